	.target	sm_90a

	.elftype	@"ET_EXEC"


//--------------------- .note.nv.tkinfo           --------------------------
	.section	.note.nv.tkinfo,"",@"SHT_NOTE"
	.sectionflags	@"SHF_NOTE_NV_TKINFO"
	.tkinfo
        /*0018*/ 	.word	0x00000002
        /*0030*/ 	.string	""
        /*0030*/ 	.string	"ptxas"
        /*0030*/ 	.string	"Cuda compilation tools, release 13.0, V13.0.88"
        /*0030*/ 	.string	"Build cuda_13.0.r13.0/compiler.36424714_0"
        /*0030*/ 	.string	"-arch sm_90a -m 64 "



//--------------------- .note.nv.cuinfo           --------------------------
	.section	.note.nv.cuinfo,"",@"SHT_NOTE"
	.sectionflags	@"SHF_NOTE_NV_CUINFO"
        /*0018*/ 	.short	0x0002
        /*001a*/ 	.short	0x005a
        /*001c*/ 	.short	0x0082
	.zero		2


//--------------------- .nv.info                  --------------------------
	.section	.nv.info,"",@"SHT_CUDA_INFO"
	.align	4


	//----- nvinfo : EIATTR_REGCOUNT
	.align		4
        /*0000*/ 	.byte	0x04, 0x2f
        /*0002*/ 	.short	(.L_23 - .L_22)
	.align		4
.L_22:
        /*0004*/ 	.word	index@(_ZN7cutlass13device_kernelIN5flash11enable_sm90INS1_16FlashAttnFwdSm90INS1_25CollectiveMainloopFwdSm90ILi2EN4cute5tupleIJNS5_1CILi1EEES8_S8_EEENS6_IJNS7_ILi128EEENS7_ILi80EEENS7_ILi256EEEEEELi256ENS_6half_tEfNS_4arch4Sm90ELb1ELb0ELb0ELb1ELb0ELb1ELb0ELb1ELb1ELb0ELb0ELb0EEENS1_21CollectiveEpilogueFwdINS6_IJSA_SC_SB_EEES9_SE_SG_Li256ELb1ELb0ELb0ELb0EEENS1_36VarlenDynamicPersistentTileSchedulerILi128ELi80ELi256ELi32ELb0ELb0ELb1ELb1ELb1ELb1EEEEEEEEEvNT_6ParamsE)
        /*0008*/ 	.word	0x000000a8


	//----- nvinfo : EIATTR_FRAME_SIZE
	.align		4
.L_23:
        /*000c*/ 	.byte	0x04, 0x11
        /*000e*/ 	.short	(.L_25 - .L_24)
	.align		4
.L_24:
        /*0010*/ 	.word	index@(_ZN7cutlass13device_kernelIN5flash11enable_sm90INS1_16FlashAttnFwdSm90INS1_25CollectiveMainloopFwdSm90ILi2EN4cute5tupleIJNS5_1CILi1EEES8_S8_EEENS6_IJNS7_ILi128EEENS7_ILi80EEENS7_ILi256EEEEEELi256ENS_6half_tEfNS_4arch4Sm90ELb1ELb0ELb0ELb1ELb0ELb1ELb0ELb1ELb1ELb0ELb0ELb0EEENS1_21CollectiveEpilogueFwdINS6_IJSA_SC_SB_EEES9_SE_SG_Li256ELb1ELb0ELb0ELb0EEENS1_36VarlenDynamicPersistentTileSchedulerILi128ELi80ELi256ELi32ELb0ELb0ELb1ELb1ELb1ELb1EEEEEEEEEvNT_6ParamsE)
        /*0014*/ 	.word	0x00000098


	//----- nvinfo : EIATTR_REGCOUNT
	.align		4
.L_25:
        /*0018*/ 	.byte	0x04, 0x2f
        /*001a*/ 	.short	(.L_27 - .L_26)
	.align		4
.L_26:
        /*001c*/ 	.word	index@(_ZN7cutlass13device_kernelIN5flash11enable_sm90INS1_16FlashAttnFwdSm90INS1_25CollectiveMainloopFwdSm90ILi2EN4cute5tupleIJNS5_1CILi1EEES8_S8_EEENS6_IJNS7_ILi128EEENS7_ILi80EEENS7_ILi256EEEEEELi256ENS_6half_tEfNS_4arch4Sm90ELb1ELb0ELb0ELb1ELb0ELb0ELb0ELb1ELb1ELb0ELb0ELb0EEENS1_21CollectiveEpilogueFwdINS6_IJSA_SC_SB_EEES9_SE_SG_Li256ELb1ELb0ELb0ELb0EEENS1_36VarlenDynamicPersistentTileSchedulerILi128ELi80ELi256ELi32ELb0ELb0ELb1ELb1ELb1ELb1EEEEEEEEEvNT_6ParamsE)
        /*0020*/ 	.word	0x000000a8


	//----- nvinfo : EIATTR_FRAME_SIZE
	.align		4
.L_27:
        /*0024*/ 	.byte	0x04, 0x11
        /*0026*/ 	.short	(.L_29 - .L_28)
	.align		4
.L_28:
        /*0028*/ 	.word	index@(_ZN7cutlass13device_kernelIN5flash11enable_sm90INS1_16FlashAttnFwdSm90INS1_25CollectiveMainloopFwdSm90ILi2EN4cute5tupleIJNS5_1CILi1EEES8_S8_EEENS6_IJNS7_ILi128EEENS7_ILi80EEENS7_ILi256EEEEEELi256ENS_6half_tEfNS_4arch4Sm90ELb1ELb0ELb0ELb1ELb0ELb0ELb0ELb1ELb1ELb0ELb0ELb0EEENS1_21CollectiveEpilogueFwdINS6_IJSA_SC_SB_EEES9_SE_SG_Li256ELb1ELb0ELb0ELb0EEENS1_36VarlenDynamicPersistentTileSchedulerILi128ELi80ELi256ELi32ELb0ELb0ELb1ELb1ELb1ELb1EEEEEEEEEvNT_6ParamsE)
        /*002c*/ 	.word	0x00000030


	//----- nvinfo : EIATTR_REGCOUNT
	.align		4
.L_29:
        /*0030*/ 	.byte	0x04, 0x2f
        /*0032*/ 	.short	(.L_31 - .L_30)
	.align		4
.L_30:
        /*0034*/ 	.word	index@(_ZN7cutlass13device_kernelIN5flash11enable_sm90INS1_16FlashAttnFwdSm90INS1_25CollectiveMainloopFwdSm90ILi2EN4cute5tupleIJNS5_1CILi1EEES8_S8_EEENS6_IJNS7_ILi128EEENS7_ILi80EEENS7_ILi256EEEEEELi256ENS_6half_tEfNS_4arch4Sm90ELb1ELb0ELb0ELb0ELb0ELb0ELb0ELb1ELb1ELb0ELb0ELb0EEENS1_21CollectiveEpilogueFwdINS6_IJSA_SC_SB_EEES9_SE_SG_Li256ELb0ELb0ELb0ELb0EEENS1_30DynamicPersistentTileSchedulerILi256ELi32ELb0ELb0ELb1EEEEEEEEEvNT_6ParamsE)
        /*0038*/ 	.word	0x000000a8


	//----- nvinfo : EIATTR_FRAME_SIZE
	.align		4
.L_31:
        /*003c*/ 	.byte	0x04, 0x11
        /*003e*/ 	.short	(.L_33 - .L_32)
	.align		4
.L_32:
        /*0040*/ 	.word	index@(_ZN7cutlass13device_kernelIN5flash11enable_sm90INS1_16FlashAttnFwdSm90INS1_25CollectiveMainloopFwdSm90ILi2EN4cute5tupleIJNS5_1CILi1EEES8_S8_EEENS6_IJNS7_ILi128EEENS7_ILi80EEENS7_ILi256EEEEEELi256ENS_6half_tEfNS_4arch4Sm90ELb1ELb0ELb0ELb0ELb0ELb0ELb0ELb1ELb1ELb0ELb0ELb0EEENS1_21CollectiveEpilogueFwdINS6_IJSA_SC_SB_EEES9_SE_SG_Li256ELb0ELb0ELb0ELb0EEENS1_30DynamicPersistentTileSchedulerILi256ELi32ELb0ELb0ELb1EEEEEEEEEvNT_6ParamsE)
        /*0044*/ 	.word	0x00000008


	//----- nvinfo : EIATTR_REGCOUNT
	.align		4
.L_33:
        /*0048*/ 	.byte	0x04, 0x2f
        /*004a*/ 	.short	(.L_35 - .L_34)
	.align		4
.L_34:
        /*004c*/ 	.word	index@(_ZN7cutlass13device_kernelIN5flash11enable_sm90INS1_16FlashAttnFwdSm90INS1_25CollectiveMainloopFwdSm90ILi2EN4cute5tupleIJNS5_1CILi1EEES8_S8_EEENS6_IJNS7_ILi128EEENS7_ILi64EEENS7_ILi256EEEEEELi256ENS_6half_tEfNS_4arch4Sm90ELb0ELb1ELb0ELb1ELb0ELb1ELb0ELb1ELb1ELb0ELb0ELb0EEENS1_21CollectiveEpilogueFwdINS6_IJSA_SC_SB_EEES9_SE_SG_Li256ELb1ELb0ELb0ELb0EEENS1_36VarlenDynamicPersistentTileSchedulerILi128ELi64ELi256ELi32ELb0ELb0ELb1ELb1ELb0ELb1EEEEEEEEEvNT_6ParamsE)
        /*0050*/ 	.word	0x000000a8


	//----- nvinfo : EIATTR_FRAME_SIZE
	.align		4
.L_35:
        /*0054*/ 	.byte	0x04, 0x11
        /*0056*/ 	.short	(.L_37 - .L_36)
	.align		4
.L_36:
        /*0058*/ 	.word	index@(_ZN7cutlass13device_kernelIN5flash11enable_sm90INS1_16FlashAttnFwdSm90INS1_25CollectiveMainloopFwdSm90ILi2EN4cute5tupleIJNS5_1CILi1EEES8_S8_EEENS6_IJNS7_ILi128EEENS7_ILi64EEENS7_ILi256EEEEEELi256ENS_6half_tEfNS_4arch4Sm90ELb0ELb1ELb0ELb1ELb0ELb1ELb0ELb1ELb1ELb0ELb0ELb0EEENS1_21CollectiveEpilogueFwdINS6_IJSA_SC_SB_EEES9_SE_SG_Li256ELb1ELb0ELb0ELb0EEENS1_36VarlenDynamicPersistentTileSchedulerILi128ELi64ELi256ELi32ELb0ELb0ELb1ELb1ELb0ELb1EEEEEEEEEvNT_6ParamsE)
        /*005c*/ 	.word	0x000000a0


	//----- nvinfo : EIATTR_REGCOUNT
	.align		4
.L_37:
        /*0060*/ 	.byte	0x04, 0x2f
        /*0062*/ 	.short	(.L_39 - .L_38)
	.align		4
.L_38:
        /*0064*/ 	.word	index@(_ZN7cutlass13device_kernelIN5flash11enable_sm90INS1_16FlashAttnFwdSm90INS1_25CollectiveMainloopFwdSm90ILi2EN4cute5tupleIJNS5_1CILi1EEES8_S8_EEENS6_IJNS7_ILi128EEENS7_ILi64EEENS7_ILi256EEEEEELi256ENS_6half_tEfNS_4arch4Sm90ELb0ELb1ELb0ELb1ELb0ELb0ELb0ELb1ELb1ELb0ELb0ELb0EEENS1_21CollectiveEpilogueFwdINS6_IJSA_SC_SB_EEES9_SE_SG_Li256ELb1ELb0ELb0ELb0EEENS1_36VarlenDynamicPersistentTileSchedulerILi128ELi64ELi256ELi32ELb0ELb0ELb1ELb1ELb0ELb1EEEEEEEEEvNT_6ParamsE)
        /*0068*/ 	.word	0x000000a8


	//----- nvinfo : EIATTR_FRAME_SIZE
	.align		4
.L_39:
        /*006c*/ 	.byte	0x04, 0x11
        /*006e*/ 	.short	(.L_41 - .L_40)
	.align		4
.L_40:
        /*0070*/ 	.word	index@(_ZN7cutlass13device_kernelIN5flash11enable_sm90INS1_16FlashAttnFwdSm90INS1_25CollectiveMainloopFwdSm90ILi2EN4cute5tupleIJNS5_1CILi1EEES8_S8_EEENS6_IJNS7_ILi128EEENS7_ILi64EEENS7_ILi256EEEEEELi256ENS_6half_tEfNS_4arch4Sm90ELb0ELb1ELb0ELb1ELb0ELb0ELb0ELb1ELb1ELb0ELb0ELb0EEENS1_21CollectiveEpilogueFwdINS6_IJSA_SC_SB_EEES9_SE_SG_Li256ELb1ELb0ELb0ELb0EEENS1_36VarlenDynamicPersistentTileSchedulerILi128ELi64ELi256ELi32ELb0ELb0ELb1ELb1ELb0ELb1EEEEEEEEEvNT_6ParamsE)
        /*0074*/ 	.word	0x00000028


	//----- nvinfo : EIATTR_REGCOUNT
	.align		4
.L_41:
        /*0078*/ 	.byte	0x04, 0x2f
        /*007a*/ 	.short	(.L_43 - .L_42)
	.align		4
.L_42:
        /*007c*/ 	.word	index@(_ZN7cutlass13device_kernelIN5flash11enable_sm90INS1_16FlashAttnFwdSm90INS1_25CollectiveMainloopFwdSm90ILi2EN4cute5tupleIJNS5_1CILi1EEES8_S8_EEENS6_IJNS7_ILi128EEENS7_ILi64EEENS7_ILi256EEEEEELi256ENS_6half_tEfNS_4arch4Sm90ELb0ELb1ELb0ELb0ELb0ELb0ELb0ELb1ELb1ELb0ELb0ELb0EEENS1_21CollectiveEpilogueFwdINS6_IJSA_SC_SB_EEES9_SE_SG_Li256ELb0ELb0ELb0ELb0EEENS1_30DynamicPersistentTileSchedulerILi256ELi32ELb0ELb0ELb1EEEEEEEEEvNT_6ParamsE)
        /*0080*/ 	.word	0x000000a8


	//----- nvinfo : EIATTR_FRAME_SIZE
	.align		4
.L_43:
        /*0084*/ 	.byte	0x04, 0x11
        /*0086*/ 	.short	(.L_45 - .L_44)
	.align		4
.L_44:
        /*0088*/ 	.word	index@(_ZN7cutlass13device_kernelIN5flash11enable_sm90INS1_16FlashAttnFwdSm90INS1_25CollectiveMainloopFwdSm90ILi2EN4cute5tupleIJNS5_1CILi1EEES8_S8_EEENS6_IJNS7_ILi128EEENS7_ILi64EEENS7_ILi256EEEEEELi256ENS_6half_tEfNS_4arch4Sm90ELb0ELb1ELb0ELb0ELb0ELb0ELb0ELb1ELb1ELb0ELb0ELb0EEENS1_21CollectiveEpilogueFwdINS6_IJSA_SC_SB_EEES9_SE_SG_Li256ELb0ELb0ELb0ELb0EEENS1_30DynamicPersistentTileSchedulerILi256ELi32ELb0ELb0ELb1EEEEEEEEEvNT_6ParamsE)
        /*008c*/ 	.word	0x00000008


	//----- nvinfo : EIATTR_REGCOUNT
	.align		4
.L_45:
        /*0090*/ 	.byte	0x04, 0x2f
        /*0092*/ 	.short	(.L_47 - .L_46)
	.align		4
.L_46:
        /*0094*/ 	.word	index@(_ZN7cutlass13device_kernelIN5flash11enable_sm90INS1_16FlashAttnFwdSm90INS1_25CollectiveMainloopFwdSm90ILi2EN4cute5tupleIJNS5_1CILi1EEES8_S8_EEENS6_IJNS7_ILi128EEENS7_ILi80EEENS7_ILi256EEEEEELi256ENS_6half_tEfNS_4arch4Sm90ELb0ELb0ELb0ELb1ELb0ELb1ELb0ELb1ELb1ELb0ELb0ELb0EEENS1_21CollectiveEpilogueFwdINS6_IJSA_SC_SB_EEES9_SE_SG_Li256ELb1ELb0ELb0ELb0EEENS1_36VarlenDynamicPersistentTileSchedulerILi128ELi80ELi256ELi32ELb0ELb0ELb1ELb0ELb1ELb1EEEEEEEEEvNT_6ParamsE)
        /*0098*/ 	.word	0x000000a8


	//----- nvinfo : EIATTR_FRAME_SIZE
	.align		4
.L_47:
        /*009c*/ 	.byte	0x04, 0x11
        /*009e*/ 	.short	(.L_49 - .L_48)
	.align		4
.L_48:
        /*00a0*/ 	.word	index@(_ZN7cutlass13device_kernelIN5flash11enable_sm90INS1_16FlashAttnFwdSm90INS1_25CollectiveMainloopFwdSm90ILi2EN4cute5tupleIJNS5_1CILi1EEES8_S8_EEENS6_IJNS7_ILi128EEENS7_ILi80EEENS7_ILi256EEEEEELi256ENS_6half_tEfNS_4arch4Sm90ELb0ELb0ELb0ELb1ELb0ELb1ELb0ELb1ELb1ELb0ELb0ELb0EEENS1_21CollectiveEpilogueFwdINS6_IJSA_SC_SB_EEES9_SE_SG_Li256ELb1ELb0ELb0ELb0EEENS1_36VarlenDynamicPersistentTileSchedulerILi128ELi80ELi256ELi32ELb0ELb0ELb1ELb0ELb1ELb1EEEEEEEEEvNT_6ParamsE)
        /*00a4*/ 	.word	0x000000a0


	//----- nvinfo : EIATTR_REGCOUNT
	.align		4
.L_49:
        /*00a8*/ 	.byte	0x04, 0x2f
        /*00aa*/ 	.short	(.L_51 - .L_50)
	.align		4
.L_50:
        /*00ac*/ 	.word	index@(_ZN7cutlass13device_kernelIN5flash11enable_sm90INS1_16FlashAttnFwdSm90INS1_25CollectiveMainloopFwdSm90ILi2EN4cute5tupleIJNS5_1CILi1EEES8_S8_EEENS6_IJNS7_ILi128EEENS7_ILi80EEENS7_ILi256EEEEEELi256ENS_6half_tEfNS_4arch4Sm90ELb0ELb0ELb0ELb1ELb0ELb0ELb0ELb1ELb1ELb0ELb0ELb0EEENS1_21CollectiveEpilogueFwdINS6_IJSA_SC_SB_EEES9_SE_SG_Li256ELb1ELb0ELb0ELb0EEENS1_36VarlenDynamicPersistentTileSchedulerILi128ELi80ELi256ELi32ELb0ELb0ELb1ELb0ELb1ELb1EEEEEEEEEvNT_6ParamsE)
        /*00b0*/ 	.word	0x000000a8


	//----- nvinfo : EIATTR_FRAME_SIZE
	.align		4
.L_51:
        /*00b4*/ 	.byte	0x04, 0x11
        /*00b6*/ 	.short	(.L_53 - .L_52)
	.align		4
.L_52:
        /*00b8*/ 	.word	index@(_ZN7cutlass13device_kernelIN5flash11enable_sm90INS1_16FlashAttnFwdSm90INS1_25CollectiveMainloopFwdSm90ILi2EN4cute5tupleIJNS5_1CILi1EEES8_S8_EEENS6_IJNS7_ILi128EEENS7_ILi80EEENS7_ILi256EEEEEELi256ENS_6half_tEfNS_4arch4Sm90ELb0ELb0ELb0ELb1ELb0ELb0ELb0ELb1ELb1ELb0ELb0ELb0EEENS1_21CollectiveEpilogueFwdINS6_IJSA_SC_SB_EEES9_SE_SG_Li256ELb1ELb0ELb0ELb0EEENS1_36VarlenDynamicPersistentTileSchedulerILi128ELi80ELi256ELi32ELb0ELb0ELb1ELb0ELb1ELb1EEEEEEEEEvNT_6ParamsE)
        /*00bc*/ 	.word	0x00000038


	//----- nvinfo : EIATTR_REGCOUNT
	.align		4
.L_53:
        /*00c0*/ 	.byte	0x04, 0x2f
        /*00c2*/ 	.short	(.L_55 - .L_54)
	.align		4
.L_54:
        /*00c4*/ 	.word	index@(_ZN7cutlass13device_kernelIN5flash11enable_sm90INS1_16FlashAttnFwdSm90INS1_25CollectiveMainloopFwdSm90ILi2EN4cute5tupleIJNS5_1CILi2EEENS7_ILi1EEES9_EEENS6_IJNS7_ILi128EEENS7_ILi80EEENS7_ILi256EEEEEELi256ENS_6half_tEfNS_4arch4Sm90ELb0ELb0ELb0ELb0ELb0ELb0ELb0ELb1ELb1ELb0ELb0ELb0EEENS1_21CollectiveEpilogueFwdINS6_IJSB_SD_SC_EEESA_SF_SH_Li256ELb0ELb0ELb0ELb0EEENS1_29StaticPersistentTileSchedulerILb0EEEEEEEEEvNT_6ParamsE)
        /*00c8*/ 	.word	0x000000a8


	//----- nvinfo : EIATTR_FRAME_SIZE
	.align		4
.L_55:
        /*00cc*/ 	.byte	0x04, 0x11
        /*00ce*/ 	.short	(.L_57 - .L_56)
	.align		4
.L_56:
        /*00d0*/ 	.word	index@(_ZN7cutlass13device_kernelIN5flash11enable_sm90INS1_16FlashAttnFwdSm90INS1_25CollectiveMainloopFwdSm90ILi2EN4cute5tupleIJNS5_1CILi2EEENS7_ILi1EEES9_EEENS6_IJNS7_ILi128EEENS7_ILi80EEENS7_ILi256EEEEEELi256ENS_6half_tEfNS_4arch4Sm90ELb0ELb0ELb0ELb0ELb0ELb0ELb0ELb1ELb1ELb0ELb0ELb0EEENS1_21CollectiveEpilogueFwdINS6_IJSB_SD_SC_EEESA_SF_SH_Li256ELb0ELb0ELb0ELb0EEENS1_29StaticPersistentTileSchedulerILb0EEEEEEEEEvNT_6ParamsE)
        /*00d4*/ 	.word	0x00000028


	//----- nvinfo : EIATTR_REGCOUNT
	.align		4
.L_57:
        /*00d8*/ 	.byte	0x04, 0x2f
        /*00da*/ 	.short	(.L_59 - .L_58)
	.align		4
.L_58:
        /*00dc*/ 	.word	index@(_ZN7cutlass13device_kernelIN5flash11enable_sm90INS1_16FlashAttnFwdSm90INS1_25CollectiveMainloopFwdSm90ILi2EN4cute5tupleIJNS5_1CILi1EEES8_S8_EEENS6_IJNS7_ILi128EEENS7_ILi80EEENS7_ILi256EEEEEELi256ENS_6half_tEfNS_4arch4Sm90ELb0ELb0ELb0ELb0ELb0ELb0ELb0ELb1ELb1ELb0ELb0ELb0EEENS1_21CollectiveEpilogueFwdINS6_IJSA_SC_SB_EEES9_SE_SG_Li256ELb0ELb0ELb0ELb0EEENS1_29StaticPersistentTileSchedulerILb0EEEEEEEEEvNT_6ParamsE)
        /*00e0*/ 	.word	0x000000a8


	//----- nvinfo : EIATTR_FRAME_SIZE
	.align		4
.L_59:
        /*00e4*/ 	.byte	0x04, 0x11
        /*00e6*/ 	.short	(.L_61 - .L_60)
	.align		4
.L_60:
        /*00e8*/ 	.word	index@(_ZN7cutlass13device_kernelIN5flash11enable_sm90INS1_16FlashAttnFwdSm90INS1_25CollectiveMainloopFwdSm90ILi2EN4cute5tupleIJNS5_1CILi1EEES8_S8_EEENS6_IJNS7_ILi128EEENS7_ILi80EEENS7_ILi256EEEEEELi256ENS_6half_tEfNS_4arch4Sm90ELb0ELb0ELb0ELb0ELb0ELb0ELb0ELb1ELb1ELb0ELb0ELb0EEENS1_21CollectiveEpilogueFwdINS6_IJSA_SC_SB_EEES9_SE_SG_Li256ELb0ELb0ELb0ELb0EEENS1_29StaticPersistentTileSchedulerILb0EEEEEEEEEvNT_6ParamsE)
        /*00ec*/ 	.word	0x00000020


	//----- nvinfo : EIATTR_MIN_STACK_SIZE
	.align		4
.L_61:
        /*00f0*/ 	.byte	0x04, 0x12
        /*00f2*/ 	.short	(.L_63 - .L_62)
	.align		4
.L_62:
        /*00f4*/ 	.word	index@(_ZN7cutlass13device_kernelIN5flash11enable_sm90INS1_16FlashAttnFwdSm90INS1_25CollectiveMainloopFwdSm90ILi2EN4cute5tupleIJNS5_1CILi1EEES8_S8_EEENS6_IJNS7_ILi128EEENS7_ILi80EEENS7_ILi256EEEEEELi256ENS_6half_tEfNS_4arch4Sm90ELb0ELb0ELb0ELb0ELb0ELb0ELb0ELb1ELb1ELb0ELb0ELb0EEENS1_21CollectiveEpilogueFwdINS6_IJSA_SC_SB_EEES9_SE_SG_Li256ELb0ELb0ELb0ELb0EEENS1_29StaticPersistentTileSchedulerILb0EEEEEEEEEvNT_6ParamsE)
        /*00f8*/ 	.word	0x00000020


	//----- nvinfo : EIATTR_MIN_STACK_SIZE
	.align		4
.L_63:
        /*00fc*/ 	.byte	0x04, 0x12
        /*00fe*/ 	.short	(.L_65 - .L_64)
	.align		4
.L_64:
        /*0100*/ 	.word	index@(_ZN7cutlass13device_kernelIN5flash11enable_sm90INS1_16FlashAttnFwdSm90INS1_25CollectiveMainloopFwdSm90ILi2EN4cute5tupleIJNS5_1CILi2EEENS7_ILi1EEES9_EEENS6_IJNS7_ILi128EEENS7_ILi80EEENS7_ILi256EEEEEELi256ENS_6half_tEfNS_4arch4Sm90ELb0ELb0ELb0ELb0ELb0ELb0ELb0ELb1ELb1ELb0ELb0ELb0EEENS1_21CollectiveEpilogueFwdINS6_IJSB_SD_SC_EEESA_SF_SH_Li256ELb0ELb0ELb0ELb0EEENS1_29StaticPersistentTileSchedulerILb0EEEEEEEEEvNT_6ParamsE)
        /*0104*/ 	.word	0x00000028


	//----- nvinfo : EIATTR_MIN_STACK_SIZE
	.align		4
.L_65:
        /*0108*/ 	.byte	0x04, 0x12
        /*010a*/ 	.short	(.L_67 - .L_66)
	.align		4
.L_66:
        /*010c*/ 	.word	index@(_ZN7cutlass13device_kernelIN5flash11enable_sm90INS1_16FlashAttnFwdSm90INS1_25CollectiveMainloopFwdSm90ILi2EN4cute5tupleIJNS5_1CILi1EEES8_S8_EEENS6_IJNS7_ILi128EEENS7_ILi80EEENS7_ILi256EEEEEELi256ENS_6half_tEfNS_4arch4Sm90ELb0ELb0ELb0ELb1ELb0ELb0ELb0ELb1ELb1ELb0ELb0ELb0EEENS1_21CollectiveEpilogueFwdINS6_IJSA_SC_SB_EEES9_SE_SG_Li256ELb1ELb0ELb0ELb0EEENS1_36VarlenDynamicPersistentTileSchedulerILi128ELi80ELi256ELi32ELb0ELb0ELb1ELb0ELb1ELb1EEEEEEEEEvNT_6ParamsE)
        /*0110*/ 	.word	0x00000038


	//----- nvinfo : EIATTR_MIN_STACK_SIZE
	.align		4
.L_67:
        /*0114*/ 	.byte	0x04, 0x12
        /*0116*/ 	.short	(.L_69 - .L_68)
	.align		4
.L_68:
        /*0118*/ 	.word	index@(_ZN7cutlass13device_kernelIN5flash11enable_sm90INS1_16FlashAttnFwdSm90INS1_25CollectiveMainloopFwdSm90ILi2EN4cute5tupleIJNS5_1CILi1EEES8_S8_EEENS6_IJNS7_ILi128EEENS7_ILi80EEENS7_ILi256EEEEEELi256ENS_6half_tEfNS_4arch4Sm90ELb0ELb0ELb0ELb1ELb0ELb1ELb0ELb1ELb1ELb0ELb0ELb0EEENS1_21CollectiveEpilogueFwdINS6_IJSA_SC_SB_EEES9_SE_SG_Li256ELb1ELb0ELb0ELb0EEENS1_36VarlenDynamicPersistentTileSchedulerILi128ELi80ELi256ELi32ELb0ELb0ELb1ELb0ELb1ELb1EEEEEEEEEvNT_6ParamsE)
        /*011c*/ 	.word	0x000000a0


	//----- nvinfo : EIATTR_MIN_STACK_SIZE
	.align		4
.L_69:
        /*0120*/ 	.byte	0x04, 0x12
        /*0122*/ 	.short	(.L_71 - .L_70)
	.align		4
.L_70:
        /*0124*/ 	.word	index@(_ZN7cutlass13device_kernelIN5flash11enable_sm90INS1_16FlashAttnFwdSm90INS1_25CollectiveMainloopFwdSm90ILi2EN4cute5tupleIJNS5_1CILi1EEES8_S8_EEENS6_IJNS7_ILi128EEENS7_ILi64EEENS7_ILi256EEEEEELi256ENS_6half_tEfNS_4arch4Sm90ELb0ELb1ELb0ELb0ELb0ELb0ELb0ELb1ELb1ELb0ELb0ELb0EEENS1_21CollectiveEpilogueFwdINS6_IJSA_SC_SB_EEES9_SE_SG_Li256ELb0ELb0ELb0ELb0EEENS1_30DynamicPersistentTileSchedulerILi256ELi32ELb0ELb0ELb1EEEEEEEEEvNT_6ParamsE)
        /*0128*/ 	.word	0x00000008


	//----- nvinfo : EIATTR_MIN_STACK_SIZE
	.align		4
.L_71:
        /*012c*/ 	.byte	0x04, 0x12
        /*012e*/ 	.short	(.L_73 - .L_72)
	.align		4
.L_72:
        /*0130*/ 	.word	index@(_ZN7cutlass13device_kernelIN5flash11enable_sm90INS1_16FlashAttnFwdSm90INS1_25CollectiveMainloopFwdSm90ILi2EN4cute5tupleIJNS5_1CILi1EEES8_S8_EEENS6_IJNS7_ILi128EEENS7_ILi64EEENS7_ILi256EEEEEELi256ENS_6half_tEfNS_4arch4Sm90ELb0ELb1ELb0ELb1ELb0ELb0ELb0ELb1ELb1ELb0ELb0ELb0EEENS1_21CollectiveEpilogueFwdINS6_IJSA_SC_SB_EEES9_SE_SG_Li256ELb1ELb0ELb0ELb0EEENS1_36VarlenDynamicPersistentTileSchedulerILi128ELi64ELi256ELi32ELb0ELb0ELb1ELb1ELb0ELb1EEEEEEEEEvNT_6ParamsE)
        /*0134*/ 	.word	0x00000028


	//----- nvinfo : EIATTR_MIN_STACK_SIZE
	.align		4
.L_73:
        /*0138*/ 	.byte	0x04, 0x12
        /*013a*/ 	.short	(.L_75 - .L_74)
	.align		4
.L_74:
        /*013c*/ 	.word	index@(_ZN7cutlass13device_kernelIN5flash11enable_sm90INS1_16FlashAttnFwdSm90INS1_25CollectiveMainloopFwdSm90ILi2EN4cute5tupleIJNS5_1CILi1EEES8_S8_EEENS6_IJNS7_ILi128EEENS7_ILi64EEENS7_ILi256EEEEEELi256ENS_6half_tEfNS_4arch4Sm90ELb0ELb1ELb0ELb1ELb0ELb1ELb0ELb1ELb1ELb0ELb0ELb0EEENS1_21CollectiveEpilogueFwdINS6_IJSA_SC_SB_EEES9_SE_SG_Li256ELb1ELb0ELb0ELb0EEENS1_36VarlenDynamicPersistentTileSchedulerILi128ELi64ELi256ELi32ELb0ELb0ELb1ELb1ELb0ELb1EEEEEEEEEvNT_6ParamsE)
        /*0140*/ 	.word	0x000000a0


	//----- nvinfo : EIATTR_MIN_STACK_SIZE
	.align		4
.L_75:
        /*0144*/ 	.byte	0x04, 0x12
        /*0146*/ 	.short	(.L_77 - .L_76)
	.align		4
.L_76:
        /*0148*/ 	.word	index@(_ZN7cutlass13device_kernelIN5flash11enable_sm90INS1_16FlashAttnFwdSm90INS1_25CollectiveMainloopFwdSm90ILi2EN4cute5tupleIJNS5_1CILi1EEES8_S8_EEENS6_IJNS7_ILi128EEENS7_ILi80EEENS7_ILi256EEEEEELi256ENS_6half_tEfNS_4arch4Sm90ELb1ELb0ELb0ELb0ELb0ELb0ELb0ELb1ELb1ELb0ELb0ELb0EEENS1_21CollectiveEpilogueFwdINS6_IJSA_SC_SB_EEES9_SE_SG_Li256ELb0ELb0ELb0ELb0EEENS1_30DynamicPersistentTileSchedulerILi256ELi32ELb0ELb0ELb1EEEEEEEEEvNT_6ParamsE)
        /*014c*/ 	.word	0x00000008


	//----- nvinfo : EIATTR_MIN_STACK_SIZE
	.align		4
.L_77:
        /*0150*/ 	.byte	0x04, 0x12
        /*0152*/ 	.short	(.L_79 - .L_78)
	.align		4
.L_78:
        /*0154*/ 	.word	index@(_ZN7cutlass13device_kernelIN5flash11enable_sm90INS1_16FlashAttnFwdSm90INS1_25CollectiveMainloopFwdSm90ILi2EN4cute5tupleIJNS5_1CILi1EEES8_S8_EEENS6_IJNS7_ILi128EEENS7_ILi80EEENS7_ILi256EEEEEELi256ENS_6half_tEfNS_4arch4Sm90ELb1ELb0ELb0ELb1ELb0ELb0ELb0ELb1ELb1ELb0ELb0ELb0EEENS1_21CollectiveEpilogueFwdINS6_IJSA_SC_SB_EEES9_SE_SG_Li256ELb1ELb0ELb0ELb0EEENS1_36VarlenDynamicPersistentTileSchedulerILi128ELi80ELi256ELi32ELb0ELb0ELb1ELb1ELb1ELb1EEEEEEEEEvNT_6ParamsE)
        /*0158*/ 	.word	0x00000030


	//----- nvinfo : EIATTR_MIN_STACK_SIZE
	.align		4
.L_79:
        /*015c*/ 	.byte	0x04, 0x12
        /*015e*/ 	.short	(.L_81 - .L_80)
	.align		4
.L_80:
        /*0160*/ 	.word	index@(_ZN7cutlass13device_kernelIN5flash11enable_sm90INS1_16FlashAttnFwdSm90INS1_25CollectiveMainloopFwdSm90ILi2EN4cute5tupleIJNS5_1CILi1EEES8_S8_EEENS6_IJNS7_ILi128EEENS7_ILi80EEENS7_ILi256EEEEEELi256ENS_6half_tEfNS_4arch4Sm90ELb1ELb0ELb0ELb1ELb0ELb1ELb0ELb1ELb1ELb0ELb0ELb0EEENS1_21CollectiveEpilogueFwdINS6_IJSA_SC_SB_EEES9_SE_SG_Li256ELb1ELb0ELb0ELb0EEENS1_36VarlenDynamicPersistentTileSchedulerILi128ELi80ELi256ELi32ELb0ELb0ELb1ELb1ELb1ELb1EEEEEEEEEvNT_6ParamsE)
        /*0164*/ 	.word	0x00000098
.L_81:


//--------------------- .nv.compat                --------------------------
	.section	.nv.compat,"",@"SHT_CUDA_COMPAT_INFO"
	.align	4
        /*0000*/ 	.byte	0x02, 0x09, 0x01, 0x00, 0x02, 0x02, 0x04, 0x00, 0x02, 0x05, 0x05, 0x00, 0x03, 0x07, 0x01, 0x01
        /*0010*/ 	.byte	0x02, 0x03, 0x01, 0x00, 0x02, 0x06, 0x01, 0x00, 0x04, 0x0b, 0x08, 0x00, 0x00, 0x00, 0x00, 0x00
        /*0020*/ 	.byte	0x00, 0x00, 0x00, 0x00


//--------------------- .nv.info._ZN7cutlass13device_kernelIN5flash11enable_sm90INS1_16FlashAttnFwdSm90INS1_25CollectiveMainloopFwdSm90ILi2EN4cute5tupleIJNS5_1CILi1EEES8_S8_EEENS6_IJNS7_ILi128EEENS7_ILi80EEENS7_ILi256EEEEEELi256ENS_6half_tEfNS_4arch4Sm90ELb0ELb0ELb0ELb0ELb0ELb0ELb0ELb1ELb1ELb0ELb0ELb0EEENS1_21CollectiveEpilogueFwdINS6_IJSA_SC_SB_EEES9_SE_SG_Li256ELb0ELb0ELb0ELb0EEENS1_29StaticPersistentTileSchedulerILb0EEEEEEEEEvNT_6ParamsE --------------------------
	.section	.nv.info._ZN7cutlass13device_kernelIN5flash11enable_sm90INS1_16FlashAttnFwdSm90INS1_25CollectiveMainloopFwdSm90ILi2EN4cute5tupleIJNS5_1CILi1EEES8_S8_EEENS6_IJNS7_ILi128EEENS7_ILi80EEENS7_ILi256EEEEEELi256ENS_6half_tEfNS_4arch4Sm90ELb0ELb0ELb0ELb0ELb0ELb0ELb0ELb1ELb1ELb0ELb0ELb0EEENS1_21CollectiveEpilogueFwdINS6_IJSA_SC_SB_EEES9_SE_SG_Li256ELb0ELb0ELb0ELb0EEENS1_29StaticPersistentTileSchedulerILb0EEEEEEEEEvNT_6ParamsE,"",@"SHT_CUDA_INFO"
	.sectionflags	@""
	.align	4


	//----- nvinfo : EIATTR_CUDA_API_VERSION
	.align		4
        /*0000*/ 	.byte	0x04, 0x37
        /*0002*/ 	.short	(.L_83 - .L_82)
.L_82:
        /*0004*/ 	.word	0x00000082


	//----- nvinfo : EIATTR_KPARAM_INFO
	.align		4
.L_83:
        /*0008*/ 	.byte	0x04, 0x17
        /*000a*/ 	.short	(.L_85 - .L_84)
.L_84:
        /*000c*/ 	.word	0x00000000
        /*0010*/ 	.short	0x0000
        /*0012*/ 	.short	0x0070
        /*0014*/ 	.byte	0x00, 0xf0, 0x01, 0x2e


	//----- nvinfo : EIATTR_SPARSE_MMA_MASK
	.align		4
.L_85:
        /*0018*/ 	.byte	0x03, 0x50
        /*001a*/ 	.short	0x0000


	//----- nvinfo : EIATTR_MAXREG_COUNT
	.align		4
        /*001c*/ 	.byte	0x03, 0x1b
        /*001e*/ 	.short	0x00a8


	//----- nvinfo : EIATTR_NUM_BARRIERS
	.align		4
        /*0020*/ 	.byte	0x02, 0x4c
        /*0022*/ 	.byte	0x09
	.zero		1


	//----- nvinfo : EIATTR_EXTERNS
	.align		4
        /*0024*/ 	.byte	0x04, 0x0f
        /*0026*/ 	.short	(.L_87 - .L_86)


	//   ....[0]....
	.align		4
.L_86:
        /*0028*/ 	.word	index@(__assertfail)


	//----- nvinfo : EIATTR_ANNOTATIONS
	.align		4
.L_87:
        /*002c*/ 	.byte	0x04, 0x55
        /*002e*/ 	.short	(.L_89 - .L_88)


	//   ....[0]....
.L_88:
        /*0030*/ 	.word	0x00000001
        /*0034*/ 	.byte	0x40, 0x09, 0x00, 0x00, 0x01, 0x00, 0x00, 0x00, 0x00, 0x0a, 0x00, 0x00, 0x01, 0x00, 0x00, 0x00
        /* <DEDUP_REMOVED lines=14> */
        /*0124*/ 	.byte	0x70, 0xe2, 0x00, 0x00, 0x01, 0x00, 0x00, 0x00, 0x10, 0xe4, 0x00, 0x00


	//----- nvinfo : EIATTR_MERCURY_ISA_VERSION
	.align		4
.L_89:
        /*0130*/ 	.byte	0x03, 0x5f
        /*0132*/ 	.short	0x0101


	//----- nvinfo : EIATTR_INT_WARP_WIDE_INSTR_OFFSETS
	.align		4
        /*0134*/ 	.byte	0x04, 0x31
        /*0136*/ 	.short	(.L_91 - .L_90)


	//   ....[0]....
.L_90:
        /*0138*/ 	.word	0x00000180


	//   ....[1]....
        /*013c*/ 	.word	0x000001b0


	//   ....[2]....
        /*0140*/ 	.word	0x00000240


	//   ....[3]....
        /*0144*/ 	.word	0x0000b7e0


	//   ....[4]....
        /*0148*/ 	.word	0x0000b810


	//   ....[5]....
        /*014c*/ 	.word	0x0000b900


	//   ....[6]....
        /*0150*/ 	.word	0x0000b9c0


	//   ....[7]....
        /*0154*/ 	.word	0x0000ba80


	//----- nvinfo : EIATTR_COOP_GROUP_MASK_REGIDS
	.align		4
.L_91:
        /*0158*/ 	.byte	0x04, 0x29
        /*015a*/ 	.short	(.L_93 - .L_92)


	//   ....[0]....
.L_92:
        /*015c*/ 	.word	0xffffffff


	//   ....[1]....
        /*0160*/ 	.word	0xffffffff


	//   ....[2]....
        /*0164*/ 	.word	0xffffffff


	//   ....[3]....
        /*0168*/ 	.word	0xffffffff


	//   ....[4]....
        /*016c*/ 	.word	0xffffffff


	//   ....[5]....
        /*0170*/ 	.word	0xffffffff


	//   ....[6]....
        /*0174*/ 	.word	0xffffffff


	//   ....[7]....
        /*0178*/ 	.word	0xffffffff


	//   ....[8]....
        /*017c*/ 	.word	0xffffffff


	//   ....[9]....
        /*0180*/ 	.word	0xffffffff


	//   ....[10]....
        /*0184*/ 	.word	0xffffffff


	//   ....[11]....
        /*0188*/ 	.word	0xffffffff


	//   ....[12]....
        /*018c*/ 	.word	0xffffffff


	//   ....[13]....
        /*0190*/ 	.word	0xffffffff


	//   ....[14]....
        /*0194*/ 	.word	0xffffffff


	//   ....[15]....
        /*0198*/ 	.word	0xffffffff


	//   ....[16]....
        /*019c*/ 	.word	0xffffffff


	//   ....[17]....
        /*01a0*/ 	.word	0xffffffff


	//   ....[18]....
        /*01a4*/ 	.word	0xffffffff


	//   ....[19]....
        /*01a8*/ 	.word	0xffffffff


	//   ....[20]....
        /*01ac*/ 	.word	0xffffffff


	//   ....[21]....
        /*01b0*/ 	.word	0xffffffff


	//   ....[22]....
        /*01b4*/ 	.word	0xffffffff


	//   ....[23]....
        /*01b8*/ 	.word	0x0500000f


	//   ....[24]....
        /*01bc*/ 	.word	0x0500000f


	//----- nvinfo : EIATTR_COOP_GROUP_INSTR_OFFSETS
	.align		4
.L_93:
        /*01c0*/ 	.byte	0x04, 0x28
        /*01c2*/ 	.short	(.L_95 - .L_94)


	//   ....[0]....
.L_94:
        /*01c4*/ 	.word	0x00000060


	//   ....[1]....
        /*01c8*/ 	.word	0x00000190


	//   ....[2]....
        /*01cc*/ 	.word	0x00000250


	//   ....[3]....
        /*01d0*/ 	.word	0x000003c0


	//   ....[4]....
        /*01d4*/ 	.word	0x00000520


	//   ....[5]....
        /*01d8*/ 	.word	0x00000640


	//   ....[6]....
        /*01dc*/ 	.word	0x000007a0


	//   ....[7]....
        /*01e0*/ 	.word	0x00000d40


	//   ....[8]....
        /*01e4*/ 	.word	0x00003d00


	//   ....[9]....
        /*01e8*/ 	.word	0x00003d40


	//   ....[10]....
        /*01ec*/ 	.word	0x00004120


	//   ....[11]....
        /*01f0*/ 	.word	0x000041a0


	//   ....[12]....
        /*01f4*/ 	.word	0x00007cb0


	//   ....[13]....
        /*01f8*/ 	.word	0x00007de0


	//   ....[14]....
        /*01fc*/ 	.word	0x00008190


	//   ....[15]....
        /*0200*/ 	.word	0x000081f0


	//   ....[16]....
        /*0204*/ 	.word	0x000092b0


	//   ....[17]....
        /*0208*/ 	.word	0x000092f0


	//   ....[18]....
        /*020c*/ 	.word	0x00009470


	//   ....[19]....
        /*0210*/ 	.word	0x000094a0


	//   ....[20]....
        /*0214*/ 	.word	0x0000ac60


	//   ....[21]....
        /*0218*/ 	.word	0x0000afd0


	//   ....[22]....
        /*021c*/ 	.word	0x0000e390


	//   ....[23]....
        /*0220*/ 	.word	0x0000e870


	//   ....[24]....
        /*0224*/ 	.word	0x0000ed10


	//----- nvinfo : EIATTR_REG_RECONFIG
	.align		4
.L_95:
        /*0228*/ 	.byte	0x01, 0x54
	.zero		2


	//----- nvinfo : EIATTR_SYSCALL_OFFSETS
	.align		4
        /*022c*/ 	.byte	0x04, 0x46
        /*022e*/ 	.short	(.L_97 - .L_96)


	//   ....[0]....
.L_96:
        /*0230*/ 	.word	0x000010b0


	//   ....[1]....
        /*0234*/ 	.word	0x0000b430


	//   ....[2]....
        /*0238*/ 	.word	0x0000b570


	//   ....[3]....
        /*023c*/ 	.word	0x0000b670


	//----- nvinfo : EIATTR_MBARRIER_INSTR_OFFSETS
	.align		4
.L_97:
        /*0240*/ 	.byte	0x04, 0x39
        /*0242*/ 	.short	(.L_99 - .L_98)


	//   ....[0]....
.L_98:
        /*0244*/ 	.word	0x00000270
        /*0248*/ 	.word	0x000000ff
        /*024c*/ 	.word	0x00038800
        /*0250*/ 	.short	0x0100
        /*0252*/ 	.byte	0x06
	.zero		1


	//   ....[1]....
        /*0254*/ 	.word	0x00000280
        /*0258*/ 	.word	0x000000ff
        /*025c*/ 	.word	0x00038820
        /*0260*/ 	.short	0x0100
        /*0262*/ 	.byte	0x06
	.zero		1


	//   ....[2]....
        /*0264*/ 	.word	0x00000370
        /*0268*/ 	.word	0x000000ff
        /*026c*/ 	.word	0x00038830
        /*0270*/ 	.short	0x0100
        /*0272*/ 	.byte	0x08
	.zero		1


	//   ....[3]....
        /*0274*/ 	.word	0x00000380
        /*0278*/ 	.word	0x000000ff
        /*027c*/ 	.word	0x00038840
        /*0280*/ 	.short	0x0100
        /*0282*/ 	.byte	0x08
	.zero		1


	//   ....[4]....
        /*0284*/ 	.word	0x00000390
        /*0288*/ 	.word	0x000000ff
        /*028c*/ 	.word	0x00038838
        /*0290*/ 	.short	0x0100
        /*0292*/ 	.byte	0x08
	.zero		1


	//   ....[5]....
        /*0294*/ 	.word	0x000003a0
        /*0298*/ 	.word	0x000000ff
        /*029c*/ 	.word	0x00038848
        /*02a0*/ 	.short	0x0100
        /*02a2*/ 	.byte	0x08
	.zero		1


	//   ....[6]....
        /*02a4*/ 	.word	0x000004d0
        /*02a8*/ 	.word	0x000000ff
        /*02ac*/ 	.word	0x00038850
        /*02b0*/ 	.short	0x0100
        /*02b2*/ 	.byte	0x08
	.zero		1


	//   ....[7]....
        /*02b4*/ 	.word	0x000004e0
        /*02b8*/ 	.word	0x000000ff
        /*02bc*/ 	.word	0x00038860
        /*02c0*/ 	.short	0x0100
        /*02c2*/ 	.byte	0x08
	.zero		1


	//   ....[8]....
        /*02c4*/ 	.word	0x000004f0
        /*02c8*/ 	.word	0x000000ff
        /*02cc*/ 	.word	0x00038858
        /*02d0*/ 	.short	0x0100
        /*02d2*/ 	.byte	0x08
	.zero		1


	//   ....[9]....
        /*02d4*/ 	.word	0x00000500
        /*02d8*/ 	.word	0x000000ff
        /*02dc*/ 	.word	0x00038868
        /*02e0*/ 	.short	0x0100
        /*02e2*/ 	.byte	0x08
	.zero		1


	//   ....[10]....
        /*02e4*/ 	.word	0x000005f0
        /*02e8*/ 	.word	0x000000ff
        /*02ec*/ 	.word	0x00038870
        /*02f0*/ 	.short	0x0100
        /*02f2*/ 	.byte	0x06
	.zero		1


	//   ....[11]....
        /*02f4*/ 	.word	0x00000600
        /*02f8*/ 	.word	0x000000ff
        /*02fc*/ 	.word	0x00038880
        /*0300*/ 	.short	0x0100
        /*0302*/ 	.byte	0x06
	.zero		1


	//   ....[12]....
        /*0304*/ 	.word	0x00000610
        /*0308*/ 	.word	0x000000ff
        /*030c*/ 	.word	0x00038878
        /*0310*/ 	.short	0x0100
        /*0312*/ 	.byte	0x06
	.zero		1


	//   ....[13]....
        /*0314*/ 	.word	0x00000620
        /*0318*/ 	.word	0x000000ff
        /*031c*/ 	.word	0x00038888
        /*0320*/ 	.short	0x0100
        /*0322*/ 	.byte	0x06
	.zero		1


	//   ....[14]....
        /*0324*/ 	.word	0x00000750
        /*0328*/ 	.word	0x000000ff
        /*032c*/ 	.word	0x00038890
        /*0330*/ 	.short	0x0100
        /*0332*/ 	.byte	0x08
	.zero		1


	//   ....[15]....
        /*0334*/ 	.word	0x00000760
        /*0338*/ 	.word	0x000000ff
        /*033c*/ 	.word	0x000388a0
        /*0340*/ 	.short	0x0100
        /*0342*/ 	.byte	0x08
	.zero		1


	//   ....[16]....
        /*0344*/ 	.word	0x00000770
        /*0348*/ 	.word	0x000000ff
        /*034c*/ 	.word	0x00038898
        /*0350*/ 	.short	0x0100
        /*0352*/ 	.byte	0x08
	.zero		1


	//   ....[17]....
        /*0354*/ 	.word	0x00000780
        /*0358*/ 	.word	0x000000ff
        /*035c*/ 	.word	0x000388a8
        /*0360*/ 	.short	0x0100
        /*0362*/ 	.byte	0x08
	.zero		1


	//   ....[18]....
        /*0364*/ 	.word	0x000008b0
        /*0368*/ 	.word	0x000000ff
        /*036c*/ 	.word	0x000388b0
        /*0370*/ 	.short	0x0100
        /*0372*/ 	.byte	0x08
	.zero		1


	//   ....[19]....
        /*0374*/ 	.word	0x000008c0
        /*0378*/ 	.word	0x000000ff
        /*037c*/ 	.word	0x000388c0
        /*0380*/ 	.short	0x0100
        /*0382*/ 	.byte	0x08
	.zero		1


	//   ....[20]....
        /*0384*/ 	.word	0x000008d0
        /*0388*/ 	.word	0x000000ff
        /*038c*/ 	.word	0x000388b8
        /*0390*/ 	.short	0x0100
        /*0392*/ 	.byte	0x08
	.zero		1


	//   ....[21]....
        /*0394*/ 	.word	0x000008e0
        /*0398*/ 	.word	0x000000ff
        /*039c*/ 	.word	0x000388c8
        /*03a0*/ 	.short	0x0100
        /*03a2*/ 	.byte	0x08
	.zero		1


	//   ....[22]....
        /*03a4*/ 	.word	0x000010f0
        /*03a8*/ 	.word	0x000000ff
        /*03ac*/ 	.word	0x00038800
        /*03b0*/ 	.short	0x010a
        /*03b2*/ 	.byte	0x3d
	.zero		1


	//   ....[23]....
        /*03b4*/ 	.word	0x00001180
        /*03b8*/ 	.word	0x00000000
        /*03bc*/ 	.word	0x00038830
        /*03c0*/ 	.short	0x010a
        /*03c2*/ 	.byte	0x3f
	.zero		1


	//   ....[24]....
        /*03c4*/ 	.word	0x00001200
        /*03c8*/ 	.word	0x00000000
        /*03cc*/ 	.word	0x00038830
        /*03d0*/ 	.short	0x010a
        /*03d2*/ 	.byte	0x3f
	.zero		1


	//   ....[25]....
        /*03d4*/ 	.word	0x00003c30
        /*03d8*/ 	.word	0x00000000
        /*03dc*/ 	.word	0x00000000
        /*03e0*/ 	.short	0x0101
        /*03e2*/ 	.byte	0x3f
	.zero		1


	//   ....[26]....
        /*03e4*/ 	.word	0x00005070
        /*03e8*/ 	.word	0x000000ff
        /*03ec*/ 	.word	0x00038830
        /*03f0*/ 	.short	0x010a
        /*03f2*/ 	.byte	0x27
	.zero		1


	//   ....[27]....
        /*03f4*/ 	.word	0x000050b0
        /*03f8*/ 	.word	0x000000ff
        /*03fc*/ 	.word	0x00038830
        /*0400*/ 	.short	0x010a
        /*0402*/ 	.byte	0x27
	.zero		1


	//   ....[28]....
        /*0404*/ 	.word	0x00007a00
        /*0408*/ 	.word	0x000000ff
        /*040c*/ 	.word	0x00038850
        /*0410*/ 	.short	0x010a
        /*0412*/ 	.byte	0x05
	.zero		1


	//   ....[29]....
        /*0414*/ 	.word	0x00007a40
        /*0418*/ 	.word	0x000000ff
        /*041c*/ 	.word	0x00038850
        /*0420*/ 	.short	0x010a
        /*0422*/ 	.byte	0x05
	.zero		1


	//   ....[30]....
        /*0424*/ 	.word	0x00008560
        /*0428*/ 	.word	0x000000ab
        /*042c*/ 	.word	0x00000000
        /*0430*/ 	.short	0x0101
        /*0432*/ 	.byte	0x3f
	.zero		1


	//   ....[31]....
        /*0434*/ 	.word	0x00008590
        /*0438*/ 	.word	0x000000b2
        /*043c*/ 	.word	0x00000000
        /*0440*/ 	.short	0x0101
        /*0442*/ 	.byte	0x3f
	.zero		1


	//   ....[32]....
        /*0444*/ 	.word	0x00009220
        /*0448*/ 	.word	0x000000ff
        /*044c*/ 	.word	0x00038850
        /*0450*/ 	.short	0x010a
        /*0452*/ 	.byte	0x07
	.zero		1


	//   ....[33]....
        /*0454*/ 	.word	0x00009260
        /*0458*/ 	.word	0x000000ff
        /*045c*/ 	.word	0x00038850
        /*0460*/ 	.short	0x010a
        /*0462*/ 	.byte	0x07
	.zero		1


	//   ....[34]....
        /*0464*/ 	.word	0x00009e20
        /*0468*/ 	.word	0x0000000d
        /*046c*/ 	.word	0x00000000
        /*0470*/ 	.short	0x0101
        /*0472*/ 	.byte	0x3f
	.zero		1


	//   ....[35]....
        /*0474*/ 	.word	0x0000aeb0
        /*0478*/ 	.word	0x000000ff
        /*047c*/ 	.word	0x00000000
        /*0480*/ 	.short	0x0101
        /*0482*/ 	.byte	0x06
	.zero		1


	//   ....[36]....
        /*0484*/ 	.word	0x0000bdc0
        /*0488*/ 	.word	0x00000006
        /*048c*/ 	.word	0x00038840
        /*0490*/ 	.short	0x010a
        /*0492*/ 	.byte	0x3f
	.zero		1


	//   ....[37]....
        /*0494*/ 	.word	0x0000c3f0
        /*0498*/ 	.word	0x00000009
        /*049c*/ 	.word	0x00038820
        /*04a0*/ 	.short	0x010a
        /*04a2*/ 	.byte	0x3f
	.zero		1


	//   ....[38]....
        /*04a4*/ 	.word	0x0000c6d0
        /*04a8*/ 	.word	0x00000002
        /*04ac*/ 	.word	0x00038840
        /*04b0*/ 	.short	0x010a
        /*04b2*/ 	.byte	0x3f
	.zero		1


	//   ....[39]....
        /*04b4*/ 	.word	0x0000c9e0
        /*04b8*/ 	.word	0x00000002
        /*04bc*/ 	.word	0x00000060
        /*04c0*/ 	.short	0x010a
        /*04c2*/ 	.byte	0x3f
	.zero		1


	//   ....[40]....
        /*04c4*/ 	.word	0x0000cfd0
        /*04c8*/ 	.word	0x00000002
        /*04cc*/ 	.word	0x00038840
        /*04d0*/ 	.short	0x010a
        /*04d2*/ 	.byte	0x3f
	.zero		1


	//   ....[41]....
        /*04d4*/ 	.word	0x0000d2e0
        /*04d8*/ 	.word	0x00000002
        /*04dc*/ 	.word	0x00000060
        /*04e0*/ 	.short	0x010a
        /*04e2*/ 	.byte	0x3f
	.zero		1


	//   ....[42]....
        /*04e4*/ 	.word	0x0000d7f0
        /*04e8*/ 	.word	0x00000002
        /*04ec*/ 	.word	0x00038840
        /*04f0*/ 	.short	0x010a
        /*04f2*/ 	.byte	0x3f
	.zero		1


	//   ....[43]....
        /*04f4*/ 	.word	0x0000db10
        /*04f8*/ 	.word	0x00000002
        /*04fc*/ 	.word	0x00000060
        /*0500*/ 	.short	0x010a
        /*0502*/ 	.byte	0x3f
	.zero		1


	//   ....[44]....
        /*0504*/ 	.word	0x0000dee0
        /*0508*/ 	.word	0x00000003
        /*050c*/ 	.word	0x00038860
        /*0510*/ 	.short	0x010a
        /*0512*/ 	.byte	0x3f
	.zero		1


	//   ....[45]....
        /*0514*/ 	.word	0x0000e310
        /*0518*/ 	.word	0x00000000
        /*051c*/ 	.word	0x00038820
        /*0520*/ 	.short	0x010a
        /*0522*/ 	.byte	0x3f
	.zero		1


	//   ....[46]....
        /*0524*/ 	.word	0x0000e4b0
        /*0528*/ 	.word	0x00000006
        /*052c*/ 	.word	0x00000000
        /*0530*/ 	.short	0x010a
        /*0532*/ 	.byte	0x3f
	.zero		1


	//   ....[47]....
        /*0534*/ 	.word	0x0000e520
        /*0538*/ 	.word	0x00000003
        /*053c*/ 	.word	0x00000000
        /*0540*/ 	.short	0x010a
        /*0542*/ 	.byte	0x3f
	.zero		1


	//   ....[48]....
        /*0544*/ 	.word	0x0000e580
        /*0548*/ 	.word	0x00000010
        /*054c*/ 	.word	0x00000000
        /*0550*/ 	.short	0x010a
        /*0552*/ 	.byte	0x3f
	.zero		1


	//   ....[49]....
        /*0554*/ 	.word	0x0000e5b0
        /*0558*/ 	.word	0x00000003
        /*055c*/ 	.word	0x00000000
        /*0560*/ 	.short	0x010a
        /*0562*/ 	.byte	0x3f
	.zero		1


	//   ....[50]....
        /*0564*/ 	.word	0x0000e620
        /*0568*/ 	.word	0x00000003
        /*056c*/ 	.word	0x00038800
        /*0570*/ 	.short	0x010a
        /*0572*/ 	.byte	0x3f
	.zero		1


	//   ....[51]....
        /*0574*/ 	.word	0x0000e670
        /*0578*/ 	.word	0x00000000
        /*057c*/ 	.word	0x00038830
        /*0580*/ 	.short	0x010a
        /*0582*/ 	.byte	0x3f
	.zero		1


	//   ....[52]....
        /*0584*/ 	.word	0x0000e6d0
        /*0588*/ 	.word	0x00000005
        /*058c*/ 	.word	0x00038830
        /*0590*/ 	.short	0x010a
        /*0592*/ 	.byte	0x3f
	.zero		1


	//   ....[53]....
        /*0594*/ 	.word	0x0000e730
        /*0598*/ 	.word	0x00000003
        /*059c*/ 	.word	0x00038850
        /*05a0*/ 	.short	0x010a
        /*05a2*/ 	.byte	0x3f
	.zero		1


	//   ....[54]....
        /*05a4*/ 	.word	0x0000e790
        /*05a8*/ 	.word	0x00000003
        /*05ac*/ 	.word	0x00038850
        /*05b0*/ 	.short	0x010a
        /*05b2*/ 	.byte	0x3f
	.zero		1


	//   ....[55]....
        /*05b4*/ 	.word	0x0000e930
        /*05b8*/ 	.word	0x00000006
        /*05bc*/ 	.word	0x00038840
        /*05c0*/ 	.short	0x010a
        /*05c2*/ 	.byte	0x3f
	.zero		1


	//   ....[56]....
        /*05c4*/ 	.word	0x0000e9b0
        /*05c8*/ 	.word	0x00000007
        /*05cc*/ 	.word	0x00038820
        /*05d0*/ 	.short	0x010a
        /*05d2*/ 	.byte	0x3f
	.zero		1


	//   ....[57]....
        /*05d4*/ 	.word	0x0000ea00
        /*05d8*/ 	.word	0x00000002
        /*05dc*/ 	.word	0x00038840
        /*05e0*/ 	.short	0x010a
        /*05e2*/ 	.byte	0x3f
	.zero		1


	//   ....[58]....
        /*05e4*/ 	.word	0x0000ea50
        /*05e8*/ 	.word	0x00000002
        /*05ec*/ 	.word	0x00000060
        /*05f0*/ 	.short	0x010a
        /*05f2*/ 	.byte	0x3f
	.zero		1


	//   ....[59]....
        /*05f4*/ 	.word	0x0000eaa0
        /*05f8*/ 	.word	0x00000002
        /*05fc*/ 	.word	0x00038840
        /*0600*/ 	.short	0x010a
        /*0602*/ 	.byte	0x3f
	.zero		1


	//   ....[60]....
        /*0604*/ 	.word	0x0000eaf0
        /*0608*/ 	.word	0x00000002
        /*060c*/ 	.word	0x00000060
        /*0610*/ 	.short	0x010a
        /*0612*/ 	.byte	0x3f
	.zero		1


	//   ....[61]....
        /*0614*/ 	.word	0x0000eb40
        /*0618*/ 	.word	0x00000002
        /*061c*/ 	.word	0x00038840
        /*0620*/ 	.short	0x010a
        /*0622*/ 	.byte	0x3f
	.zero		1


	//   ....[62]....
        /*0624*/ 	.word	0x0000eb90
        /*0628*/ 	.word	0x00000002
        /*062c*/ 	.word	0x00000060
        /*0630*/ 	.short	0x010a
        /*0632*/ 	.byte	0x3f
	.zero		1


	//   ....[63]....
        /*0634*/ 	.word	0x0000ebe0
        /*0638*/ 	.word	0x00000003
        /*063c*/ 	.word	0x00038860
        /*0640*/ 	.short	0x010a
        /*0642*/ 	.byte	0x3f
	.zero		1


	//   ....[64]....
        /*0644*/ 	.word	0x0000ec30
        /*0648*/ 	.word	0x00000000
        /*064c*/ 	.word	0x00038820
        /*0650*/ 	.short	0x010a
        /*0652*/ 	.byte	0x3f
	.zero		1


	//   ....[65]....
        /*0654*/ 	.word	0x0000edd0
        /*0658*/ 	.word	0x00000006
        /*065c*/ 	.word	0x00000000
        /*0660*/ 	.short	0x010a
        /*0662*/ 	.byte	0x3f
	.zero		1


	//   ....[66]....
        /*0664*/ 	.word	0x0000ee20
        /*0668*/ 	.word	0x00000003
        /*066c*/ 	.word	0x00000000
        /*0670*/ 	.short	0x010a
        /*0672*/ 	.byte	0x3f
	.zero		1


	//   ....[67]....
        /*0674*/ 	.word	0x0000ee70
        /*0678*/ 	.word	0x00000010
        /*067c*/ 	.word	0x00000000
        /*0680*/ 	.short	0x010a
        /*0682*/ 	.byte	0x3f
	.zero		1


	//----- nvinfo : EIATTR_NUM_MBARRIERS
	.align		4
.L_99:
        /*0684*/ 	.byte	0x03, 0x38
        /*0686*/ 	.short	0x0016


	//----- nvinfo : EIATTR_EXIT_INSTR_OFFSETS
	.align		4
        /*0688*/ 	.byte	0x04, 0x1c
        /*068a*/ 	.short	(.L_101 - .L_100)


	//   ....[0]....
.L_100:
        /*068c*/ 	.word	0x000009f0


	//   ....[1]....
        /*0690*/ 	.word	0x0000af90


	//   ....[2]....
        /*0694*/ 	.word	0x0000aff0


	//   ....[3]....
        /*0698*/ 	.word	0x0000e600


	//----- nvinfo : EIATTR_MAX_THREADS
	.align		4
.L_101:
        /*069c*/ 	.byte	0x04, 0x05
        /*069e*/ 	.short	(.L_103 - .L_102)
.L_102:
        /*06a0*/ 	.word	0x00000180
        /*06a4*/ 	.word	0x00000001
        /*06a8*/ 	.word	0x00000001


	//----- nvinfo : EIATTR_CRS_STACK_SIZE
	.align		4
.L_103:
        /*06ac*/ 	.byte	0x04, 0x1e
        /*06ae*/ 	.short	(.L_105 - .L_104)
.L_104:
        /*06b0*/ 	.word	0x00000000


	//----- nvinfo : EIATTR_CBANK_PARAM_SIZE
	.align		4
.L_105:
        /*06b4*/ 	.byte	0x03, 0x19
        /*06b6*/ 	.short	0x0bf0


	//----- nvinfo : EIATTR_PARAM_CBANK
	.align		4
        /*06b8*/ 	.byte	0x04, 0x0a
        /*06ba*/ 	.short	(.L_107 - .L_106)
	.align		4
.L_106:
        /*06bc*/ 	.word	index@(.nv.constant0._ZN7cutlass13device_kernelIN5flash11enable_sm90INS1_16FlashAttnFwdSm90INS1_25CollectiveMainloopFwdSm90ILi2EN4cute5tupleIJNS5_1CILi1EEES8_S8_EEENS6_IJNS7_ILi128EEENS7_ILi80EEENS7_ILi256EEEEEELi256ENS_6half_tEfNS_4arch4Sm90ELb0ELb0ELb0ELb0ELb0ELb0ELb0ELb1ELb1ELb0ELb0ELb0EEENS1_21CollectiveEpilogueFwdINS6_IJSA_SC_SB_EEES9_SE_SG_Li256ELb0ELb0ELb0ELb0EEENS1_29StaticPersistentTileSchedulerILb0EEEEEEEEEvNT_6ParamsE)
        /*06c0*/ 	.short	0x0210
        /*06c2*/ 	.short	0x0bf0


	//----- nvinfo : EIATTR_SW_WAR
	.align		4
.L_107:
        /*06c4*/ 	.byte	0x04, 0x36
        /*06c6*/ 	.short	(.L_109 - .L_108)
.L_108:
        /*06c8*/ 	.word	0x00000008
.L_109:


//--------------------- .nv.info._ZN7cutlass13device_kernelIN5flash11enable_sm90INS1_16FlashAttnFwdSm90INS1_25CollectiveMainloopFwdSm90ILi2EN4cute5tupleIJNS5_1CILi2EEENS7_ILi1EEES9_EEENS6_IJNS7_ILi128EEENS7_ILi80EEENS7_ILi256EEEEEELi256ENS_6half_tEfNS_4arch4Sm90ELb0ELb0ELb0ELb0ELb0ELb0ELb0ELb1ELb1ELb0ELb0ELb0EEENS1_21CollectiveEpilogueFwdINS6_IJSB_SD_SC_EEESA_SF_SH_Li256ELb0ELb0ELb0ELb0EEENS1_29StaticPersistentTileSchedulerILb0EEEEEEEEEvNT_6ParamsE --------------------------
	.section	.nv.info._ZN7cutlass13device_kernelIN5flash11enable_sm90INS1_16FlashAttnFwdSm90INS1_25CollectiveMainloopFwdSm90ILi2EN4cute5tupleIJNS5_1CILi2EEENS7_ILi1EEES9_EEENS6_IJNS7_ILi128EEENS7_ILi80EEENS7_ILi256EEEEEELi256ENS_6half_tEfNS_4arch4Sm90ELb0ELb0ELb0ELb0ELb0ELb0ELb0ELb1ELb1ELb0ELb0ELb0EEENS1_21CollectiveEpilogueFwdINS6_IJSB_SD_SC_EEESA_SF_SH_Li256ELb0ELb0ELb0ELb0EEENS1_29StaticPersistentTileSchedulerILb0EEEEEEEEEvNT_6ParamsE,"",@"SHT_CUDA_INFO"
	.sectionflags	@""
	.align	4


	//----- nvinfo : EIATTR_CUDA_API_VERSION
	.align		4
        /*0000*/ 	.byte	0x04, 0x37
        /*0002*/ 	.short	(.L_111 - .L_110)
.L_110:
        /*0004*/ 	.word	0x00000082


	//----- nvinfo : EIATTR_KPARAM_INFO
	.align		4
.L_111:
        /*0008*/ 	.byte	0x04, 0x17
        /*000a*/ 	.short	(.L_113 - .L_112)
.L_112:
        /*000c*/ 	.word	0x00000000
        /*0010*/ 	.short	0x0000
        /*0012*/ 	.short	0x0070
        /*0014*/ 	.byte	0x00, 0xf0, 0x01, 0x2e


	//----- nvinfo : EIATTR_SPARSE_MMA_MASK
	.align		4
.L_113:
        /*0018*/ 	.byte	0x03, 0x50
        /*001a*/ 	.short	0x0000


	//----- nvinfo : EIATTR_MAXREG_COUNT
	.align		4
        /*001c*/ 	.byte	0x03, 0x1b
        /*001e*/ 	.short	0x00a8


	//----- nvinfo : EIATTR_NUM_BARRIERS
	.align		4
        /*0020*/ 	.byte	0x02, 0x4c
        /*0022*/ 	.byte	0x09
	.zero		1


	//----- nvinfo : EIATTR_EXTERNS
	.align		4
        /*0024*/ 	.byte	0x04, 0x0f
        /*0026*/ 	.short	(.L_115 - .L_114)


	//   ....[0]....
	.align		4
.L_114:
        /*0028*/ 	.word	index@(__assertfail)


	//----- nvinfo : EIATTR_ANNOTATIONS
	.align		4
.L_115:
        /*002c*/ 	.byte	0x04, 0x55
        /*002e*/ 	.short	(.L_117 - .L_116)


	//   ....[0]....
.L_116:
        /* <DEDUP_REMOVED lines=26> */


	//----- nvinfo : EIATTR_MERCURY_ISA_VERSION
	.align		4
.L_117:
        /*01c0*/ 	.byte	0x03, 0x5f
        /*01c2*/ 	.short	0x0101


	//----- nvinfo : EIATTR_INT_WARP_WIDE_INSTR_OFFSETS
	.align		4
        /*01c4*/ 	.byte	0x04, 0x31
        /*01c6*/ 	.short	(.L_119 - .L_118)


	//   ....[0]....
.L_118:
        /*01c8*/ 	.word	0x00000190


	//   ....[1]....
        /*01cc*/ 	.word	0x000001d0


	//   ....[2]....
        /*01d0*/ 	.word	0x00000240


	//   ....[3]....
        /*01d4*/ 	.word	0x0000b6f0


	//   ....[4]....
        /*01d8*/ 	.word	0x0000b740


	//   ....[5]....
        /*01dc*/ 	.word	0x0000b800


	//   ....[6]....
        /*01e0*/ 	.word	0x0000b8c0


	//   ....[7]....
        /*01e4*/ 	.word	0x0000b980


	//----- nvinfo : EIATTR_COOP_GROUP_MASK_REGIDS
	.align		4
.L_119:
        /*01e8*/ 	.byte	0x04, 0x29
        /*01ea*/ 	.short	(.L_121 - .L_120)


	//   ....[0]....
.L_120:
        /*01ec*/ 	.word	0xffffffff


	//   ....[1]....
        /*01f0*/ 	.word	0xffffffff


	//   ....[2]....
        /*01f4*/ 	.word	0xffffffff


	//   ....[3]....
        /*01f8*/ 	.word	0xffffffff


	//   ....[4]....
        /*01fc*/ 	.word	0xffffffff


	//   ....[5]....
        /*0200*/ 	.word	0xffffffff


	//   ....[6]....
        /*0204*/ 	.word	0xffffffff


	//   ....[7]....
        /*0208*/ 	.word	0xffffffff


	//   ....[8]....
        /*020c*/ 	.word	0xffffffff


	//   ....[9]....
        /*0210*/ 	.word	0xffffffff


	//   ....[10]....
        /*0214*/ 	.word	0xffffffff


	//   ....[11]....
        /*0218*/ 	.word	0xffffffff


	//   ....[12]....
        /*021c*/ 	.word	0xffffffff


	//   ....[13]....
        /*0220*/ 	.word	0xffffffff


	//   ....[14]....
        /*0224*/ 	.word	0xffffffff


	//   ....[15]....
        /*0228*/ 	.word	0xffffffff


	//   ....[16]....
        /*022c*/ 	.word	0xffffffff


	//   ....[17]....
        /*0230*/ 	.word	0xffffffff


	//   ....[18]....
        /*0234*/ 	.word	0xffffffff


	//   ....[19]....
        /*0238*/ 	.word	0xffffffff


	//   ....[20]....
        /*023c*/ 	.word	0xffffffff


	//   ....[21]....
        /*0240*/ 	.word	0xffffffff


	//   ....[22]....
        /*0244*/ 	.word	0xffffffff


	//   ....[23]....
        /*0248*/ 	.word	0xffffffff


	//   ....[24]....
        /*024c*/ 	.word	0x0500000f


	//   ....[25]....
        /*0250*/ 	.word	0x0500000f


	//----- nvinfo : EIATTR_COOP_GROUP_INSTR_OFFSETS
	.align		4
.L_121:
        /*0254*/ 	.byte	0x04, 0x28
        /*0256*/ 	.short	(.L_123 - .L_122)


	//   ....[0]....
.L_122:
        /*0258*/ 	.word	0x00000060


	//   ....[1]....
        /*025c*/ 	.word	0x000001a0


	//   ....[2]....
        /*0260*/ 	.word	0x000001f0


	//   ....[3]....
        /*0264*/ 	.word	0x00000430


	//   ....[4]....
        /*0268*/ 	.word	0x00000660


	//   ....[5]....
        /*026c*/ 	.word	0x00000890


	//   ....[6]....
        /*0270*/ 	.word	0x00000b20


	//   ....[7]....
        /*0274*/ 	.word	0x00000e50


	//   ....[8]....
        /*0278*/ 	.word	0x00001330


	//   ....[9]....
        /*027c*/ 	.word	0x00004340


	//   ....[10]....
        /*0280*/ 	.word	0x00004390


	//   ....[11]....
        /*0284*/ 	.word	0x00004710


	//   ....[12]....
        /*0288*/ 	.word	0x00004790


	//   ....[13]....
        /*028c*/ 	.word	0x00007c60


	//   ....[14]....
        /*0290*/ 	.word	0x00007c70


	//   ....[15]....
        /*0294*/ 	.word	0x00007ca0


	//   ....[16]....
        /*0298*/ 	.word	0x00007cb0


	//   ....[17]....
        /*029c*/ 	.word	0x00009060


	//   ....[18]....
        /*02a0*/ 	.word	0x00009070


	//   ....[19]....
        /*02a4*/ 	.word	0x00009110


	//   ....[20]....
        /*02a8*/ 	.word	0x00009130


	//   ....[21]....
        /*02ac*/ 	.word	0x0000aa40


	//   ....[22]....
        /*02b0*/ 	.word	0x0000ae20


	//   ....[23]....
        /*02b4*/ 	.word	0x0000e4d0


	//   ....[24]....
        /*02b8*/ 	.word	0x0000e9e0


	//   ....[25]....
        /*02bc*/ 	.word	0x0000ee80


	//----- nvinfo : EIATTR_REG_RECONFIG
	.align		4
.L_123:
        /*02c0*/ 	.byte	0x01, 0x54
	.zero		2


	//----- nvinfo : EIATTR_SYSCALL_OFFSETS
	.align		4
        /*02c4*/ 	.byte	0x04, 0x46
        /*02c6*/ 	.short	(.L_125 - .L_124)


	//   ....[0]....
.L_124:
        /*02c8*/ 	.word	0x000016b0


	//   ....[1]....
        /*02cc*/ 	.word	0x0000b330


	//   ....[2]....
        /*02d0*/ 	.word	0x0000b470


	//   ....[3]....
        /*02d4*/ 	.word	0x0000b570


	//----- nvinfo : EIATTR_MBARRIER_INSTR_OFFSETS
	.align		4
.L_125:
        /*02d8*/ 	.byte	0x04, 0x39
        /*02da*/ 	.short	(.L_127 - .L_126)


	//   ....[0]....
.L_126:
        /*02dc*/ 	.word	0x000002d0
        /*02e0*/ 	.word	0x000000ff
        /*02e4*/ 	.word	0x00038800
        /*02e8*/ 	.short	0x0100
        /*02ea*/ 	.byte	0x08
	.zero		1


	//   ....[1]....
        /*02ec*/ 	.word	0x000002e0
        /*02f0*/ 	.word	0x000000ff
        /*02f4*/ 	.word	0x00038820
        /*02f8*/ 	.short	0x0100
        /*02fa*/ 	.byte	0x08
	.zero		1


	//   ....[2]....
        /*02fc*/ 	.word	0x000003d0
        /*0300*/ 	.word	0x000000ff
        /*0304*/ 	.word	0x00038830
        /*0308*/ 	.short	0x0100
        /*030a*/ 	.byte	0x08
	.zero		1


	//   ....[3]....
        /*030c*/ 	.word	0x000003e0
        /*0310*/ 	.word	0x000000ff
        /*0314*/ 	.word	0x00038840
        /*0318*/ 	.short	0x0100
        /*031a*/ 	.byte	0x08
	.zero		1


	//   ....[4]....
        /*031c*/ 	.word	0x000003f0
        /*0320*/ 	.word	0x000000ff
        /*0324*/ 	.word	0x00038838
        /*0328*/ 	.short	0x0100
        /*032a*/ 	.byte	0x08
	.zero		1


	//   ....[5]....
        /*032c*/ 	.word	0x00000400
        /*0330*/ 	.word	0x000000ff
        /*0334*/ 	.word	0x00038848
        /*0338*/ 	.short	0x0100
        /*033a*/ 	.byte	0x08
	.zero		1


	//   ....[6]....
        /*033c*/ 	.word	0x00000610
        /*0340*/ 	.word	0x000000ff
        /*0344*/ 	.word	0x00038850
        /*0348*/ 	.short	0x0100
        /*034a*/ 	.byte	0x08
	.zero		1


	//   ....[7]....
        /*034c*/ 	.word	0x00000620
        /*0350*/ 	.word	0x000000ff
        /*0354*/ 	.word	0x00038860
        /*0358*/ 	.short	0x0100
        /*035a*/ 	.byte	0x08
	.zero		1


	//   ....[8]....
        /*035c*/ 	.word	0x00000630
        /*0360*/ 	.word	0x000000ff
        /*0364*/ 	.word	0x00038858
        /*0368*/ 	.short	0x0100
        /*036a*/ 	.byte	0x08
	.zero		1


	//   ....[9]....
        /*036c*/ 	.word	0x00000640
        /*0370*/ 	.word	0x000000ff
        /*0374*/ 	.word	0x00038868
        /*0378*/ 	.short	0x0100
        /*037a*/ 	.byte	0x08
	.zero		1


	//   ....[10]....
        /*037c*/ 	.word	0x00000840
        /*0380*/ 	.word	0x000000ff
        /*0384*/ 	.word	0x00038870
        /*0388*/ 	.short	0x0100
        /*038a*/ 	.byte	0x08
	.zero		1


	//   ....[11]....
        /*038c*/ 	.word	0x00000850
        /*0390*/ 	.word	0x000000ff
        /*0394*/ 	.word	0x00038880
        /*0398*/ 	.short	0x0100
        /*039a*/ 	.byte	0x08
	.zero		1


	//   ....[12]....
        /*039c*/ 	.word	0x00000860
        /*03a0*/ 	.word	0x000000ff
        /*03a4*/ 	.word	0x00038878
        /*03a8*/ 	.short	0x0100
        /*03aa*/ 	.byte	0x08
	.zero		1


	//   ....[13]....
        /*03ac*/ 	.word	0x00000870
        /*03b0*/ 	.word	0x000000ff
        /*03b4*/ 	.word	0x00038888
        /*03b8*/ 	.short	0x0100
        /*03ba*/ 	.byte	0x08
	.zero		1


	//   ....[14]....
        /*03bc*/ 	.word	0x00000ad0
        /*03c0*/ 	.word	0x000000ff
        /*03c4*/ 	.word	0x00038890
        /*03c8*/ 	.short	0x0100
        /*03ca*/ 	.byte	0x08
	.zero		1


	//   ....[15]....
        /*03cc*/ 	.word	0x00000ae0
        /*03d0*/ 	.word	0x000000ff
        /*03d4*/ 	.word	0x000388a0
        /*03d8*/ 	.short	0x0100
        /*03da*/ 	.byte	0x08
	.zero		1


	//   ....[16]....
        /*03dc*/ 	.word	0x00000af0
        /*03e0*/ 	.word	0x000000ff
        /*03e4*/ 	.word	0x00038898
        /*03e8*/ 	.short	0x0100
        /*03ea*/ 	.byte	0x08
	.zero		1


	//   ....[17]....
        /*03ec*/ 	.word	0x00000b00
        /*03f0*/ 	.word	0x000000ff
        /*03f4*/ 	.word	0x000388a8
        /*03f8*/ 	.short	0x0100
        /*03fa*/ 	.byte	0x08
	.zero		1


	//   ....[18]....
        /*03fc*/ 	.word	0x00000da0
        /*0400*/ 	.word	0x000000ff
        /*0404*/ 	.word	0x000388b0
        /*0408*/ 	.short	0x0100
        /*040a*/ 	.byte	0x08
	.zero		1


	//   ....[19]....
        /*040c*/ 	.word	0x00000db0
        /*0410*/ 	.word	0x000000ff
        /*0414*/ 	.word	0x000388c0
        /*0418*/ 	.short	0x0100
        /*041a*/ 	.byte	0x08
	.zero		1


	//   ....[20]....
        /*041c*/ 	.word	0x00000dc0
        /*0420*/ 	.word	0x000000ff
        /*0424*/ 	.word	0x000388b8
        /*0428*/ 	.short	0x0100
        /*042a*/ 	.byte	0x08
	.zero		1


	//   ....[21]....
        /*042c*/ 	.word	0x00000dd0
        /*0430*/ 	.word	0x000000ff
        /*0434*/ 	.word	0x000388c8
        /*0438*/ 	.short	0x0100
        /*043a*/ 	.byte	0x08
	.zero		1


	//   ....[22]....
        /*043c*/ 	.word	0x00001740
        /*0440*/ 	.word	0x000000ff
        /*0444*/ 	.word	0x00038800
        /*0448*/ 	.short	0x010a
        /*044a*/ 	.byte	0x06
	.zero		1


	//   ....[23]....
        /*044c*/ 	.word	0x000017e0
        /*0450*/ 	.word	0x00000000
        /*0454*/ 	.word	0x00038830
        /*0458*/ 	.short	0x010a
        /*045a*/ 	.byte	0x3f
	.zero		1


	//   ....[24]....
        /*045c*/ 	.word	0x00001820
        /*0460*/ 	.word	0x00000000
        /*0464*/ 	.word	0x00038830
        /*0468*/ 	.short	0x010a
        /*046a*/ 	.byte	0x3f
	.zero		1


	//   ....[25]....
        /*046c*/ 	.word	0x00004a30
        /*0470*/ 	.word	0x00000000
        /*0474*/ 	.word	0x00000000
        /*0478*/ 	.short	0x0101
        /*047a*/ 	.byte	0x3f
	.zero		1


	//   ....[26]....
        /*047c*/ 	.word	0x00005150
        /*0480*/ 	.word	0x000000ff
        /*0484*/ 	.word	0x00038830
        /*0488*/ 	.short	0x010a
        /*048a*/ 	.byte	0x27
	.zero		1


	//   ....[27]....
        /*048c*/ 	.word	0x00005190
        /*0490*/ 	.word	0x000000ff
        /*0494*/ 	.word	0x00038830
        /*0498*/ 	.short	0x010a
        /*049a*/ 	.byte	0x27
	.zero		1


	//   ....[28]....
        /*049c*/ 	.word	0x00007700
        /*04a0*/ 	.word	0x000000ff
        /*04a4*/ 	.word	0x00038850
        /*04a8*/ 	.short	0x010a
        /*04aa*/ 	.byte	0x04
	.zero		1


	//   ....[29]....
        /*04ac*/ 	.word	0x00007740
        /*04b0*/ 	.word	0x000000ff
        /*04b4*/ 	.word	0x00038850
        /*04b8*/ 	.short	0x010a
        /*04ba*/ 	.byte	0x04
	.zero		1


	//   ....[30]....
        /*04bc*/ 	.word	0x00008350
        /*04c0*/ 	.word	0x00000005
        /*04c4*/ 	.word	0x00000000
        /*04c8*/ 	.short	0x0101
        /*04ca*/ 	.byte	0x3f
	.zero		1


	//   ....[31]....
        /*04cc*/ 	.word	0x00008710
        /*04d0*/ 	.word	0x00000098
        /*04d4*/ 	.word	0x00000000
        /*04d8*/ 	.short	0x0101
        /*04da*/ 	.byte	0x3f
	.zero		1


	//   ....[32]....
        /*04dc*/ 	.word	0x00008fd0
        /*04e0*/ 	.word	0x000000ff
        /*04e4*/ 	.word	0x00038850
        /*04e8*/ 	.short	0x010a
        /*04ea*/ 	.byte	0x08
	.zero		1


	//   ....[33]....
        /*04ec*/ 	.word	0x00009010
        /*04f0*/ 	.word	0x000000ff
        /*04f4*/ 	.word	0x00038850
        /*04f8*/ 	.short	0x010a
        /*04fa*/ 	.byte	0x08
	.zero		1


	//   ....[34]....
        /*04fc*/ 	.word	0x0000a390
        /*0500*/ 	.word	0x00000014
        /*0504*/ 	.word	0x00000000
        /*0508*/ 	.short	0x0101
        /*050a*/ 	.byte	0x3f
	.zero		1


	//   ....[35]....
        /*050c*/ 	.word	0x0000acd0
        /*0510*/ 	.word	0x000000ff
        /*0514*/ 	.word	0x00000000
        /*0518*/ 	.short	0x0101
        /*051a*/ 	.byte	0x07
	.zero		1


	//   ....[36]....
        /*051c*/ 	.word	0x0000ace0
        /*0520*/ 	.word	0x000000ff
        /*0524*/ 	.word	0x00000000
        /*0528*/ 	.short	0x0101
        /*052a*/ 	.byte	0x06
	.zero		1


	//   ....[37]....
        /*052c*/ 	.word	0x0000bcf0
        /*0530*/ 	.word	0x00000004
        /*0534*/ 	.word	0x00038840
        /*0538*/ 	.short	0x010a
        /*053a*/ 	.byte	0x3f
	.zero		1


	//   ....[38]....
        /*053c*/ 	.word	0x0000c380
        /*0540*/ 	.word	0x0000000a
        /*0544*/ 	.word	0x00038820
        /*0548*/ 	.short	0x010a
        /*054a*/ 	.byte	0x3f
	.zero		1


	//   ....[39]....
        /*054c*/ 	.word	0x0000c670
        /*0550*/ 	.word	0x00000002
        /*0554*/ 	.word	0x00038840
        /*0558*/ 	.short	0x010a
        /*055a*/ 	.byte	0x3f
	.zero		1


	//   ....[40]....
        /*055c*/ 	.word	0x0000c9c0
        /*0560*/ 	.word	0x00000002
        /*0564*/ 	.word	0x00038860
        /*0568*/ 	.short	0x010a
        /*056a*/ 	.byte	0x3f
	.zero		1


	//   ....[41]....
        /*056c*/ 	.word	0x0000cfb0
        /*0570*/ 	.word	0x00000002
        /*0574*/ 	.word	0x00038840
        /*0578*/ 	.short	0x010a
        /*057a*/ 	.byte	0x3f
	.zero		1


	//   ....[42]....
        /*057c*/ 	.word	0x0000d300
        /*0580*/ 	.word	0x00000002
        /*0584*/ 	.word	0x00038860
        /*0588*/ 	.short	0x010a
        /*058a*/ 	.byte	0x3f
	.zero		1


	//   ....[43]....
        /*058c*/ 	.word	0x0000d860
        /*0590*/ 	.word	0x00000002
        /*0594*/ 	.word	0x00038840
        /*0598*/ 	.short	0x010a
        /*059a*/ 	.byte	0x3f
	.zero		1


	//   ....[44]....
        /*059c*/ 	.word	0x0000dbb0
        /*05a0*/ 	.word	0x00000002
        /*05a4*/ 	.word	0x00038860
        /*05a8*/ 	.short	0x010a
        /*05aa*/ 	.byte	0x3f
	.zero		1


	//   ....[45]....
        /*05ac*/ 	.word	0x0000dfb0
        /*05b0*/ 	.word	0x00000003
        /*05b4*/ 	.word	0x00038860
        /*05b8*/ 	.short	0x010a
        /*05ba*/ 	.byte	0x3f
	.zero		1


	//   ....[46]....
        /*05bc*/ 	.word	0x0000e450
        /*05c0*/ 	.word	0x00000000
        /*05c4*/ 	.word	0x00038820
        /*05c8*/ 	.short	0x010a
        /*05ca*/ 	.byte	0x3f
	.zero		1


	//   ....[47]....
        /*05cc*/ 	.word	0x0000e610
        /*05d0*/ 	.word	0x00000006
        /*05d4*/ 	.word	0x00000000
        /*05d8*/ 	.short	0x010a
        /*05da*/ 	.byte	0x3f
	.zero		1


	//   ....[48]....
        /*05dc*/ 	.word	0x0000e680
        /*05e0*/ 	.word	0x00000003
        /*05e4*/ 	.word	0x00000000
        /*05e8*/ 	.short	0x010a
        /*05ea*/ 	.byte	0x3f
	.zero		1


	//   ....[49]....
        /*05ec*/ 	.word	0x0000e6e0
        /*05f0*/ 	.word	0x00000010
        /*05f4*/ 	.word	0x00000000
        /*05f8*/ 	.short	0x010a
        /*05fa*/ 	.byte	0x3f
	.zero		1


	//   ....[50]....
        /*05fc*/ 	.word	0x0000e710
        /*0600*/ 	.word	0x00000003
        /*0604*/ 	.word	0x00000000
        /*0608*/ 	.short	0x010a
        /*060a*/ 	.byte	0x3f
	.zero		1


	//   ....[51]....
        /*060c*/ 	.word	0x0000e790
        /*0610*/ 	.word	0x00000003
        /*0614*/ 	.word	0x00038800
        /*0618*/ 	.short	0x010a
        /*061a*/ 	.byte	0x3f
	.zero		1


	//   ....[52]....
        /*061c*/ 	.word	0x0000e7e0
        /*0620*/ 	.word	0x00000000
        /*0624*/ 	.word	0x00038830
        /*0628*/ 	.short	0x010a
        /*062a*/ 	.byte	0x3f
	.zero		1


	//   ....[53]....
        /*062c*/ 	.word	0x0000e840
        /*0630*/ 	.word	0x00000004
        /*0634*/ 	.word	0x00038830
        /*0638*/ 	.short	0x010a
        /*063a*/ 	.byte	0x3f
	.zero		1


	//   ....[54]....
        /*063c*/ 	.word	0x0000e8a0
        /*0640*/ 	.word	0x00000003
        /*0644*/ 	.word	0x00038850
        /*0648*/ 	.short	0x010a
        /*064a*/ 	.byte	0x3f
	.zero		1


	//   ....[55]....
        /*064c*/ 	.word	0x0000e900
        /*0650*/ 	.word	0x00000007
        /*0654*/ 	.word	0x00038850
        /*0658*/ 	.short	0x010a
        /*065a*/ 	.byte	0x3f
	.zero		1


	//   ....[56]....
        /*065c*/ 	.word	0x0000eaa0
        /*0660*/ 	.word	0x00000004
        /*0664*/ 	.word	0x00038840
        /*0668*/ 	.short	0x010a
        /*066a*/ 	.byte	0x3f
	.zero		1


	//   ....[57]....
        /*066c*/ 	.word	0x0000eb20
        /*0670*/ 	.word	0x00000007
        /*0674*/ 	.word	0x00038820
        /*0678*/ 	.short	0x010a
        /*067a*/ 	.byte	0x3f
	.zero		1


	//   ....[58]....
        /*067c*/ 	.word	0x0000eb70
        /*0680*/ 	.word	0x00000002
        /*0684*/ 	.word	0x00038840
        /*0688*/ 	.short	0x010a
        /*068a*/ 	.byte	0x3f
	.zero		1


	//   ....[59]....
        /*068c*/ 	.word	0x0000ebc0
        /*0690*/ 	.word	0x00000002
        /*0694*/ 	.word	0x00038860
        /*0698*/ 	.short	0x010a
        /*069a*/ 	.byte	0x3f
	.zero		1


	//   ....[60]....
        /*069c*/ 	.word	0x0000ec10
        /*06a0*/ 	.word	0x00000002
        /*06a4*/ 	.word	0x00038840
        /*06a8*/ 	.short	0x010a
        /*06aa*/ 	.byte	0x3f
	.zero		1


	//   ....[61]....
        /*06ac*/ 	.word	0x0000ec60
        /*06b0*/ 	.word	0x00000002
        /*06b4*/ 	.word	0x00038860
        /*06b8*/ 	.short	0x010a
        /*06ba*/ 	.byte	0x3f
	.zero		1


	//   ....[62]....
        /*06bc*/ 	.word	0x0000ecb0
        /*06c0*/ 	.word	0x00000002
        /*06c4*/ 	.word	0x00038840
        /*06c8*/ 	.short	0x010a
        /*06ca*/ 	.byte	0x3f
	.zero		1


	//   ....[63]....
        /*06cc*/ 	.word	0x0000ed00
        /*06d0*/ 	.word	0x00000002
        /*06d4*/ 	.word	0x00038860
        /*06d8*/ 	.short	0x010a
        /*06da*/ 	.byte	0x3f
	.zero		1


	//   ....[64]....
        /*06dc*/ 	.word	0x0000ed50
        /*06e0*/ 	.word	0x00000003
        /*06e4*/ 	.word	0x00038860
        /*06e8*/ 	.short	0x010a
        /*06ea*/ 	.byte	0x3f
	.zero		1


	//   ....[65]....
        /*06ec*/ 	.word	0x0000eda0
        /*06f0*/ 	.word	0x00000000
        /*06f4*/ 	.word	0x00038820
        /*06f8*/ 	.short	0x010a
        /*06fa*/ 	.byte	0x3f
	.zero		1


	//   ....[66]....
        /*06fc*/ 	.word	0x0000ef40
        /*0700*/ 	.word	0x00000006
        /*0704*/ 	.word	0x00000000
        /*0708*/ 	.short	0x010a
        /*070a*/ 	.byte	0x3f
	.zero		1


	//   ....[67]....
        /*070c*/ 	.word	0x0000ef90
        /*0710*/ 	.word	0x00000003
        /*0714*/ 	.word	0x00000000
        /*0718*/ 	.short	0x010a
        /*071a*/ 	.byte	0x3f
	.zero		1


	//   ....[68]....
        /*071c*/ 	.word	0x0000efe0
        /*0720*/ 	.word	0x00000010
        /*0724*/ 	.word	0x00000000
        /*0728*/ 	.short	0x010a
        /*072a*/ 	.byte	0x3f
	.zero		1


	//----- nvinfo : EIATTR_NUM_MBARRIERS
	.align		4
.L_127:
        /*072c*/ 	.byte	0x03, 0x38
        /*072e*/ 	.short	0x0016


	//----- nvinfo : EIATTR_EXIT_INSTR_OFFSETS
	.align		4
        /*0730*/ 	.byte	0x04, 0x1c
        /*0732*/ 	.short	(.L_129 - .L_128)


	//   ....[0]....
.L_128:
        /*0734*/ 	.word	0x00000f90


	//   ....[1]....
        /*0738*/ 	.word	0x0000ade0


	//   ....[2]....
        /*073c*/ 	.word	0x0000ae40


	//   ....[3]....
        /*0740*/ 	.word	0x0000e760


	//----- nvinfo : EIATTR_MAX_THREADS
	.align		4
.L_129:
        /*0744*/ 	.byte	0x04, 0x05
        /*0746*/ 	.short	(.L_131 - .L_130)
.L_130:
        /*0748*/ 	.word	0x00000180
        /*074c*/ 	.word	0x00000001
        /*0750*/ 	.word	0x00000001


	//----- nvinfo : EIATTR_CRS_STACK_SIZE
	.align		4
.L_131:
        /*0754*/ 	.byte	0x04, 0x1e
        /*0756*/ 	.short	(.L_133 - .L_132)
.L_132:
        /*0758*/ 	.word	0x00000000


	//----- nvinfo : EIATTR_CBANK_PARAM_SIZE
	.align		4
.L_133:
        /*075c*/ 	.byte	0x03, 0x19
        /*075e*/ 	.short	0x0bf0


	//----- nvinfo : EIATTR_PARAM_CBANK
	.align		4
        /*0760*/ 	.byte	0x04, 0x0a
        /*0762*/ 	.short	(.L_135 - .L_134)
	.align		4
.L_134:
        /*0764*/ 	.word	index@(.nv.constant0._ZN7cutlass13device_kernelIN5flash11enable_sm90INS1_16FlashAttnFwdSm90INS1_25CollectiveMainloopFwdSm90ILi2EN4cute5tupleIJNS5_1CILi2EEENS7_ILi1EEES9_EEENS6_IJNS7_ILi128EEENS7_ILi80EEENS7_ILi256EEEEEELi256ENS_6half_tEfNS_4arch4Sm90ELb0ELb0ELb0ELb0ELb0ELb0ELb0ELb1ELb1ELb0ELb0ELb0EEENS1_21CollectiveEpilogueFwdINS6_IJSB_SD_SC_EEESA_SF_SH_Li256ELb0ELb0ELb0ELb0EEENS1_29StaticPersistentTileSchedulerILb0EEEEEEEEEvNT_6ParamsE)
        /*0768*/ 	.short	0x0210
        /*076a*/ 	.short	0x0bf0


	//----- nvinfo : EIATTR_SW_WAR
	.align		4
.L_135:
        /*076c*/ 	.byte	0x04, 0x36
        /*076e*/ 	.short	(.L_137 - .L_136)
.L_136:
        /*0770*/ 	.word	0x00000008
.L_137:


//--------------------- .nv.info._ZN7cutlass13device_kernelIN5flash11enable_sm90INS1_16FlashAttnFwdSm90INS1_25CollectiveMainloopFwdSm90ILi2EN4cute5tupleIJNS5_1CILi1EEES8_S8_EEENS6_IJNS7_ILi128EEENS7_ILi80EEENS7_ILi256EEEEEELi256ENS_6half_tEfNS_4arch4Sm90ELb0ELb0ELb0ELb1ELb0ELb0ELb0ELb1ELb1ELb0ELb0ELb0EEENS1_21CollectiveEpilogueFwdINS6_IJSA_SC_SB_EEES9_SE_SG_Li256ELb1ELb0ELb0ELb0EEENS1_36VarlenDynamicPersistentTileSchedulerILi128ELi80ELi256ELi32ELb0ELb0ELb1ELb0ELb1ELb1EEEEEEEEEvNT_6ParamsE --------------------------
	.section	.nv.info._ZN7cutlass13device_kernelIN5flash11enable_sm90INS1_16FlashAttnFwdSm90INS1_25CollectiveMainloopFwdSm90ILi2EN4cute5tupleIJNS5_1CILi1EEES8_S8_EEENS6_IJNS7_ILi128EEENS7_ILi80EEENS7_ILi256EEEEEELi256ENS_6half_tEfNS_4arch4Sm90ELb0ELb0ELb0ELb1ELb0ELb0ELb0ELb1ELb1ELb0ELb0ELb0EEENS1_21CollectiveEpilogueFwdINS6_IJSA_SC_SB_EEES9_SE_SG_Li256ELb1ELb0ELb0ELb0EEENS1_36VarlenDynamicPersistentTileSchedulerILi128ELi80ELi256ELi32ELb0ELb0ELb1ELb0ELb1ELb1EEEEEEEEEvNT_6ParamsE,"",@"SHT_CUDA_INFO"
	.sectionflags	@""
	.align	4


	//----- nvinfo : EIATTR_CUDA_API_VERSION
	.align		4
        /*0000*/ 	.byte	0x04, 0x37
        /*0002*/ 	.short	(.L_139 - .L_138)
.L_138:
        /*0004*/ 	.word	0x00000082


	//----- nvinfo : EIATTR_KPARAM_INFO
	.align		4
.L_139:
        /*0008*/ 	.byte	0x04, 0x17
        /*000a*/ 	.short	(.L_141 - .L_140)
.L_140:
        /*000c*/ 	.word	0x00000000
        /*0010*/ 	.short	0x0000
        /*0012*/ 	.short	0x0070
        /*0014*/ 	.byte	0x00, 0xf0, 0x01, 0x28


	//----- nvinfo : EIATTR_SPARSE_MMA_MASK
	.align		4
.L_141:
        /*0018*/ 	.byte	0x03, 0x50
        /*001a*/ 	.short	0x0000


	//----- nvinfo : EIATTR_MAXREG_COUNT
	.align		4
        /*001c*/ 	.byte	0x03, 0x1b
        /*001e*/ 	.short	0x00a8


	//----- nvinfo : EIATTR_NUM_BARRIERS
	.align		4
        /*0020*/ 	.byte	0x02, 0x4c
        /*0022*/ 	.byte	0x09
	.zero		1


	//----- nvinfo : EIATTR_EXTERNS
	.align		4
        /*0024*/ 	.byte	0x04, 0x0f
        /*0026*/ 	.short	(.L_143 - .L_142)


	//   ....[0]....
	.align		4
.L_142:
        /*0028*/ 	.word	index@(__assertfail)


	//----- nvinfo : EIATTR_ANNOTATIONS
	.align		4
.L_143:
        /*002c*/ 	.byte	0x04, 0x55
        /*002e*/ 	.short	(.L_145 - .L_144)


	//   ....[0]....
.L_144:
        /* <DEDUP_REMOVED lines=39> */


	//----- nvinfo : EIATTR_MERCURY_ISA_VERSION
	.align		4
.L_145:
        /*0290*/ 	.byte	0x03, 0x5f
        /*0292*/ 	.short	0x0101


	//----- nvinfo : EIATTR_UNUSED_LOAD_BYTE_OFFSET
	.align		4
        /*0294*/ 	.byte	0x04, 0x44
        /*0296*/ 	.short	(.L_147 - .L_146)


	//   ....[0]....
.L_146:
        /*0298*/ 	.word	0x00000a40
        /*029c*/ 	.word	0x0000fff0


	//   ....[1]....
        /*02a0*/ 	.word	0x0000a630
        /*02a4*/ 	.word	0x0000fff0


	//----- nvinfo : EIATTR_INT_WARP_WIDE_INSTR_OFFSETS
	.align		4
.L_147:
        /*02a8*/ 	.byte	0x04, 0x31
        /*02aa*/ 	.short	(.L_149 - .L_148)


	//   ....[0]....
.L_148:
        /*02ac*/ 	.word	0x00000160


	//   ....[1]....
        /*02b0*/ 	.word	0x000001a0


	//   ....[2]....
        /*02b4*/ 	.word	0x00000210


	//   ....[3]....
        /*02b8*/ 	.word	0x00008120


	//   ....[4]....
        /*02bc*/ 	.word	0x0000e150


	//   ....[5]....
        /*02c0*/ 	.word	0x0000e1f0


	//   ....[6]....
        /*02c4*/ 	.word	0x0000e680


	//   ....[7]....
        /*02c8*/ 	.word	0x0000e6b0


	//   ....[8]....
        /*02cc*/ 	.word	0x0000e8c0


	//   ....[9]....
        /*02d0*/ 	.word	0x0000e9b0


	//   ....[10]....
        /*02d4*/ 	.word	0x0000eaa0


	//   ....[11]....
        /*02d8*/ 	.word	0x000111a0


	//   ....[12]....
        /*02dc*/ 	.word	0x00011240


	//----- nvinfo : EIATTR_COOP_GROUP_MASK_REGIDS
	.align		4
.L_149:
        /*02e0*/ 	.byte	0x04, 0x29
        /*02e2*/ 	.short	(.L_151 - .L_150)


	//   ....[0]....
.L_150:
        /*02e4*/ 	.word	0xffffffff


	//   ....[1]....
        /*02e8*/ 	.word	0xffffffff


	//   ....[2]....
        /*02ec*/ 	.word	0xffffffff


	//   ....[3]....
        /*02f0*/ 	.word	0xffffffff


	//   ....[4]....
        /*02f4*/ 	.word	0xffffffff


	//   ....[5]....
        /*02f8*/ 	.word	0xffffffff


	//   ....[6]....
        /*02fc*/ 	.word	0xffffffff


	//   ....[7]....
        /*0300*/ 	.word	0xffffffff


	//   ....[8]....
        /*0304*/ 	.word	0xffffffff


	//   ....[9]....
        /*0308*/ 	.word	0xffffffff


	//   ....[10]....
        /*030c*/ 	.word	0xffffffff


	//   ....[11]....
        /*0310*/ 	.word	0xffffffff


	//   ....[12]....
        /*0314*/ 	.word	0xffffffff


	//   ....[13]....
        /*0318*/ 	.word	0xffffffff


	//   ....[14]....
        /*031c*/ 	.word	0xffffffff


	//   ....[15]....
        /*0320*/ 	.word	0xffffffff


	//   ....[16]....
        /*0324*/ 	.word	0xffffffff


	//   ....[17]....
        /*0328*/ 	.word	0xffffffff


	//   ....[18]....
        /*032c*/ 	.word	0xffffffff


	//   ....[19]....
        /*0330*/ 	.word	0xffffffff


	//   ....[20]....
        /*0334*/ 	.word	0xffffffff


	//   ....[21]....
        /*0338*/ 	.word	0xffffffff


	//   ....[22]....
        /*033c*/ 	.word	0xffffffff


	//   ....[23]....
        /*0340*/ 	.word	0xffffffff


	//   ....[24]....
        /*0344*/ 	.word	0xffffffff


	//   ....[25]....
        /*0348*/ 	.word	0xffffffff


	//   ....[26]....
        /*034c*/ 	.word	0xffffffff


	//   ....[27]....
        /*0350*/ 	.word	0xffffffff


	//   ....[28]....
        /*0354*/ 	.word	0xffffffff


	//   ....[29]....
        /*0358*/ 	.word	0xffffffff


	//   ....[30]....
        /*035c*/ 	.word	0xffffffff


	//   ....[31]....
        /*0360*/ 	.word	0xffffffff


	//   ....[32]....
        /*0364*/ 	.word	0xffffffff


	//   ....[33]....
        /*0368*/ 	.word	0xffffffff


	//   ....[34]....
        /*036c*/ 	.word	0xffffffff


	//   ....[35]....
        /*0370*/ 	.word	0xffffffff


	//   ....[36]....
        /*0374*/ 	.word	0xffffffff


	//   ....[37]....
        /*0378*/ 	.word	0xffffffff


	//   ....[38]....
        /*037c*/ 	.word	0xffffffff


	//   ....[39]....
        /*0380*/ 	.word	0xffffffff


	//   ....[40]....
        /*0384*/ 	.word	0xffffffff


	//   ....[41]....
        /*0388*/ 	.word	0xffffffff


	//   ....[42]....
        /*038c*/ 	.word	0xffffffff


	//   ....[43]....
        /*0390*/ 	.word	0xffffffff


	//   ....[44]....
        /*0394*/ 	.word	0xffffffff


	//   ....[45]....
        /*0398*/ 	.word	0xffffffff


	//   ....[46]....
        /*039c*/ 	.word	0xffffffff


	//   ....[47]....
        /*03a0*/ 	.word	0xffffffff


	//   ....[48]....
        /*03a4*/ 	.word	0xffffffff


	//   ....[49]....
        /*03a8*/ 	.word	0xffffffff


	//   ....[50]....
        /*03ac*/ 	.word	0xffffffff


	//   ....[51]....
        /*03b0*/ 	.word	0xffffffff


	//   ....[52]....
        /*03b4*/ 	.word	0xffffffff


	//   ....[53]....
        /*03b8*/ 	.word	0xffffffff


	//   ....[54]....
        /*03bc*/ 	.word	0x0500000f


	//   ....[55]....
        /*03c0*/ 	.word	0x0500000f


	//   ....[56]....
        /*03c4*/ 	.word	0x0500000f


	//   ....[57]....
        /*03c8*/ 	.word	0x0500000f


	//   ....[58]....
        /*03cc*/ 	.word	0x0500000f


	//   ....[59]....
        /*03d0*/ 	.word	0x0500000f


	//   ....[60]....
        /*03d4*/ 	.word	0x0500000f


	//   ....[61]....
        /*03d8*/ 	.word	0x0500000f


	//   ....[62]....
        /*03dc*/ 	.word	0x0500000f


	//   ....[63]....
        /*03e0*/ 	.word	0x0500000f


	//   ....[64]....
        /*03e4*/ 	.word	0x0500000f


	//   ....[65]....
        /*03e8*/ 	.word	0x0500000f


	//   ....[66]....
        /*03ec*/ 	.word	0x0500000f


	//   ....[67]....
        /*03f0*/ 	.word	0x0500000f


	//   ....[68]....
        /*03f4*/ 	.word	0x0500000f


	//   ....[69]....
        /*03f8*/ 	.word	0x0500000f


	//   ....[70]....
        /*03fc*/ 	.word	0x0500000f


	//   ....[71]....
        /*0400*/ 	.word	0x0500000f


	//   ....[72]....
        /*0404*/ 	.word	0x0500000f


	//----- nvinfo : EIATTR_COOP_GROUP_INSTR_OFFSETS
	.align		4
.L_151:
        /*0408*/ 	.byte	0x04, 0x28
        /*040a*/ 	.short	(.L_153 - .L_152)


	//   ....[0]....
.L_152:
        /*040c*/ 	.word	0x00000060


	//   ....[1]....
        /*0410*/ 	.word	0x00000170


	//   ....[2]....
        /*0414*/ 	.word	0x000001c0


	//   ....[3]....
        /*0418*/ 	.word	0x000003f0


	//   ....[4]....
        /*041c*/ 	.word	0x00000550


	//   ....[5]....
        /*0420*/ 	.word	0x00000670


	//   ....[6]....
        /*0424*/ 	.word	0x000007d0


	//   ....[7]....
        /*0428*/ 	.word	0x00001600


	//   ....[8]....
        /*042c*/ 	.word	0x000044a0


	//   ....[9]....
        /*0430*/ 	.word	0x000044e0


	//   ....[10]....
        /*0434*/ 	.word	0x00004880


	//   ....[11]....
        /*0438*/ 	.word	0x00004900


	//   ....[12]....
        /*043c*/ 	.word	0x00008380


	//   ....[13]....
        /*0440*/ 	.word	0x000084a0


	//   ....[14]....
        /*0444*/ 	.word	0x00008930


	//   ....[15]....
        /*0448*/ 	.word	0x00008950


	//   ....[16]....
        /*044c*/ 	.word	0x00009940


	//   ....[17]....
        /*0450*/ 	.word	0x00009a00


	//   ....[18]....
        /*0454*/ 	.word	0x00009ad0


	//   ....[19]....
        /*0458*/ 	.word	0x00009cb0


	//   ....[20]....
        /*045c*/ 	.word	0x0000d270


	//   ....[21]....
        /*0460*/ 	.word	0x0000d410


	//   ....[22]....
        /*0464*/ 	.word	0x0000d440


	//   ....[23]....
        /*0468*/ 	.word	0x0000d480


	//   ....[24]....
        /*046c*/ 	.word	0x0000d4e0


	//   ....[25]....
        /*0470*/ 	.word	0x0000d540


	//   ....[26]....
        /*0474*/ 	.word	0x0000d580


	//   ....[27]....
        /*0478*/ 	.word	0x0000d740


	//   ....[28]....
        /*047c*/ 	.word	0x0000d7a0


	//   ....[29]....
        /*0480*/ 	.word	0x0000d7e0


	//   ....[30]....
        /*0484*/ 	.word	0x0000d820


	//   ....[31]....
        /*0488*/ 	.word	0x0000d850


	//   ....[32]....
        /*048c*/ 	.word	0x0000d880


	//   ....[33]....
        /*0490*/ 	.word	0x0000d910


	//   ....[34]....
        /*0494*/ 	.word	0x0000d940


	//   ....[35]....
        /*0498*/ 	.word	0x0000d9d0


	//   ....[36]....
        /*049c*/ 	.word	0x00011700


	//   ....[37]....
        /*04a0*/ 	.word	0x00011710


	//   ....[38]....
        /*04a4*/ 	.word	0x00011830


	//   ....[39]....
        /*04a8*/ 	.word	0x00011890


	//   ....[40]....
        /*04ac*/ 	.word	0x000118d0


	//   ....[41]....
        /*04b0*/ 	.word	0x00011910


	//   ....[42]....
        /*04b4*/ 	.word	0x00011940


	//   ....[43]....
        /*04b8*/ 	.word	0x00011970


	//   ....[44]....
        /*04bc*/ 	.word	0x00011b10


	//   ....[45]....
        /*04c0*/ 	.word	0x00011b70


	//   ....[46]....
        /*04c4*/ 	.word	0x00011bb0


	//   ....[47]....
        /*04c8*/ 	.word	0x00011bf0


	//   ....[48]....
        /*04cc*/ 	.word	0x00011c20


	//   ....[49]....
        /*04d0*/ 	.word	0x00011c50


	//   ....[50]....
        /*04d4*/ 	.word	0x00011d10


	//   ....[51]....
        /*04d8*/ 	.word	0x00011d30


	//   ....[52]....
        /*04dc*/ 	.word	0x00011da0


	//   ....[53]....
        /*04e0*/ 	.word	0x000121f0


	//   ....[54]....
        /*04e4*/ 	.word	0x00012700


	//   ....[55]....
        /*04e8*/ 	.word	0x00012b20


	//   ....[56]....
        /*04ec*/ 	.word	0x00012bb0


	//   ....[57]....
        /*04f0*/ 	.word	0x00012c50


	//   ....[58]....
        /*04f4*/ 	.word	0x00012d00


	//   ....[59]....
        /*04f8*/ 	.word	0x00012d80


	//   ....[60]....
        /*04fc*/ 	.word	0x00012e00


	//   ....[61]....
        /*0500*/ 	.word	0x00012e80


	//   ....[62]....
        /*0504*/ 	.word	0x00012f00


	//   ....[63]....
        /*0508*/ 	.word	0x00012f90


	//   ....[64]....
        /*050c*/ 	.word	0x00013040


	//   ....[65]....
        /*0510*/ 	.word	0x000130c0


	//   ....[66]....
        /*0514*/ 	.word	0x00013140


	//   ....[67]....
        /*0518*/ 	.word	0x000131c0


	//   ....[68]....
        /*051c*/ 	.word	0x00013240


	//   ....[69]....
        /*0520*/ 	.word	0x000132b0


	//   ....[70]....
        /*0524*/ 	.word	0x00013350


	//   ....[71]....
        /*0528*/ 	.word	0x000133e0


	//   ....[72]....
        /*052c*/ 	.word	0x00013500


	//----- nvinfo : EIATTR_REG_RECONFIG
	.align		4
.L_153:
        /*0530*/ 	.byte	0x01, 0x54
	.zero		2


	//----- nvinfo : EIATTR_SYSCALL_OFFSETS
	.align		4
        /*0534*/ 	.byte	0x04, 0x46
        /*0536*/ 	.short	(.L_155 - .L_154)


	//   ....[0]....
.L_154:
        /*0538*/ 	.word	0x000017e0


	//   ....[1]....
        /*053c*/ 	.word	0x0000e380


	//   ....[2]....
        /*0540*/ 	.word	0x0000e4c0


	//   ....[3]....
        /*0544*/ 	.word	0x0000e5c0


	//----- nvinfo : EIATTR_MBARRIER_INSTR_OFFSETS
	.align		4
.L_155:
        /*0548*/ 	.byte	0x04, 0x39
        /*054a*/ 	.short	(.L_157 - .L_156)


	//   ....[0]....
.L_156:
        /*054c*/ 	.word	0x000002a0
        /*0550*/ 	.word	0x000000ff
        /*0554*/ 	.word	0x00038800
        /*0558*/ 	.short	0x0100
        /*055a*/ 	.byte	0x08
	.zero		1


	//   ....[1]....
        /*055c*/ 	.word	0x000002b0
        /*0560*/ 	.word	0x000000ff
        /*0564*/ 	.word	0x00038820
        /*0568*/ 	.short	0x0100
        /*056a*/ 	.byte	0x08
	.zero		1


	//   ....[2]....
        /*056c*/ 	.word	0x000003a0
        /*0570*/ 	.word	0x000000ff
        /*0574*/ 	.word	0x00038830
        /*0578*/ 	.short	0x0100
        /*057a*/ 	.byte	0x08
	.zero		1


	//   ....[3]....
        /*057c*/ 	.word	0x000003b0
        /*0580*/ 	.word	0x000000ff
        /*0584*/ 	.word	0x00038840
        /*0588*/ 	.short	0x0100
        /*058a*/ 	.byte	0x08
	.zero		1


	//   ....[4]....
        /*058c*/ 	.word	0x000003c0
        /*0590*/ 	.word	0x000000ff
        /*0594*/ 	.word	0x00038838
        /*0598*/ 	.short	0x0100
        /*059a*/ 	.byte	0x08
	.zero		1


	//   ....[5]....
        /*059c*/ 	.word	0x000003d0
        /*05a0*/ 	.word	0x000000ff
        /*05a4*/ 	.word	0x00038848
        /*05a8*/ 	.short	0x0100
        /*05aa*/ 	.byte	0x08
	.zero		1


	//   ....[6]....
        /*05ac*/ 	.word	0x00000500
        /*05b0*/ 	.word	0x000000ff
        /*05b4*/ 	.word	0x00038850
        /*05b8*/ 	.short	0x0100
        /*05ba*/ 	.byte	0x08
	.zero		1


	//   ....[7]....
        /*05bc*/ 	.word	0x00000510
        /*05c0*/ 	.word	0x000000ff
        /*05c4*/ 	.word	0x00038860
        /*05c8*/ 	.short	0x0100
        /*05ca*/ 	.byte	0x08
	.zero		1


	//   ....[8]....
        /*05cc*/ 	.word	0x00000520
        /*05d0*/ 	.word	0x000000ff
        /*05d4*/ 	.word	0x00038858
        /*05d8*/ 	.short	0x0100
        /*05da*/ 	.byte	0x08
	.zero		1


	//   ....[9]....
        /*05dc*/ 	.word	0x00000530
        /*05e0*/ 	.word	0x000000ff
        /*05e4*/ 	.word	0x00038868
        /*05e8*/ 	.short	0x0100
        /*05ea*/ 	.byte	0x08
	.zero		1


	//   ....[10]....
        /*05ec*/ 	.word	0x00000620
        /*05f0*/ 	.word	0x000000ff
        /*05f4*/ 	.word	0x00038870
        /*05f8*/ 	.short	0x0100
        /*05fa*/ 	.byte	0x06
	.zero		1


	//   ....[11]....
        /*05fc*/ 	.word	0x00000630
        /*0600*/ 	.word	0x000000ff
        /*0604*/ 	.word	0x00038880
        /*0608*/ 	.short	0x0100
        /*060a*/ 	.byte	0x06
	.zero		1


	//   ....[12]....
        /*060c*/ 	.word	0x00000640
        /*0610*/ 	.word	0x000000ff
        /*0614*/ 	.word	0x00038878
        /*0618*/ 	.short	0x0100
        /*061a*/ 	.byte	0x06
	.zero		1


	//   ....[13]....
        /*061c*/ 	.word	0x00000650
        /*0620*/ 	.word	0x000000ff
        /*0624*/ 	.word	0x00038888
        /*0628*/ 	.short	0x0100
        /*062a*/ 	.byte	0x06
	.zero		1


	//   ....[14]....
        /*062c*/ 	.word	0x00000780
        /*0630*/ 	.word	0x000000ff
        /*0634*/ 	.word	0x00038890
        /*0638*/ 	.short	0x0100
        /*063a*/ 	.byte	0x08
	.zero		1


	//   ....[15]....
        /*063c*/ 	.word	0x00000790
        /*0640*/ 	.word	0x000000ff
        /*0644*/ 	.word	0x000388a0
        /*0648*/ 	.short	0x0100
        /*064a*/ 	.byte	0x08
	.zero		1


	//   ....[16]....
        /*064c*/ 	.word	0x000007a0
        /*0650*/ 	.word	0x000000ff
        /*0654*/ 	.word	0x00038898
        /*0658*/ 	.short	0x0100
        /*065a*/ 	.byte	0x08
	.zero		1


	//   ....[17]....
        /*065c*/ 	.word	0x000007b0
        /*0660*/ 	.word	0x000000ff
        /*0664*/ 	.word	0x000388a8
        /*0668*/ 	.short	0x0100
        /*066a*/ 	.byte	0x08
	.zero		1


	//   ....[18]....
        /*066c*/ 	.word	0x000008e0
        /*0670*/ 	.word	0x000000ff
        /*0674*/ 	.word	0x000388b0
        /*0678*/ 	.short	0x0100
        /*067a*/ 	.byte	0x08
	.zero		1


	//   ....[19]....
        /*067c*/ 	.word	0x000008f0
        /*0680*/ 	.word	0x000000ff
        /*0684*/ 	.word	0x000388c0
        /*0688*/ 	.short	0x0100
        /*068a*/ 	.byte	0x08
	.zero		1


	//   ....[20]....
        /*068c*/ 	.word	0x00000900
        /*0690*/ 	.word	0x000000ff
        /*0694*/ 	.word	0x000388b8
        /*0698*/ 	.short	0x0100
        /*069a*/ 	.byte	0x08
	.zero		1


	//   ....[21]....
        /*069c*/ 	.word	0x00000910
        /*06a0*/ 	.word	0x000000ff
        /*06a4*/ 	.word	0x000388c8
        /*06a8*/ 	.short	0x0100
        /*06aa*/ 	.byte	0x08
	.zero		1


	//   ....[22]....
        /*06ac*/ 	.word	0x000018b0
        /*06b0*/ 	.word	0x00000005
        /*06b4*/ 	.word	0x00038800
        /*06b8*/ 	.short	0x010a
        /*06ba*/ 	.byte	0x3f
	.zero		1


	//   ....[23]....
        /*06bc*/ 	.word	0x00001920
        /*06c0*/ 	.word	0x00000000
        /*06c4*/ 	.word	0x00038830
        /*06c8*/ 	.short	0x010a
        /*06ca*/ 	.byte	0x3f
	.zero		1


	//   ....[24]....
        /*06cc*/ 	.word	0x00001990
        /*06d0*/ 	.word	0x00000000
        /*06d4*/ 	.word	0x00038830
        /*06d8*/ 	.short	0x010a
        /*06da*/ 	.byte	0x3f
	.zero		1


	//   ....[25]....
        /*06dc*/ 	.word	0x000043f0
        /*06e0*/ 	.word	0x00000000
        /*06e4*/ 	.word	0x00000000
        /*06e8*/ 	.short	0x0101
        /*06ea*/ 	.byte	0x3f
	.zero		1


	//   ....[26]....
        /*06ec*/ 	.word	0x00005790
        /*06f0*/ 	.word	0x000000ff
        /*06f4*/ 	.word	0x00038830
        /*06f8*/ 	.short	0x010a
        /*06fa*/ 	.byte	0x3d
	.zero		1


	//   ....[27]....
        /*06fc*/ 	.word	0x000057d0
        /*0700*/ 	.word	0x000000ff
        /*0704*/ 	.word	0x00038830
        /*0708*/ 	.short	0x010a
        /*070a*/ 	.byte	0x3d
	.zero		1


	//   ....[28]....
        /*070c*/ 	.word	0x00008070
        /*0710*/ 	.word	0x000000ff
        /*0714*/ 	.word	0x00038850
        /*0718*/ 	.short	0x010a
        /*071a*/ 	.byte	0x04
	.zero		1


	//   ....[29]....
        /*071c*/ 	.word	0x000080b0
        /*0720*/ 	.word	0x000000ff
        /*0724*/ 	.word	0x00038850
        /*0728*/ 	.short	0x010a
        /*072a*/ 	.byte	0x04
	.zero		1


	//   ....[30]....
        /*072c*/ 	.word	0x00008e70
        /*0730*/ 	.word	0x000000ff
        /*0734*/ 	.word	0x00000000
        /*0738*/ 	.short	0x0101
        /*073a*/ 	.byte	0x3d
	.zero		1


	//   ....[31]....
        /*073c*/ 	.word	0x00008ed0
        /*0740*/ 	.word	0x000000ff
        /*0744*/ 	.word	0x00000000
        /*0748*/ 	.short	0x0101
        /*074a*/ 	.byte	0x04
	.zero		1


	//   ....[32]....
        /*074c*/ 	.word	0x000098a0
        /*0750*/ 	.word	0x0000000b
        /*0754*/ 	.word	0x00038850
        /*0758*/ 	.short	0x010a
        /*075a*/ 	.byte	0x3f
	.zero		1


	//   ....[33]....
        /*075c*/ 	.word	0x000098e0
        /*0760*/ 	.word	0x0000000b
        /*0764*/ 	.word	0x00038850
        /*0768*/ 	.short	0x010a
        /*076a*/ 	.byte	0x3f
	.zero		1


	//   ....[34]....
        /*076c*/ 	.word	0x00009dd0
        /*0770*/ 	.word	0x0000000b
        /*0774*/ 	.word	0x00000000
        /*0778*/ 	.short	0x0101
        /*077a*/ 	.byte	0x3f
	.zero		1


	//   ....[35]....
        /*077c*/ 	.word	0x0000be20
        /*0780*/ 	.word	0x000000ad
        /*0784*/ 	.word	0x00000000
        /*0788*/ 	.short	0x0101
        /*078a*/ 	.byte	0x3f
	.zero		1


	//   ....[36]....
        /*078c*/ 	.word	0x0000ee10
        /*0790*/ 	.word	0x00000008
        /*0794*/ 	.word	0x00038840
        /*0798*/ 	.short	0x010a
        /*079a*/ 	.byte	0x3f
	.zero		1


	//   ....[37]....
        /*079c*/ 	.word	0x0000f490
        /*07a0*/ 	.word	0x00000009
        /*07a4*/ 	.word	0x00038820
        /*07a8*/ 	.short	0x010a
        /*07aa*/ 	.byte	0x3f
	.zero		1


	//   ....[38]....
        /*07ac*/ 	.word	0x0000f7e0
        /*07b0*/ 	.word	0x00000002
        /*07b4*/ 	.word	0x00038840
        /*07b8*/ 	.short	0x010a
        /*07ba*/ 	.byte	0x3f
	.zero		1


	//   ....[39]....
        /*07bc*/ 	.word	0x0000fb30
        /*07c0*/ 	.word	0x00000003
        /*07c4*/ 	.word	0x00000060
        /*07c8*/ 	.short	0x010a
        /*07ca*/ 	.byte	0x3f
	.zero		1


	//   ....[40]....
        /*07cc*/ 	.word	0x000101b0
        /*07d0*/ 	.word	0x00000002
        /*07d4*/ 	.word	0x00038840
        /*07d8*/ 	.short	0x010a
        /*07da*/ 	.byte	0x3f
	.zero		1


	//   ....[41]....
        /*07dc*/ 	.word	0x00010500
        /*07e0*/ 	.word	0x00000002
        /*07e4*/ 	.word	0x00000060
        /*07e8*/ 	.short	0x010a
        /*07ea*/ 	.byte	0x3f
	.zero		1


	//   ....[42]....
        /*07ec*/ 	.word	0x00010a80
        /*07f0*/ 	.word	0x00000002
        /*07f4*/ 	.word	0x00038840
        /*07f8*/ 	.short	0x010a
        /*07fa*/ 	.byte	0x3f
	.zero		1


	//   ....[43]....
        /*07fc*/ 	.word	0x00010dd0
        /*0800*/ 	.word	0x00000002
        /*0804*/ 	.word	0x00000060
        /*0808*/ 	.short	0x010a
        /*080a*/ 	.byte	0x3f
	.zero		1


	//   ....[44]....
        /*080c*/ 	.word	0x00011300
        /*0810*/ 	.word	0x00000003
        /*0814*/ 	.word	0x00038860
        /*0818*/ 	.short	0x010a
        /*081a*/ 	.byte	0x3f
	.zero		1


	//   ....[45]....
        /*081c*/ 	.word	0x00012170
        /*0820*/ 	.word	0x00000000
        /*0824*/ 	.word	0x00038820
        /*0828*/ 	.short	0x010a
        /*082a*/ 	.byte	0x3f
	.zero		1


	//   ....[46]....
        /*082c*/ 	.word	0x00012350
        /*0830*/ 	.word	0x00000006
        /*0834*/ 	.word	0x00000000
        /*0838*/ 	.short	0x010a
        /*083a*/ 	.byte	0x3f
	.zero		1


	//   ....[47]....
        /*083c*/ 	.word	0x000123c0
        /*0840*/ 	.word	0x00000007
        /*0844*/ 	.word	0x00000000
        /*0848*/ 	.short	0x010a
        /*084a*/ 	.byte	0x3f
	.zero		1


	//   ....[48]....
        /*084c*/ 	.word	0x00012430
        /*0850*/ 	.word	0x00000004
        /*0854*/ 	.word	0x00000000
        /*0858*/ 	.short	0x010a
        /*085a*/ 	.byte	0x3f
	.zero		1


	//   ....[49]....
        /*085c*/ 	.word	0x00012460
        /*0860*/ 	.word	0x00000003
        /*0864*/ 	.word	0x00000000
        /*0868*/ 	.short	0x010a
        /*086a*/ 	.byte	0x3f
	.zero		1


	//   ....[50]....
        /*086c*/ 	.word	0x000124c0
        /*0870*/ 	.word	0x00000005
        /*0874*/ 	.word	0x00038800
        /*0878*/ 	.short	0x010a
        /*087a*/ 	.byte	0x3f
	.zero		1


	//   ....[51]....
        /*087c*/ 	.word	0x00012510
        /*0880*/ 	.word	0x00000000
        /*0884*/ 	.word	0x00038830
        /*0888*/ 	.short	0x010a
        /*088a*/ 	.byte	0x3f
	.zero		1


	//   ....[52]....
        /*088c*/ 	.word	0x00012570
        /*0890*/ 	.word	0x00000004
        /*0894*/ 	.word	0x00038830
        /*0898*/ 	.short	0x010a
        /*089a*/ 	.byte	0x3f
	.zero		1


	//   ....[53]....
        /*089c*/ 	.word	0x000125d0
        /*08a0*/ 	.word	0x00000003
        /*08a4*/ 	.word	0x00038850
        /*08a8*/ 	.short	0x010a
        /*08aa*/ 	.byte	0x3f
	.zero		1


	//   ....[54]....
        /*08ac*/ 	.word	0x00012620
        /*08b0*/ 	.word	0x0000000b
        /*08b4*/ 	.word	0x00038850
        /*08b8*/ 	.short	0x010a
        /*08ba*/ 	.byte	0x3f
	.zero		1


	//   ....[55]....
        /*08bc*/ 	.word	0x000127c0
        /*08c0*/ 	.word	0x00000008
        /*08c4*/ 	.word	0x00038840
        /*08c8*/ 	.short	0x010a
        /*08ca*/ 	.byte	0x3f
	.zero		1


	//   ....[56]....
        /*08cc*/ 	.word	0x00012840
        /*08d0*/ 	.word	0x00000008
        /*08d4*/ 	.word	0x00038820
        /*08d8*/ 	.short	0x010a
        /*08da*/ 	.byte	0x3f
	.zero		1


	//   ....[57]....
        /*08dc*/ 	.word	0x00012890
        /*08e0*/ 	.word	0x00000002
        /*08e4*/ 	.word	0x00038840
        /*08e8*/ 	.short	0x010a
        /*08ea*/ 	.byte	0x3f
	.zero		1


	//   ....[58]....
        /*08ec*/ 	.word	0x000128e0
        /*08f0*/ 	.word	0x00000003
        /*08f4*/ 	.word	0x00000060
        /*08f8*/ 	.short	0x010a
        /*08fa*/ 	.byte	0x3f
	.zero		1


	//   ....[59]....
        /*08fc*/ 	.word	0x00012930
        /*0900*/ 	.word	0x00000002
        /*0904*/ 	.word	0x00038840
        /*0908*/ 	.short	0x010a
        /*090a*/ 	.byte	0x3f
	.zero		1


	//   ....[60]....
        /*090c*/ 	.word	0x00012980
        /*0910*/ 	.word	0x00000002
        /*0914*/ 	.word	0x00000060
        /*0918*/ 	.short	0x010a
        /*091a*/ 	.byte	0x3f
	.zero		1


	//   ....[61]....
        /*091c*/ 	.word	0x000129d0
        /*0920*/ 	.word	0x00000002
        /*0924*/ 	.word	0x00038840
        /*0928*/ 	.short	0x010a
        /*092a*/ 	.byte	0x3f
	.zero		1


	//   ....[62]....
        /*092c*/ 	.word	0x00012a20
        /*0930*/ 	.word	0x00000002
        /*0934*/ 	.word	0x00000060
        /*0938*/ 	.short	0x010a
        /*093a*/ 	.byte	0x3f
	.zero		1


	//   ....[63]....
        /*093c*/ 	.word	0x00012a70
        /*0940*/ 	.word	0x00000003
        /*0944*/ 	.word	0x00038860
        /*0948*/ 	.short	0x010a
        /*094a*/ 	.byte	0x3f
	.zero		1


	//   ....[64]....
        /*094c*/ 	.word	0x00013420
        /*0950*/ 	.word	0x00000000
        /*0954*/ 	.word	0x00038820
        /*0958*/ 	.short	0x010a
        /*095a*/ 	.byte	0x3f
	.zero		1


	//   ....[65]....
        /*095c*/ 	.word	0x000135c0
        /*0960*/ 	.word	0x00000006
        /*0964*/ 	.word	0x00000000
        /*0968*/ 	.short	0x010a
        /*096a*/ 	.byte	0x3f
	.zero		1


	//   ....[66]....
        /*096c*/ 	.word	0x00013610
        /*0970*/ 	.word	0x00000007
        /*0974*/ 	.word	0x00000000
        /*0978*/ 	.short	0x010a
        /*097a*/ 	.byte	0x3f
	.zero		1


	//   ....[67]....
        /*097c*/ 	.word	0x00013660
        /*0980*/ 	.word	0x00000004
        /*0984*/ 	.word	0x00000000
        /*0988*/ 	.short	0x010a
        /*098a*/ 	.byte	0x3f
	.zero		1


	//----- nvinfo : EIATTR_NUM_MBARRIERS
	.align		4
.L_157:
        /*098c*/ 	.byte	0x03, 0x38
        /*098e*/ 	.short	0x0016


	//----- nvinfo : EIATTR_EXIT_INSTR_OFFSETS
	.align		4
        /*0990*/ 	.byte	0x04, 0x1c
        /*0992*/ 	.short	(.L_159 - .L_158)


	//   ....[0]....
.L_158:
        /*0994*/ 	.word	0x00000a80


	//   ....[1]....
        /*0998*/ 	.word	0x0000d230


	//   ....[2]....
        /*099c*/ 	.word	0x0000d290


	//   ....[3]....
        /*09a0*/ 	.word	0x000124b0


	//----- nvinfo : EIATTR_MAX_THREADS
	.align		4
.L_159:
        /*09a4*/ 	.byte	0x04, 0x05
        /*09a6*/ 	.short	(.L_161 - .L_160)
.L_160:
        /*09a8*/ 	.word	0x00000180
        /*09ac*/ 	.word	0x00000001
        /*09b0*/ 	.word	0x00000001


	//----- nvinfo : EIATTR_CRS_STACK_SIZE
	.align		4
.L_161:
        /*09b4*/ 	.byte	0x04, 0x1e
        /*09b6*/ 	.short	(.L_163 - .L_162)
.L_162:
        /*09b8*/ 	.word	0x00000000


	//----- nvinfo : EIATTR_CBANK_PARAM_SIZE
	.align		4
.L_163:
        /*09bc*/ 	.byte	0x03, 0x19
        /*09be*/ 	.short	0x0a70


	//----- nvinfo : EIATTR_PARAM_CBANK
	.align		4
        /*09c0*/ 	.byte	0x04, 0x0a
        /*09c2*/ 	.short	(.L_165 - .L_164)
	.align		4
.L_164:
        /*09c4*/ 	.word	index@(.nv.constant0._ZN7cutlass13device_kernelIN5flash11enable_sm90INS1_16FlashAttnFwdSm90INS1_25CollectiveMainloopFwdSm90ILi2EN4cute5tupleIJNS5_1CILi1EEES8_S8_EEENS6_IJNS7_ILi128EEENS7_ILi80EEENS7_ILi256EEEEEELi256ENS_6half_tEfNS_4arch4Sm90ELb0ELb0ELb0ELb1ELb0ELb0ELb0ELb1ELb1ELb0ELb0ELb0EEENS1_21CollectiveEpilogueFwdINS6_IJSA_SC_SB_EEES9_SE_SG_Li256ELb1ELb0ELb0ELb0EEENS1_36VarlenDynamicPersistentTileSchedulerILi128ELi80ELi256ELi32ELb0ELb0ELb1ELb0ELb1ELb1EEEEEEEEEvNT_6ParamsE)
        /*09c8*/ 	.short	0x0210
        /*09ca*/ 	.short	0x0a70


	//----- nvinfo : EIATTR_SW_WAR
	.align		4
.L_165:
        /*09cc*/ 	.byte	0x04, 0x36
        /*09ce*/ 	.short	(.L_167 - .L_166)
.L_166:
        /*09d0*/ 	.word	0x00000008
.L_167:


//--------------------- .nv.info._ZN7cutlass13device_kernelIN5flash11enable_sm90INS1_16FlashAttnFwdSm90INS1_25CollectiveMainloopFwdSm90ILi2EN4cute5tupleIJNS5_1CILi1EEES8_S8_EEENS6_IJNS7_ILi128EEENS7_ILi80EEENS7_ILi256EEEEEELi256ENS_6half_tEfNS_4arch4Sm90ELb0ELb0ELb0ELb1ELb0ELb1ELb0ELb1ELb1ELb0ELb0ELb0EEENS1_21CollectiveEpilogueFwdINS6_IJSA_SC_SB_EEES9_SE_SG_Li256ELb1ELb0ELb0ELb0EEENS1_36VarlenDynamicPersistentTileSchedulerILi128ELi80ELi256ELi32ELb0ELb0ELb1ELb0ELb1ELb1EEEEEEEEEvNT_6ParamsE --------------------------
	.section	.nv.info._ZN7cutlass13device_kernelIN5flash11enable_sm90INS1_16FlashAttnFwdSm90INS1_25CollectiveMainloopFwdSm90ILi2EN4cute5tupleIJNS5_1CILi1EEES8_S8_EEENS6_IJNS7_ILi128EEENS7_ILi80EEENS7_ILi256EEEEEELi256ENS_6half_tEfNS_4arch4Sm90ELb0ELb0ELb0ELb1ELb0ELb1ELb0ELb1ELb1ELb0ELb0ELb0EEENS1_21CollectiveEpilogueFwdINS6_IJSA_SC_SB_EEES9_SE_SG_Li256ELb1ELb0ELb0ELb0EEENS1_36VarlenDynamicPersistentTileSchedulerILi128ELi80ELi256ELi32ELb0ELb0ELb1ELb0ELb1ELb1EEEEEEEEEvNT_6ParamsE,"",@"SHT_CUDA_INFO"
	.sectionflags	@""
	.align	4


	//----- nvinfo : EIATTR_CUDA_API_VERSION
	.align		4
        /*0000*/ 	.byte	0x04, 0x37
        /*0002*/ 	.short	(.L_169 - .L_168)
.L_168:
        /*0004*/ 	.word	0x00000082


	//----- nvinfo : EIATTR_KPARAM_INFO
	.align		4
.L_169:
        /*0008*/ 	.byte	0x04, 0x17
        /*000a*/ 	.short	(.L_171 - .L_170)
.L_170:
        /*000c*/ 	.word	0x00000000
        /*0010*/ 	.short	0x0000
        /*0012*/ 	.short	0x0070
        /*0014*/ 	.byte	0x00, 0xf0, 0x01, 0x28


	//----- nvinfo : EIATTR_SPARSE_MMA_MASK
	.align		4
.L_171:
        /*0018*/ 	.byte	0x03, 0x50
        /*001a*/ 	.short	0x0000


	//----- nvinfo : EIATTR_MAXREG_COUNT
	.align		4
        /*001c*/ 	.byte	0x03, 0x1b
        /*001e*/ 	.short	0x00a8


	//----- nvinfo : EIATTR_NUM_BARRIERS
	.align		4
        /*0020*/ 	.byte	0x02, 0x4c
        /*0022*/ 	.byte	0x10
	.zero		1


	//----- nvinfo : EIATTR_EXTERNS
	.align		4
        /*0024*/ 	.byte	0x04, 0x0f
        /*0026*/ 	.short	(.L_173 - .L_172)


	//   ....[0]....
	.align		4
.L_172:
        /*0028*/ 	.word	index@(__assertfail)


	//----- nvinfo : EIATTR_ANNOTATIONS
	.align		4
.L_173:
        /*002c*/ 	.byte	0x04, 0x55
        /*002e*/ 	.short	(.L_175 - .L_174)


	//   ....[0]....
.L_174:
        /* <DEDUP_REMOVED lines=84> */
        /*0564*/ 	.byte	0x10, 0x4e, 0x02, 0x00


	//----- nvinfo : EIATTR_MERCURY_ISA_VERSION
	.align		4
.L_175:
        /*0568*/ 	.byte	0x03, 0x5f
        /*056a*/ 	.short	0x0101


	//----- nvinfo : EIATTR_UNUSED_LOAD_BYTE_OFFSET
	.align		4
        /*056c*/ 	.byte	0x04, 0x44
        /*056e*/ 	.short	(.L_177 - .L_176)


	//   ....[0]....
.L_176:
        /*0570*/ 	.word	0x00000aa0
        /*0574*/ 	.word	0x0000fff0


	//   ....[1]....
        /*0578*/ 	.word	0x0001c230
        /*057c*/ 	.word	0x0000fff0


	//----- nvinfo : EIATTR_INT_WARP_WIDE_INSTR_OFFSETS
	.align		4
.L_177:
        /*0580*/ 	.byte	0x04, 0x31
        /*0582*/ 	.short	(.L_179 - .L_178)


	//   ....[0]....
.L_178:
        /*0584*/ 	.word	0x000001b0


	//   ....[1]....
        /*0588*/ 	.word	0x000001f0


	//   ....[2]....
        /*058c*/ 	.word	0x000002b0


	//   ....[3]....
        /*0590*/ 	.word	0x00020b80


	//   ....[4]....
        /*0594*/ 	.word	0x00020c20


	//   ....[5]....
        /*0598*/ 	.word	0x000210b0


	//   ....[6]....
        /*059c*/ 	.word	0x000210e0


	//   ....[7]....
        /*05a0*/ 	.word	0x000212f0


	//   ....[8]....
        /*05a4*/ 	.word	0x000213e0


	//   ....[9]....
        /*05a8*/ 	.word	0x000214d0


	//   ....[10]....
        /*05ac*/ 	.word	0x00023be0


	//   ....[11]....
        /*05b0*/ 	.word	0x00023c80


	//----- nvinfo : EIATTR_COOP_GROUP_MASK_REGIDS
	.align		4
.L_179:
        /*05b4*/ 	.byte	0x04, 0x29
        /*05b6*/ 	.short	(.L_181 - .L_180)


	//   ....[0]....
.L_180:
        /*05b8*/ 	.word	0xffffffff


	//   ....[1]....
        /*05bc*/ 	.word	0xffffffff


	//   ....[2]....
        /*05c0*/ 	.word	0xffffffff


	//   ....[3]....
        /*05c4*/ 	.word	0xffffffff


	//   ....[4]....
        /*05c8*/ 	.word	0xffffffff


	//   ....[5]....
        /*05cc*/ 	.word	0xffffffff


	//   ....[6]....
        /*05d0*/ 	.word	0xffffffff


	//   ....[7]....
        /*05d4*/ 	.word	0xffffffff


	//   ....[8]....
        /*05d8*/ 	.word	0xffffffff


	//   ....[9]....
        /*05dc*/ 	.word	0xffffffff


	//   ....[10]....
        /*05e0*/ 	.word	0xffffffff


	//   ....[11]....
        /*05e4*/ 	.word	0xffffffff


	//   ....[12]....
        /*05e8*/ 	.word	0xffffffff


	//   ....[13]....
        /*05ec*/ 	.word	0xffffffff


	//   ....[14]....
        /*05f0*/ 	.word	0xffffffff


	//   ....[15]....
        /*05f4*/ 	.word	0xffffffff


	//   ....[16]....
        /*05f8*/ 	.word	0xffffffff


	//   ....[17]....
        /*05fc*/ 	.word	0xffffffff


	//   ....[18]....
        /*0600*/ 	.word	0xffffffff


	//   ....[19]....
        /*0604*/ 	.word	0xffffffff


	//   ....[20]....
        /*0608*/ 	.word	0xffffffff


	//   ....[21]....
        /*060c*/ 	.word	0xffffffff


	//   ....[22]....
        /*0610*/ 	.word	0xffffffff


	//   ....[23]....
        /*0614*/ 	.word	0xffffffff


	//   ....[24]....
        /*0618*/ 	.word	0xffffffff


	//   ....[25]....
        /*061c*/ 	.word	0xffffffff


	//   ....[26]....
        /*0620*/ 	.word	0xffffffff


	//   ....[27]....
        /*0624*/ 	.word	0xffffffff


	//   ....[28]....
        /*0628*/ 	.word	0xffffffff


	//   ....[29]....
        /*062c*/ 	.word	0xffffffff


	//   ....[30]....
        /*0630*/ 	.word	0xffffffff


	//   ....[31]....
        /*0634*/ 	.word	0xffffffff


	//   ....[32]....
        /*0638*/ 	.word	0xffffffff


	//   ....[33]....
        /*063c*/ 	.word	0xffffffff


	//   ....[34]....
        /*0640*/ 	.word	0xffffffff


	//   ....[35]....
        /*0644*/ 	.word	0xffffffff


	//   ....[36]....
        /*0648*/ 	.word	0xffffffff


	//   ....[37]....
        /*064c*/ 	.word	0xffffffff


	//   ....[38]....
        /*0650*/ 	.word	0xffffffff


	//   ....[39]....
        /*0654*/ 	.word	0xffffffff


	//   ....[40]....
        /*0658*/ 	.word	0xffffffff


	//   ....[41]....
        /*065c*/ 	.word	0xffffffff


	//   ....[42]....
        /*0660*/ 	.word	0xffffffff


	//   ....[43]....
        /*0664*/ 	.word	0xffffffff


	//   ....[44]....
        /*0668*/ 	.word	0xffffffff


	//   ....[45]....
        /*066c*/ 	.word	0xffffffff


	//   ....[46]....
        /*0670*/ 	.word	0xffffffff


	//   ....[47]....
        /*0674*/ 	.word	0xffffffff


	//   ....[48]....
        /*0678*/ 	.word	0xffffffff


	//   ....[49]....
        /*067c*/ 	.word	0xffffffff


	//   ....[50]....
        /*0680*/ 	.word	0xffffffff


	//   ....[51]....
        /*0684*/ 	.word	0xffffffff


	//   ....[52]....
        /*0688*/ 	.word	0xffffffff


	//   ....[53]....
        /*068c*/ 	.word	0xffffffff


	//   ....[54]....
        /*0690*/ 	.word	0x0500000f


	//   ....[55]....
        /*0694*/ 	.word	0x0500000f


	//   ....[56]....
        /*0698*/ 	.word	0x0500000f


	//   ....[57]....
        /*069c*/ 	.word	0x0500000f


	//   ....[58]....
        /*06a0*/ 	.word	0x0500000f


	//   ....[59]....
        /*06a4*/ 	.word	0x0500000f


	//   ....[60]....
        /*06a8*/ 	.word	0x0500000f


	//   ....[61]....
        /*06ac*/ 	.word	0x0500000f


	//   ....[62]....
        /*06b0*/ 	.word	0x0500000f


	//   ....[63]....
        /*06b4*/ 	.word	0x0500000f


	//   ....[64]....
        /*06b8*/ 	.word	0x0500000f


	//   ....[65]....
        /*06bc*/ 	.word	0x0500000f


	//   ....[66]....
        /*06c0*/ 	.word	0x0500000f


	//   ....[67]....
        /*06c4*/ 	.word	0x0500000f


	//   ....[68]....
        /*06c8*/ 	.word	0x0500000f


	//   ....[69]....
        /*06cc*/ 	.word	0x0500000f


	//   ....[70]....
        /*06d0*/ 	.word	0x0500000f


	//   ....[71]....
        /*06d4*/ 	.word	0x0500000f


	//   ....[72]....
        /*06d8*/ 	.word	0x0500000f


	//   ....[73]....
        /*06dc*/ 	.word	0x0500000f


	//   ....[74]....
        /*06e0*/ 	.word	0x0500000f


	//   ....[75]....
        /*06e4*/ 	.word	0x0500000f


	//   ....[76]....
        /*06e8*/ 	.word	0x0500000f


	//   ....[77]....
        /*06ec*/ 	.word	0x0500000f


	//   ....[78]....
        /*06f0*/ 	.word	0x0500000f


	//   ....[79]....
        /*06f4*/ 	.word	0x0500000f


	//   ....[80]....
        /*06f8*/ 	.word	0x0500000f


	//   ....[81]....
        /*06fc*/ 	.word	0x0500000f


	//----- nvinfo : EIATTR_COOP_GROUP_INSTR_OFFSETS
	.align		4
.L_181:
        /*0700*/ 	.byte	0x04, 0x28
        /*0702*/ 	.short	(.L_183 - .L_182)


	//   ....[0]....
.L_182:
        /*0704*/ 	.word	0x00000060


	//   ....[1]....
        /*0708*/ 	.word	0x000001c0


	//   ....[2]....
        /*070c*/ 	.word	0x000002c0


	//   ....[3]....
        /*0710*/ 	.word	0x00000430


	//   ....[4]....
        /*0714*/ 	.word	0x00000590


	//   ....[5]....
        /*0718*/ 	.word	0x000006b0


	//   ....[6]....
        /*071c*/ 	.word	0x00000810


	//   ....[7]....
        /*0720*/ 	.word	0x0000a910


	//   ....[8]....
        /*0724*/ 	.word	0x00015280


	//   ....[9]....
        /*0728*/ 	.word	0x000152a0


	//   ....[10]....
        /*072c*/ 	.word	0x00015630


	//   ....[11]....
        /*0730*/ 	.word	0x000156a0


	//   ....[12]....
        /*0734*/ 	.word	0x00019ff0


	//   ....[13]....
        /*0738*/ 	.word	0x0001a010


	//   ....[14]....
        /*073c*/ 	.word	0x0001a170


	//   ....[15]....
        /*0740*/ 	.word	0x0001a190


	//   ....[16]....
        /*0744*/ 	.word	0x0001b790


	//   ....[17]....
        /*0748*/ 	.word	0x0001b800


	//   ....[18]....
        /*074c*/ 	.word	0x0001b820


	//   ....[19]....
        /*0750*/ 	.word	0x0001b840


	//   ....[20]....
        /*0754*/ 	.word	0x0001ebb0


	//   ....[21]....
        /*0758*/ 	.word	0x0001ed40


	//   ....[22]....
        /*075c*/ 	.word	0x0001ed70


	//   ....[23]....
        /*0760*/ 	.word	0x0001edb0


	//   ....[24]....
        /*0764*/ 	.word	0x0001ee10


	//   ....[25]....
        /*0768*/ 	.word	0x0001ee70


	//   ....[26]....
        /*076c*/ 	.word	0x0001eeb0


	//   ....[27]....
        /*0770*/ 	.word	0x0001f070


	//   ....[28]....
        /*0774*/ 	.word	0x0001f0d0


	//   ....[29]....
        /*0778*/ 	.word	0x0001f110


	//   ....[30]....
        /*077c*/ 	.word	0x0001f150


	//   ....[31]....
        /*0780*/ 	.word	0x0001f180


	//   ....[32]....
        /*0784*/ 	.word	0x0001f1b0


	//   ....[33]....
        /*0788*/ 	.word	0x0001f240


	//   ....[34]....
        /*078c*/ 	.word	0x0001f270


	//   ....[35]....
        /*0790*/ 	.word	0x0001f300


	//   ....[36]....
        /*0794*/ 	.word	0x00024140


	//   ....[37]....
        /*0798*/ 	.word	0x00024150


	//   ....[38]....
        /*079c*/ 	.word	0x00024270


	//   ....[39]....
        /*07a0*/ 	.word	0x000242d0


	//   ....[40]....
        /*07a4*/ 	.word	0x00024310


	//   ....[41]....
        /*07a8*/ 	.word	0x00024350


	//   ....[42]....
        /*07ac*/ 	.word	0x00024380


	//   ....[43]....
        /*07b0*/ 	.word	0x000243b0


	//   ....[44]....
        /*07b4*/ 	.word	0x00024550


	//   ....[45]....
        /*07b8*/ 	.word	0x000245b0


	//   ....[46]....
        /*07bc*/ 	.word	0x000245f0


	//   ....[47]....
        /*07c0*/ 	.word	0x00024630


	//   ....[48]....
        /*07c4*/ 	.word	0x00024660


	//   ....[49]....
        /*07c8*/ 	.word	0x00024690


	//   ....[50]....
        /*07cc*/ 	.word	0x00024750


	//   ....[51]....
        /*07d0*/ 	.word	0x00024770


	//   ....[52]....
        /*07d4*/ 	.word	0x000247e0


	//   ....[53]....
        /*07d8*/ 	.word	0x00024c30


	//   ....[54]....
        /*07dc*/ 	.word	0x00025070


	//   ....[55]....
        /*07e0*/ 	.word	0x00025110


	//   ....[56]....
        /*07e4*/ 	.word	0x000251b0


	//   ....[57]....
        /*07e8*/ 	.word	0x00025250


	//   ....[58]....
        /*07ec*/ 	.word	0x00025340


	//   ....[59]....
        /*07f0*/ 	.word	0x000253e0


	//   ....[60]....
        /*07f4*/ 	.word	0x00025480


	//   ....[61]....
        /*07f8*/ 	.word	0x00025520


	//   ....[62]....
        /*07fc*/ 	.word	0x00025780


	//   ....[63]....
        /*0800*/ 	.word	0x00025a60


	//   ....[64]....
        /*0804*/ 	.word	0x00025e80


	//   ....[65]....
        /*0808*/ 	.word	0x00025f10


	//   ....[66]....
        /*080c*/ 	.word	0x00025fb0


	//   ....[67]....
        /*0810*/ 	.word	0x00026060


	//   ....[68]....
        /*0814*/ 	.word	0x000260e0


	//   ....[69]....
        /*0818*/ 	.word	0x00026160


	//   ....[70]....
        /*081c*/ 	.word	0x000261e0


	//   ....[71]....
        /*0820*/ 	.word	0x00026260


	//   ....[72]....
        /*0824*/ 	.word	0x000262f0


	//   ....[73]....
        /*0828*/ 	.word	0x000263a0


	//   ....[74]....
        /*082c*/ 	.word	0x00026420


	//   ....[75]....
        /*0830*/ 	.word	0x000264a0


	//   ....[76]....
        /*0834*/ 	.word	0x00026520


	//   ....[77]....
        /*0838*/ 	.word	0x000265a0


	//   ....[78]....
        /*083c*/ 	.word	0x00026610


	//   ....[79]....
        /*0840*/ 	.word	0x000266b0


	//   ....[80]....
        /*0844*/ 	.word	0x00026740


	//   ....[81]....
        /*0848*/ 	.word	0x00026860


	//----- nvinfo : EIATTR_REG_RECONFIG
	.align		4
.L_183:
        /*084c*/ 	.byte	0x01, 0x54
	.zero		2


	//----- nvinfo : EIATTR_SYSCALL_OFFSETS
	.align		4
        /*0850*/ 	.byte	0x04, 0x46
        /*0852*/ 	.short	(.L_185 - .L_184)


	//   ....[0]....
.L_184:
        /*0854*/ 	.word	0x00001950


	//   ....[1]....
        /*0858*/ 	.word	0x00001aa0


	//   ....[2]....
        /*085c*/ 	.word	0x0000aa90


	//   ....[3]....
        /*0860*/ 	.word	0x0000af20


	//   ....[4]....
        /*0864*/ 	.word	0x00020db0


	//   ....[5]....
        /*0868*/ 	.word	0x00020ef0


	//   ....[6]....
        /*086c*/ 	.word	0x00020ff0


	//----- nvinfo : EIATTR_MBARRIER_INSTR_OFFSETS
	.align		4
.L_185:
        /*0870*/ 	.byte	0x04, 0x39
        /*0872*/ 	.short	(.L_187 - .L_186)


	//   ....[0]....
.L_186:
        /*0874*/ 	.word	0x000002e0
        /*0878*/ 	.word	0x000000ff
        /*087c*/ 	.word	0x00038800
        /*0880*/ 	.short	0x0100
        /*0882*/ 	.byte	0x08
	.zero		1


	//   ....[1]....
        /*0884*/ 	.word	0x000002f0
        /*0888*/ 	.word	0x000000ff
        /*088c*/ 	.word	0x00038820
        /*0890*/ 	.short	0x0100
        /*0892*/ 	.byte	0x08
	.zero		1


	//   ....[2]....
        /*0894*/ 	.word	0x000003e0
        /*0898*/ 	.word	0x000000ff
        /*089c*/ 	.word	0x00038830
        /*08a0*/ 	.short	0x0100
        /*08a2*/ 	.byte	0x08
	.zero		1


	//   ....[3]....
        /*08a4*/ 	.word	0x000003f0
        /*08a8*/ 	.word	0x000000ff
        /*08ac*/ 	.word	0x00038840
        /*08b0*/ 	.short	0x0100
        /*08b2*/ 	.byte	0x08
	.zero		1


	//   ....[4]....
        /*08b4*/ 	.word	0x00000400
        /*08b8*/ 	.word	0x000000ff
        /*08bc*/ 	.word	0x00038838
        /*08c0*/ 	.short	0x0100
        /*08c2*/ 	.byte	0x08
	.zero		1


	//   ....[5]....
        /*08c4*/ 	.word	0x00000410
        /*08c8*/ 	.word	0x000000ff
        /*08cc*/ 	.word	0x00038848
        /*08d0*/ 	.short	0x0100
        /*08d2*/ 	.byte	0x08
	.zero		1


	//   ....[6]....
        /*08d4*/ 	.word	0x00000540
        /*08d8*/ 	.word	0x000000ff
        /*08dc*/ 	.word	0x00038850
        /*08e0*/ 	.short	0x0100
        /*08e2*/ 	.byte	0x08
	.zero		1


	//   ....[7]....
        /*08e4*/ 	.word	0x00000550
        /*08e8*/ 	.word	0x000000ff
        /*08ec*/ 	.word	0x00038860
        /*08f0*/ 	.short	0x0100
        /*08f2*/ 	.byte	0x08
	.zero		1


	//   ....[8]....
        /*08f4*/ 	.word	0x00000560
        /*08f8*/ 	.word	0x000000ff
        /*08fc*/ 	.word	0x00038858
        /*0900*/ 	.short	0x0100
        /*0902*/ 	.byte	0x08
	.zero		1


	//   ....[9]....
        /*0904*/ 	.word	0x00000570
        /*0908*/ 	.word	0x000000ff
        /*090c*/ 	.word	0x00038868
        /*0910*/ 	.short	0x0100
        /*0912*/ 	.byte	0x08
	.zero		1


	//   ....[10]....
        /*0914*/ 	.word	0x00000660
        /*0918*/ 	.word	0x000000ff
        /*091c*/ 	.word	0x00038870
        /*0920*/ 	.short	0x0100
        /*0922*/ 	.byte	0x06
	.zero		1


	//   ....[11]....
        /*0924*/ 	.word	0x00000670
        /*0928*/ 	.word	0x000000ff
        /*092c*/ 	.word	0x00038880
        /*0930*/ 	.short	0x0100
        /*0932*/ 	.byte	0x06
	.zero		1


	//   ....[12]....
        /*0934*/ 	.word	0x00000680
        /*0938*/ 	.word	0x000000ff
        /*093c*/ 	.word	0x00038878
        /*0940*/ 	.short	0x0100
        /*0942*/ 	.byte	0x06
	.zero		1


	//   ....[13]....
        /*0944*/ 	.word	0x00000690
        /*0948*/ 	.word	0x000000ff
        /*094c*/ 	.word	0x00038888
        /*0950*/ 	.short	0x0100
        /*0952*/ 	.byte	0x06
	.zero		1


	//   ....[14]....
        /*0954*/ 	.word	0x000007c0
        /*0958*/ 	.word	0x000000ff
        /*095c*/ 	.word	0x00038890
        /*0960*/ 	.short	0x0100
        /*0962*/ 	.byte	0x08
	.zero		1


	//   ....[15]....
        /*0964*/ 	.word	0x000007d0
        /*0968*/ 	.word	0x000000ff
        /*096c*/ 	.word	0x000388a0
        /*0970*/ 	.short	0x0100
        /*0972*/ 	.byte	0x08
	.zero		1


	//   ....[16]....
        /*0974*/ 	.word	0x000007e0
        /*0978*/ 	.word	0x000000ff
        /*097c*/ 	.word	0x00038898
        /*0980*/ 	.short	0x0100
        /*0982*/ 	.byte	0x08
	.zero		1


	//   ....[17]....
        /*0984*/ 	.word	0x000007f0
        /*0988*/ 	.word	0x000000ff
        /*098c*/ 	.word	0x000388a8
        /*0990*/ 	.short	0x0100
        /*0992*/ 	.byte	0x08
	.zero		1


	//   ....[18]....
        /*0994*/ 	.word	0x00000920
        /*0998*/ 	.word	0x000000ff
        /*099c*/ 	.word	0x000388b0
        /*09a0*/ 	.short	0x0100
        /*09a2*/ 	.byte	0x08
	.zero		1


	//   ....[19]....
        /*09a4*/ 	.word	0x00000930
        /*09a8*/ 	.word	0x000000ff
        /*09ac*/ 	.word	0x000388c0
        /*09b0*/ 	.short	0x0100
        /*09b2*/ 	.byte	0x08
	.zero		1


	//   ....[20]....
        /*09b4*/ 	.word	0x00000940
        /*09b8*/ 	.word	0x000000ff
        /*09bc*/ 	.word	0x000388b8
        /*09c0*/ 	.short	0x0100
        /*09c2*/ 	.byte	0x08
	.zero		1


	//   ....[21]....
        /*09c4*/ 	.word	0x00000950
        /*09c8*/ 	.word	0x000000ff
        /*09cc*/ 	.word	0x000388c8
        /*09d0*/ 	.short	0x0100
        /*09d2*/ 	.byte	0x08
	.zero		1


	//   ....[22]....
        /*09d4*/ 	.word	0x00003560
        /*09d8*/ 	.word	0x00000000
        /*09dc*/ 	.word	0x00038890
        /*09e0*/ 	.short	0x010a
        /*09e2*/ 	.byte	0x3f
	.zero		1


	//   ....[23]....
        /*09e4*/ 	.word	0x000068c0
        /*09e8*/ 	.word	0x00000000
        /*09ec*/ 	.word	0x00038890
        /*09f0*/ 	.short	0x010a
        /*09f2*/ 	.byte	0x3f
	.zero		1


	//   ....[24]....
        /*09f4*/ 	.word	0x00009900
        /*09f8*/ 	.word	0x00000000
        /*09fc*/ 	.word	0x00038890
        /*0a00*/ 	.short	0x010a
        /*0a02*/ 	.byte	0x3f
	.zero		1


	//   ....[25]....
        /*0a04*/ 	.word	0x00009d40
        /*0a08*/ 	.word	0x00000028
        /*0a0c*/ 	.word	0x00000000
        /*0a10*/ 	.short	0x0101
        /*0a12*/ 	.byte	0x3f
	.zero		1


	//   ....[26]....
        /*0a14*/ 	.word	0x00009d80
        /*0a18*/ 	.word	0x00000000
        /*0a1c*/ 	.word	0x000388b0
        /*0a20*/ 	.short	0x010a
        /*0a22*/ 	.byte	0x3f
	.zero		1


	//   ....[27]....
        /*0a24*/ 	.word	0x0000a3b0
        /*0a28*/ 	.word	0x00000000
        /*0a2c*/ 	.word	0x00000000
        /*0a30*/ 	.short	0x0101
        /*0a32*/ 	.byte	0x3f
	.zero		1


	//   ....[28]....
        /*0a34*/ 	.word	0x0000ab20
        /*0a38*/ 	.word	0x00000010
        /*0a3c*/ 	.word	0x00038800
        /*0a40*/ 	.short	0x010a
        /*0a42*/ 	.byte	0x3f
	.zero		1


	//   ....[29]....
        /*0a44*/ 	.word	0x0000ab70
        /*0a48*/ 	.word	0x00000010
        /*0a4c*/ 	.word	0x00038800
        /*0a50*/ 	.short	0x010a
        /*0a52*/ 	.byte	0x3f
	.zero		1


	//   ....[30]....
        /*0a54*/ 	.word	0x0000b460
        /*0a58*/ 	.word	0x00000010
        /*0a5c*/ 	.word	0x00038800
        /*0a60*/ 	.short	0x010a
        /*0a62*/ 	.byte	0x3f
	.zero		1


	//   ....[31]....
        /*0a64*/ 	.word	0x0000e510
        /*0a68*/ 	.word	0x00000010
        /*0a6c*/ 	.word	0x00038800
        /*0a70*/ 	.short	0x010a
        /*0a72*/ 	.byte	0x3f
	.zero		1


	//   ....[32]....
        /*0a74*/ 	.word	0x00011780
        /*0a78*/ 	.word	0x00000000
        /*0a7c*/ 	.word	0x00038830
        /*0a80*/ 	.short	0x010a
        /*0a82*/ 	.byte	0x3f
	.zero		1


	//   ....[33]....
        /*0a84*/ 	.word	0x00011820
        /*0a88*/ 	.word	0x00000000
        /*0a8c*/ 	.word	0x00038830
        /*0a90*/ 	.short	0x010a
        /*0a92*/ 	.byte	0x3f
	.zero		1


	//   ....[34]....
        /*0a94*/ 	.word	0x000151a0
        /*0a98*/ 	.word	0x00000000
        /*0a9c*/ 	.word	0x00000000
        /*0aa0*/ 	.short	0x0101
        /*0aa2*/ 	.byte	0x3f
	.zero		1


	//   ....[35]....
        /*0aa4*/ 	.word	0x000164e0
        /*0aa8*/ 	.word	0x0000000b
        /*0aac*/ 	.word	0x00038830
        /*0ab0*/ 	.short	0x010a
        /*0ab2*/ 	.byte	0x3f
	.zero		1


	//   ....[36]....
        /*0ab4*/ 	.word	0x00016560
        /*0ab8*/ 	.word	0x0000000b
        /*0abc*/ 	.word	0x00038830
        /*0ac0*/ 	.short	0x010a
        /*0ac2*/ 	.byte	0x3f
	.zero		1


	//   ....[37]....
        /*0ac4*/ 	.word	0x00019bf0
        /*0ac8*/ 	.word	0x00000009
        /*0acc*/ 	.word	0x00038850
        /*0ad0*/ 	.short	0x010a
        /*0ad2*/ 	.byte	0x3f
	.zero		1


	//   ....[38]....
        /*0ad4*/ 	.word	0x00019c40
        /*0ad8*/ 	.word	0x00000009
        /*0adc*/ 	.word	0x00038850
        /*0ae0*/ 	.short	0x010a
        /*0ae2*/ 	.byte	0x3f
	.zero		1


	//   ....[39]....
        /*0ae4*/ 	.word	0x0001a6a0
        /*0ae8*/ 	.word	0x000000a4
        /*0aec*/ 	.word	0x00000000
        /*0af0*/ 	.short	0x0101
        /*0af2*/ 	.byte	0x3f
	.zero		1


	//   ....[40]....
        /*0af4*/ 	.word	0x0001a6c0
        /*0af8*/ 	.word	0x00000009
        /*0afc*/ 	.word	0x00000000
        /*0b00*/ 	.short	0x0101
        /*0b02*/ 	.byte	0x3f
	.zero		1


	//   ....[41]....
        /*0b04*/ 	.word	0x0001b470
        /*0b08*/ 	.word	0x00000000
        /*0b0c*/ 	.word	0x00038850
        /*0b10*/ 	.short	0x010a
        /*0b12*/ 	.byte	0x3f
	.zero		1


	//   ....[42]....
        /*0b14*/ 	.word	0x0001b510
        /*0b18*/ 	.word	0x00000000
        /*0b1c*/ 	.word	0x00038850
        /*0b20*/ 	.short	0x010a
        /*0b22*/ 	.byte	0x3f
	.zero		1


	//   ....[43]....
        /*0b24*/ 	.word	0x0001ba20
        /*0b28*/ 	.word	0x0000000b
        /*0b2c*/ 	.word	0x00000000
        /*0b30*/ 	.short	0x0101
        /*0b32*/ 	.byte	0x3f
	.zero		1


	//   ....[44]....
        /*0b34*/ 	.word	0x0001d940
        /*0b38*/ 	.word	0x00000000
        /*0b3c*/ 	.word	0x00000000
        /*0b40*/ 	.short	0x0101
        /*0b42*/ 	.byte	0x3f
	.zero		1


	//   ....[45]....
        /*0b44*/ 	.word	0x0001fd70
        /*0b48*/ 	.word	0x00000009
        /*0b4c*/ 	.word	0x00038820
        /*0b50*/ 	.short	0x010a
        /*0b52*/ 	.byte	0x3f
	.zero		1


	//   ....[46]....
        /*0b54*/ 	.word	0x0001fe00
        /*0b58*/ 	.word	0x00000005
        /*0b5c*/ 	.word	0x000388a0
        /*0b60*/ 	.short	0x010a
        /*0b62*/ 	.byte	0x3f
	.zero		1


	//   ....[47]....
        /*0b64*/ 	.word	0x000200d0
        /*0b68*/ 	.word	0x00000005
        /*0b6c*/ 	.word	0x000388c0
        /*0b70*/ 	.short	0x010a
        /*0b72*/ 	.byte	0x3f
	.zero		1


	//   ....[48]....
        /*0b74*/ 	.word	0x000204c0
        /*0b78*/ 	.word	0x00000006
        /*0b7c*/ 	.word	0x000388a0
        /*0b80*/ 	.short	0x010a
        /*0b82*/ 	.byte	0x3f
	.zero		1


	//   ....[49]....
        /*0b84*/ 	.word	0x00020770
        /*0b88*/ 	.word	0x00000006
        /*0b8c*/ 	.word	0x000388c0
        /*0b90*/ 	.short	0x010a
        /*0b92*/ 	.byte	0x3f
	.zero		1


	//   ....[50]....
        /*0b94*/ 	.word	0x00021840
        /*0b98*/ 	.word	0x00000006
        /*0b9c*/ 	.word	0x00038840
        /*0ba0*/ 	.short	0x010a
        /*0ba2*/ 	.byte	0x3f
	.zero		1


	//   ....[51]....
        /*0ba4*/ 	.word	0x00021ed0
        /*0ba8*/ 	.word	0x00000007
        /*0bac*/ 	.word	0x00038820
        /*0bb0*/ 	.short	0x010a
        /*0bb2*/ 	.byte	0x3f
	.zero		1


	//   ....[52]....
        /*0bb4*/ 	.word	0x00022230
        /*0bb8*/ 	.word	0x00000008
        /*0bbc*/ 	.word	0x00038840
        /*0bc0*/ 	.short	0x010a
        /*0bc2*/ 	.byte	0x3f
	.zero		1


	//   ....[53]....
        /*0bc4*/ 	.word	0x00022580
        /*0bc8*/ 	.word	0x00000009
        /*0bcc*/ 	.word	0x00000060
        /*0bd0*/ 	.short	0x010a
        /*0bd2*/ 	.byte	0x3f
	.zero		1


	//   ....[54]....
        /*0bd4*/ 	.word	0x00022c00
        /*0bd8*/ 	.word	0x00000002
        /*0bdc*/ 	.word	0x00038840
        /*0be0*/ 	.short	0x010a
        /*0be2*/ 	.byte	0x3f
	.zero		1


	//   ....[55]....
        /*0be4*/ 	.word	0x00022f50
        /*0be8*/ 	.word	0x00000003
        /*0bec*/ 	.word	0x00000060
        /*0bf0*/ 	.short	0x010a
        /*0bf2*/ 	.byte	0x3f
	.zero		1


	//   ....[56]....
        /*0bf4*/ 	.word	0x000234d0
        /*0bf8*/ 	.word	0x00000002
        /*0bfc*/ 	.word	0x00038840
        /*0c00*/ 	.short	0x010a
        /*0c02*/ 	.byte	0x3f
	.zero		1


	//   ....[57]....
        /*0c04*/ 	.word	0x00023820
        /*0c08*/ 	.word	0x00000002
        /*0c0c*/ 	.word	0x00000060
        /*0c10*/ 	.short	0x010a
        /*0c12*/ 	.byte	0x3f
	.zero		1


	//   ....[58]....
        /*0c14*/ 	.word	0x00023d40
        /*0c18*/ 	.word	0x00000003
        /*0c1c*/ 	.word	0x00038860
        /*0c20*/ 	.short	0x010a
        /*0c22*/ 	.byte	0x3f
	.zero		1


	//   ....[59]....
        /*0c24*/ 	.word	0x00024bb0
        /*0c28*/ 	.word	0x00000000
        /*0c2c*/ 	.word	0x00038820
        /*0c30*/ 	.short	0x010a
        /*0c32*/ 	.byte	0x3f
	.zero		1


	//   ....[60]....
        /*0c34*/ 	.word	0x00024d60
        /*0c38*/ 	.word	0x00000006
        /*0c3c*/ 	.word	0x00000000
        /*0c40*/ 	.short	0x010a
        /*0c42*/ 	.byte	0x3f
	.zero		1


	//   ....[61]....
        /*0c44*/ 	.word	0x00024dd0
        /*0c48*/ 	.word	0x00000007
        /*0c4c*/ 	.word	0x00000000
        /*0c50*/ 	.short	0x010a
        /*0c52*/ 	.byte	0x3f
	.zero		1


	//   ....[62]....
        /*0c54*/ 	.word	0x00024e40
        /*0c58*/ 	.word	0x00000004
        /*0c5c*/ 	.word	0x00000000
        /*0c60*/ 	.short	0x010a
        /*0c62*/ 	.byte	0x3f
	.zero		1


	//   ....[63]....
        /*0c64*/ 	.word	0x00024e70
        /*0c68*/ 	.word	0x00000003
        /*0c6c*/ 	.word	0x00000000
        /*0c70*/ 	.short	0x010a
        /*0c72*/ 	.byte	0x3f
	.zero		1


	//   ....[64]....
        /*0c74*/ 	.word	0x00024ed0
        /*0c78*/ 	.word	0x00000000
        /*0c7c*/ 	.word	0x00038890
        /*0c80*/ 	.short	0x010a
        /*0c82*/ 	.byte	0x3f
	.zero		1


	//   ....[65]....
        /*0c84*/ 	.word	0x00024f20
        /*0c88*/ 	.word	0x00000000
        /*0c8c*/ 	.word	0x00038890
        /*0c90*/ 	.short	0x010a
        /*0c92*/ 	.byte	0x3f
	.zero		1


	//   ....[66]....
        /*0c94*/ 	.word	0x00024f70
        /*0c98*/ 	.word	0x00000000
        /*0c9c*/ 	.word	0x00038890
        /*0ca0*/ 	.short	0x010a
        /*0ca2*/ 	.byte	0x3f
	.zero		1


	//   ....[67]....
        /*0ca4*/ 	.word	0x00024fc0
        /*0ca8*/ 	.word	0x00000000
        /*0cac*/ 	.word	0x000388b0
        /*0cb0*/ 	.short	0x010a
        /*0cb2*/ 	.byte	0x3f
	.zero		1


	//   ....[68]....
        /*0cb4*/ 	.word	0x00025290
        /*0cb8*/ 	.word	0x00000010
        /*0cbc*/ 	.word	0x00038800
        /*0cc0*/ 	.short	0x010a
        /*0cc2*/ 	.byte	0x3f
	.zero		1


	//   ....[69]....
        /*0cc4*/ 	.word	0x00025560
        /*0cc8*/ 	.word	0x00000010
        /*0ccc*/ 	.word	0x00038800
        /*0cd0*/ 	.short	0x010a
        /*0cd2*/ 	.byte	0x3f
	.zero		1


	//   ....[70]....
        /*0cd4*/ 	.word	0x000255b0
        /*0cd8*/ 	.word	0x00000000
        /*0cdc*/ 	.word	0x00038830
        /*0ce0*/ 	.short	0x010a
        /*0ce2*/ 	.byte	0x3f
	.zero		1


	//   ....[71]....
        /*0ce4*/ 	.word	0x00025600
        /*0ce8*/ 	.word	0x0000000b
        /*0cec*/ 	.word	0x00038830
        /*0cf0*/ 	.short	0x010a
        /*0cf2*/ 	.byte	0x3f
	.zero		1


	//   ....[72]....
        /*0cf4*/ 	.word	0x00025650
        /*0cf8*/ 	.word	0x00000009
        /*0cfc*/ 	.word	0x00038850
        /*0d00*/ 	.short	0x010a
        /*0d02*/ 	.byte	0x3f
	.zero		1


	//   ....[73]....
        /*0d04*/ 	.word	0x000256a0
        /*0d08*/ 	.word	0x00000000
        /*0d0c*/ 	.word	0x00038850
        /*0d10*/ 	.short	0x010a
        /*0d12*/ 	.byte	0x3f
	.zero		1


	//   ....[74]....
        /*0d14*/ 	.word	0x00025840
        /*0d18*/ 	.word	0x00000009
        /*0d1c*/ 	.word	0x00038820
        /*0d20*/ 	.short	0x010a
        /*0d22*/ 	.byte	0x3f
	.zero		1


	//   ....[75]....
        /*0d24*/ 	.word	0x00025890
        /*0d28*/ 	.word	0x00000005
        /*0d2c*/ 	.word	0x000388a0
        /*0d30*/ 	.short	0x010a
        /*0d32*/ 	.byte	0x3f
	.zero		1


	//   ....[76]....
        /*0d34*/ 	.word	0x000258e0
        /*0d38*/ 	.word	0x00000005
        /*0d3c*/ 	.word	0x000388c0
        /*0d40*/ 	.short	0x010a
        /*0d42*/ 	.byte	0x3f
	.zero		1


	//   ....[77]....
        /*0d44*/ 	.word	0x00025930
        /*0d48*/ 	.word	0x00000006
        /*0d4c*/ 	.word	0x000388a0
        /*0d50*/ 	.short	0x010a
        /*0d52*/ 	.byte	0x3f
	.zero		1


	//   ....[78]....
        /*0d54*/ 	.word	0x00025980
        /*0d58*/ 	.word	0x00000006
        /*0d5c*/ 	.word	0x000388c0
        /*0d60*/ 	.short	0x010a
        /*0d62*/ 	.byte	0x3f
	.zero		1


	//   ....[79]....
        /*0d64*/ 	.word	0x00025b20
        /*0d68*/ 	.word	0x00000006
        /*0d6c*/ 	.word	0x00038840
        /*0d70*/ 	.short	0x010a
        /*0d72*/ 	.byte	0x3f
	.zero		1


	//   ....[80]....
        /*0d74*/ 	.word	0x00025ba0
        /*0d78*/ 	.word	0x00000006
        /*0d7c*/ 	.word	0x00038820
        /*0d80*/ 	.short	0x010a
        /*0d82*/ 	.byte	0x3f
	.zero		1


	//   ....[81]....
        /*0d84*/ 	.word	0x00025bf0
        /*0d88*/ 	.word	0x00000008
        /*0d8c*/ 	.word	0x00038840
        /*0d90*/ 	.short	0x010a
        /*0d92*/ 	.byte	0x3f
	.zero		1


	//   ....[82]....
        /*0d94*/ 	.word	0x00025c40
        /*0d98*/ 	.word	0x00000009
        /*0d9c*/ 	.word	0x00000060
        /*0da0*/ 	.short	0x010a
        /*0da2*/ 	.byte	0x3f
	.zero		1


	//   ....[83]....
        /*0da4*/ 	.word	0x00025c90
        /*0da8*/ 	.word	0x00000002
        /*0dac*/ 	.word	0x00038840
        /*0db0*/ 	.short	0x010a
        /*0db2*/ 	.byte	0x3f
	.zero		1


	//   ....[84]....
        /*0db4*/ 	.word	0x00025ce0
        /*0db8*/ 	.word	0x00000003
        /*0dbc*/ 	.word	0x00000060
        /*0dc0*/ 	.short	0x010a
        /*0dc2*/ 	.byte	0x3f
	.zero		1


	//   ....[85]....
        /*0dc4*/ 	.word	0x00025d30
        /*0dc8*/ 	.word	0x00000002
        /*0dcc*/ 	.word	0x00038840
        /*0dd0*/ 	.short	0x010a
        /*0dd2*/ 	.byte	0x3f
	.zero		1


	//   ....[86]....
        /*0dd4*/ 	.word	0x00025d80
        /*0dd8*/ 	.word	0x00000002
        /*0ddc*/ 	.word	0x00000060
        /*0de0*/ 	.short	0x010a
        /*0de2*/ 	.byte	0x3f
	.zero		1


	//   ....[87]....
        /*0de4*/ 	.word	0x00025dd0
        /*0de8*/ 	.word	0x00000003
        /*0dec*/ 	.word	0x00038860
        /*0df0*/ 	.short	0x010a
        /*0df2*/ 	.byte	0x3f
	.zero		1


	//   ....[88]....
        /*0df4*/ 	.word	0x00026780
        /*0df8*/ 	.word	0x00000000
        /*0dfc*/ 	.word	0x00038820
        /*0e00*/ 	.short	0x010a
        /*0e02*/ 	.byte	0x3f
	.zero		1


	//   ....[89]....
        /*0e04*/ 	.word	0x00026920
        /*0e08*/ 	.word	0x00000006
        /*0e0c*/ 	.word	0x00000000
        /*0e10*/ 	.short	0x010a
        /*0e12*/ 	.byte	0x3f
	.zero		1


	//   ....[90]....
        /*0e14*/ 	.word	0x00026970
        /*0e18*/ 	.word	0x00000007
        /*0e1c*/ 	.word	0x00000000
        /*0e20*/ 	.short	0x010a
        /*0e22*/ 	.byte	0x3f
	.zero		1


	//   ....[91]....
        /*0e24*/ 	.word	0x000269c0
        /*0e28*/ 	.word	0x00000004
        /*0e2c*/ 	.word	0x00000000
        /*0e30*/ 	.short	0x010a
        /*0e32*/ 	.byte	0x3f
	.zero		1


	//----- nvinfo : EIATTR_NUM_MBARRIERS
	.align		4
.L_187:
        /*0e34*/ 	.byte	0x03, 0x38
        /*0e36*/ 	.short	0x0016


	//----- nvinfo : EIATTR_EXIT_INSTR_OFFSETS
	.align		4
        /*0e38*/ 	.byte	0x04, 0x1c
        /*0e3a*/ 	.short	(.L_189 - .L_188)


	//   ....[0]....
.L_188:
        /*0e3c*/ 	.word	0x00024ec0


	//----- nvinfo : EIATTR_MAX_THREADS
	.align		4
.L_189:
        /*0e40*/ 	.byte	0x04, 0x05
        /*0e42*/ 	.short	(.L_191 - .L_190)
.L_190:
        /*0e44*/ 	.word	0x00000180
        /*0e48*/ 	.word	0x00000001
        /*0e4c*/ 	.word	0x00000001


	//----- nvinfo : EIATTR_CRS_STACK_SIZE
	.align		4
.L_191:
        /*0e50*/ 	.byte	0x04, 0x1e
        /*0e52*/ 	.short	(.L_193 - .L_192)
.L_192:
        /*0e54*/ 	.word	0x00000000


	//----- nvinfo : EIATTR_CBANK_PARAM_SIZE
	.align		4
.L_193:
        /*0e58*/ 	.byte	0x03, 0x19
        /*0e5a*/ 	.short	0x0a70


	//----- nvinfo : EIATTR_PARAM_CBANK
	.align		4
        /*0e5c*/ 	.byte	0x04, 0x0a
        /*0e5e*/ 	.short	(.L_195 - .L_194)
	.align		4
.L_194:
        /*0e60*/ 	.word	index@(.nv.constant0._ZN7cutlass13device_kernelIN5flash11enable_sm90INS1_16FlashAttnFwdSm90INS1_25CollectiveMainloopFwdSm90ILi2EN4cute5tupleIJNS5_1CILi1EEES8_S8_EEENS6_IJNS7_ILi128EEENS7_ILi80EEENS7_ILi256EEEEEELi256ENS_6half_tEfNS_4arch4Sm90ELb0ELb0ELb0ELb1ELb0ELb1ELb0ELb1ELb1ELb0ELb0ELb0EEENS1_21CollectiveEpilogueFwdINS6_IJSA_SC_SB_EEES9_SE_SG_Li256ELb1ELb0ELb0ELb0EEENS1_36VarlenDynamicPersistentTileSchedulerILi128ELi80ELi256ELi32ELb0ELb0ELb1ELb0ELb1ELb1EEEEEEEEEvNT_6ParamsE)
        /*0e64*/ 	.short	0x0210
        /*0e66*/ 	.short	0x0a70


	//----- nvinfo : EIATTR_SW_WAR
	.align		4
.L_195:
        /*0e68*/ 	.byte	0x04, 0x36
        /*0e6a*/ 	.short	(.L_197 - .L_196)
.L_196:
        /*0e6c*/ 	.word	0x00000008
.L_197:


//--------------------- .nv.info._ZN7cutlass13device_kernelIN5flash11enable_sm90INS1_16FlashAttnFwdSm90INS1_25CollectiveMainloopFwdSm90ILi2EN4cute5tupleIJNS5_1CILi1EEES8_S8_EEENS6_IJNS7_ILi128EEENS7_ILi64EEENS7_ILi256EEEEEELi256ENS_6half_tEfNS_4arch4Sm90ELb0ELb1ELb0ELb0ELb0ELb0ELb0ELb1ELb1ELb0ELb0ELb0EEENS1_21CollectiveEpilogueFwdINS6_IJSA_SC_SB_EEES9_SE_SG_Li256ELb0ELb0ELb0ELb0EEENS1_30DynamicPersistentTileSchedulerILi256ELi32ELb0ELb0ELb1EEEEEEEEEvNT_6ParamsE --------------------------
	.section	.nv.info._ZN7cutlass13device_kernelIN5flash11enable_sm90INS1_16FlashAttnFwdSm90INS1_25CollectiveMainloopFwdSm90ILi2EN4cute5tupleIJNS5_1CILi1EEES8_S8_EEENS6_IJNS7_ILi128EEENS7_ILi64EEENS7_ILi256EEEEEELi256ENS_6half_tEfNS_4arch4Sm90ELb0ELb1ELb0ELb0ELb0ELb0ELb0ELb1ELb1ELb0ELb0ELb0EEENS1_21CollectiveEpilogueFwdINS6_IJSA_SC_SB_EEES9_SE_SG_Li256ELb0ELb0ELb0ELb0EEENS1_30DynamicPersistentTileSchedulerILi256ELi32ELb0ELb0ELb1EEEEEEEEEvNT_6ParamsE,"",@"SHT_CUDA_INFO"
	.sectionflags	@""
	.align	4


	//----- nvinfo : EIATTR_CUDA_API_VERSION
	.align		4
        /*0000*/ 	.byte	0x04, 0x37
        /*0002*/ 	.short	(.L_199 - .L_198)
.L_198:
        /*0004*/ 	.word	0x00000082


	//----- nvinfo : EIATTR_KPARAM_INFO
	.align		4
.L_199:
        /*0008*/ 	.byte	0x04, 0x17
        /*000a*/ 	.short	(.L_201 - .L_200)
.L_200:
        /*000c*/ 	.word	0x00000000
        /*0010*/ 	.short	0x0000
        /*0012*/ 	.short	0x0070
        /*0014*/ 	.byte	0x00, 0xf0, 0x01, 0x2e


	//----- nvinfo : EIATTR_SPARSE_MMA_MASK
	.align		4
.L_201:
        /*0018*/ 	.byte	0x03, 0x50
        /*001a*/ 	.short	0x0000


	//----- nvinfo : EIATTR_MAXREG_COUNT
	.align		4
        /*001c*/ 	.byte	0x03, 0x1b
        /*001e*/ 	.short	0x00a8


	//----- nvinfo : EIATTR_NUM_BARRIERS
	.align		4
        /*0020*/ 	.byte	0x02, 0x4c
        /*0022*/ 	.byte	0x09
	.zero		1


	//----- nvinfo : EIATTR_EXTERNS
	.align		4
        /*0024*/ 	.byte	0x04, 0x0f
        /*0026*/ 	.short	(.L_203 - .L_202)


	//   ....[0]....
	.align		4
.L_202:
        /*0028*/ 	.word	index@(__assertfail)


	//----- nvinfo : EIATTR_ANNOTATIONS
	.align		4
.L_203:
        /*002c*/ 	.byte	0x04, 0x55
        /*002e*/ 	.short	(.L_205 - .L_204)


	//   ....[0]....
.L_204:
        /*0030*/ 	.word	0x00000001
        /*0034*/ 	.byte	0x70, 0x09, 0x00, 0x00, 0x01, 0x00, 0x00, 0x00, 0x40, 0x0a, 0x00, 0x00, 0x01, 0x00, 0x00, 0x00
        /*0044*/ 	.byte	0xe0, 0x15, 0x01, 0x00


	//----- nvinfo : EIATTR_MERCURY_ISA_VERSION
	.align		4
.L_205:
        /*0048*/ 	.byte	0x03, 0x5f
        /*004a*/ 	.short	0x0101


	//----- nvinfo : EIATTR_INT_WARP_WIDE_INSTR_OFFSETS
	.align		4
        /*004c*/ 	.byte	0x04, 0x31
        /*004e*/ 	.short	(.L_207 - .L_206)


	//   ....[0]....
.L_206:
        /*0050*/ 	.word	0x00000190


	//   ....[1]....
        /*0054*/ 	.word	0x000001c0


	//   ....[2]....
        /*0058*/ 	.word	0x000001d0


	//   ....[3]....
        /*005c*/ 	.word	0x0000e830


	//   ....[4]....
        /*0060*/ 	.word	0x0000e8d0


	//   ....[5]....
        /*0064*/ 	.word	0x0000ee80


	//   ....[6]....
        /*0068*/ 	.word	0x00010f40


	//   ....[7]....
        /*006c*/ 	.word	0x00010fe0


	//----- nvinfo : EIATTR_COOP_GROUP_MASK_REGIDS
	.align		4
.L_207:
        /*0070*/ 	.byte	0x04, 0x29
        /*0072*/ 	.short	(.L_209 - .L_208)


	//   ....[0]....
.L_208:
        /*0074*/ 	.word	0xffffffff


	//   ....[1]....
        /*0078*/ 	.word	0xffffffff


	//   ....[2]....
        /*007c*/ 	.word	0xffffffff


	//   ....[3]....
        /*0080*/ 	.word	0xffffffff


	//   ....[4]....
        /*0084*/ 	.word	0xffffffff


	//   ....[5]....
        /*0088*/ 	.word	0xffffffff


	//   ....[6]....
        /*008c*/ 	.word	0xffffffff


	//   ....[7]....
        /*0090*/ 	.word	0xffffffff


	//   ....[8]....
        /*0094*/ 	.word	0xffffffff


	//   ....[9]....
        /*0098*/ 	.word	0xffffffff


	//   ....[10]....
        /*009c*/ 	.word	0xffffffff


	//   ....[11]....
        /*00a0*/ 	.word	0xffffffff


	//   ....[12]....
        /*00a4*/ 	.word	0xffffffff


	//   ....[13]....
        /*00a8*/ 	.word	0xffffffff


	//   ....[14]....
        /*00ac*/ 	.word	0xffffffff


	//   ....[15]....
        /*00b0*/ 	.word	0xffffffff


	//   ....[16]....
        /*00b4*/ 	.word	0xffffffff


	//   ....[17]....
        /*00b8*/ 	.word	0xffffffff


	//   ....[18]....
        /*00bc*/ 	.word	0xffffffff


	//   ....[19]....
        /*00c0*/ 	.word	0xffffffff


	//   ....[20]....
        /*00c4*/ 	.word	0xffffffff


	//   ....[21]....
        /*00c8*/ 	.word	0xffffffff


	//   ....[22]....
        /*00cc*/ 	.word	0xffffffff


	//   ....[23]....
        /*00d0*/ 	.word	0xffffffff


	//   ....[24]....
        /*00d4*/ 	.word	0xffffffff


	//   ....[25]....
        /*00d8*/ 	.word	0xffffffff


	//   ....[26]....
        /*00dc*/ 	.word	0xffffffff


	//   ....[27]....
        /*00e0*/ 	.word	0xffffffff


	//   ....[28]....
        /*00e4*/ 	.word	0xffffffff


	//   ....[29]....
        /*00e8*/ 	.word	0xffffffff


	//   ....[30]....
        /*00ec*/ 	.word	0xffffffff


	//   ....[31]....
        /*00f0*/ 	.word	0xffffffff


	//   ....[32]....
        /*00f4*/ 	.word	0x0500000f


	//   ....[33]....
        /*00f8*/ 	.word	0x0500000f


	//----- nvinfo : EIATTR_COOP_GROUP_INSTR_OFFSETS
	.align		4
.L_209:
        /*00fc*/ 	.byte	0x04, 0x28
        /*00fe*/ 	.short	(.L_211 - .L_210)


	//   ....[0]....
.L_210:
        /*0100*/ 	.word	0x00000060


	//   ....[1]....
        /*0104*/ 	.word	0x000001a0


	//   ....[2]....
        /*0108*/ 	.word	0x000001f0


	//   ....[3]....
        /*010c*/ 	.word	0x000003e0


	//   ....[4]....
        /*0110*/ 	.word	0x00000540


	//   ....[5]....
        /*0114*/ 	.word	0x00000660


	//   ....[6]....
        /*0118*/ 	.word	0x000007c0


	//   ....[7]....
        /*011c*/ 	.word	0x00001970


	//   ....[8]....
        /*0120*/ 	.word	0x000031c0


	//   ....[9]....
        /*0124*/ 	.word	0x00003350


	//   ....[10]....
        /*0128*/ 	.word	0x00003610


	//   ....[11]....
        /*012c*/ 	.word	0x00003700


	//   ....[12]....
        /*0130*/ 	.word	0x00005dd0


	//   ....[13]....
        /*0134*/ 	.word	0x00005ed0


	//   ....[14]....
        /*0138*/ 	.word	0x00006280


	//   ....[15]....
        /*013c*/ 	.word	0x000062d0


	//   ....[16]....
        /*0140*/ 	.word	0x00007dc0


	//   ....[17]....
        /*0144*/ 	.word	0x00007ef0


	//   ....[18]....
        /*0148*/ 	.word	0x00008130


	//   ....[19]....
        /*014c*/ 	.word	0x00008190


	//   ....[20]....
        /*0150*/ 	.word	0x0000a3e0


	//   ....[21]....
        /*0154*/ 	.word	0x0000a4e0


	//   ....[22]....
        /*0158*/ 	.word	0x0000a880


	//   ....[23]....
        /*015c*/ 	.word	0x0000a8e0


	//   ....[24]....
        /*0160*/ 	.word	0x0000b8b0


	//   ....[25]....
        /*0164*/ 	.word	0x0000b8f0


	//   ....[26]....
        /*0168*/ 	.word	0x0000ba30


	//   ....[27]....
        /*016c*/ 	.word	0x0000ba50


	//   ....[28]....
        /*0170*/ 	.word	0x0000d260


	//   ....[29]....
        /*0174*/ 	.word	0x0000df90


	//   ....[30]....
        /*0178*/ 	.word	0x000113b0


	//   ....[31]....
        /*017c*/ 	.word	0x00011580


	//   ....[32]....
        /*0180*/ 	.word	0x00011bd0


	//   ....[33]....
        /*0184*/ 	.word	0x00011fb0


	//----- nvinfo : EIATTR_REG_RECONFIG
	.align		4
.L_211:
        /*0188*/ 	.byte	0x01, 0x54
	.zero		2


	//----- nvinfo : EIATTR_SYSCALL_OFFSETS
	.align		4
        /*018c*/ 	.byte	0x04, 0x46
        /*018e*/ 	.short	(.L_213 - .L_212)


	//   ....[0]....
.L_212:
        /*0190*/ 	.word	0x00001b20


	//   ....[1]....
        /*0194*/ 	.word	0x0000ea60


	//   ....[2]....
        /*0198*/ 	.word	0x0000eba0


	//   ....[3]....
        /*019c*/ 	.word	0x0000ec90


	//----- nvinfo : EIATTR_MBARRIER_INSTR_OFFSETS
	.align		4
.L_213:
        /*01a0*/ 	.byte	0x04, 0x39
        /*01a2*/ 	.short	(.L_215 - .L_214)


	//   ....[0]....
.L_214:
        /*01a4*/ 	.word	0x00000290
        /*01a8*/ 	.word	0x000000ff
        /*01ac*/ 	.word	0x00030800
        /*01b0*/ 	.short	0x0100
        /*01b2*/ 	.byte	0x06
	.zero		1


	//   ....[1]....
        /*01b4*/ 	.word	0x000002a0
        /*01b8*/ 	.word	0x000000ff
        /*01bc*/ 	.word	0x00030820
        /*01c0*/ 	.short	0x0100
        /*01c2*/ 	.byte	0x06
	.zero		1


	//   ....[2]....
        /*01c4*/ 	.word	0x00000390
        /*01c8*/ 	.word	0x000000ff
        /*01cc*/ 	.word	0x00030830
        /*01d0*/ 	.short	0x0100
        /*01d2*/ 	.byte	0x08
	.zero		1


	//   ....[3]....
        /*01d4*/ 	.word	0x000003a0
        /*01d8*/ 	.word	0x000000ff
        /*01dc*/ 	.word	0x00030840
        /*01e0*/ 	.short	0x0100
        /*01e2*/ 	.byte	0x08
	.zero		1


	//   ....[4]....
        /*01e4*/ 	.word	0x000003b0
        /*01e8*/ 	.word	0x000000ff
        /*01ec*/ 	.word	0x00030838
        /*01f0*/ 	.short	0x0100
        /*01f2*/ 	.byte	0x08
	.zero		1


	//   ....[5]....
        /*01f4*/ 	.word	0x000003c0
        /*01f8*/ 	.word	0x000000ff
        /*01fc*/ 	.word	0x00030848
        /*0200*/ 	.short	0x0100
        /*0202*/ 	.byte	0x08
	.zero		1


	//   ....[6]....
        /*0204*/ 	.word	0x000004f0
        /*0208*/ 	.word	0x000000ff
        /*020c*/ 	.word	0x00030850
        /*0210*/ 	.short	0x0100
        /*0212*/ 	.byte	0x08
	.zero		1


	//   ....[7]....
        /*0214*/ 	.word	0x00000500
        /*0218*/ 	.word	0x000000ff
        /*021c*/ 	.word	0x00030860
        /*0220*/ 	.short	0x0100
        /*0222*/ 	.byte	0x08
	.zero		1


	//   ....[8]....
        /*0224*/ 	.word	0x00000510
        /*0228*/ 	.word	0x000000ff
        /*022c*/ 	.word	0x00030858
        /*0230*/ 	.short	0x0100
        /*0232*/ 	.byte	0x08
	.zero		1


	//   ....[9]....
        /*0234*/ 	.word	0x00000520
        /*0238*/ 	.word	0x000000ff
        /*023c*/ 	.word	0x00030868
        /*0240*/ 	.short	0x0100
        /*0242*/ 	.byte	0x08
	.zero		1


	//   ....[10]....
        /*0244*/ 	.word	0x00000610
        /*0248*/ 	.word	0x000000ff
        /*024c*/ 	.word	0x00030870
        /*0250*/ 	.short	0x0100
        /*0252*/ 	.byte	0x06
	.zero		1


	//   ....[11]....
        /*0254*/ 	.word	0x00000620
        /*0258*/ 	.word	0x000000ff
        /*025c*/ 	.word	0x00030880
        /*0260*/ 	.short	0x0100
        /*0262*/ 	.byte	0x06
	.zero		1


	//   ....[12]....
        /*0264*/ 	.word	0x00000630
        /*0268*/ 	.word	0x000000ff
        /*026c*/ 	.word	0x00030878
        /*0270*/ 	.short	0x0100
        /*0272*/ 	.byte	0x06
	.zero		1


	//   ....[13]....
        /*0274*/ 	.word	0x00000640
        /*0278*/ 	.word	0x000000ff
        /*027c*/ 	.word	0x00030888
        /*0280*/ 	.short	0x0100
        /*0282*/ 	.byte	0x06
	.zero		1


	//   ....[14]....
        /*0284*/ 	.word	0x00000770
        /*0288*/ 	.word	0x000000ff
        /*028c*/ 	.word	0x00030890
        /*0290*/ 	.short	0x0100
        /*0292*/ 	.byte	0x08
	.zero		1


	//   ....[15]....
        /*0294*/ 	.word	0x00000780
        /*0298*/ 	.word	0x000000ff
        /*029c*/ 	.word	0x000308a0
        /*02a0*/ 	.short	0x0100
        /*02a2*/ 	.byte	0x08
	.zero		1


	//   ....[16]....
        /*02a4*/ 	.word	0x00000790
        /*02a8*/ 	.word	0x000000ff
        /*02ac*/ 	.word	0x00030898
        /*02b0*/ 	.short	0x0100
        /*02b2*/ 	.byte	0x08
	.zero		1


	//   ....[17]....
        /*02b4*/ 	.word	0x000007a0
        /*02b8*/ 	.word	0x000000ff
        /*02bc*/ 	.word	0x000308a8
        /*02c0*/ 	.short	0x0100
        /*02c2*/ 	.byte	0x08
	.zero		1


	//   ....[18]....
        /*02c4*/ 	.word	0x000008d0
        /*02c8*/ 	.word	0x000000ff
        /*02cc*/ 	.word	0x000308b0
        /*02d0*/ 	.short	0x0100
        /*02d2*/ 	.byte	0x08
	.zero		1


	//   ....[19]....
        /*02d4*/ 	.word	0x000008e0
        /*02d8*/ 	.word	0x000000ff
        /*02dc*/ 	.word	0x000308c0
        /*02e0*/ 	.short	0x0100
        /*02e2*/ 	.byte	0x08
	.zero		1


	//   ....[20]....
        /*02e4*/ 	.word	0x000008f0
        /*02e8*/ 	.word	0x000000ff
        /*02ec*/ 	.word	0x000308b8
        /*02f0*/ 	.short	0x0100
        /*02f2*/ 	.byte	0x08
	.zero		1


	//   ....[21]....
        /*02f4*/ 	.word	0x00000900
        /*02f8*/ 	.word	0x000000ff
        /*02fc*/ 	.word	0x000308c8
        /*0300*/ 	.short	0x0100
        /*0302*/ 	.byte	0x08
	.zero		1


	//   ....[22]....
        /*0304*/ 	.word	0x00001bc0
        /*0308*/ 	.word	0x000000ff
        /*030c*/ 	.word	0x00030800
        /*0310*/ 	.short	0x010a
        /*0312*/ 	.byte	0x26
	.zero		1


	//   ....[23]....
        /*0314*/ 	.word	0x00001c40
        /*0318*/ 	.word	0x00000003
        /*031c*/ 	.word	0x00030830
        /*0320*/ 	.short	0x010a
        /*0322*/ 	.byte	0x3f
	.zero		1


	//   ....[24]....
        /*0324*/ 	.word	0x00001ca0
        /*0328*/ 	.word	0x00000003
        /*032c*/ 	.word	0x00030830
        /*0330*/ 	.short	0x010a
        /*0332*/ 	.byte	0x3f
	.zero		1


	//   ....[25]....
        /*0334*/ 	.word	0x000026d0
        /*0338*/ 	.word	0x00000002
        /*033c*/ 	.word	0x00000000
        /*0340*/ 	.short	0x0101
        /*0342*/ 	.byte	0x3f
	.zero		1


	//   ....[26]....
        /*0344*/ 	.word	0x00004370
        /*0348*/ 	.word	0x000000ff
        /*034c*/ 	.word	0x00030830
        /*0350*/ 	.short	0x010a
        /*0352*/ 	.byte	0x27
	.zero		1


	//   ....[27]....
        /*0354*/ 	.word	0x000043b0
        /*0358*/ 	.word	0x000000ff
        /*035c*/ 	.word	0x00030830
        /*0360*/ 	.short	0x010a
        /*0362*/ 	.byte	0x27
	.zero		1


	//   ....[28]....
        /*0364*/ 	.word	0x00005210
        /*0368*/ 	.word	0x000000ff
        /*036c*/ 	.word	0x00030850
        /*0370*/ 	.short	0x010a
        /*0372*/ 	.byte	0x0a
	.zero		1


	//   ....[29]....
        /*0374*/ 	.word	0x00005250
        /*0378*/ 	.word	0x000000ff
        /*037c*/ 	.word	0x00030850
        /*0380*/ 	.short	0x010a
        /*0382*/ 	.byte	0x0a
	.zero		1


	//   ....[30]....
        /*0384*/ 	.word	0x000054d0
        /*0388*/ 	.word	0x00000002
        /*038c*/ 	.word	0x00000000
        /*0390*/ 	.short	0x0101
        /*0392*/ 	.byte	0x3f
	.zero		1


	//   ....[31]....
        /*0394*/ 	.word	0x000065a0
        /*0398*/ 	.word	0x0000009b
        /*039c*/ 	.word	0x00000000
        /*03a0*/ 	.short	0x0101
        /*03a2*/ 	.byte	0x3f
	.zero		1


	//   ....[32]....
        /*03a4*/ 	.word	0x00006cc0
        /*03a8*/ 	.word	0x000000ff
        /*03ac*/ 	.word	0x00030830
        /*03b0*/ 	.short	0x010a
        /*03b2*/ 	.byte	0x06
	.zero		1


	//   ....[33]....
        /*03b4*/ 	.word	0x00006d00
        /*03b8*/ 	.word	0x000000ff
        /*03bc*/ 	.word	0x00030830
        /*03c0*/ 	.short	0x010a
        /*03c2*/ 	.byte	0x06
	.zero		1


	//   ....[34]....
        /*03c4*/ 	.word	0x00007b60
        /*03c8*/ 	.word	0x000000ff
        /*03cc*/ 	.word	0x00030850
        /*03d0*/ 	.short	0x010a
        /*03d2*/ 	.byte	0x0e
	.zero		1


	//   ....[35]....
        /*03d4*/ 	.word	0x00007ba0
        /*03d8*/ 	.word	0x000000ff
        /*03dc*/ 	.word	0x00030850
        /*03e0*/ 	.short	0x010a
        /*03e2*/ 	.byte	0x0e
	.zero		1


	//   ....[36]....
        /*03e4*/ 	.word	0x000084c0
        /*03e8*/ 	.word	0x0000009f
        /*03ec*/ 	.word	0x00000000
        /*03f0*/ 	.short	0x0101
        /*03f2*/ 	.byte	0x3f
	.zero		1


	//   ....[37]....
        /*03f4*/ 	.word	0x00008520
        /*03f8*/ 	.word	0x000000a3
        /*03fc*/ 	.word	0x00000000
        /*0400*/ 	.short	0x0101
        /*0402*/ 	.byte	0x3f
	.zero		1


	//   ....[38]....
        /*0404*/ 	.word	0x000089c0
        /*0408*/ 	.word	0x000000ff
        /*040c*/ 	.word	0x00030830
        /*0410*/ 	.short	0x010a
        /*0412*/ 	.byte	0x06
	.zero		1


	//   ....[39]....
        /*0414*/ 	.word	0x00008a00
        /*0418*/ 	.word	0x000000ff
        /*041c*/ 	.word	0x00030830
        /*0420*/ 	.short	0x010a
        /*0422*/ 	.byte	0x06
	.zero		1


	//   ....[40]....
        /*0424*/ 	.word	0x00009860
        /*0428*/ 	.word	0x000000ff
        /*042c*/ 	.word	0x00030850
        /*0430*/ 	.short	0x010a
        /*0432*/ 	.byte	0x0a
	.zero		1


	//   ....[41]....
        /*0434*/ 	.word	0x000098a0
        /*0438*/ 	.word	0x000000ff
        /*043c*/ 	.word	0x00030850
        /*0440*/ 	.short	0x010a
        /*0442*/ 	.byte	0x0a
	.zero		1


	//   ....[42]....
        /*0444*/ 	.word	0x00009b50
        /*0448*/ 	.word	0x00000002
        /*044c*/ 	.word	0x00000000
        /*0450*/ 	.short	0x0101
        /*0452*/ 	.byte	0x3f
	.zero		1


	//   ....[43]....
        /*0454*/ 	.word	0x0000ac50
        /*0458*/ 	.word	0x0000009f
        /*045c*/ 	.word	0x00000000
        /*0460*/ 	.short	0x0101
        /*0462*/ 	.byte	0x3f
	.zero		1


	//   ....[44]....
        /*0464*/ 	.word	0x0000b820
        /*0468*/ 	.word	0x000000ff
        /*046c*/ 	.word	0x00030850
        /*0470*/ 	.short	0x010a
        /*0472*/ 	.byte	0x05
	.zero		1


	//   ....[45]....
        /*0474*/ 	.word	0x0000b860
        /*0478*/ 	.word	0x000000ff
        /*047c*/ 	.word	0x00030850
        /*0480*/ 	.short	0x010a
        /*0482*/ 	.byte	0x05
	.zero		1


	//   ....[46]....
        /*0484*/ 	.word	0x0000bdd0
        /*0488*/ 	.word	0x00000007
        /*048c*/ 	.word	0x00000000
        /*0490*/ 	.short	0x0101
        /*0492*/ 	.byte	0x3f
	.zero		1


	//   ....[47]....
        /*0494*/ 	.word	0x0000d4a0
        /*0498*/ 	.word	0x000000ff
        /*049c*/ 	.word	0x00000000
        /*04a0*/ 	.short	0x0101
        /*04a2*/ 	.byte	0x05
	.zero		1


	//   ....[48]....
        /*04a4*/ 	.word	0x0000f180
        /*04a8*/ 	.word	0x00000008
        /*04ac*/ 	.word	0x00030840
        /*04b0*/ 	.short	0x010a
        /*04b2*/ 	.byte	0x3f
	.zero		1


	//   ....[49]....
        /*04b4*/ 	.word	0x0000f6c0
        /*04b8*/ 	.word	0x000000ff
        /*04bc*/ 	.word	0x00030820
        /*04c0*/ 	.short	0x010a
        /*04c2*/ 	.byte	0x28
	.zero		1


	//   ....[50]....
        /*04c4*/ 	.word	0x0000f9b0
        /*04c8*/ 	.word	0x00000003
        /*04cc*/ 	.word	0x00030840
        /*04d0*/ 	.short	0x010a
        /*04d2*/ 	.byte	0x3f
	.zero		1


	//   ....[51]....
        /*04d4*/ 	.word	0x0000fc60
        /*04d8*/ 	.word	0x00000002
        /*04dc*/ 	.word	0x00000060
        /*04e0*/ 	.short	0x010a
        /*04e2*/ 	.byte	0x3f
	.zero		1


	//   ....[52]....
        /*04e4*/ 	.word	0x000101e0
        /*04e8*/ 	.word	0x00000003
        /*04ec*/ 	.word	0x00030840
        /*04f0*/ 	.short	0x010a
        /*04f2*/ 	.byte	0x3f
	.zero		1


	//   ....[53]....
        /*04f4*/ 	.word	0x00010490
        /*04f8*/ 	.word	0x00000002
        /*04fc*/ 	.word	0x00000060
        /*0500*/ 	.short	0x010a
        /*0502*/ 	.byte	0x3f
	.zero		1


	//   ....[54]....
        /*0504*/ 	.word	0x00010930
        /*0508*/ 	.word	0x00000002
        /*050c*/ 	.word	0x00030840
        /*0510*/ 	.short	0x010a
        /*0512*/ 	.byte	0x3f
	.zero		1


	//   ....[55]....
        /*0514*/ 	.word	0x00010c10
        /*0518*/ 	.word	0x00000002
        /*051c*/ 	.word	0x00000060
        /*0520*/ 	.short	0x010a
        /*0522*/ 	.byte	0x3f
	.zero		1


	//   ....[56]....
        /*0524*/ 	.word	0x00011080
        /*0528*/ 	.word	0x00000003
        /*052c*/ 	.word	0x00030860
        /*0530*/ 	.short	0x010a
        /*0532*/ 	.byte	0x3f
	.zero		1


	//   ....[57]....
        /*0534*/ 	.word	0x00011530
        /*0538*/ 	.word	0x00000007
        /*053c*/ 	.word	0x00030820
        /*0540*/ 	.short	0x010a
        /*0542*/ 	.byte	0x3f
	.zero		1


	//   ....[58]....
        /*0544*/ 	.word	0x000116a0
        /*0548*/ 	.word	0x00000005
        /*054c*/ 	.word	0x00000000
        /*0550*/ 	.short	0x010a
        /*0552*/ 	.byte	0x3f
	.zero		1


	//   ....[59]....
        /*0554*/ 	.word	0x00011710
        /*0558*/ 	.word	0x00000003
        /*055c*/ 	.word	0x00000000
        /*0560*/ 	.short	0x010a
        /*0562*/ 	.byte	0x3f
	.zero		1


	//   ....[60]....
        /*0564*/ 	.word	0x00011770
        /*0568*/ 	.word	0x00000005
        /*056c*/ 	.word	0x00000000
        /*0570*/ 	.short	0x010a
        /*0572*/ 	.byte	0x3f
	.zero		1


	//   ....[61]....
        /*0574*/ 	.word	0x000117a0
        /*0578*/ 	.word	0x00000003
        /*057c*/ 	.word	0x00000000
        /*0580*/ 	.short	0x010a
        /*0582*/ 	.byte	0x3f
	.zero		1


	//   ....[62]....
        /*0584*/ 	.word	0x00011810
        /*0588*/ 	.word	0x00000003
        /*058c*/ 	.word	0x00030800
        /*0590*/ 	.short	0x010a
        /*0592*/ 	.byte	0x3f
	.zero		1


	//   ....[63]....
        /*0594*/ 	.word	0x00011860
        /*0598*/ 	.word	0x00000003
        /*059c*/ 	.word	0x00030830
        /*05a0*/ 	.short	0x010a
        /*05a2*/ 	.byte	0x3f
	.zero		1


	//   ....[64]....
        /*05a4*/ 	.word	0x000118c0
        /*05a8*/ 	.word	0x00000099
        /*05ac*/ 	.word	0x00030830
        /*05b0*/ 	.short	0x010a
        /*05b2*/ 	.byte	0x3f
	.zero		1


	//   ....[65]....
        /*05b4*/ 	.word	0x00011920
        /*05b8*/ 	.word	0x000000d7
        /*05bc*/ 	.word	0x00030850
        /*05c0*/ 	.short	0x010a
        /*05c2*/ 	.byte	0x3f
	.zero		1


	//   ....[66]....
        /*05c4*/ 	.word	0x00011980
        /*05c8*/ 	.word	0x00000004
        /*05cc*/ 	.word	0x00030830
        /*05d0*/ 	.short	0x010a
        /*05d2*/ 	.byte	0x3f
	.zero		1


	//   ....[67]....
        /*05d4*/ 	.word	0x000119e0
        /*05d8*/ 	.word	0x00000003
        /*05dc*/ 	.word	0x00030850
        /*05e0*/ 	.short	0x010a
        /*05e2*/ 	.byte	0x3f
	.zero		1


	//   ....[68]....
        /*05e4*/ 	.word	0x00011a40
        /*05e8*/ 	.word	0x00000004
        /*05ec*/ 	.word	0x00030830
        /*05f0*/ 	.short	0x010a
        /*05f2*/ 	.byte	0x3f
	.zero		1


	//   ....[69]....
        /*05f4*/ 	.word	0x00011aa0
        /*05f8*/ 	.word	0x00000003
        /*05fc*/ 	.word	0x00030850
        /*0600*/ 	.short	0x010a
        /*0602*/ 	.byte	0x3f
	.zero		1


	//   ....[70]....
        /*0604*/ 	.word	0x00011b00
        /*0608*/ 	.word	0x00000005
        /*060c*/ 	.word	0x00030850
        /*0610*/ 	.short	0x010a
        /*0612*/ 	.byte	0x3f
	.zero		1


	//   ....[71]....
        /*0614*/ 	.word	0x00011c80
        /*0618*/ 	.word	0x00000008
        /*061c*/ 	.word	0x00030840
        /*0620*/ 	.short	0x010a
        /*0622*/ 	.byte	0x3f
	.zero		1


	//   ....[72]....
        /*0624*/ 	.word	0x00011ce0
        /*0628*/ 	.word	0x00000008
        /*062c*/ 	.word	0x00030820
        /*0630*/ 	.short	0x010a
        /*0632*/ 	.byte	0x3f
	.zero		1


	//   ....[73]....
        /*0634*/ 	.word	0x00011d30
        /*0638*/ 	.word	0x00000003
        /*063c*/ 	.word	0x00030840
        /*0640*/ 	.short	0x010a
        /*0642*/ 	.byte	0x3f
	.zero		1


	//   ....[74]....
        /*0644*/ 	.word	0x00011d80
        /*0648*/ 	.word	0x00000002
        /*064c*/ 	.word	0x00000060
        /*0650*/ 	.short	0x010a
        /*0652*/ 	.byte	0x3f
	.zero		1


	//   ....[75]....
        /*0654*/ 	.word	0x00011dd0
        /*0658*/ 	.word	0x00000003
        /*065c*/ 	.word	0x00030840
        /*0660*/ 	.short	0x010a
        /*0662*/ 	.byte	0x3f
	.zero		1


	//   ....[76]....
        /*0664*/ 	.word	0x00011e20
        /*0668*/ 	.word	0x00000002
        /*066c*/ 	.word	0x00000060
        /*0670*/ 	.short	0x010a
        /*0672*/ 	.byte	0x3f
	.zero		1


	//   ....[77]....
        /*0674*/ 	.word	0x00011e70
        /*0678*/ 	.word	0x00000002
        /*067c*/ 	.word	0x00030840
        /*0680*/ 	.short	0x010a
        /*0682*/ 	.byte	0x3f
	.zero		1


	//   ....[78]....
        /*0684*/ 	.word	0x00011ec0
        /*0688*/ 	.word	0x00000002
        /*068c*/ 	.word	0x00000060
        /*0690*/ 	.short	0x010a
        /*0692*/ 	.byte	0x3f
	.zero		1


	//   ....[79]....
        /*0694*/ 	.word	0x00011f10
        /*0698*/ 	.word	0x00000003
        /*069c*/ 	.word	0x00030860
        /*06a0*/ 	.short	0x010a
        /*06a2*/ 	.byte	0x3f
	.zero		1


	//   ....[80]....
        /*06a4*/ 	.word	0x00011ff0
        /*06a8*/ 	.word	0x00000007
        /*06ac*/ 	.word	0x00030820
        /*06b0*/ 	.short	0x010a
        /*06b2*/ 	.byte	0x3f
	.zero		1


	//   ....[81]....
        /*06b4*/ 	.word	0x00012040
        /*06b8*/ 	.word	0x00000005
        /*06bc*/ 	.word	0x00000000
        /*06c0*/ 	.short	0x010a
        /*06c2*/ 	.byte	0x3f
	.zero		1


	//   ....[82]....
        /*06c4*/ 	.word	0x00012090
        /*06c8*/ 	.word	0x00000003
        /*06cc*/ 	.word	0x00000000
        /*06d0*/ 	.short	0x010a
        /*06d2*/ 	.byte	0x3f
	.zero		1


	//   ....[83]....
        /*06d4*/ 	.word	0x000120e0
        /*06d8*/ 	.word	0x00000005
        /*06dc*/ 	.word	0x00000000
        /*06e0*/ 	.short	0x010a
        /*06e2*/ 	.byte	0x3f
	.zero		1


	//----- nvinfo : EIATTR_NUM_MBARRIERS
	.align		4
.L_215:
        /*06e4*/ 	.byte	0x03, 0x38
        /*06e6*/ 	.short	0x0016


	//----- nvinfo : EIATTR_EXIT_INSTR_OFFSETS
	.align		4
        /*06e8*/ 	.byte	0x04, 0x1c
        /*06ea*/ 	.short	(.L_217 - .L_216)


	//   ....[0]....
.L_216:
        /*06ec*/ 	.word	0x00000a30


	//   ....[1]....
        /*06f0*/ 	.word	0x0000df50


	//   ....[2]....
        /*06f4*/ 	.word	0x0000dfb0


	//   ....[3]....
        /*06f8*/ 	.word	0x000115a0


	//   ....[4]....
        /*06fc*/ 	.word	0x000117f0


	//----- nvinfo : EIATTR_MAX_THREADS
	.align		4
.L_217:
        /*0700*/ 	.byte	0x04, 0x05
        /*0702*/ 	.short	(.L_219 - .L_218)
.L_218:
        /*0704*/ 	.word	0x00000180
        /*0708*/ 	.word	0x00000001
        /*070c*/ 	.word	0x00000001


	//----- nvinfo : EIATTR_CRS_STACK_SIZE
	.align		4
.L_219:
        /*0710*/ 	.byte	0x04, 0x1e
        /*0712*/ 	.short	(.L_221 - .L_220)
.L_220:
        /*0714*/ 	.word	0x00000000


	//----- nvinfo : EIATTR_CBANK_PARAM_SIZE
	.align		4
.L_221:
        /*0718*/ 	.byte	0x03, 0x19
        /*071a*/ 	.short	0x0bf0


	//----- nvinfo : EIATTR_PARAM_CBANK
	.align		4
        /*071c*/ 	.byte	0x04, 0x0a
        /*071e*/ 	.short	(.L_223 - .L_222)
	.align		4
.L_222:
        /*0720*/ 	.word	index@(.nv.constant0._ZN7cutlass13device_kernelIN5flash11enable_sm90INS1_16FlashAttnFwdSm90INS1_25CollectiveMainloopFwdSm90ILi2EN4cute5tupleIJNS5_1CILi1EEES8_S8_EEENS6_IJNS7_ILi128EEENS7_ILi64EEENS7_ILi256EEEEEELi256ENS_6half_tEfNS_4arch4Sm90ELb0ELb1ELb0ELb0ELb0ELb0ELb0ELb1ELb1ELb0ELb0ELb0EEENS1_21CollectiveEpilogueFwdINS6_IJSA_SC_SB_EEES9_SE_SG_Li256ELb0ELb0ELb0ELb0EEENS1_30DynamicPersistentTileSchedulerILi256ELi32ELb0ELb0ELb1EEEEEEEEEvNT_6ParamsE)
        /*0724*/ 	.short	0x0210
        /*0726*/ 	.short	0x0bf0


	//----- nvinfo : EIATTR_SW_WAR
	.align		4
.L_223:
        /*0728*/ 	.byte	0x04, 0x36
        /*072a*/ 	.short	(.L_225 - .L_224)
.L_224:
        /*072c*/ 	.word	0x00000008
.L_225:


//--------------------- .nv.info._ZN7cutlass13device_kernelIN5flash11enable_sm90INS1_16FlashAttnFwdSm90INS1_25CollectiveMainloopFwdSm90ILi2EN4cute5tupleIJNS5_1CILi1EEES8_S8_EEENS6_IJNS7_ILi128EEENS7_ILi64EEENS7_ILi256EEEEEELi256ENS_6half_tEfNS_4arch4Sm90ELb0ELb1ELb0ELb1ELb0ELb0ELb0ELb1ELb1ELb0ELb0ELb0EEENS1_21CollectiveEpilogueFwdINS6_IJSA_SC_SB_EEES9_SE_SG_Li256ELb1ELb0ELb0ELb0EEENS1_36VarlenDynamicPersistentTileSchedulerILi128ELi64ELi256ELi32ELb0ELb0ELb1ELb1ELb0ELb1EEEEEEEEEvNT_6ParamsE --------------------------
	.section	.nv.info._ZN7cutlass13device_kernelIN5flash11enable_sm90INS1_16FlashAttnFwdSm90INS1_25CollectiveMainloopFwdSm90ILi2EN4cute5tupleIJNS5_1CILi1EEES8_S8_EEENS6_IJNS7_ILi128EEENS7_ILi64EEENS7_ILi256EEEEEELi256ENS_6half_tEfNS_4arch4Sm90ELb0ELb1ELb0ELb1ELb0ELb0ELb0ELb1ELb1ELb0ELb0ELb0EEENS1_21CollectiveEpilogueFwdINS6_IJSA_SC_SB_EEES9_SE_SG_Li256ELb1ELb0ELb0ELb0EEENS1_36VarlenDynamicPersistentTileSchedulerILi128ELi64ELi256ELi32ELb0ELb0ELb1ELb1ELb0ELb1EEEEEEEEEvNT_6ParamsE,"",@"SHT_CUDA_INFO"
	.sectionflags	@""
	.align	4


	//----- nvinfo : EIATTR_CUDA_API_VERSION
	.align		4
        /*0000*/ 	.byte	0x04, 0x37
        /*0002*/ 	.short	(.L_227 - .L_226)
.L_226:
        /*0004*/ 	.word	0x00000082


	//----- nvinfo : EIATTR_KPARAM_INFO
	.align		4
.L_227:
        /*0008*/ 	.byte	0x04, 0x17
        /*000a*/ 	.short	(.L_229 - .L_228)
.L_228:
        /*000c*/ 	.word	0x00000000
        /*0010*/ 	.short	0x0000
        /*0012*/ 	.short	0x0070
        /*0014*/ 	.byte	0x00, 0xf0, 0x01, 0x28


	//----- nvinfo : EIATTR_SPARSE_MMA_MASK
	.align		4
.L_229:
        /*0018*/ 	.byte	0x03, 0x50
        /*001a*/ 	.short	0x0000


	//----- nvinfo : EIATTR_MAXREG_COUNT
	.align		4
        /*001c*/ 	.byte	0x03, 0x1b
        /*001e*/ 	.short	0x00a8


	//----- nvinfo : EIATTR_NUM_BARRIERS
	.align		4
        /*0020*/ 	.byte	0x02, 0x4c
        /*0022*/ 	.byte	0x09
	.zero		1


	//----- nvinfo : EIATTR_EXTERNS
	.align		4
        /*0024*/ 	.byte	0x04, 0x0f
        /*0026*/ 	.short	(.L_231 - .L_230)


	//   ....[0]....
	.align		4
.L_230:
        /*0028*/ 	.word	index@(__assertfail)


	//----- nvinfo : EIATTR_ANNOTATIONS
	.align		4
.L_231:
        /*002c*/ 	.byte	0x04, 0x55
        /*002e*/ 	.short	(.L_233 - .L_232)


	//   ....[0]....
.L_232:
        /* <DEDUP_REMOVED lines=32> */


	//----- nvinfo : EIATTR_MERCURY_ISA_VERSION
	.align		4
.L_233:
        /*0220*/ 	.byte	0x03, 0x5f
        /*0222*/ 	.short	0x0101


	//----- nvinfo : EIATTR_UNUSED_LOAD_BYTE_OFFSET
	.align		4
        /*0224*/ 	.byte	0x04, 0x44
        /*0226*/ 	.short	(.L_235 - .L_234)


	//   ....[0]....
.L_234:
        /*0228*/ 	.word	0x00000a50
        /*022c*/ 	.word	0x0000fff0


	//   ....[1]....
        /*0230*/ 	.word	0x0000c550
        /*0234*/ 	.word	0x0000fff0


	//----- nvinfo : EIATTR_INT_WARP_WIDE_INSTR_OFFSETS
	.align		4
.L_235:
        /*0238*/ 	.byte	0x04, 0x31
        /*023a*/ 	.short	(.L_237 - .L_236)


	//   ....[0]....
.L_236:
        /*023c*/ 	.word	0x00000160


	//   ....[1]....
        /*0240*/ 	.word	0x000001a0


	//   ....[2]....
        /*0244*/ 	.word	0x00000210


	//   ....[3]....
        /*0248*/ 	.word	0x000104f0


	//   ....[4]....
        /*024c*/ 	.word	0x00010580


	//   ....[5]....
        /*0250*/ 	.word	0x00010a80


	//   ....[6]....
        /*0254*/ 	.word	0x00010b00


	//   ....[7]....
        /*0258*/ 	.word	0x00010c10


	//   ....[8]....
        /*025c*/ 	.word	0x00010d00


	//   ....[9]....
        /*0260*/ 	.word	0x00010df0


	//   ....[10]....
        /*0264*/ 	.word	0x00013490


	//   ....[11]....
        /*0268*/ 	.word	0x00013520


	//----- nvinfo : EIATTR_COOP_GROUP_MASK_REGIDS
	.align		4
.L_237:
        /*026c*/ 	.byte	0x04, 0x29
        /*026e*/ 	.short	(.L_239 - .L_238)


	//   ....[0]....
.L_238:
        /*0270*/ 	.word	0xffffffff


	//   ....[1]....
        /*0274*/ 	.word	0xffffffff


	//   ....[2]....
        /*0278*/ 	.word	0xffffffff


	//   ....[3]....
        /*027c*/ 	.word	0xffffffff


	//   ....[4]....
        /*0280*/ 	.word	0xffffffff


	//   ....[5]....
        /*0284*/ 	.word	0xffffffff


	//   ....[6]....
        /*0288*/ 	.word	0xffffffff


	//   ....[7]....
        /*028c*/ 	.word	0xffffffff


	//   ....[8]....
        /*0290*/ 	.word	0xffffffff


	//   ....[9]....
        /*0294*/ 	.word	0xffffffff


	//   ....[10]....
        /*0298*/ 	.word	0xffffffff


	//   ....[11]....
        /*029c*/ 	.word	0xffffffff


	//   ....[12]....
        /*02a0*/ 	.word	0xffffffff


	//   ....[13]....
        /*02a4*/ 	.word	0xffffffff


	//   ....[14]....
        /*02a8*/ 	.word	0xffffffff


	//   ....[15]....
        /*02ac*/ 	.word	0xffffffff


	//   ....[16]....
        /*02b0*/ 	.word	0xffffffff


	//   ....[17]....
        /*02b4*/ 	.word	0xffffffff


	//   ....[18]....
        /*02b8*/ 	.word	0xffffffff


	//   ....[19]....
        /*02bc*/ 	.word	0xffffffff


	//   ....[20]....
        /*02c0*/ 	.word	0xffffffff


	//   ....[21]....
        /*02c4*/ 	.word	0xffffffff


	//   ....[22]....
        /*02c8*/ 	.word	0xffffffff


	//   ....[23]....
        /*02cc*/ 	.word	0xffffffff


	//   ....[24]....
        /*02d0*/ 	.word	0xffffffff


	//   ....[25]....
        /*02d4*/ 	.word	0xffffffff


	//   ....[26]....
        /*02d8*/ 	.word	0xffffffff


	//   ....[27]....
        /*02dc*/ 	.word	0xffffffff


	//   ....[28]....
        /*02e0*/ 	.word	0xffffffff


	//   ....[29]....
        /*02e4*/ 	.word	0xffffffff


	//   ....[30]....
        /*02e8*/ 	.word	0xffffffff


	//   ....[31]....
        /*02ec*/ 	.word	0xffffffff


	//   ....[32]....
        /*02f0*/ 	.word	0xffffffff


	//   ....[33]....
        /*02f4*/ 	.word	0xffffffff


	//   ....[34]....
        /*02f8*/ 	.word	0xffffffff


	//   ....[35]....
        /*02fc*/ 	.word	0xffffffff


	//   ....[36]....
        /*0300*/ 	.word	0xffffffff


	//   ....[37]....
        /*0304*/ 	.word	0xffffffff


	//   ....[38]....
        /*0308*/ 	.word	0xffffffff


	//   ....[39]....
        /*030c*/ 	.word	0xffffffff


	//   ....[40]....
        /*0310*/ 	.word	0xffffffff


	//   ....[41]....
        /*0314*/ 	.word	0xffffffff


	//   ....[42]....
        /*0318*/ 	.word	0xffffffff


	//   ....[43]....
        /*031c*/ 	.word	0xffffffff


	//   ....[44]....
        /*0320*/ 	.word	0xffffffff


	//   ....[45]....
        /*0324*/ 	.word	0xffffffff


	//   ....[46]....
        /*0328*/ 	.word	0xffffffff


	//   ....[47]....
        /*032c*/ 	.word	0xffffffff


	//   ....[48]....
        /*0330*/ 	.word	0xffffffff


	//   ....[49]....
        /*0334*/ 	.word	0xffffffff


	//   ....[50]....
        /*0338*/ 	.word	0xffffffff


	//   ....[51]....
        /*033c*/ 	.word	0xffffffff


	//   ....[52]....
        /*0340*/ 	.word	0xffffffff


	//   ....[53]....
        /*0344*/ 	.word	0xffffffff


	//   ....[54]....
        /*0348*/ 	.word	0xffffffff


	//   ....[55]....
        /*034c*/ 	.word	0xffffffff


	//   ....[56]....
        /*0350*/ 	.word	0xffffffff


	//   ....[57]....
        /*0354*/ 	.word	0xffffffff


	//   ....[58]....
        /*0358*/ 	.word	0xffffffff


	//   ....[59]....
        /*035c*/ 	.word	0xffffffff


	//   ....[60]....
        /*0360*/ 	.word	0xffffffff


	//   ....[61]....
        /*0364*/ 	.word	0xffffffff


	//   ....[62]....
        /*0368*/ 	.word	0x0500000f


	//   ....[63]....
        /*036c*/ 	.word	0x0500000f


	//   ....[64]....
        /*0370*/ 	.word	0x0500000f


	//   ....[65]....
        /*0374*/ 	.word	0x0500000f


	//   ....[66]....
        /*0378*/ 	.word	0x0500000f


	//   ....[67]....
        /*037c*/ 	.word	0x0500000f


	//   ....[68]....
        /*0380*/ 	.word	0x0500000f


	//   ....[69]....
        /*0384*/ 	.word	0x0500000f


	//   ....[70]....
        /*0388*/ 	.word	0x0500000f


	//   ....[71]....
        /*038c*/ 	.word	0x0500000f


	//   ....[72]....
        /*0390*/ 	.word	0x0500000f


	//   ....[73]....
        /*0394*/ 	.word	0x0500000f


	//   ....[74]....
        /*0398*/ 	.word	0x0500000f


	//   ....[75]....
        /*039c*/ 	.word	0x0500000f


	//   ....[76]....
        /*03a0*/ 	.word	0x0500000f


	//   ....[77]....
        /*03a4*/ 	.word	0x0500000f


	//   ....[78]....
        /*03a8*/ 	.word	0x0500000f


	//   ....[79]....
        /*03ac*/ 	.word	0x0500000f


	//   ....[80]....
        /*03b0*/ 	.word	0x0500000f


	//----- nvinfo : EIATTR_COOP_GROUP_INSTR_OFFSETS
	.align		4
.L_239:
        /*03b4*/ 	.byte	0x04, 0x28
        /*03b6*/ 	.short	(.L_241 - .L_240)


	//   ....[0]....
.L_240:
        /*03b8*/ 	.word	0x00000060


	//   ....[1]....
        /*03bc*/ 	.word	0x00000170


	//   ....[2]....
        /*03c0*/ 	.word	0x000001c0


	//   ....[3]....
        /*03c4*/ 	.word	0x000003f0


	//   ....[4]....
        /*03c8*/ 	.word	0x00000550


	//   ....[5]....
        /*03cc*/ 	.word	0x00000670


	//   ....[6]....
        /*03d0*/ 	.word	0x000007d0


	//   ....[7]....
        /*03d4*/ 	.word	0x000019e0


	//   ....[8]....
        /*03d8*/ 	.word	0x000031c0


	//   ....[9]....
        /*03dc*/ 	.word	0x00003370


	//   ....[10]....
        /*03e0*/ 	.word	0x00003630


	//   ....[11]....
        /*03e4*/ 	.word	0x000036d0


	//   ....[12]....
        /*03e8*/ 	.word	0x00005e00


	//   ....[13]....
        /*03ec*/ 	.word	0x00005f00


	//   ....[14]....
        /*03f0*/ 	.word	0x000062b0


	//   ....[15]....
        /*03f4*/ 	.word	0x00006320


	//   ....[16]....
        /*03f8*/ 	.word	0x00007e00


	//   ....[17]....
        /*03fc*/ 	.word	0x00007f30


	//   ....[18]....
        /*0400*/ 	.word	0x00008180


	//   ....[19]....
        /*0404*/ 	.word	0x00008210


	//   ....[20]....
        /*0408*/ 	.word	0x0000a410


	//   ....[21]....
        /*040c*/ 	.word	0x0000a510


	//   ....[22]....
        /*0410*/ 	.word	0x0000a8c0


	//   ....[23]....
        /*0414*/ 	.word	0x0000a920


	//   ....[24]....
        /*0418*/ 	.word	0x0000b900


	//   ....[25]....
        /*041c*/ 	.word	0x0000b940


	//   ....[26]....
        /*0420*/ 	.word	0x0000ba70


	//   ....[27]....
        /*0424*/ 	.word	0x0000ba80


	//   ....[28]....
        /*0428*/ 	.word	0x0000f090


	//   ....[29]....
        /*042c*/ 	.word	0x0000f210


	//   ....[30]....
        /*0430*/ 	.word	0x0000f240


	//   ....[31]....
        /*0434*/ 	.word	0x0000f280


	//   ....[32]....
        /*0438*/ 	.word	0x0000f2f0


	//   ....[33]....
        /*043c*/ 	.word	0x0000f350


	//   ....[34]....
        /*0440*/ 	.word	0x0000f390


	//   ....[35]....
        /*0444*/ 	.word	0x0000f530


	//   ....[36]....
        /*0448*/ 	.word	0x0000f590


	//   ....[37]....
        /*044c*/ 	.word	0x0000f5d0


	//   ....[38]....
        /*0450*/ 	.word	0x0000f610


	//   ....[39]....
        /*0454*/ 	.word	0x0000f640


	//   ....[40]....
        /*0458*/ 	.word	0x0000f670


	//   ....[41]....
        /*045c*/ 	.word	0x0000f700


	//   ....[42]....
        /*0460*/ 	.word	0x0000f760


	//   ....[43]....
        /*0464*/ 	.word	0x0000f7f0


	//   ....[44]....
        /*0468*/ 	.word	0x000139d0


	//   ....[45]....
        /*046c*/ 	.word	0x000139e0


	//   ....[46]....
        /*0470*/ 	.word	0x00013af0


	//   ....[47]....
        /*0474*/ 	.word	0x00013b50


	//   ....[48]....
        /*0478*/ 	.word	0x00013b90


	//   ....[49]....
        /*047c*/ 	.word	0x00013bd0


	//   ....[50]....
        /*0480*/ 	.word	0x00013c00


	//   ....[51]....
        /*0484*/ 	.word	0x00013c30


	//   ....[52]....
        /*0488*/ 	.word	0x00013dc0


	//   ....[53]....
        /*048c*/ 	.word	0x00013e20


	//   ....[54]....
        /*0490*/ 	.word	0x00013e60


	//   ....[55]....
        /*0494*/ 	.word	0x00013ea0


	//   ....[56]....
        /*0498*/ 	.word	0x00013ed0


	//   ....[57]....
        /*049c*/ 	.word	0x00013f00


	//   ....[58]....
        /*04a0*/ 	.word	0x00013fc0


	//   ....[59]....
        /*04a4*/ 	.word	0x00013fe0


	//   ....[60]....
        /*04a8*/ 	.word	0x00014050


	//   ....[61]....
        /*04ac*/ 	.word	0x000146e0


	//   ....[62]....
        /*04b0*/ 	.word	0x00014d90


	//   ....[63]....
        /*04b4*/ 	.word	0x000151b0


	//   ....[64]....
        /*04b8*/ 	.word	0x00015240


	//   ....[65]....
        /*04bc*/ 	.word	0x000152e0


	//   ....[66]....
        /*04c0*/ 	.word	0x00015390


	//   ....[67]....
        /*04c4*/ 	.word	0x00015410


	//   ....[68]....
        /*04c8*/ 	.word	0x00015490


	//   ....[69]....
        /*04cc*/ 	.word	0x00015510


	//   ....[70]....
        /*04d0*/ 	.word	0x00015590


	//   ....[71]....
        /*04d4*/ 	.word	0x00015620


	//   ....[72]....
        /*04d8*/ 	.word	0x000156d0


	//   ....[73]....
        /*04dc*/ 	.word	0x00015750


	//   ....[74]....
        /*04e0*/ 	.word	0x000157d0


	//   ....[75]....
        /*04e4*/ 	.word	0x00015850


	//   ....[76]....
        /*04e8*/ 	.word	0x000158d0


	//   ....[77]....
        /*04ec*/ 	.word	0x00015940


	//   ....[78]....
        /*04f0*/ 	.word	0x000159e0


	//   ....[79]....
        /*04f4*/ 	.word	0x00015a70


	//   ....[80]....
        /*04f8*/ 	.word	0x00015ba0


	//----- nvinfo : EIATTR_REG_RECONFIG
	.align		4
.L_241:
        /*04fc*/ 	.byte	0x01, 0x54
	.zero		2


	//----- nvinfo : EIATTR_SYSCALL_OFFSETS
	.align		4
        /*0500*/ 	.byte	0x04, 0x46
        /*0502*/ 	.short	(.L_243 - .L_242)


	//   ....[0]....
.L_242:
        /*0504*/ 	.word	0x00001bc0


	//   ....[1]....
        /*0508*/ 	.word	0x00010710


	//   ....[2]....
        /*050c*/ 	.word	0x00010850


	//   ....[3]....
        /*0510*/ 	.word	0x00010950


	//----- nvinfo : EIATTR_MBARRIER_INSTR_OFFSETS
	.align		4
.L_243:
        /*0514*/ 	.byte	0x04, 0x39
        /*0516*/ 	.short	(.L_245 - .L_244)


	//   ....[0]....
.L_244:
        /*0518*/ 	.word	0x000002a0
        /*051c*/ 	.word	0x000000ff
        /*0520*/ 	.word	0x00030800
        /*0524*/ 	.short	0x0100
        /*0526*/ 	.byte	0x08
	.zero		1


	//   ....[1]....
        /*0528*/ 	.word	0x000002b0
        /*052c*/ 	.word	0x000000ff
        /*0530*/ 	.word	0x00030820
        /*0534*/ 	.short	0x0100
        /*0536*/ 	.byte	0x08
	.zero		1


	//   ....[2]....
        /*0538*/ 	.word	0x000003a0
        /*053c*/ 	.word	0x000000ff
        /*0540*/ 	.word	0x00030830
        /*0544*/ 	.short	0x0100
        /*0546*/ 	.byte	0x08
	.zero		1


	//   ....[3]....
        /*0548*/ 	.word	0x000003b0
        /*054c*/ 	.word	0x000000ff
        /*0550*/ 	.word	0x00030840
        /*0554*/ 	.short	0x0100
        /*0556*/ 	.byte	0x08
	.zero		1


	//   ....[4]....
        /*0558*/ 	.word	0x000003c0
        /*055c*/ 	.word	0x000000ff
        /*0560*/ 	.word	0x00030838
        /*0564*/ 	.short	0x0100
        /*0566*/ 	.byte	0x08
	.zero		1


	//   ....[5]....
        /*0568*/ 	.word	0x000003d0
        /*056c*/ 	.word	0x000000ff
        /*0570*/ 	.word	0x00030848
        /*0574*/ 	.short	0x0100
        /*0576*/ 	.byte	0x08
	.zero		1


	//   ....[6]....
        /*0578*/ 	.word	0x00000500
        /*057c*/ 	.word	0x000000ff
        /*0580*/ 	.word	0x00030850
        /*0584*/ 	.short	0x0100
        /*0586*/ 	.byte	0x08
	.zero		1


	//   ....[7]....
        /*0588*/ 	.word	0x00000510
        /*058c*/ 	.word	0x000000ff
        /*0590*/ 	.word	0x00030860
        /*0594*/ 	.short	0x0100
        /*0596*/ 	.byte	0x08
	.zero		1


	//   ....[8]....
        /*0598*/ 	.word	0x00000520
        /*059c*/ 	.word	0x000000ff
        /*05a0*/ 	.word	0x00030858
        /*05a4*/ 	.short	0x0100
        /*05a6*/ 	.byte	0x08
	.zero		1


	//   ....[9]....
        /*05a8*/ 	.word	0x00000530
        /*05ac*/ 	.word	0x000000ff
        /*05b0*/ 	.word	0x00030868
        /*05b4*/ 	.short	0x0100
        /*05b6*/ 	.byte	0x08
	.zero		1


	//   ....[10]....
        /*05b8*/ 	.word	0x00000620
        /*05bc*/ 	.word	0x000000ff
        /*05c0*/ 	.word	0x00030870
        /*05c4*/ 	.short	0x0100
        /*05c6*/ 	.byte	0x06
	.zero		1


	//   ....[11]....
        /*05c8*/ 	.word	0x00000630
        /*05cc*/ 	.word	0x000000ff
        /*05d0*/ 	.word	0x00030880
        /*05d4*/ 	.short	0x0100
        /*05d6*/ 	.byte	0x06
	.zero		1


	//   ....[12]....
        /*05d8*/ 	.word	0x00000640
        /*05dc*/ 	.word	0x000000ff
        /*05e0*/ 	.word	0x00030878
        /*05e4*/ 	.short	0x0100
        /*05e6*/ 	.byte	0x06
	.zero		1


	//   ....[13]....
        /*05e8*/ 	.word	0x00000650
        /*05ec*/ 	.word	0x000000ff
        /*05f0*/ 	.word	0x00030888
        /*05f4*/ 	.short	0x0100
        /*05f6*/ 	.byte	0x06
	.zero		1


	//   ....[14]....
        /*05f8*/ 	.word	0x00000780
        /*05fc*/ 	.word	0x000000ff
        /*0600*/ 	.word	0x00030890
        /*0604*/ 	.short	0x0100
        /*0606*/ 	.byte	0x08
	.zero		1


	//   ....[15]....
        /*0608*/ 	.word	0x00000790
        /*060c*/ 	.word	0x000000ff
        /*0610*/ 	.word	0x000308a0
        /*0614*/ 	.short	0x0100
        /*0616*/ 	.byte	0x08
	.zero		1


	//   ....[16]....
        /*0618*/ 	.word	0x000007a0
        /*061c*/ 	.word	0x000000ff
        /*0620*/ 	.word	0x00030898
        /*0624*/ 	.short	0x0100
        /*0626*/ 	.byte	0x08
	.zero		1


	//   ....[17]....
        /*0628*/ 	.word	0x000007b0
        /*062c*/ 	.word	0x000000ff
        /*0630*/ 	.word	0x000308a8
        /*0634*/ 	.short	0x0100
        /*0636*/ 	.byte	0x08
	.zero		1


	//   ....[18]....
        /*0638*/ 	.word	0x000008e0
        /*063c*/ 	.word	0x000000ff
        /*0640*/ 	.word	0x000308b0
        /*0644*/ 	.short	0x0100
        /*0646*/ 	.byte	0x08
	.zero		1


	//   ....[19]....
        /*0648*/ 	.word	0x000008f0
        /*064c*/ 	.word	0x000000ff
        /*0650*/ 	.word	0x000308c0
        /*0654*/ 	.short	0x0100
        /*0656*/ 	.byte	0x08
	.zero		1


	//   ....[20]....
        /*0658*/ 	.word	0x00000900
        /*065c*/ 	.word	0x000000ff
        /*0660*/ 	.word	0x000308b8
        /*0664*/ 	.short	0x0100
        /*0666*/ 	.byte	0x08
	.zero		1


	//   ....[21]....
        /*0668*/ 	.word	0x00000910
        /*066c*/ 	.word	0x000000ff
        /*0670*/ 	.word	0x000308c8
        /*0674*/ 	.short	0x0100
        /*0676*/ 	.byte	0x08
	.zero		1


	//   ....[22]....
        /*0678*/ 	.word	0x00001c60
        /*067c*/ 	.word	0x000000ff
        /*0680*/ 	.word	0x00030800
        /*0684*/ 	.short	0x010a
        /*0686*/ 	.byte	0x26
	.zero		1


	//   ....[23]....
        /*0688*/ 	.word	0x00001ce0
        /*068c*/ 	.word	0x00000005
        /*0690*/ 	.word	0x00030830
        /*0694*/ 	.short	0x010a
        /*0696*/ 	.byte	0x3f
	.zero		1


	//   ....[24]....
        /*0698*/ 	.word	0x00001d40
        /*069c*/ 	.word	0x00000005
        /*06a0*/ 	.word	0x00030830
        /*06a4*/ 	.short	0x010a
        /*06a6*/ 	.byte	0x3f
	.zero		1


	//   ....[25]....
        /*06a8*/ 	.word	0x00002710
        /*06ac*/ 	.word	0x00000000
        /*06b0*/ 	.word	0x00000000
        /*06b4*/ 	.short	0x0101
        /*06b6*/ 	.byte	0x3f
	.zero		1


	//   ....[26]....
        /*06b8*/ 	.word	0x000043e0
        /*06bc*/ 	.word	0x000000ff
        /*06c0*/ 	.word	0x00030830
        /*06c4*/ 	.short	0x010a
        /*06c6*/ 	.byte	0x05
	.zero		1


	//   ....[27]....
        /*06c8*/ 	.word	0x00004420
        /*06cc*/ 	.word	0x000000ff
        /*06d0*/ 	.word	0x00030830
        /*06d4*/ 	.short	0x010a
        /*06d6*/ 	.byte	0x05
	.zero		1


	//   ....[28]....
        /*06d8*/ 	.word	0x00005260
        /*06dc*/ 	.word	0x000000ff
        /*06e0*/ 	.word	0x00030850
        /*06e4*/ 	.short	0x010a
        /*06e6*/ 	.byte	0x06
	.zero		1


	//   ....[29]....
        /*06e8*/ 	.word	0x000052a0
        /*06ec*/ 	.word	0x000000ff
        /*06f0*/ 	.word	0x00030850
        /*06f4*/ 	.short	0x010a
        /*06f6*/ 	.byte	0x06
	.zero		1


	//   ....[30]....
        /*06f8*/ 	.word	0x00005520
        /*06fc*/ 	.word	0x00000000
        /*0700*/ 	.word	0x00000000
        /*0704*/ 	.short	0x0101
        /*0706*/ 	.byte	0x3f
	.zero		1


	//   ....[31]....
        /*0708*/ 	.word	0x000065f0
        /*070c*/ 	.word	0x0000009b
        /*0710*/ 	.word	0x00000000
        /*0714*/ 	.short	0x0101
        /*0716*/ 	.byte	0x3f
	.zero		1


	//   ....[32]....
        /*0718*/ 	.word	0x00006d30
        /*071c*/ 	.word	0x000000ff
        /*0720*/ 	.word	0x00030830
        /*0724*/ 	.short	0x010a
        /*0726*/ 	.byte	0x05
	.zero		1


	//   ....[33]....
        /*0728*/ 	.word	0x00006d70
        /*072c*/ 	.word	0x000000ff
        /*0730*/ 	.word	0x00030830
        /*0734*/ 	.short	0x010a
        /*0736*/ 	.byte	0x05
	.zero		1


	//   ....[34]....
        /*0738*/ 	.word	0x00007bb0
        /*073c*/ 	.word	0x000000ff
        /*0740*/ 	.word	0x00030850
        /*0744*/ 	.short	0x010a
        /*0746*/ 	.byte	0x0b
	.zero		1


	//   ....[35]....
        /*0748*/ 	.word	0x00007bf0
        /*074c*/ 	.word	0x000000ff
        /*0750*/ 	.word	0x00030850
        /*0754*/ 	.short	0x010a
        /*0756*/ 	.byte	0x0b
	.zero		1


	//   ....[36]....
        /*0758*/ 	.word	0x00008550
        /*075c*/ 	.word	0x0000009f
        /*0760*/ 	.word	0x00000000
        /*0764*/ 	.short	0x0101
        /*0766*/ 	.byte	0x3f
	.zero		1


	//   ....[37]....
        /*0768*/ 	.word	0x00008580
        /*076c*/ 	.word	0x000000a2
        /*0770*/ 	.word	0x00000000
        /*0774*/ 	.short	0x0101
        /*0776*/ 	.byte	0x3f
	.zero		1


	//   ....[38]....
        /*0778*/ 	.word	0x00008a30
        /*077c*/ 	.word	0x000000ff
        /*0780*/ 	.word	0x00030830
        /*0784*/ 	.short	0x010a
        /*0786*/ 	.byte	0x05
	.zero		1


	//   ....[39]....
        /*0788*/ 	.word	0x00008a70
        /*078c*/ 	.word	0x000000ff
        /*0790*/ 	.word	0x00030830
        /*0794*/ 	.short	0x010a
        /*0796*/ 	.byte	0x05
	.zero		1


	//   ....[40]....
        /*0798*/ 	.word	0x000098b0
        /*079c*/ 	.word	0x000000ff
        /*07a0*/ 	.word	0x00030850
        /*07a4*/ 	.short	0x010a
        /*07a6*/ 	.byte	0x0b
	.zero		1


	//   ....[41]....
        /*07a8*/ 	.word	0x000098f0
        /*07ac*/ 	.word	0x000000ff
        /*07b0*/ 	.word	0x00030850
        /*07b4*/ 	.short	0x010a
        /*07b6*/ 	.byte	0x0b
	.zero		1


	//   ....[42]....
        /*07b8*/ 	.word	0x00009b90
        /*07bc*/ 	.word	0x00000002
        /*07c0*/ 	.word	0x00000000
        /*07c4*/ 	.short	0x0101
        /*07c6*/ 	.byte	0x3f
	.zero		1


	//   ....[43]....
        /*07c8*/ 	.word	0x0000abd0
        /*07cc*/ 	.word	0x0000009b
        /*07d0*/ 	.word	0x00000000
        /*07d4*/ 	.short	0x0101
        /*07d6*/ 	.byte	0x3f
	.zero		1


	//   ....[44]....
        /*07d8*/ 	.word	0x0000b870
        /*07dc*/ 	.word	0x000000ff
        /*07e0*/ 	.word	0x00030850
        /*07e4*/ 	.short	0x010a
        /*07e6*/ 	.byte	0x05
	.zero		1


	//   ....[45]....
        /*07e8*/ 	.word	0x0000b8b0
        /*07ec*/ 	.word	0x000000ff
        /*07f0*/ 	.word	0x00030850
        /*07f4*/ 	.short	0x010a
        /*07f6*/ 	.byte	0x05
	.zero		1


	//   ....[46]....
        /*07f8*/ 	.word	0x0000bcf0
        /*07fc*/ 	.word	0x00000009
        /*0800*/ 	.word	0x00000000
        /*0804*/ 	.short	0x0101
        /*0806*/ 	.byte	0x3f
	.zero		1


	//   ....[47]....
        /*0808*/ 	.word	0x0000dce0
        /*080c*/ 	.word	0x00000013
        /*0810*/ 	.word	0x00000000
        /*0814*/ 	.short	0x0101
        /*0816*/ 	.byte	0x3f
	.zero		1


	//   ....[48]....
        /*0818*/ 	.word	0x00011130
        /*081c*/ 	.word	0x00000009
        /*0820*/ 	.word	0x00030840
        /*0824*/ 	.short	0x010a
        /*0826*/ 	.byte	0x3f
	.zero		1


	//   ....[49]....
        /*0828*/ 	.word	0x000117a0
        /*082c*/ 	.word	0x0000000a
        /*0830*/ 	.word	0x00030820
        /*0834*/ 	.short	0x010a
        /*0836*/ 	.byte	0x3f
	.zero		1


	//   ....[50]....
        /*0838*/ 	.word	0x00011ae0
        /*083c*/ 	.word	0x00000002
        /*0840*/ 	.word	0x00030840
        /*0844*/ 	.short	0x010a
        /*0846*/ 	.byte	0x3f
	.zero		1


	//   ....[51]....
        /*0848*/ 	.word	0x00011e30
        /*084c*/ 	.word	0x00000003
        /*0850*/ 	.word	0x00000060
        /*0854*/ 	.short	0x010a
        /*0856*/ 	.byte	0x3f
	.zero		1


	//   ....[52]....
        /*0858*/ 	.word	0x000124c0
        /*085c*/ 	.word	0x00000002
        /*0860*/ 	.word	0x00030840
        /*0864*/ 	.short	0x010a
        /*0866*/ 	.byte	0x3f
	.zero		1


	//   ....[53]....
        /*0868*/ 	.word	0x00012810
        /*086c*/ 	.word	0x00000003
        /*0870*/ 	.word	0x00000060
        /*0874*/ 	.short	0x010a
        /*0876*/ 	.byte	0x3f
	.zero		1


	//   ....[54]....
        /*0878*/ 	.word	0x00012d80
        /*087c*/ 	.word	0x00000002
        /*0880*/ 	.word	0x00030840
        /*0884*/ 	.short	0x010a
        /*0886*/ 	.byte	0x3f
	.zero		1


	//   ....[55]....
        /*0888*/ 	.word	0x000130d0
        /*088c*/ 	.word	0x00000002
        /*0890*/ 	.word	0x00000060
        /*0894*/ 	.short	0x010a
        /*0896*/ 	.byte	0x3f
	.zero		1


	//   ....[56]....
        /*0898*/ 	.word	0x000135e0
        /*089c*/ 	.word	0x00000003
        /*08a0*/ 	.word	0x00030860
        /*08a4*/ 	.short	0x010a
        /*08a6*/ 	.byte	0x3f
	.zero		1


	//   ....[57]....
        /*08a8*/ 	.word	0x00014660
        /*08ac*/ 	.word	0x00000000
        /*08b0*/ 	.word	0x00030820
        /*08b4*/ 	.short	0x010a
        /*08b6*/ 	.byte	0x3f
	.zero		1


	//   ....[58]....
        /*08b8*/ 	.word	0x00014840
        /*08bc*/ 	.word	0x00000006
        /*08c0*/ 	.word	0x00000000
        /*08c4*/ 	.short	0x010a
        /*08c6*/ 	.byte	0x3f
	.zero		1


	//   ....[59]....
        /*08c8*/ 	.word	0x000148b0
        /*08cc*/ 	.word	0x00000007
        /*08d0*/ 	.word	0x00000000
        /*08d4*/ 	.short	0x010a
        /*08d6*/ 	.byte	0x3f
	.zero		1


	//   ....[60]....
        /*08d8*/ 	.word	0x00014920
        /*08dc*/ 	.word	0x00000004
        /*08e0*/ 	.word	0x00000000
        /*08e4*/ 	.short	0x010a
        /*08e6*/ 	.byte	0x3f
	.zero		1


	//   ....[61]....
        /*08e8*/ 	.word	0x00014950
        /*08ec*/ 	.word	0x00000003
        /*08f0*/ 	.word	0x00000000
        /*08f4*/ 	.short	0x010a
        /*08f6*/ 	.byte	0x3f
	.zero		1


	//   ....[62]....
        /*08f8*/ 	.word	0x000149c0
        /*08fc*/ 	.word	0x00000003
        /*0900*/ 	.word	0x00030800
        /*0904*/ 	.short	0x010a
        /*0906*/ 	.byte	0x3f
	.zero		1


	//   ....[63]....
        /*0908*/ 	.word	0x00014a10
        /*090c*/ 	.word	0x00000005
        /*0910*/ 	.word	0x00030830
        /*0914*/ 	.short	0x010a
        /*0916*/ 	.byte	0x3f
	.zero		1


	//   ....[64]....
        /*0918*/ 	.word	0x00014a70
        /*091c*/ 	.word	0x00000099
        /*0920*/ 	.word	0x00030830
        /*0924*/ 	.short	0x010a
        /*0926*/ 	.byte	0x3f
	.zero		1


	//   ....[65]....
        /*0928*/ 	.word	0x00014ad0
        /*092c*/ 	.word	0x000000dd
        /*0930*/ 	.word	0x00030850
        /*0934*/ 	.short	0x010a
        /*0936*/ 	.byte	0x3f
	.zero		1


	//   ....[66]....
        /*0938*/ 	.word	0x00014b30
        /*093c*/ 	.word	0x00000098
        /*0940*/ 	.word	0x00030830
        /*0944*/ 	.short	0x010a
        /*0946*/ 	.byte	0x3f
	.zero		1


	//   ....[67]....
        /*0948*/ 	.word	0x00014b90
        /*094c*/ 	.word	0x00000003
        /*0950*/ 	.word	0x00030850
        /*0954*/ 	.short	0x010a
        /*0956*/ 	.byte	0x3f
	.zero		1


	//   ....[68]....
        /*0958*/ 	.word	0x00014bf0
        /*095c*/ 	.word	0x00000098
        /*0960*/ 	.word	0x00030830
        /*0964*/ 	.short	0x010a
        /*0966*/ 	.byte	0x3f
	.zero		1


	//   ....[69]....
        /*0968*/ 	.word	0x00014c50
        /*096c*/ 	.word	0x00000003
        /*0970*/ 	.word	0x00030850
        /*0974*/ 	.short	0x010a
        /*0976*/ 	.byte	0x3f
	.zero		1


	//   ....[70]....
        /*0978*/ 	.word	0x00014cb0
        /*097c*/ 	.word	0x00000007
        /*0980*/ 	.word	0x00030850
        /*0984*/ 	.short	0x010a
        /*0986*/ 	.byte	0x3f
	.zero		1


	//   ....[71]....
        /*0988*/ 	.word	0x00014e50
        /*098c*/ 	.word	0x00000009
        /*0990*/ 	.word	0x00030840
        /*0994*/ 	.short	0x010a
        /*0996*/ 	.byte	0x3f
	.zero		1


	//   ....[72]....
        /*0998*/ 	.word	0x00014ed0
        /*099c*/ 	.word	0x00000008
        /*09a0*/ 	.word	0x00030820
        /*09a4*/ 	.short	0x010a
        /*09a6*/ 	.byte	0x3f
	.zero		1


	//   ....[73]....
        /*09a8*/ 	.word	0x00014f20
        /*09ac*/ 	.word	0x00000002
        /*09b0*/ 	.word	0x00030840
        /*09b4*/ 	.short	0x010a
        /*09b6*/ 	.byte	0x3f
	.zero		1


	//   ....[74]....
        /*09b8*/ 	.word	0x00014f70
        /*09bc*/ 	.word	0x00000003
        /*09c0*/ 	.word	0x00000060
        /*09c4*/ 	.short	0x010a
        /*09c6*/ 	.byte	0x3f
	.zero		1


	//   ....[75]....
        /*09c8*/ 	.word	0x00014fc0
        /*09cc*/ 	.word	0x00000002
        /*09d0*/ 	.word	0x00030840
        /*09d4*/ 	.short	0x010a
        /*09d6*/ 	.byte	0x3f
	.zero		1


	//   ....[76]....
        /*09d8*/ 	.word	0x00015010
        /*09dc*/ 	.word	0x00000003
        /*09e0*/ 	.word	0x00000060
        /*09e4*/ 	.short	0x010a
        /*09e6*/ 	.byte	0x3f
	.zero		1


	//   ....[77]....
        /*09e8*/ 	.word	0x00015060
        /*09ec*/ 	.word	0x00000002
        /*09f0*/ 	.word	0x00030840
        /*09f4*/ 	.short	0x010a
        /*09f6*/ 	.byte	0x3f
	.zero		1


	//   ....[78]....
        /*09f8*/ 	.word	0x000150b0
        /*09fc*/ 	.word	0x00000002
        /*0a00*/ 	.word	0x00000060
        /*0a04*/ 	.short	0x010a
        /*0a06*/ 	.byte	0x3f
	.zero		1


	//   ....[79]....
        /*0a08*/ 	.word	0x00015100
        /*0a0c*/ 	.word	0x00000003
        /*0a10*/ 	.word	0x00030860
        /*0a14*/ 	.short	0x010a
        /*0a16*/ 	.byte	0x3f
	.zero		1


	//   ....[80]....
        /*0a18*/ 	.word	0x00015ac0
        /*0a1c*/ 	.word	0x00000000
        /*0a20*/ 	.word	0x00030820
        /*0a24*/ 	.short	0x010a
        /*0a26*/ 	.byte	0x3f
	.zero		1


	//   ....[81]....
        /*0a28*/ 	.word	0x00015c60
        /*0a2c*/ 	.word	0x00000006
        /*0a30*/ 	.word	0x00000000
        /*0a34*/ 	.short	0x010a
        /*0a36*/ 	.byte	0x3f
	.zero		1


	//   ....[82]....
        /*0a38*/ 	.word	0x00015cb0
        /*0a3c*/ 	.word	0x00000007
        /*0a40*/ 	.word	0x00000000
        /*0a44*/ 	.short	0x010a
        /*0a46*/ 	.byte	0x3f
	.zero		1


	//   ....[83]....
        /*0a48*/ 	.word	0x00015d00
        /*0a4c*/ 	.word	0x00000004
        /*0a50*/ 	.word	0x00000000
        /*0a54*/ 	.short	0x010a
        /*0a56*/ 	.byte	0x3f
	.zero		1


	//----- nvinfo : EIATTR_NUM_MBARRIERS
	.align		4
.L_245:
        /*0a58*/ 	.byte	0x03, 0x38
        /*0a5a*/ 	.short	0x0016


	//----- nvinfo : EIATTR_EXIT_INSTR_OFFSETS
	.align		4
        /*0a5c*/ 	.byte	0x04, 0x1c
        /*0a5e*/ 	.short	(.L_247 - .L_246)


	//   ....[0]....
.L_246:
        /*0a60*/ 	.word	0x00000a90


	//   ....[1]....
        /*0a64*/ 	.word	0x0000f050


	//   ....[2]....
        /*0a68*/ 	.word	0x0000f0b0


	//   ....[3]....
        /*0a6c*/ 	.word	0x000149a0


	//----- nvinfo : EIATTR_MAX_THREADS
	.align		4
.L_247:
        /*0a70*/ 	.byte	0x04, 0x05
        /*0a72*/ 	.short	(.L_249 - .L_248)
.L_248:
        /*0a74*/ 	.word	0x00000180
        /*0a78*/ 	.word	0x00000001
        /*0a7c*/ 	.word	0x00000001


	//----- nvinfo : EIATTR_CRS_STACK_SIZE
	.align		4
.L_249:
        /*0a80*/ 	.byte	0x04, 0x1e
        /*0a82*/ 	.short	(.L_251 - .L_250)
.L_250:
        /*0a84*/ 	.word	0x00000000


	//----- nvinfo : EIATTR_CBANK_PARAM_SIZE
	.align		4
.L_251:
        /*0a88*/ 	.byte	0x03, 0x19
        /*0a8a*/ 	.short	0x0a70


	//----- nvinfo : EIATTR_PARAM_CBANK
	.align		4
        /*0a8c*/ 	.byte	0x04, 0x0a
        /*0a8e*/ 	.short	(.L_253 - .L_252)
	.align		4
.L_252:
        /*0a90*/ 	.word	index@(.nv.constant0._ZN7cutlass13device_kernelIN5flash11enable_sm90INS1_16FlashAttnFwdSm90INS1_25CollectiveMainloopFwdSm90ILi2EN4cute5tupleIJNS5_1CILi1EEES8_S8_EEENS6_IJNS7_ILi128EEENS7_ILi64EEENS7_ILi256EEEEEELi256ENS_6half_tEfNS_4arch4Sm90ELb0ELb1ELb0ELb1ELb0ELb0ELb0ELb1ELb1ELb0ELb0ELb0EEENS1_21CollectiveEpilogueFwdINS6_IJSA_SC_SB_EEES9_SE_SG_Li256ELb1ELb0ELb0ELb0EEENS1_36VarlenDynamicPersistentTileSchedulerILi128ELi64ELi256ELi32ELb0ELb0ELb1ELb1ELb0ELb1EEEEEEEEEvNT_6ParamsE)
        /*0a94*/ 	.short	0x0210
        /*0a96*/ 	.short	0x0a70


	//----- nvinfo : EIATTR_SW_WAR
	.align		4
.L_253:
        /*0a98*/ 	.byte	0x04, 0x36
        /*0a9a*/ 	.short	(.L_255 - .L_254)
.L_254:
        /*0a9c*/ 	.word	0x00000008
.L_255:


//--------------------- .nv.info._ZN7cutlass13device_kernelIN5flash11enable_sm90INS1_16FlashAttnFwdSm90INS1_25CollectiveMainloopFwdSm90ILi2EN4cute5tupleIJNS5_1CILi1EEES8_S8_EEENS6_IJNS7_ILi128EEENS7_ILi64EEENS7_ILi256EEEEEELi256ENS_6half_tEfNS_4arch4Sm90ELb0ELb1ELb0ELb1ELb0ELb1ELb0ELb1ELb1ELb0ELb0ELb0EEENS1_21CollectiveEpilogueFwdINS6_IJSA_SC_SB_EEES9_SE_SG_Li256ELb1ELb0ELb0ELb0EEENS1_36VarlenDynamicPersistentTileSchedulerILi128ELi64ELi256ELi32ELb0ELb0ELb1ELb1ELb0ELb1EEEEEEEEEvNT_6ParamsE --------------------------
	.section	.nv.info._ZN7cutlass13device_kernelIN5flash11enable_sm90INS1_16FlashAttnFwdSm90INS1_25CollectiveMainloopFwdSm90ILi2EN4cute5tupleIJNS5_1CILi1EEES8_S8_EEENS6_IJNS7_ILi128EEENS7_ILi64EEENS7_ILi256EEEEEELi256ENS_6half_tEfNS_4arch4Sm90ELb0ELb1ELb0ELb1ELb0ELb1ELb0ELb1ELb1ELb0ELb0ELb0EEENS1_21CollectiveEpilogueFwdINS6_IJSA_SC_SB_EEES9_SE_SG_Li256ELb1ELb0ELb0ELb0EEENS1_36VarlenDynamicPersistentTileSchedulerILi128ELi64ELi256ELi32ELb0ELb0ELb1ELb1ELb0ELb1EEEEEEEEEvNT_6ParamsE,"",@"SHT_CUDA_INFO"
	.sectionflags	@""
	.align	4


	//----- nvinfo : EIATTR_CUDA_API_VERSION
	.align		4
        /*0000*/ 	.byte	0x04, 0x37
        /*0002*/ 	.short	(.L_257 - .L_256)
.L_256:
        /*0004*/ 	.word	0x00000082


	//----- nvinfo : EIATTR_KPARAM_INFO
	.align		4
.L_257:
        /*0008*/ 	.byte	0x04, 0x17
        /*000a*/ 	.short	(.L_259 - .L_258)
.L_258:
        /*000c*/ 	.word	0x00000000
        /*0010*/ 	.short	0x0000
        /*0012*/ 	.short	0x0070
        /*0014*/ 	.byte	0x00, 0xf0, 0x01, 0x28


	//----- nvinfo : EIATTR_SPARSE_MMA_MASK
	.align		4
.L_259:
        /*0018*/ 	.byte	0x03, 0x50
        /*001a*/ 	.short	0x0000


	//----- nvinfo : EIATTR_MAXREG_COUNT
	.align		4
        /*001c*/ 	.byte	0x03, 0x1b
        /*001e*/ 	.short	0x00a8


	//----- nvinfo : EIATTR_NUM_BARRIERS
	.align		4
        /*0020*/ 	.byte	0x02, 0x4c
        /*0022*/ 	.byte	0x10
	.zero		1


	//----- nvinfo : EIATTR_EXTERNS
	.align		4
        /*0024*/ 	.byte	0x04, 0x0f
        /*0026*/ 	.short	(.L_261 - .L_260)


	//   ....[0]....
	.align		4
.L_260:
        /*0028*/ 	.word	index@(__assertfail)


	//----- nvinfo : EIATTR_ANNOTATIONS
	.align		4
.L_261:
        /*002c*/ 	.byte	0x04, 0x55
        /*002e*/ 	.short	(.L_263 - .L_262)


	//   ....[0]....
.L_262:
        /* <DEDUP_REMOVED lines=123> */


	//----- nvinfo : EIATTR_MERCURY_ISA_VERSION
	.align		4
.L_263:
        /*07d0*/ 	.byte	0x03, 0x5f
        /*07d2*/ 	.short	0x0101


	//----- nvinfo : EIATTR_UNUSED_LOAD_BYTE_OFFSET
	.align		4
        /*07d4*/ 	.byte	0x04, 0x44
        /*07d6*/ 	.short	(.L_265 - .L_264)


	//   ....[0]....
.L_264:
        /*07d8*/ 	.word	0x00000aa0
        /*07dc*/ 	.word	0x0000fff0


	//   ....[1]....
        /*07e0*/ 	.word	0x0001dba0
        /*07e4*/ 	.word	0x0000fff0


	//----- nvinfo : EIATTR_INT_WARP_WIDE_INSTR_OFFSETS
	.align		4
.L_265:
        /*07e8*/ 	.byte	0x04, 0x31
        /*07ea*/ 	.short	(.L_267 - .L_266)


	//   ....[0]....
.L_266:
        /*07ec*/ 	.word	0x000001b0


	//   ....[1]....
        /*07f0*/ 	.word	0x000001f0


	//   ....[2]....
        /*07f4*/ 	.word	0x000002b0


	//   ....[3]....
        /*07f8*/ 	.word	0x00022e60


	//   ....[4]....
        /*07fc*/ 	.word	0x00022f00


	//   ....[5]....
        /*0800*/ 	.word	0x00023470


	//   ....[6]....
        /*0804*/ 	.word	0x000234a0


	//   ....[7]....
        /*0808*/ 	.word	0x000235a0


	//   ....[8]....
        /*080c*/ 	.word	0x00023690


	//   ....[9]....
        /*0810*/ 	.word	0x00023780


	//   ....[10]....
        /*0814*/ 	.word	0x00025e50


	//   ....[11]....
        /*0818*/ 	.word	0x00025ef0


	//----- nvinfo : EIATTR_COOP_GROUP_MASK_REGIDS
	.align		4
.L_267:
        /*081c*/ 	.byte	0x04, 0x29
        /*081e*/ 	.short	(.L_269 - .L_268)


	//   ....[0]....
.L_268:
        /*0820*/ 	.word	0xffffffff


	//   ....[1]....
        /*0824*/ 	.word	0xffffffff


	//   ....[2]....
        /*0828*/ 	.word	0xffffffff


	//   ....[3]....
        /*082c*/ 	.word	0xffffffff


	//   ....[4]....
        /*0830*/ 	.word	0xffffffff


	//   ....[5]....
        /*0834*/ 	.word	0xffffffff


	//   ....[6]....
        /*0838*/ 	.word	0xffffffff


	//   ....[7]....
        /*083c*/ 	.word	0xffffffff


	//   ....[8]....
        /*0840*/ 	.word	0xffffffff


	//   ....[9]....
        /*0844*/ 	.word	0xffffffff


	//   ....[10]....
        /*0848*/ 	.word	0xffffffff


	//   ....[11]....
        /*084c*/ 	.word	0xffffffff


	//   ....[12]....
        /*0850*/ 	.word	0xffffffff


	//   ....[13]....
        /*0854*/ 	.word	0xffffffff


	//   ....[14]....
        /*0858*/ 	.word	0xffffffff


	//   ....[15]....
        /*085c*/ 	.word	0xffffffff


	//   ....[16]....
        /*0860*/ 	.word	0xffffffff


	//   ....[17]....
        /*0864*/ 	.word	0xffffffff


	//   ....[18]....
        /*0868*/ 	.word	0xffffffff


	//   ....[19]....
        /*086c*/ 	.word	0xffffffff


	//   ....[20]....
        /*0870*/ 	.word	0xffffffff


	//   ....[21]....
        /*0874*/ 	.word	0xffffffff


	//   ....[22]....
        /*0878*/ 	.word	0xffffffff


	//   ....[23]....
        /*087c*/ 	.word	0xffffffff


	//   ....[24]....
        /*0880*/ 	.word	0xffffffff


	//   ....[25]....
        /*0884*/ 	.word	0xffffffff


	//   ....[26]....
        /*0888*/ 	.word	0xffffffff


	//   ....[27]....
        /*088c*/ 	.word	0xffffffff


	//   ....[28]....
        /*0890*/ 	.word	0xffffffff


	//   ....[29]....
        /*0894*/ 	.word	0xffffffff


	//   ....[30]....
        /*0898*/ 	.word	0xffffffff


	//   ....[31]....
        /*089c*/ 	.word	0xffffffff


	//   ....[32]....
        /*08a0*/ 	.word	0xffffffff


	//   ....[33]....
        /*08a4*/ 	.word	0xffffffff


	//   ....[34]....
        /*08a8*/ 	.word	0xffffffff


	//   ....[35]....
        /*08ac*/ 	.word	0xffffffff


	//   ....[36]....
        /*08b0*/ 	.word	0xffffffff


	//   ....[37]....
        /*08b4*/ 	.word	0xffffffff


	//   ....[38]....
        /*08b8*/ 	.word	0xffffffff


	//   ....[39]....
        /*08bc*/ 	.word	0xffffffff


	//   ....[40]....
        /*08c0*/ 	.word	0xffffffff


	//   ....[41]....
        /*08c4*/ 	.word	0xffffffff


	//   ....[42]....
        /*08c8*/ 	.word	0xffffffff


	//   ....[43]....
        /*08cc*/ 	.word	0xffffffff


	//   ....[44]....
        /*08d0*/ 	.word	0xffffffff


	//   ....[45]....
        /*08d4*/ 	.word	0xffffffff


	//   ....[46]....
        /*08d8*/ 	.word	0xffffffff


	//   ....[47]....
        /*08dc*/ 	.word	0xffffffff


	//   ....[48]....
        /*08e0*/ 	.word	0xffffffff


	//   ....[49]....
        /*08e4*/ 	.word	0xffffffff


	//   ....[50]....
        /*08e8*/ 	.word	0xffffffff


	//   ....[51]....
        /*08ec*/ 	.word	0xffffffff


	//   ....[52]....
        /*08f0*/ 	.word	0xffffffff


	//   ....[53]....
        /*08f4*/ 	.word	0xffffffff


	//   ....[54]....
        /*08f8*/ 	.word	0xffffffff


	//   ....[55]....
        /*08fc*/ 	.word	0xffffffff


	//   ....[56]....
        /*0900*/ 	.word	0xffffffff


	//   ....[57]....
        /*0904*/ 	.word	0xffffffff


	//   ....[58]....
        /*0908*/ 	.word	0xffffffff


	//   ....[59]....
        /*090c*/ 	.word	0xffffffff


	//   ....[60]....
        /*0910*/ 	.word	0xffffffff


	//   ....[61]....
        /*0914*/ 	.word	0xffffffff


	//   ....[62]....
        /*0918*/ 	.word	0x0500000f


	//   ....[63]....
        /*091c*/ 	.word	0x0500000f


	//   ....[64]....
        /*0920*/ 	.word	0x0500000f


	//   ....[65]....
        /*0924*/ 	.word	0x0500000f


	//   ....[66]....
        /*0928*/ 	.word	0x0500000f


	//   ....[67]....
        /*092c*/ 	.word	0x0500000f


	//   ....[68]....
        /*0930*/ 	.word	0x0500000f


	//   ....[69]....
        /*0934*/ 	.word	0x0500000f


	//   ....[70]....
        /*0938*/ 	.word	0x0500000f


	//   ....[71]....
        /*093c*/ 	.word	0x0500000f


	//   ....[72]....
        /*0940*/ 	.word	0x0500000f


	//   ....[73]....
        /*0944*/ 	.word	0x0500000f


	//   ....[74]....
        /*0948*/ 	.word	0x0500000f


	//   ....[75]....
        /*094c*/ 	.word	0x0500000f


	//   ....[76]....
        /*0950*/ 	.word	0x0500000f


	//   ....[77]....
        /*0954*/ 	.word	0x0500000f


	//   ....[78]....
        /*0958*/ 	.word	0x0500000f


	//   ....[79]....
        /*095c*/ 	.word	0x0500000f


	//   ....[80]....
        /*0960*/ 	.word	0x0500000f


	//   ....[81]....
        /*0964*/ 	.word	0x0500000f


	//   ....[82]....
        /*0968*/ 	.word	0x0500000f


	//   ....[83]....
        /*096c*/ 	.word	0x0500000f


	//   ....[84]....
        /*0970*/ 	.word	0x0500000f


	//   ....[85]....
        /*0974*/ 	.word	0x0500000f


	//   ....[86]....
        /*0978*/ 	.word	0x0500000f


	//   ....[87]....
        /*097c*/ 	.word	0x0500000f


	//   ....[88]....
        /*0980*/ 	.word	0x0500000f


	//   ....[89]....
        /*0984*/ 	.word	0x0500000f


	//   ....[90]....
        /*0988*/ 	.word	0x0500000f


	//   ....[91]....
        /*098c*/ 	.word	0x0500000f


	//   ....[92]....
        /*0990*/ 	.word	0x0500000f


	//   ....[93]....
        /*0994*/ 	.word	0x0500000f


	//   ....[94]....
        /*0998*/ 	.word	0x0500000f


	//   ....[95]....
        /*099c*/ 	.word	0x0500000f


	//   ....[96]....
        /*09a0*/ 	.word	0x0500000f


	//   ....[97]....
        /*09a4*/ 	.word	0x0500000f


	//   ....[98]....
        /*09a8*/ 	.word	0x0500000f


	//   ....[99]....
        /*09ac*/ 	.word	0x0500000f


	//   ....[100]....
        /*09b0*/ 	.word	0x0500000f


	//   ....[101]....
        /*09b4*/ 	.word	0x0500000f


	//   ....[102]....
        /*09b8*/ 	.word	0x0500000f


	//   ....[103]....
        /*09bc*/ 	.word	0x0500000f


	//   ....[104]....
        /*09c0*/ 	.word	0x0500000f


	//   ....[105]....
        /*09c4*/ 	.word	0x0500000f


	//   ....[106]....
        /*09c8*/ 	.word	0x0500000f


	//   ....[107]....
        /*09cc*/ 	.word	0x0500000f


	//   ....[108]....
        /*09d0*/ 	.word	0x0500000f


	//   ....[109]....
        /*09d4*/ 	.word	0x0500000f


	//   ....[110]....
        /*09d8*/ 	.word	0x0500000f


	//   ....[111]....
        /*09dc*/ 	.word	0x0500000f


	//   ....[112]....
        /*09e0*/ 	.word	0x0500000f


	//   ....[113]....
        /*09e4*/ 	.word	0x0500000f


	//----- nvinfo : EIATTR_COOP_GROUP_INSTR_OFFSETS
	.align		4
.L_269:
        /*09e8*/ 	.byte	0x04, 0x28
        /*09ea*/ 	.short	(.L_271 - .L_270)


	//   ....[0]....
.L_270:
        /*09ec*/ 	.word	0x00000060


	//   ....[1]....
        /*09f0*/ 	.word	0x000001c0


	//   ....[2]....
        /*09f4*/ 	.word	0x000002c0


	//   ....[3]....
        /*09f8*/ 	.word	0x00000430


	//   ....[4]....
        /*09fc*/ 	.word	0x00000590


	//   ....[5]....
        /*0a00*/ 	.word	0x000006b0


	//   ....[6]....
        /*0a04*/ 	.word	0x00000810


	//   ....[7]....
        /*0a08*/ 	.word	0x00008c80


	//   ....[8]....
        /*0a0c*/ 	.word	0x00013bb0


	//   ....[9]....
        /*0a10*/ 	.word	0x00013cc0


	//   ....[10]....
        /*0a14*/ 	.word	0x00014100


	//   ....[11]....
        /*0a18*/ 	.word	0x00014190


	//   ....[12]....
        /*0a1c*/ 	.word	0x00016ca0


	//   ....[13]....
        /*0a20*/ 	.word	0x00016d20


	//   ....[14]....
        /*0a24*/ 	.word	0x00017140


	//   ....[15]....
        /*0a28*/ 	.word	0x000171e0


	//   ....[16]....
        /*0a2c*/ 	.word	0x00019040


	//   ....[17]....
        /*0a30*/ 	.word	0x00019070


	//   ....[18]....
        /*0a34*/ 	.word	0x000191e0


	//   ....[19]....
        /*0a38*/ 	.word	0x000192a0


	//   ....[20]....
        /*0a3c*/ 	.word	0x0001bad0


	//   ....[21]....
        /*0a40*/ 	.word	0x0001bb80


	//   ....[22]....
        /*0a44*/ 	.word	0x0001bf90


	//   ....[23]....
        /*0a48*/ 	.word	0x0001c050


	//   ....[24]....
        /*0a4c*/ 	.word	0x0001cfc0


	//   ....[25]....
        /*0a50*/ 	.word	0x0001d080


	//   ....[26]....
        /*0a54*/ 	.word	0x0001d1d0


	//   ....[27]....
        /*0a58*/ 	.word	0x0001d1f0


	//   ....[28]....
        /*0a5c*/ 	.word	0x00020560


	//   ....[29]....
        /*0a60*/ 	.word	0x000206f0


	//   ....[30]....
        /*0a64*/ 	.word	0x00020720


	//   ....[31]....
        /*0a68*/ 	.word	0x00020760


	//   ....[32]....
        /*0a6c*/ 	.word	0x000207d0


	//   ....[33]....
        /*0a70*/ 	.word	0x00020830


	//   ....[34]....
        /*0a74*/ 	.word	0x00020870


	//   ....[35]....
        /*0a78*/ 	.word	0x00020a20


	//   ....[36]....
        /*0a7c*/ 	.word	0x00020a80


	//   ....[37]....
        /*0a80*/ 	.word	0x00020ac0


	//   ....[38]....
        /*0a84*/ 	.word	0x00020b00


	//   ....[39]....
        /*0a88*/ 	.word	0x00020b30


	//   ....[40]....
        /*0a8c*/ 	.word	0x00020b60


	//   ....[41]....
        /*0a90*/ 	.word	0x00020c00


	//   ....[42]....
        /*0a94*/ 	.word	0x00020c60


	//   ....[43]....
        /*0a98*/ 	.word	0x00020cf0


	//   ....[44]....
        /*0a9c*/ 	.word	0x000263a0


	//   ....[45]....
        /*0aa0*/ 	.word	0x000263b0


	//   ....[46]....
        /*0aa4*/ 	.word	0x000264d0


	//   ....[47]....
        /*0aa8*/ 	.word	0x00026530


	//   ....[48]....
        /*0aac*/ 	.word	0x00026570


	//   ....[49]....
        /*0ab0*/ 	.word	0x000265b0


	//   ....[50]....
        /*0ab4*/ 	.word	0x000265e0


	//   ....[51]....
        /*0ab8*/ 	.word	0x00026610


	//   ....[52]....
        /*0abc*/ 	.word	0x000267b0


	//   ....[53]....
        /*0ac0*/ 	.word	0x00026810


	//   ....[54]....
        /*0ac4*/ 	.word	0x00026850


	//   ....[55]....
        /*0ac8*/ 	.word	0x00026890


	//   ....[56]....
        /*0acc*/ 	.word	0x000268c0


	//   ....[57]....
        /*0ad0*/ 	.word	0x000268f0


	//   ....[58]....
        /*0ad4*/ 	.word	0x000269b0


	//   ....[59]....
        /*0ad8*/ 	.word	0x000269d0


	//   ....[60]....
        /*0adc*/ 	.word	0x00026a40


	//   ....[61]....
        /*0ae0*/ 	.word	0x000270e0


	//   ....[62]....
        /*0ae4*/ 	.word	0x00027520


	//   ....[63]....
        /*0ae8*/ 	.word	0x000275c0


	//   ....[64]....
        /*0aec*/ 	.word	0x00027660


	//   ....[65]....
        /*0af0*/ 	.word	0x00027700


	//   ....[66]....
        /*0af4*/ 	.word	0x000277a0


	//   ....[67]....
        /*0af8*/ 	.word	0x00027840


	//   ....[68]....
        /*0afc*/ 	.word	0x000278e0


	//   ....[69]....
        /*0b00*/ 	.word	0x00027980


	//   ....[70]....
        /*0b04*/ 	.word	0x00027a20


	//   ....[71]....
        /*0b08*/ 	.word	0x00027ac0


	//   ....[72]....
        /*0b0c*/ 	.word	0x00027b60


	//   ....[73]....
        /*0b10*/ 	.word	0x00027c00


	//   ....[74]....
        /*0b14*/ 	.word	0x00027ca0


	//   ....[75]....
        /*0b18*/ 	.word	0x00027d40


	//   ....[76]....
        /*0b1c*/ 	.word	0x00027de0


	//   ....[77]....
        /*0b20*/ 	.word	0x00027e80


	//   ....[78]....
        /*0b24*/ 	.word	0x00027f70


	//   ....[79]....
        /*0b28*/ 	.word	0x00028010


	//   ....[80]....
        /*0b2c*/ 	.word	0x000280b0


	//   ....[81]....
        /*0b30*/ 	.word	0x00028150


	//   ....[82]....
        /*0b34*/ 	.word	0x000281f0


	//   ....[83]....
        /*0b38*/ 	.word	0x00028290


	//   ....[84]....
        /*0b3c*/ 	.word	0x00028330


	//   ....[85]....
        /*0b40*/ 	.word	0x000283d0


	//   ....[86]....
        /*0b44*/ 	.word	0x00028470


	//   ....[87]....
        /*0b48*/ 	.word	0x00028510


	//   ....[88]....
        /*0b4c*/ 	.word	0x000285b0


	//   ....[89]....
        /*0b50*/ 	.word	0x00028650


	//   ....[90]....
        /*0b54*/ 	.word	0x000286f0


	//   ....[91]....
        /*0b58*/ 	.word	0x00028790


	//   ....[92]....
        /*0b5c*/ 	.word	0x00028830


	//   ....[93]....
        /*0b60*/ 	.word	0x000288d0


	//   ....[94]....
        /*0b64*/ 	.word	0x00028c70


	//   ....[95]....
        /*0b68*/ 	.word	0x00028f50


	//   ....[96]....
        /*0b6c*/ 	.word	0x00029370


	//   ....[97]....
        /*0b70*/ 	.word	0x00029400


	//   ....[98]....
        /*0b74*/ 	.word	0x000294a0


	//   ....[99]....
        /*0b78*/ 	.word	0x00029550


	//   ....[100]....
        /*0b7c*/ 	.word	0x000295d0


	//   ....[101]....
        /*0b80*/ 	.word	0x00029650


	//   ....[102]....
        /*0b84*/ 	.word	0x000296d0


	//   ....[103]....
        /*0b88*/ 	.word	0x00029750


	//   ....[104]....
        /*0b8c*/ 	.word	0x000297e0


	//   ....[105]....
        /*0b90*/ 	.word	0x00029890


	//   ....[106]....
        /*0b94*/ 	.word	0x00029910


	//   ....[107]....
        /*0b98*/ 	.word	0x00029990


	//   ....[108]....
        /*0b9c*/ 	.word	0x00029a10


	//   ....[109]....
        /*0ba0*/ 	.word	0x00029a90


	//   ....[110]....
        /*0ba4*/ 	.word	0x00029b00


	//   ....[111]....
        /*0ba8*/ 	.word	0x00029ba0


	//   ....[112]....
        /*0bac*/ 	.word	0x00029c30


	//   ....[113]....
        /*0bb0*/ 	.word	0x00029d60


	//----- nvinfo : EIATTR_REG_RECONFIG
	.align		4
.L_271:
        /*0bb4*/ 	.byte	0x01, 0x54
	.zero		2


	//----- nvinfo : EIATTR_SYSCALL_OFFSETS
	.align		4
        /*0bb8*/ 	.byte	0x04, 0x46
        /*0bba*/ 	.short	(.L_273 - .L_272)


	//   ....[0]....
.L_272:
        /*0bbc*/ 	.word	0x00001f20


	//   ....[1]....
        /*0bc0*/ 	.word	0x00002070


	//   ....[2]....
        /*0bc4*/ 	.word	0x00008e20


	//   ....[3]....
        /*0bc8*/ 	.word	0x000092c0


	//   ....[4]....
        /*0bcc*/ 	.word	0x00023090


	//   ....[5]....
        /*0bd0*/ 	.word	0x000231d0


	//   ....[6]....
        /*0bd4*/ 	.word	0x000232d0


	//----- nvinfo : EIATTR_MBARRIER_INSTR_OFFSETS
	.align		4
.L_273:
        /*0bd8*/ 	.byte	0x04, 0x39
        /*0bda*/ 	.short	(.L_275 - .L_274)


	//   ....[0]....
.L_274:
        /*0bdc*/ 	.word	0x000002e0
        /*0be0*/ 	.word	0x000000ff
        /*0be4*/ 	.word	0x00030800
        /*0be8*/ 	.short	0x0100
        /*0bea*/ 	.byte	0x08
	.zero		1


	//   ....[1]....
        /*0bec*/ 	.word	0x000002f0
        /*0bf0*/ 	.word	0x000000ff
        /*0bf4*/ 	.word	0x00030820
        /*0bf8*/ 	.short	0x0100
        /*0bfa*/ 	.byte	0x08
	.zero		1


	//   ....[2]....
        /*0bfc*/ 	.word	0x000003e0
        /*0c00*/ 	.word	0x000000ff
        /*0c04*/ 	.word	0x00030830
        /*0c08*/ 	.short	0x0100
        /*0c0a*/ 	.byte	0x08
	.zero		1


	//   ....[3]....
        /*0c0c*/ 	.word	0x000003f0
        /*0c10*/ 	.word	0x000000ff
        /*0c14*/ 	.word	0x00030840
        /*0c18*/ 	.short	0x0100
        /*0c1a*/ 	.byte	0x08
	.zero		1


	//   ....[4]....
        /*0c1c*/ 	.word	0x00000400
        /*0c20*/ 	.word	0x000000ff
        /*0c24*/ 	.word	0x00030838
        /*0c28*/ 	.short	0x0100
        /*0c2a*/ 	.byte	0x08
	.zero		1


	//   ....[5]....
        /*0c2c*/ 	.word	0x00000410
        /*0c30*/ 	.word	0x000000ff
        /*0c34*/ 	.word	0x00030848
        /*0c38*/ 	.short	0x0100
        /*0c3a*/ 	.byte	0x08
	.zero		1


	//   ....[6]....
        /*0c3c*/ 	.word	0x00000540
        /*0c40*/ 	.word	0x000000ff
        /*0c44*/ 	.word	0x00030850
        /*0c48*/ 	.short	0x0100
        /*0c4a*/ 	.byte	0x08
	.zero		1


	//   ....[7]....
        /*0c4c*/ 	.word	0x00000550
        /*0c50*/ 	.word	0x000000ff
        /*0c54*/ 	.word	0x00030860
        /*0c58*/ 	.short	0x0100
        /*0c5a*/ 	.byte	0x08
	.zero		1


	//   ....[8]....
        /*0c5c*/ 	.word	0x00000560
        /*0c60*/ 	.word	0x000000ff
        /*0c64*/ 	.word	0x00030858
        /*0c68*/ 	.short	0x0100
        /*0c6a*/ 	.byte	0x08
	.zero		1


	//   ....[9]....
        /*0c6c*/ 	.word	0x00000570
        /*0c70*/ 	.word	0x000000ff
        /*0c74*/ 	.word	0x00030868
        /*0c78*/ 	.short	0x0100
        /*0c7a*/ 	.byte	0x08
	.zero		1


	//   ....[10]....
        /*0c7c*/ 	.word	0x00000660
        /*0c80*/ 	.word	0x000000ff
        /*0c84*/ 	.word	0x00030870
        /*0c88*/ 	.short	0x0100
        /*0c8a*/ 	.byte	0x06
	.zero		1


	//   ....[11]....
        /*0c8c*/ 	.word	0x00000670
        /*0c90*/ 	.word	0x000000ff
        /*0c94*/ 	.word	0x00030880
        /*0c98*/ 	.short	0x0100
        /*0c9a*/ 	.byte	0x06
	.zero		1


	//   ....[12]....
        /*0c9c*/ 	.word	0x00000680
        /*0ca0*/ 	.word	0x000000ff
        /*0ca4*/ 	.word	0x00030878
        /*0ca8*/ 	.short	0x0100
        /*0caa*/ 	.byte	0x06
	.zero		1


	//   ....[13]....
        /*0cac*/ 	.word	0x00000690
        /*0cb0*/ 	.word	0x000000ff
        /*0cb4*/ 	.word	0x00030888
        /*0cb8*/ 	.short	0x0100
        /*0cba*/ 	.byte	0x06
	.zero		1


	//   ....[14]....
        /*0cbc*/ 	.word	0x000007c0
        /*0cc0*/ 	.word	0x000000ff
        /*0cc4*/ 	.word	0x00030890
        /*0cc8*/ 	.short	0x0100
        /*0cca*/ 	.byte	0x08
	.zero		1


	//   ....[15]....
        /*0ccc*/ 	.word	0x000007d0
        /*0cd0*/ 	.word	0x000000ff
        /*0cd4*/ 	.word	0x000308a0
        /*0cd8*/ 	.short	0x0100
        /*0cda*/ 	.byte	0x08
	.zero		1


	//   ....[16]....
        /*0cdc*/ 	.word	0x000007e0
        /*0ce0*/ 	.word	0x000000ff
        /*0ce4*/ 	.word	0x00030898
        /*0ce8*/ 	.short	0x0100
        /*0cea*/ 	.byte	0x08
	.zero		1


	//   ....[17]....
        /*0cec*/ 	.word	0x000007f0
        /*0cf0*/ 	.word	0x000000ff
        /*0cf4*/ 	.word	0x000308a8
        /*0cf8*/ 	.short	0x0100
        /*0cfa*/ 	.byte	0x08
	.zero		1


	//   ....[18]....
        /*0cfc*/ 	.word	0x00000920
        /*0d00*/ 	.word	0x000000ff
        /*0d04*/ 	.word	0x000308b0
        /*0d08*/ 	.short	0x0100
        /*0d0a*/ 	.byte	0x08
	.zero		1


	//   ....[19]....
        /*0d0c*/ 	.word	0x00000930
        /*0d10*/ 	.word	0x000000ff
        /*0d14*/ 	.word	0x000308c0
        /*0d18*/ 	.short	0x0100
        /*0d1a*/ 	.byte	0x08
	.zero		1


	//   ....[20]....
        /*0d1c*/ 	.word	0x00000940
        /*0d20*/ 	.word	0x000000ff
        /*0d24*/ 	.word	0x000308b8
        /*0d28*/ 	.short	0x0100
        /*0d2a*/ 	.byte	0x08
	.zero		1


	//   ....[21]....
        /*0d2c*/ 	.word	0x00000950
        /*0d30*/ 	.word	0x000000ff
        /*0d34*/ 	.word	0x000308c8
        /*0d38*/ 	.short	0x0100
        /*0d3a*/ 	.byte	0x08
	.zero		1


	//   ....[22]....
        /*0d3c*/ 	.word	0x00003640
        /*0d40*/ 	.word	0x00000062
        /*0d44*/ 	.word	0x00030890
        /*0d48*/ 	.short	0x010a
        /*0d4a*/ 	.byte	0x3f
	.zero		1


	//   ....[23]....
        /*0d4c*/ 	.word	0x00005950
        /*0d50*/ 	.word	0x00000062
        /*0d54*/ 	.word	0x00030890
        /*0d58*/ 	.short	0x010a
        /*0d5a*/ 	.byte	0x3f
	.zero		1


	//   ....[24]....
        /*0d5c*/ 	.word	0x00007ac0
        /*0d60*/ 	.word	0x00000062
        /*0d64*/ 	.word	0x00030890
        /*0d68*/ 	.short	0x010a
        /*0d6a*/ 	.byte	0x3f
	.zero		1


	//   ....[25]....
        /*0d6c*/ 	.word	0x00007dd0
        /*0d70*/ 	.word	0x00000024
        /*0d74*/ 	.word	0x00000000
        /*0d78*/ 	.short	0x0101
        /*0d7a*/ 	.byte	0x3f
	.zero		1


	//   ....[26]....
        /*0d7c*/ 	.word	0x00007e10
        /*0d80*/ 	.word	0x00000062
        /*0d84*/ 	.word	0x000308b0
        /*0d88*/ 	.short	0x010a
        /*0d8a*/ 	.byte	0x3f
	.zero		1


	//   ....[27]....
        /*0d8c*/ 	.word	0x000083d0
        /*0d90*/ 	.word	0x00000062
        /*0d94*/ 	.word	0x00000000
        /*0d98*/ 	.short	0x0101
        /*0d9a*/ 	.byte	0x3f
	.zero		1


	//   ....[28]....
        /*0d9c*/ 	.word	0x00008ec0
        /*0da0*/ 	.word	0x00000010
        /*0da4*/ 	.word	0x00030800
        /*0da8*/ 	.short	0x010a
        /*0daa*/ 	.byte	0x3f
	.zero		1


	//   ....[29]....
        /*0dac*/ 	.word	0x00008f10
        /*0db0*/ 	.word	0x00000010
        /*0db4*/ 	.word	0x00030800
        /*0db8*/ 	.short	0x010a
        /*0dba*/ 	.byte	0x3f
	.zero		1


	//   ....[30]....
        /*0dbc*/ 	.word	0x0000a960
        /*0dc0*/ 	.word	0x00000010
        /*0dc4*/ 	.word	0x00030800
        /*0dc8*/ 	.short	0x010a
        /*0dca*/ 	.byte	0x3f
	.zero		1


	//   ....[31]....
        /*0dcc*/ 	.word	0x0000ede0
        /*0dd0*/ 	.word	0x00000010
        /*0dd4*/ 	.word	0x00030800
        /*0dd8*/ 	.short	0x010a
        /*0dda*/ 	.byte	0x3f
	.zero		1


	//   ....[32]....
        /*0ddc*/ 	.word	0x00012430
        /*0de0*/ 	.word	0x00000005
        /*0de4*/ 	.word	0x00030830
        /*0de8*/ 	.short	0x010a
        /*0dea*/ 	.byte	0x3f
	.zero		1


	//   ....[33]....
        /*0dec*/ 	.word	0x000124a0
        /*0df0*/ 	.word	0x00000005
        /*0df4*/ 	.word	0x00030830
        /*0df8*/ 	.short	0x010a
        /*0dfa*/ 	.byte	0x3f
	.zero		1


	//   ....[34]....
        /*0dfc*/ 	.word	0x00013100
        /*0e00*/ 	.word	0x00000000
        /*0e04*/ 	.word	0x00000000
        /*0e08*/ 	.short	0x0101
        /*0e0a*/ 	.byte	0x3f
	.zero		1


	//   ....[35]....
        /*0e0c*/ 	.word	0x00014de0
        /*0e10*/ 	.word	0x000000e8
        /*0e14*/ 	.word	0x00030830
        /*0e18*/ 	.short	0x010a
        /*0e1a*/ 	.byte	0x3f
	.zero		1


	//   ....[36]....
        /*0e1c*/ 	.word	0x00014e70
        /*0e20*/ 	.word	0x000000e8
        /*0e24*/ 	.word	0x00030830
        /*0e28*/ 	.short	0x010a
        /*0e2a*/ 	.byte	0x3f
	.zero		1


	//   ....[37]....
        /*0e2c*/ 	.word	0x00015fa0
        /*0e30*/ 	.word	0x00000000
        /*0e34*/ 	.word	0x00030850
        /*0e38*/ 	.short	0x010a
        /*0e3a*/ 	.byte	0x3f
	.zero		1


	//   ....[38]....
        /*0e3c*/ 	.word	0x00015ff0
        /*0e40*/ 	.word	0x00000000
        /*0e44*/ 	.word	0x00030850
        /*0e48*/ 	.short	0x010a
        /*0e4a*/ 	.byte	0x3f
	.zero		1


	//   ....[39]....
        /*0e4c*/ 	.word	0x000162a0
        /*0e50*/ 	.word	0x000000e8
        /*0e54*/ 	.word	0x00000000
        /*0e58*/ 	.short	0x0101
        /*0e5a*/ 	.byte	0x3f
	.zero		1


	//   ....[40]....
        /*0e5c*/ 	.word	0x00016a40
        /*0e60*/ 	.word	0x00000000
        /*0e64*/ 	.word	0x00000000
        /*0e68*/ 	.short	0x0101
        /*0e6a*/ 	.byte	0x3f
	.zero		1


	//   ....[41]....
        /*0e6c*/ 	.word	0x00017b40
        /*0e70*/ 	.word	0x00000004
        /*0e74*/ 	.word	0x00030830
        /*0e78*/ 	.short	0x010a
        /*0e7a*/ 	.byte	0x3f
	.zero		1


	//   ....[42]....
        /*0e7c*/ 	.word	0x00017bd0
        /*0e80*/ 	.word	0x00000004
        /*0e84*/ 	.word	0x00030830
        /*0e88*/ 	.short	0x010a
        /*0e8a*/ 	.byte	0x3f
	.zero		1


	//   ....[43]....
        /*0e8c*/ 	.word	0x00018cf0
        /*0e90*/ 	.word	0x000000e7
        /*0e94*/ 	.word	0x00030850
        /*0e98*/ 	.short	0x010a
        /*0e9a*/ 	.byte	0x3f
	.zero		1


	//   ....[44]....
        /*0e9c*/ 	.word	0x00018d40
        /*0ea0*/ 	.word	0x000000e7
        /*0ea4*/ 	.word	0x00030850
        /*0ea8*/ 	.short	0x010a
        /*0eaa*/ 	.byte	0x3f
	.zero		1


	//   ....[45]....
        /*0eac*/ 	.word	0x00019670
        /*0eb0*/ 	.word	0x0000009f
        /*0eb4*/ 	.word	0x00000000
        /*0eb8*/ 	.short	0x0101
        /*0eba*/ 	.byte	0x3f
	.zero		1


	//   ....[46]....
        /*0ebc*/ 	.word	0x000196c0
        /*0ec0*/ 	.word	0x000000e7
        /*0ec4*/ 	.word	0x00000000
        /*0ec8*/ 	.short	0x0101
        /*0eca*/ 	.byte	0x3f
	.zero		1


	//   ....[47]....
        /*0ecc*/ 	.word	0x00019c00
        /*0ed0*/ 	.word	0x000000e8
        /*0ed4*/ 	.word	0x00030830
        /*0ed8*/ 	.short	0x010a
        /*0eda*/ 	.byte	0x3f
	.zero		1


	//   ....[48]....
        /*0edc*/ 	.word	0x00019c90
        /*0ee0*/ 	.word	0x000000e8
        /*0ee4*/ 	.word	0x00030830
        /*0ee8*/ 	.short	0x010a
        /*0eea*/ 	.byte	0x3f
	.zero		1


	//   ....[49]....
        /*0eec*/ 	.word	0x0001adc0
        /*0ef0*/ 	.word	0x00000000
        /*0ef4*/ 	.word	0x00030850
        /*0ef8*/ 	.short	0x010a
        /*0efa*/ 	.byte	0x3f
	.zero		1


	//   ....[50]....
        /*0efc*/ 	.word	0x0001ae10
        /*0f00*/ 	.word	0x00000000
        /*0f04*/ 	.word	0x00030850
        /*0f08*/ 	.short	0x010a
        /*0f0a*/ 	.byte	0x3f
	.zero		1


	//   ....[51]....
        /*0f0c*/ 	.word	0x0001b110
        /*0f10*/ 	.word	0x000000e8
        /*0f14*/ 	.word	0x00000000
        /*0f18*/ 	.short	0x0101
        /*0f1a*/ 	.byte	0x3f
	.zero		1


	//   ....[52]....
        /*0f1c*/ 	.word	0x0001b870
        /*0f20*/ 	.word	0x00000000
        /*0f24*/ 	.word	0x00000000
        /*0f28*/ 	.short	0x0101
        /*0f2a*/ 	.byte	0x3f
	.zero		1


	//   ....[53]....
        /*0f2c*/ 	.word	0x0001ce70
        /*0f30*/ 	.word	0x0000000b
        /*0f34*/ 	.word	0x00030850
        /*0f38*/ 	.short	0x010a
        /*0f3a*/ 	.byte	0x3f
	.zero		1


	//   ....[54]....
        /*0f3c*/ 	.word	0x0001cf10
        /*0f40*/ 	.word	0x0000000b
        /*0f44*/ 	.word	0x00030850
        /*0f48*/ 	.short	0x010a
        /*0f4a*/ 	.byte	0x3f
	.zero		1


	//   ....[55]....
        /*0f4c*/ 	.word	0x0001d380
        /*0f50*/ 	.word	0x0000000b
        /*0f54*/ 	.word	0x00000000
        /*0f58*/ 	.short	0x0101
        /*0f5a*/ 	.byte	0x3f
	.zero		1


	//   ....[56]....
        /*0f5c*/ 	.word	0x0001f2c0
        /*0f60*/ 	.word	0x00000000
        /*0f64*/ 	.word	0x00000000
        /*0f68*/ 	.short	0x0101
        /*0f6a*/ 	.byte	0x3f
	.zero		1


	//   ....[57]....
        /*0f6c*/ 	.word	0x00021d10
        /*0f70*/ 	.word	0x0000000c
        /*0f74*/ 	.word	0x00030820
        /*0f78*/ 	.short	0x010a
        /*0f7a*/ 	.byte	0x3f
	.zero		1


	//   ....[58]....
        /*0f7c*/ 	.word	0x00021da0
        /*0f80*/ 	.word	0x00000008
        /*0f84*/ 	.word	0x000308a0
        /*0f88*/ 	.short	0x010a
        /*0f8a*/ 	.byte	0x3f
	.zero		1


	//   ....[59]....
        /*0f8c*/ 	.word	0x00022070
        /*0f90*/ 	.word	0x00000008
        /*0f94*/ 	.word	0x000308c0
        /*0f98*/ 	.short	0x010a
        /*0f9a*/ 	.byte	0x3f
	.zero		1


	//   ....[60]....
        /*0f9c*/ 	.word	0x00022460
        /*0fa0*/ 	.word	0x00000008
        /*0fa4*/ 	.word	0x000308a0
        /*0fa8*/ 	.short	0x010a
        /*0faa*/ 	.byte	0x3f
	.zero		1


	//   ....[61]....
        /*0fac*/ 	.word	0x00022720
        /*0fb0*/ 	.word	0x00000008
        /*0fb4*/ 	.word	0x000308c0
        /*0fb8*/ 	.short	0x010a
        /*0fba*/ 	.byte	0x3f
	.zero		1


	//   ....[62]....
        /*0fbc*/ 	.word	0x00023ac0
        /*0fc0*/ 	.word	0x00000007
        /*0fc4*/ 	.word	0x00030840
        /*0fc8*/ 	.short	0x010a
        /*0fca*/ 	.byte	0x3f
	.zero		1


	//   ....[63]....
        /*0fcc*/ 	.word	0x00024130
        /*0fd0*/ 	.word	0x0000000a
        /*0fd4*/ 	.word	0x00030820
        /*0fd8*/ 	.short	0x010a
        /*0fda*/ 	.byte	0x3f
	.zero		1


	//   ....[64]....
        /*0fdc*/ 	.word	0x00024480
        /*0fe0*/ 	.word	0x00000003
        /*0fe4*/ 	.word	0x00030840
        /*0fe8*/ 	.short	0x010a
        /*0fea*/ 	.byte	0x3f
	.zero		1


	//   ....[65]....
        /*0fec*/ 	.word	0x000247d0
        /*0ff0*/ 	.word	0x00000008
        /*0ff4*/ 	.word	0x00000060
        /*0ff8*/ 	.short	0x010a
        /*0ffa*/ 	.byte	0x3f
	.zero		1


	//   ....[66]....
        /*0ffc*/ 	.word	0x00024e70
        /*1000*/ 	.word	0x00000002
        /*1004*/ 	.word	0x00030840
        /*1008*/ 	.short	0x010a
        /*100a*/ 	.byte	0x3f
	.zero		1


	//   ....[67]....
        /*100c*/ 	.word	0x000251c0
        /*1010*/ 	.word	0x00000003
        /*1014*/ 	.word	0x00000060
        /*1018*/ 	.short	0x010a
        /*101a*/ 	.byte	0x3f
	.zero		1


	//   ....[68]....
        /*101c*/ 	.word	0x00025740
        /*1020*/ 	.word	0x00000002
        /*1024*/ 	.word	0x00030840
        /*1028*/ 	.short	0x010a
        /*102a*/ 	.byte	0x3f
	.zero		1


	//   ....[69]....
        /*102c*/ 	.word	0x00025a90
        /*1030*/ 	.word	0x00000003
        /*1034*/ 	.word	0x00000060
        /*1038*/ 	.short	0x010a
        /*103a*/ 	.byte	0x3f
	.zero		1


	//   ....[70]....
        /*103c*/ 	.word	0x00025fb0
        /*1040*/ 	.word	0x00000003
        /*1044*/ 	.word	0x00030860
        /*1048*/ 	.short	0x010a
        /*104a*/ 	.byte	0x3f
	.zero		1


	//   ....[71]....
        /*104c*/ 	.word	0x00027060
        /*1050*/ 	.word	0x00000000
        /*1054*/ 	.word	0x00030820
        /*1058*/ 	.short	0x010a
        /*105a*/ 	.byte	0x3f
	.zero		1


	//   ....[72]....
        /*105c*/ 	.word	0x00027210
        /*1060*/ 	.word	0x00000006
        /*1064*/ 	.word	0x00000000
        /*1068*/ 	.short	0x010a
        /*106a*/ 	.byte	0x3f
	.zero		1


	//   ....[73]....
        /*106c*/ 	.word	0x00027280
        /*1070*/ 	.word	0x00000007
        /*1074*/ 	.word	0x00000000
        /*1078*/ 	.short	0x010a
        /*107a*/ 	.byte	0x3f
	.zero		1


	//   ....[74]....
        /*107c*/ 	.word	0x000272f0
        /*1080*/ 	.word	0x00000004
        /*1084*/ 	.word	0x00000000
        /*1088*/ 	.short	0x010a
        /*108a*/ 	.byte	0x3f
	.zero		1


	//   ....[75]....
        /*108c*/ 	.word	0x00027320
        /*1090*/ 	.word	0x00000003
        /*1094*/ 	.word	0x00000000
        /*1098*/ 	.short	0x010a
        /*109a*/ 	.byte	0x3f
	.zero		1


	//   ....[76]....
        /*109c*/ 	.word	0x00027380
        /*10a0*/ 	.word	0x00000062
        /*10a4*/ 	.word	0x00030890
        /*10a8*/ 	.short	0x010a
        /*10aa*/ 	.byte	0x3f
	.zero		1


	//   ....[77]....
        /*10ac*/ 	.word	0x000273d0
        /*10b0*/ 	.word	0x00000062
        /*10b4*/ 	.word	0x00030890
        /*10b8*/ 	.short	0x010a
        /*10ba*/ 	.byte	0x3f
	.zero		1


	//   ....[78]....
        /*10bc*/ 	.word	0x00027420
        /*10c0*/ 	.word	0x00000062
        /*10c4*/ 	.word	0x00030890
        /*10c8*/ 	.short	0x010a
        /*10ca*/ 	.byte	0x3f
	.zero		1


	//   ....[79]....
        /*10cc*/ 	.word	0x00027470
        /*10d0*/ 	.word	0x00000062
        /*10d4*/ 	.word	0x000308b0
        /*10d8*/ 	.short	0x010a
        /*10da*/ 	.byte	0x3f
	.zero		1


	//   ....[80]....
        /*10dc*/ 	.word	0x00027ec0
        /*10e0*/ 	.word	0x00000010
        /*10e4*/ 	.word	0x00030800
        /*10e8*/ 	.short	0x010a
        /*10ea*/ 	.byte	0x3f
	.zero		1


	//   ....[81]....
        /*10ec*/ 	.word	0x00028910
        /*10f0*/ 	.word	0x00000010
        /*10f4*/ 	.word	0x00030800
        /*10f8*/ 	.short	0x010a
        /*10fa*/ 	.byte	0x3f
	.zero		1


	//   ....[82]....
        /*10fc*/ 	.word	0x00028960
        /*1100*/ 	.word	0x00000005
        /*1104*/ 	.word	0x00030830
        /*1108*/ 	.short	0x010a
        /*110a*/ 	.byte	0x3f
	.zero		1


	//   ....[83]....
        /*110c*/ 	.word	0x000289b0
        /*1110*/ 	.word	0x000000e8
        /*1114*/ 	.word	0x00030830
        /*1118*/ 	.short	0x010a
        /*111a*/ 	.byte	0x3f
	.zero		1


	//   ....[84]....
        /*111c*/ 	.word	0x00028a00
        /*1120*/ 	.word	0x00000000
        /*1124*/ 	.word	0x00030850
        /*1128*/ 	.short	0x010a
        /*112a*/ 	.byte	0x3f
	.zero		1


	//   ....[85]....
        /*112c*/ 	.word	0x00028a50
        /*1130*/ 	.word	0x00000004
        /*1134*/ 	.word	0x00030830
        /*1138*/ 	.short	0x010a
        /*113a*/ 	.byte	0x3f
	.zero		1


	//   ....[86]....
        /*113c*/ 	.word	0x00028aa0
        /*1140*/ 	.word	0x000000e7
        /*1144*/ 	.word	0x00030850
        /*1148*/ 	.short	0x010a
        /*114a*/ 	.byte	0x3f
	.zero		1


	//   ....[87]....
        /*114c*/ 	.word	0x00028af0
        /*1150*/ 	.word	0x000000e8
        /*1154*/ 	.word	0x00030830
        /*1158*/ 	.short	0x010a
        /*115a*/ 	.byte	0x3f
	.zero		1


	//   ....[88]....
        /*115c*/ 	.word	0x00028b40
        /*1160*/ 	.word	0x00000000
        /*1164*/ 	.word	0x00030850
        /*1168*/ 	.short	0x010a
        /*116a*/ 	.byte	0x3f
	.zero		1


	//   ....[89]....
        /*116c*/ 	.word	0x00028b90
        /*1170*/ 	.word	0x0000000b
        /*1174*/ 	.word	0x00030850
        /*1178*/ 	.short	0x010a
        /*117a*/ 	.byte	0x3f
	.zero		1


	//   ....[90]....
        /*117c*/ 	.word	0x00028d30
        /*1180*/ 	.word	0x0000000c
        /*1184*/ 	.word	0x00030820
        /*1188*/ 	.short	0x010a
        /*118a*/ 	.byte	0x3f
	.zero		1


	//   ....[91]....
        /*118c*/ 	.word	0x00028d80
        /*1190*/ 	.word	0x00000008
        /*1194*/ 	.word	0x000308a0
        /*1198*/ 	.short	0x010a
        /*119a*/ 	.byte	0x3f
	.zero		1


	//   ....[92]....
        /*119c*/ 	.word	0x00028dd0
        /*11a0*/ 	.word	0x00000008
        /*11a4*/ 	.word	0x000308c0
        /*11a8*/ 	.short	0x010a
        /*11aa*/ 	.byte	0x3f
	.zero		1


	//   ....[93]....
        /*11ac*/ 	.word	0x00028e20
        /*11b0*/ 	.word	0x00000008
        /*11b4*/ 	.word	0x000308a0
        /*11b8*/ 	.short	0x010a
        /*11ba*/ 	.byte	0x3f
	.zero		1


	//   ....[94]....
        /*11bc*/ 	.word	0x00028e70
        /*11c0*/ 	.word	0x00000008
        /*11c4*/ 	.word	0x000308c0
        /*11c8*/ 	.short	0x010a
        /*11ca*/ 	.byte	0x3f
	.zero		1


	//   ....[95]....
        /*11cc*/ 	.word	0x00029010
        /*11d0*/ 	.word	0x00000007
        /*11d4*/ 	.word	0x00030840
        /*11d8*/ 	.short	0x010a
        /*11da*/ 	.byte	0x3f
	.zero		1


	//   ....[96]....
        /*11dc*/ 	.word	0x00029090
        /*11e0*/ 	.word	0x00000003
        /*11e4*/ 	.word	0x00030820
        /*11e8*/ 	.short	0x010a
        /*11ea*/ 	.byte	0x3f
	.zero		1


	//   ....[97]....
        /*11ec*/ 	.word	0x000290e0
        /*11f0*/ 	.word	0x00000003
        /*11f4*/ 	.word	0x00030840
        /*11f8*/ 	.short	0x010a
        /*11fa*/ 	.byte	0x3f
	.zero		1


	//   ....[98]....
        /*11fc*/ 	.word	0x00029130
        /*1200*/ 	.word	0x00000008
        /*1204*/ 	.word	0x00000060
        /*1208*/ 	.short	0x010a
        /*120a*/ 	.byte	0x3f
	.zero		1


	//   ....[99]....
        /*120c*/ 	.word	0x00029180
        /*1210*/ 	.word	0x00000002
        /*1214*/ 	.word	0x00030840
        /*1218*/ 	.short	0x010a
        /*121a*/ 	.byte	0x3f
	.zero		1


	//   ....[100]....
        /*121c*/ 	.word	0x000291d0
        /*1220*/ 	.word	0x00000003
        /*1224*/ 	.word	0x00000060
        /*1228*/ 	.short	0x010a
        /*122a*/ 	.byte	0x3f
	.zero		1


	//   ....[101]....
        /*122c*/ 	.word	0x00029220
        /*1230*/ 	.word	0x00000002
        /*1234*/ 	.word	0x00030840
        /*1238*/ 	.short	0x010a
        /*123a*/ 	.byte	0x3f
	.zero		1


	//   ....[102]....
        /*123c*/ 	.word	0x00029270
        /*1240*/ 	.word	0x00000003
        /*1244*/ 	.word	0x00000060
        /*1248*/ 	.short	0x010a
        /*124a*/ 	.byte	0x3f
	.zero		1


	//   ....[103]....
        /*124c*/ 	.word	0x000292c0
        /*1250*/ 	.word	0x00000003
        /*1254*/ 	.word	0x00030860
        /*1258*/ 	.short	0x010a
        /*125a*/ 	.byte	0x3f
	.zero		1


	//   ....[104]....
        /*125c*/ 	.word	0x00029c80
        /*1260*/ 	.word	0x00000000
        /*1264*/ 	.word	0x00030820
        /*1268*/ 	.short	0x010a
        /*126a*/ 	.byte	0x3f
	.zero		1


	//   ....[105]....
        /*126c*/ 	.word	0x00029e20
        /*1270*/ 	.word	0x00000006
        /*1274*/ 	.word	0x00000000
        /*1278*/ 	.short	0x010a
        /*127a*/ 	.byte	0x3f
	.zero		1


	//   ....[106]....
        /*127c*/ 	.word	0x00029e70
        /*1280*/ 	.word	0x00000007
        /*1284*/ 	.word	0x00000000
        /*1288*/ 	.short	0x010a
        /*128a*/ 	.byte	0x3f
	.zero		1


	//   ....[107]....
        /*128c*/ 	.word	0x00029ec0
        /*1290*/ 	.word	0x00000004
        /*1294*/ 	.word	0x00000000
        /*1298*/ 	.short	0x010a
        /*129a*/ 	.byte	0x3f
	.zero		1


	//----- nvinfo : EIATTR_NUM_MBARRIERS
	.align		4
.L_275:
        /*129c*/ 	.byte	0x03, 0x38
        /*129e*/ 	.short	0x0016


	//----- nvinfo : EIATTR_EXIT_INSTR_OFFSETS
	.align		4
        /*12a0*/ 	.byte	0x04, 0x1c
        /*12a2*/ 	.short	(.L_277 - .L_276)


	//   ....[0]....
.L_276:
        /*12a4*/ 	.word	0x00027370


	//----- nvinfo : EIATTR_MAX_THREADS
	.align		4
.L_277:
        /*12a8*/ 	.byte	0x04, 0x05
        /*12aa*/ 	.short	(.L_279 - .L_278)
.L_278:
        /*12ac*/ 	.word	0x00000180
        /*12b0*/ 	.word	0x00000001
        /*12b4*/ 	.word	0x00000001


	//----- nvinfo : EIATTR_CRS_STACK_SIZE
	.align		4
.L_279:
        /*12b8*/ 	.byte	0x04, 0x1e
        /*12ba*/ 	.short	(.L_281 - .L_280)
.L_280:
        /*12bc*/ 	.word	0x00000000


	//----- nvinfo : EIATTR_CBANK_PARAM_SIZE
	.align		4
.L_281:
        /*12c0*/ 	.byte	0x03, 0x19
        /*12c2*/ 	.short	0x0a70


	//----- nvinfo : EIATTR_PARAM_CBANK
	.align		4
        /*12c4*/ 	.byte	0x04, 0x0a
        /*12c6*/ 	.short	(.L_283 - .L_282)
	.align		4
.L_282:
        /*12c8*/ 	.word	index@(.nv.constant0._ZN7cutlass13device_kernelIN5flash11enable_sm90INS1_16FlashAttnFwdSm90INS1_25CollectiveMainloopFwdSm90ILi2EN4cute5tupleIJNS5_1CILi1EEES8_S8_EEENS6_IJNS7_ILi128EEENS7_ILi64EEENS7_ILi256EEEEEELi256ENS_6half_tEfNS_4arch4Sm90ELb0ELb1ELb0ELb1ELb0ELb1ELb0ELb1ELb1ELb0ELb0ELb0EEENS1_21CollectiveEpilogueFwdINS6_IJSA_SC_SB_EEES9_SE_SG_Li256ELb1ELb0ELb0ELb0EEENS1_36VarlenDynamicPersistentTileSchedulerILi128ELi64ELi256ELi32ELb0ELb0ELb1ELb1ELb0ELb1EEEEEEEEEvNT_6ParamsE)
        /*12cc*/ 	.short	0x0210
        /*12ce*/ 	.short	0x0a70


	//----- nvinfo : EIATTR_SW_WAR
	.align		4
.L_283:
        /*12d0*/ 	.byte	0x04, 0x36
        /*12d2*/ 	.short	(.L_285 - .L_284)
.L_284:
        /*12d4*/ 	.word	0x00000008
.L_285:


//--------------------- .nv.info._ZN7cutlass13device_kernelIN5flash11enable_sm90INS1_16FlashAttnFwdSm90INS1_25CollectiveMainloopFwdSm90ILi2EN4cute5tupleIJNS5_1CILi1EEES8_S8_EEENS6_IJNS7_ILi128EEENS7_ILi80EEENS7_ILi256EEEEEELi256ENS_6half_tEfNS_4arch4Sm90ELb1ELb0ELb0ELb0ELb0ELb0ELb0ELb1ELb1ELb0ELb0ELb0EEENS1_21CollectiveEpilogueFwdINS6_IJSA_SC_SB_EEES9_SE_SG_Li256ELb0ELb0ELb0ELb0EEENS1_30DynamicPersistentTileSchedulerILi256ELi32ELb0ELb0ELb1EEEEEEEEEvNT_6ParamsE --------------------------
	.section	.nv.info._ZN7cutlass13device_kernelIN5flash11enable_sm90INS1_16FlashAttnFwdSm90INS1_25CollectiveMainloopFwdSm90ILi2EN4cute5tupleIJNS5_1CILi1EEES8_S8_EEENS6_IJNS7_ILi128EEENS7_ILi80EEENS7_ILi256EEEEEELi256ENS_6half_tEfNS_4arch4Sm90ELb1ELb0ELb0ELb0ELb0ELb0ELb0ELb1ELb1ELb0ELb0ELb0EEENS1_21CollectiveEpilogueFwdINS6_IJSA_SC_SB_EEES9_SE_SG_Li256ELb0ELb0ELb0ELb0EEENS1_30DynamicPersistentTileSchedulerILi256ELi32ELb0ELb0ELb1EEEEEEEEEvNT_6ParamsE,"",@"SHT_CUDA_INFO"
	.sectionflags	@""
	.align	4


	//----- nvinfo : EIATTR_CUDA_API_VERSION
	.align		4
        /*0000*/ 	.byte	0x04, 0x37
        /*0002*/ 	.short	(.L_287 - .L_286)
.L_286:
        /*0004*/ 	.word	0x00000082


	//----- nvinfo : EIATTR_KPARAM_INFO
	.align		4
.L_287:
        /*0008*/ 	.byte	0x04, 0x17
        /*000a*/ 	.short	(.L_289 - .L_288)
.L_288:
        /*000c*/ 	.word	0x00000000
        /*0010*/ 	.short	0x0000
        /*0012*/ 	.short	0x0070
        /*0014*/ 	.byte	0x00, 0xf0, 0x01, 0x2e


	//----- nvinfo : EIATTR_SPARSE_MMA_MASK
	.align		4
.L_289:
        /*0018*/ 	.byte	0x03, 0x50
        /*001a*/ 	.short	0x0000


	//----- nvinfo : EIATTR_MAXREG_COUNT
	.align		4
        /*001c*/ 	.byte	0x03, 0x1b
        /*001e*/ 	.short	0x00a8


	//----- nvinfo : EIATTR_NUM_BARRIERS
	.align		4
        /*0020*/ 	.byte	0x02, 0x4c
        /*0022*/ 	.byte	0x09
	.zero		1


	//----- nvinfo : EIATTR_EXTERNS
	.align		4
        /*0024*/ 	.byte	0x04, 0x0f
        /*0026*/ 	.short	(.L_291 - .L_290)


	//   ....[0]....
	.align		4
.L_290:
        /*0028*/ 	.word	index@(__assertfail)


	//----- nvinfo : EIATTR_ANNOTATIONS
	.align		4
.L_291:
        /*002c*/ 	.byte	0x04, 0x55
        /*002e*/ 	.short	(.L_293 - .L_292)


	//   ....[0]....
.L_292:
        /*0030*/ 	.word	0x00000001
        /*0034*/ 	.byte	0x70, 0x09, 0x00, 0x00, 0x01, 0x00, 0x00, 0x00, 0x40, 0x0a, 0x00, 0x00, 0x01, 0x00, 0x00, 0x00
        /*0044*/ 	.byte	0xd0, 0x34, 0x01, 0x00


	//----- nvinfo : EIATTR_MERCURY_ISA_VERSION
	.align		4
.L_293:
        /*0048*/ 	.byte	0x03, 0x5f
        /*004a*/ 	.short	0x0101


	//----- nvinfo : EIATTR_INT_WARP_WIDE_INSTR_OFFSETS
	.align		4
        /*004c*/ 	.byte	0x04, 0x31
        /*004e*/ 	.short	(.L_295 - .L_294)


	//   ....[0]....
.L_294:
        /*0050*/ 	.word	0x00000190


	//   ....[1]....
        /*0054*/ 	.word	0x000001c0


	//   ....[2]....
        /*0058*/ 	.word	0x000001d0


	//   ....[3]....
        /*005c*/ 	.word	0x00010870


	//   ....[4]....
        /*0060*/ 	.word	0x00010910


	//   ....[5]....
        /*0064*/ 	.word	0x00010e80


	//   ....[6]....
        /*0068*/ 	.word	0x00012e70


	//   ....[7]....
        /*006c*/ 	.word	0x00012f10


	//----- nvinfo : EIATTR_COOP_GROUP_MASK_REGIDS
	.align		4
.L_295:
        /*0070*/ 	.byte	0x04, 0x29
        /*0072*/ 	.short	(.L_297 - .L_296)


	//   ....[0]....
.L_296:
        /*0074*/ 	.word	0xffffffff


	//   ....[1]....
        /*0078*/ 	.word	0xffffffff


	//   ....[2]....
        /*007c*/ 	.word	0xffffffff


	//   ....[3]....
        /*0080*/ 	.word	0xffffffff


	//   ....[4]....
        /*0084*/ 	.word	0xffffffff


	//   ....[5]....
        /*0088*/ 	.word	0xffffffff


	//   ....[6]....
        /*008c*/ 	.word	0xffffffff


	//   ....[7]....
        /*0090*/ 	.word	0xffffffff


	//   ....[8]....
        /*0094*/ 	.word	0xffffffff


	//   ....[9]....
        /*0098*/ 	.word	0xffffffff


	//   ....[10]....
        /*009c*/ 	.word	0xffffffff


	//   ....[11]....
        /*00a0*/ 	.word	0xffffffff


	//   ....[12]....
        /*00a4*/ 	.word	0xffffffff


	//   ....[13]....
        /*00a8*/ 	.word	0xffffffff


	//   ....[14]....
        /*00ac*/ 	.word	0xffffffff


	//   ....[15]....
        /*00b0*/ 	.word	0xffffffff


	//   ....[16]....
        /*00b4*/ 	.word	0xffffffff


	//   ....[17]....
        /*00b8*/ 	.word	0xffffffff


	//   ....[18]....
        /*00bc*/ 	.word	0xffffffff


	//   ....[19]....
        /*00c0*/ 	.word	0xffffffff


	//   ....[20]....
        /*00c4*/ 	.word	0xffffffff


	//   ....[21]....
        /*00c8*/ 	.word	0xffffffff


	//   ....[22]....
        /*00cc*/ 	.word	0xffffffff


	//   ....[23]....
        /*00d0*/ 	.word	0xffffffff


	//   ....[24]....
        /*00d4*/ 	.word	0xffffffff


	//   ....[25]....
        /*00d8*/ 	.word	0xffffffff


	//   ....[26]....
        /*00dc*/ 	.word	0xffffffff


	//   ....[27]....
        /*00e0*/ 	.word	0xffffffff


	//   ....[28]....
        /*00e4*/ 	.word	0x0500000f


	//   ....[29]....
        /*00e8*/ 	.word	0x0500000f


	//----- nvinfo : EIATTR_COOP_GROUP_INSTR_OFFSETS
	.align		4
.L_297:
        /*00ec*/ 	.byte	0x04, 0x28
        /*00ee*/ 	.short	(.L_299 - .L_298)


	//   ....[0]....
.L_298:
        /*00f0*/ 	.word	0x00000060


	//   ....[1]....
        /*00f4*/ 	.word	0x000001a0


	//   ....[2]....
        /*00f8*/ 	.word	0x000001f0


	//   ....[3]....
        /*00fc*/ 	.word	0x000003e0


	//   ....[4]....
        /*0100*/ 	.word	0x00000540


	//   ....[5]....
        /*0104*/ 	.word	0x00000660


	//   ....[6]....
        /*0108*/ 	.word	0x000007c0


	//   ....[7]....
        /*010c*/ 	.word	0x00001660


	//   ....[8]....
        /*0110*/ 	.word	0x00004680


	//   ....[9]....
        /*0114*/ 	.word	0x00004760


	//   ....[10]....
        /*0118*/ 	.word	0x00004c00


	//   ....[11]....
        /*011c*/ 	.word	0x00004c80


	//   ....[12]....
        /*0120*/ 	.word	0x000088a0


	//   ....[13]....
        /*0124*/ 	.word	0x00008980


	//   ....[14]....
        /*0128*/ 	.word	0x00008e90


	//   ....[15]....
        /*012c*/ 	.word	0x00008f00


	//   ....[16]....
        /*0130*/ 	.word	0x0000c580


	//   ....[17]....
        /*0134*/ 	.word	0x0000c690


	//   ....[18]....
        /*0138*/ 	.word	0x0000cae0


	//   ....[19]....
        /*013c*/ 	.word	0x0000cb00


	//   ....[20]....
        /*0140*/ 	.word	0x0000dbc0


	//   ....[21]....
        /*0144*/ 	.word	0x0000dc00


	//   ....[22]....
        /*0148*/ 	.word	0x0000dd20


	//   ....[23]....
        /*014c*/ 	.word	0x0000dd30


	//   ....[24]....
        /*0150*/ 	.word	0x0000f5c0


	//   ....[25]....
        /*0154*/ 	.word	0x000102f0


	//   ....[26]....
        /*0158*/ 	.word	0x000132c0


	//   ....[27]....
        /*015c*/ 	.word	0x00013470


	//   ....[28]....
        /*0160*/ 	.word	0x00013a00


	//   ....[29]....
        /*0164*/ 	.word	0x00013de0


	//----- nvinfo : EIATTR_REG_RECONFIG
	.align		4
.L_299:
        /*0168*/ 	.byte	0x01, 0x54
	.zero		2


	//----- nvinfo : EIATTR_SYSCALL_OFFSETS
	.align		4
        /*016c*/ 	.byte	0x04, 0x46
        /*016e*/ 	.short	(.L_301 - .L_300)


	//   ....[0]....
.L_300:
        /*0170*/ 	.word	0x00001810


	//   ....[1]....
        /*0174*/ 	.word	0x00010aa0


	//   ....[2]....
        /*0178*/ 	.word	0x00010be0


	//   ....[3]....
        /*017c*/ 	.word	0x00010ce0


	//----- nvinfo : EIATTR_MBARRIER_INSTR_OFFSETS
	.align		4
.L_301:
        /*0180*/ 	.byte	0x04, 0x39
        /*0182*/ 	.short	(.L_303 - .L_302)


	//   ....[0]....
.L_302:
        /*0184*/ 	.word	0x00000290
        /*0188*/ 	.word	0x000000ff
        /*018c*/ 	.word	0x00038800
        /*0190*/ 	.short	0x0100
        /*0192*/ 	.byte	0x06
	.zero		1


	//   ....[1]....
        /*0194*/ 	.word	0x000002a0
        /*0198*/ 	.word	0x000000ff
        /*019c*/ 	.word	0x00038820
        /*01a0*/ 	.short	0x0100
        /*01a2*/ 	.byte	0x06
	.zero		1


	//   ....[2]....
        /*01a4*/ 	.word	0x00000390
        /*01a8*/ 	.word	0x000000ff
        /*01ac*/ 	.word	0x00038830
        /*01b0*/ 	.short	0x0100
        /*01b2*/ 	.byte	0x08
	.zero		1


	//   ....[3]....
        /*01b4*/ 	.word	0x000003a0
        /*01b8*/ 	.word	0x000000ff
        /*01bc*/ 	.word	0x00038840
        /*01c0*/ 	.short	0x0100
        /*01c2*/ 	.byte	0x08
	.zero		1


	//   ....[4]....
        /*01c4*/ 	.word	0x000003b0
        /*01c8*/ 	.word	0x000000ff
        /*01cc*/ 	.word	0x00038838
        /*01d0*/ 	.short	0x0100
        /*01d2*/ 	.byte	0x08
	.zero		1


	//   ....[5]....
        /*01d4*/ 	.word	0x000003c0
        /*01d8*/ 	.word	0x000000ff
        /*01dc*/ 	.word	0x00038848
        /*01e0*/ 	.short	0x0100
        /*01e2*/ 	.byte	0x08
	.zero		1


	//   ....[6]....
        /*01e4*/ 	.word	0x000004f0
        /*01e8*/ 	.word	0x000000ff
        /*01ec*/ 	.word	0x00038850
        /*01f0*/ 	.short	0x0100
        /*01f2*/ 	.byte	0x08
	.zero		1


	//   ....[7]....
        /*01f4*/ 	.word	0x00000500
        /*01f8*/ 	.word	0x000000ff
        /*01fc*/ 	.word	0x00038860
        /*0200*/ 	.short	0x0100
        /*0202*/ 	.byte	0x08
	.zero		1


	//   ....[8]....
        /*0204*/ 	.word	0x00000510
        /*0208*/ 	.word	0x000000ff
        /*020c*/ 	.word	0x00038858
        /*0210*/ 	.short	0x0100
        /*0212*/ 	.byte	0x08
	.zero		1


	//   ....[9]....
        /*0214*/ 	.word	0x00000520
        /*0218*/ 	.word	0x000000ff
        /*021c*/ 	.word	0x00038868
        /*0220*/ 	.short	0x0100
        /*0222*/ 	.byte	0x08
	.zero		1


	//   ....[10]....
        /*0224*/ 	.word	0x00000610
        /*0228*/ 	.word	0x000000ff
        /*022c*/ 	.word	0x00038870
        /*0230*/ 	.short	0x0100
        /*0232*/ 	.byte	0x06
	.zero		1


	//   ....[11]....
        /*0234*/ 	.word	0x00000620
        /*0238*/ 	.word	0x000000ff
        /*023c*/ 	.word	0x00038880
        /*0240*/ 	.short	0x0100
        /*0242*/ 	.byte	0x06
	.zero		1


	//   ....[12]....
        /*0244*/ 	.word	0x00000630
        /*0248*/ 	.word	0x000000ff
        /*024c*/ 	.word	0x00038878
        /*0250*/ 	.short	0x0100
        /*0252*/ 	.byte	0x06
	.zero		1


	//   ....[13]....
        /*0254*/ 	.word	0x00000640
        /*0258*/ 	.word	0x000000ff
        /*025c*/ 	.word	0x00038888
        /*0260*/ 	.short	0x0100
        /*0262*/ 	.byte	0x06
	.zero		1


	//   ....[14]....
        /*0264*/ 	.word	0x00000770
        /*0268*/ 	.word	0x000000ff
        /*026c*/ 	.word	0x00038890
        /*0270*/ 	.short	0x0100
        /*0272*/ 	.byte	0x08
	.zero		1


	//   ....[15]....
        /*0274*/ 	.word	0x00000780
        /*0278*/ 	.word	0x000000ff
        /*027c*/ 	.word	0x000388a0
        /*0280*/ 	.short	0x0100
        /*0282*/ 	.byte	0x08
	.zero		1


	//   ....[16]....
        /*0284*/ 	.word	0x00000790
        /*0288*/ 	.word	0x000000ff
        /*028c*/ 	.word	0x00038898
        /*0290*/ 	.short	0x0100
        /*0292*/ 	.byte	0x08
	.zero		1


	//   ....[17]....
        /*0294*/ 	.word	0x000007a0
        /*0298*/ 	.word	0x000000ff
        /*029c*/ 	.word	0x000388a8
        /*02a0*/ 	.short	0x0100
        /*02a2*/ 	.byte	0x08
	.zero		1


	//   ....[18]....
        /*02a4*/ 	.word	0x000008d0
        /*02a8*/ 	.word	0x000000ff
        /*02ac*/ 	.word	0x000388b0
        /*02b0*/ 	.short	0x0100
        /*02b2*/ 	.byte	0x08
	.zero		1


	//   ....[19]....
        /*02b4*/ 	.word	0x000008e0
        /*02b8*/ 	.word	0x000000ff
        /*02bc*/ 	.word	0x000388c0
        /*02c0*/ 	.short	0x0100
        /*02c2*/ 	.byte	0x08
	.zero		1


	//   ....[20]....
        /*02c4*/ 	.word	0x000008f0
        /*02c8*/ 	.word	0x000000ff
        /*02cc*/ 	.word	0x000388b8
        /*02d0*/ 	.short	0x0100
        /*02d2*/ 	.byte	0x08
	.zero		1


	//   ....[21]....
        /*02d4*/ 	.word	0x00000900
        /*02d8*/ 	.word	0x000000ff
        /*02dc*/ 	.word	0x000388c8
        /*02e0*/ 	.short	0x0100
        /*02e2*/ 	.byte	0x08
	.zero		1


	//   ....[22]....
        /*02e4*/ 	.word	0x000018b0
        /*02e8*/ 	.word	0x000000ff
        /*02ec*/ 	.word	0x00038800
        /*02f0*/ 	.short	0x010a
        /*02f2*/ 	.byte	0x3c
	.zero		1


	//   ....[23]....
        /*02f4*/ 	.word	0x00001940
        /*02f8*/ 	.word	0x00000000
        /*02fc*/ 	.word	0x00038830
        /*0300*/ 	.short	0x010a
        /*0302*/ 	.byte	0x3f
	.zero		1


	//   ....[24]....
        /*0304*/ 	.word	0x000019b0
        /*0308*/ 	.word	0x00000000
        /*030c*/ 	.word	0x00038830
        /*0310*/ 	.short	0x010a
        /*0312*/ 	.byte	0x3f
	.zero		1


	//   ....[25]....
        /*0314*/ 	.word	0x000045b0
        /*0318*/ 	.word	0x00000000
        /*031c*/ 	.word	0x00000000
        /*0320*/ 	.short	0x0101
        /*0322*/ 	.byte	0x3f
	.zero		1


	//   ....[26]....
        /*0324*/ 	.word	0x00005b50
        /*0328*/ 	.word	0x000000ff
        /*032c*/ 	.word	0x00038830
        /*0330*/ 	.short	0x010a
        /*0332*/ 	.byte	0x2f
	.zero		1


	//   ....[27]....
        /*0334*/ 	.word	0x00005b90
        /*0338*/ 	.word	0x000000ff
        /*033c*/ 	.word	0x00038830
        /*0340*/ 	.short	0x010a
        /*0342*/ 	.byte	0x2f
	.zero		1


	//   ....[28]....
        /*0344*/ 	.word	0x00008190
        /*0348*/ 	.word	0x000000ff
        /*034c*/ 	.word	0x00038850
        /*0350*/ 	.short	0x010a
        /*0352*/ 	.byte	0x05
	.zero		1


	//   ....[29]....
        /*0354*/ 	.word	0x000081d0
        /*0358*/ 	.word	0x000000ff
        /*035c*/ 	.word	0x00038850
        /*0360*/ 	.short	0x010a
        /*0362*/ 	.byte	0x05
	.zero		1


	//   ....[30]....
        /*0364*/ 	.word	0x00009430
        /*0368*/ 	.word	0x00000011
        /*036c*/ 	.word	0x00000000
        /*0370*/ 	.short	0x0101
        /*0372*/ 	.byte	0x3f
	.zero		1


	//   ....[31]....
        /*0374*/ 	.word	0x000094a0
        /*0378*/ 	.word	0x000000a3
        /*037c*/ 	.word	0x00000000
        /*0380*/ 	.short	0x0101
        /*0382*/ 	.byte	0x3f
	.zero		1


	//   ....[32]....
        /*0384*/ 	.word	0x000098b0
        /*0388*/ 	.word	0x000000ff
        /*038c*/ 	.word	0x00038830
        /*0390*/ 	.short	0x010a
        /*0392*/ 	.byte	0x04
	.zero		1


	//   ....[33]....
        /*0394*/ 	.word	0x000098f0
        /*0398*/ 	.word	0x000000ff
        /*039c*/ 	.word	0x00038830
        /*03a0*/ 	.short	0x010a
        /*03a2*/ 	.byte	0x04
	.zero		1


	//   ....[34]....
        /*03a4*/ 	.word	0x0000c2e0
        /*03a8*/ 	.word	0x000000ff
        /*03ac*/ 	.word	0x00038850
        /*03b0*/ 	.short	0x010a
        /*03b2*/ 	.byte	0x05
	.zero		1


	//   ....[35]....
        /*03b4*/ 	.word	0x0000c320
        /*03b8*/ 	.word	0x000000ff
        /*03bc*/ 	.word	0x00038850
        /*03c0*/ 	.short	0x010a
        /*03c2*/ 	.byte	0x05
	.zero		1


	//   ....[36]....
        /*03c4*/ 	.word	0x0000ce30
        /*03c8*/ 	.word	0x0000009d
        /*03cc*/ 	.word	0x00000000
        /*03d0*/ 	.short	0x0101
        /*03d2*/ 	.byte	0x3f
	.zero		1


	//   ....[37]....
        /*03d4*/ 	.word	0x0000ce90
        /*03d8*/ 	.word	0x000000ab
        /*03dc*/ 	.word	0x00000000
        /*03e0*/ 	.short	0x0101
        /*03e2*/ 	.byte	0x3f
	.zero		1


	//   ....[38]....
        /*03e4*/ 	.word	0x0000db10
        /*03e8*/ 	.word	0x000000ff
        /*03ec*/ 	.word	0x00038850
        /*03f0*/ 	.short	0x010a
        /*03f2*/ 	.byte	0x05
	.zero		1


	//   ....[39]....
        /*03f4*/ 	.word	0x0000db50
        /*03f8*/ 	.word	0x000000ff
        /*03fc*/ 	.word	0x00038850
        /*0400*/ 	.short	0x010a
        /*0402*/ 	.byte	0x05
	.zero		1


	//   ....[40]....
        /*0404*/ 	.word	0x0000e490
        /*0408*/ 	.word	0x00000003
        /*040c*/ 	.word	0x00000000
        /*0410*/ 	.short	0x0101
        /*0412*/ 	.byte	0x3f
	.zero		1


	//   ....[41]....
        /*0414*/ 	.word	0x0000f800
        /*0418*/ 	.word	0x000000ff
        /*041c*/ 	.word	0x00000000
        /*0420*/ 	.short	0x0101
        /*0422*/ 	.byte	0x05
	.zero		1


	//   ....[42]....
        /*0424*/ 	.word	0x000111b0
        /*0428*/ 	.word	0x00000008
        /*042c*/ 	.word	0x00038840
        /*0430*/ 	.short	0x010a
        /*0432*/ 	.byte	0x3f
	.zero		1


	//   ....[43]....
        /*0434*/ 	.word	0x000116d0
        /*0438*/ 	.word	0x000000ff
        /*043c*/ 	.word	0x00038820
        /*0440*/ 	.short	0x010a
        /*0442*/ 	.byte	0x28
	.zero		1


	//   ....[44]....
        /*0444*/ 	.word	0x000119d0
        /*0448*/ 	.word	0x00000003
        /*044c*/ 	.word	0x00038840
        /*0450*/ 	.short	0x010a
        /*0452*/ 	.byte	0x3f
	.zero		1


	//   ....[45]....
        /*0454*/ 	.word	0x00011c60
        /*0458*/ 	.word	0x00000002
        /*045c*/ 	.word	0x00000060
        /*0460*/ 	.short	0x010a
        /*0462*/ 	.byte	0x3f
	.zero		1


	//   ....[46]....
        /*0464*/ 	.word	0x000121a0
        /*0468*/ 	.word	0x00000003
        /*046c*/ 	.word	0x00038840
        /*0470*/ 	.short	0x010a
        /*0472*/ 	.byte	0x3f
	.zero		1


	//   ....[47]....
        /*0474*/ 	.word	0x00012430
        /*0478*/ 	.word	0x00000002
        /*047c*/ 	.word	0x00000060
        /*0480*/ 	.short	0x010a
        /*0482*/ 	.byte	0x3f
	.zero		1


	//   ....[48]....
        /*0484*/ 	.word	0x000128d0
        /*0488*/ 	.word	0x00000002
        /*048c*/ 	.word	0x00038840
        /*0490*/ 	.short	0x010a
        /*0492*/ 	.byte	0x3f
	.zero		1


	//   ....[49]....
        /*0494*/ 	.word	0x00012b60
        /*0498*/ 	.word	0x00000002
        /*049c*/ 	.word	0x00000060
        /*04a0*/ 	.short	0x010a
        /*04a2*/ 	.byte	0x3f
	.zero		1


	//   ....[50]....
        /*04a4*/ 	.word	0x00012fb0
        /*04a8*/ 	.word	0x00000003
        /*04ac*/ 	.word	0x00038860
        /*04b0*/ 	.short	0x010a
        /*04b2*/ 	.byte	0x3f
	.zero		1


	//   ....[51]....
        /*04b4*/ 	.word	0x00013420
        /*04b8*/ 	.word	0x00000007
        /*04bc*/ 	.word	0x00038820
        /*04c0*/ 	.short	0x010a
        /*04c2*/ 	.byte	0x3f
	.zero		1


	//   ....[52]....
        /*04c4*/ 	.word	0x00013590
        /*04c8*/ 	.word	0x00000005
        /*04cc*/ 	.word	0x00000000
        /*04d0*/ 	.short	0x010a
        /*04d2*/ 	.byte	0x3f
	.zero		1


	//   ....[53]....
        /*04d4*/ 	.word	0x00013600
        /*04d8*/ 	.word	0x00000003
        /*04dc*/ 	.word	0x00000000
        /*04e0*/ 	.short	0x010a
        /*04e2*/ 	.byte	0x3f
	.zero		1


	//   ....[54]....
        /*04e4*/ 	.word	0x00013660
        /*04e8*/ 	.word	0x00000005
        /*04ec*/ 	.word	0x00000000
        /*04f0*/ 	.short	0x010a
        /*04f2*/ 	.byte	0x3f
	.zero		1


	//   ....[55]....
        /*04f4*/ 	.word	0x00013690
        /*04f8*/ 	.word	0x00000003
        /*04fc*/ 	.word	0x00000000
        /*0500*/ 	.short	0x010a
        /*0502*/ 	.byte	0x3f
	.zero		1


	//   ....[56]....
        /*0504*/ 	.word	0x00013700
        /*0508*/ 	.word	0x00000003
        /*050c*/ 	.word	0x00038800
        /*0510*/ 	.short	0x010a
        /*0512*/ 	.byte	0x3f
	.zero		1


	//   ....[57]....
        /*0514*/ 	.word	0x00013750
        /*0518*/ 	.word	0x00000000
        /*051c*/ 	.word	0x00038830
        /*0520*/ 	.short	0x010a
        /*0522*/ 	.byte	0x3f
	.zero		1


	//   ....[58]....
        /*0524*/ 	.word	0x000137b0
        /*0528*/ 	.word	0x00000004
        /*052c*/ 	.word	0x00038830
        /*0530*/ 	.short	0x010a
        /*0532*/ 	.byte	0x3f
	.zero		1


	//   ....[59]....
        /*0534*/ 	.word	0x00013810
        /*0538*/ 	.word	0x00000003
        /*053c*/ 	.word	0x00038850
        /*0540*/ 	.short	0x010a
        /*0542*/ 	.byte	0x3f
	.zero		1


	//   ....[60]....
        /*0544*/ 	.word	0x00013870
        /*0548*/ 	.word	0x00000004
        /*054c*/ 	.word	0x00038830
        /*0550*/ 	.short	0x010a
        /*0552*/ 	.byte	0x3f
	.zero		1


	//   ....[61]....
        /*0554*/ 	.word	0x000138d0
        /*0558*/ 	.word	0x00000003
        /*055c*/ 	.word	0x00038850
        /*0560*/ 	.short	0x010a
        /*0562*/ 	.byte	0x3f
	.zero		1


	//   ....[62]....
        /*0564*/ 	.word	0x00013930
        /*0568*/ 	.word	0x00000007
        /*056c*/ 	.word	0x00038850
        /*0570*/ 	.short	0x010a
        /*0572*/ 	.byte	0x3f
	.zero		1


	//   ....[63]....
        /*0574*/ 	.word	0x00013ab0
        /*0578*/ 	.word	0x00000008
        /*057c*/ 	.word	0x00038840
        /*0580*/ 	.short	0x010a
        /*0582*/ 	.byte	0x3f
	.zero		1


	//   ....[64]....
        /*0584*/ 	.word	0x00013b10
        /*0588*/ 	.word	0x00000008
        /*058c*/ 	.word	0x00038820
        /*0590*/ 	.short	0x010a
        /*0592*/ 	.byte	0x3f
	.zero		1


	//   ....[65]....
        /*0594*/ 	.word	0x00013b60
        /*0598*/ 	.word	0x00000003
        /*059c*/ 	.word	0x00038840
        /*05a0*/ 	.short	0x010a
        /*05a2*/ 	.byte	0x3f
	.zero		1


	//   ....[66]....
        /*05a4*/ 	.word	0x00013bb0
        /*05a8*/ 	.word	0x00000002
        /*05ac*/ 	.word	0x00000060
        /*05b0*/ 	.short	0x010a
        /*05b2*/ 	.byte	0x3f
	.zero		1


	//   ....[67]....
        /*05b4*/ 	.word	0x00013c00
        /*05b8*/ 	.word	0x00000003
        /*05bc*/ 	.word	0x00038840
        /*05c0*/ 	.short	0x010a
        /*05c2*/ 	.byte	0x3f
	.zero		1


	//   ....[68]....
        /*05c4*/ 	.word	0x00013c50
        /*05c8*/ 	.word	0x00000002
        /*05cc*/ 	.word	0x00000060
        /*05d0*/ 	.short	0x010a
        /*05d2*/ 	.byte	0x3f
	.zero		1


	//   ....[69]....
        /*05d4*/ 	.word	0x00013ca0
        /*05d8*/ 	.word	0x00000002
        /*05dc*/ 	.word	0x00038840
        /*05e0*/ 	.short	0x010a
        /*05e2*/ 	.byte	0x3f
	.zero		1


	//   ....[70]....
        /*05e4*/ 	.word	0x00013cf0
        /*05e8*/ 	.word	0x00000002
        /*05ec*/ 	.word	0x00000060
        /*05f0*/ 	.short	0x010a
        /*05f2*/ 	.byte	0x3f
	.zero		1


	//   ....[71]....
        /*05f4*/ 	.word	0x00013d40
        /*05f8*/ 	.word	0x00000003
        /*05fc*/ 	.word	0x00038860
        /*0600*/ 	.short	0x010a
        /*0602*/ 	.byte	0x3f
	.zero		1


	//   ....[72]....
        /*0604*/ 	.word	0x00013e20
        /*0608*/ 	.word	0x00000007
        /*060c*/ 	.word	0x00038820
        /*0610*/ 	.short	0x010a
        /*0612*/ 	.byte	0x3f
	.zero		1


	//   ....[73]....
        /*0614*/ 	.word	0x00013e70
        /*0618*/ 	.word	0x00000005
        /*061c*/ 	.word	0x00000000
        /*0620*/ 	.short	0x010a
        /*0622*/ 	.byte	0x3f
	.zero		1


	//   ....[74]....
        /*0624*/ 	.word	0x00013ec0
        /*0628*/ 	.word	0x00000003
        /*062c*/ 	.word	0x00000000
        /*0630*/ 	.short	0x010a
        /*0632*/ 	.byte	0x3f
	.zero		1


	//   ....[75]....
        /*0634*/ 	.word	0x00013f10
        /*0638*/ 	.word	0x00000005
        /*063c*/ 	.word	0x00000000
        /*0640*/ 	.short	0x010a
        /*0642*/ 	.byte	0x3f
	.zero		1


	//----- nvinfo : EIATTR_NUM_MBARRIERS
	.align		4
.L_303:
        /*0644*/ 	.byte	0x03, 0x38
        /*0646*/ 	.short	0x0016


	//----- nvinfo : EIATTR_EXIT_INSTR_OFFSETS
	.align		4
        /*0648*/ 	.byte	0x04, 0x1c
        /*064a*/ 	.short	(.L_305 - .L_304)


	//   ....[0]....
.L_304:
        /*064c*/ 	.word	0x00000a30


	//   ....[1]....
        /*0650*/ 	.word	0x000102b0


	//   ....[2]....
        /*0654*/ 	.word	0x00010310


	//   ....[3]....
        /*0658*/ 	.word	0x00013490


	//   ....[4]....
        /*065c*/ 	.word	0x000136e0


	//----- nvinfo : EIATTR_MAX_THREADS
	.align		4
.L_305:
        /*0660*/ 	.byte	0x04, 0x05
        /*0662*/ 	.short	(.L_307 - .L_306)
.L_306:
        /*0664*/ 	.word	0x00000180
        /*0668*/ 	.word	0x00000001
        /*066c*/ 	.word	0x00000001


	//----- nvinfo : EIATTR_CRS_STACK_SIZE
	.align		4
.L_307:
        /*0670*/ 	.byte	0x04, 0x1e
        /*0672*/ 	.short	(.L_309 - .L_308)
.L_308:
        /*0674*/ 	.word	0x00000000


	//----- nvinfo : EIATTR_CBANK_PARAM_SIZE
	.align		4
.L_309:
        /*0678*/ 	.byte	0x03, 0x19
        /*067a*/ 	.short	0x0bf0


	//----- nvinfo : EIATTR_PARAM_CBANK
	.align		4
        /*067c*/ 	.byte	0x04, 0x0a
        /*067e*/ 	.short	(.L_311 - .L_310)
	.align		4
.L_310:
        /*0680*/ 	.word	index@(.nv.constant0._ZN7cutlass13device_kernelIN5flash11enable_sm90INS1_16FlashAttnFwdSm90INS1_25CollectiveMainloopFwdSm90ILi2EN4cute5tupleIJNS5_1CILi1EEES8_S8_EEENS6_IJNS7_ILi128EEENS7_ILi80EEENS7_ILi256EEEEEELi256ENS_6half_tEfNS_4arch4Sm90ELb1ELb0ELb0ELb0ELb0ELb0ELb0ELb1ELb1ELb0ELb0ELb0EEENS1_21CollectiveEpilogueFwdINS6_IJSA_SC_SB_EEES9_SE_SG_Li256ELb0ELb0ELb0ELb0EEENS1_30DynamicPersistentTileSchedulerILi256ELi32ELb0ELb0ELb1EEEEEEEEEvNT_6ParamsE)
        /*0684*/ 	.short	0x0210
        /*0686*/ 	.short	0x0bf0


	//----- nvinfo : EIATTR_SW_WAR
	.align		4
.L_311:
        /*0688*/ 	.byte	0x04, 0x36
        /*068a*/ 	.short	(.L_313 - .L_312)
.L_312:
        /*068c*/ 	.word	0x00000008
.L_313:


//--------------------- .nv.info._ZN7cutlass13device_kernelIN5flash11enable_sm90INS1_16FlashAttnFwdSm90INS1_25CollectiveMainloopFwdSm90ILi2EN4cute5tupleIJNS5_1CILi1EEES8_S8_EEENS6_IJNS7_ILi128EEENS7_ILi80EEENS7_ILi256EEEEEELi256ENS_6half_tEfNS_4arch4Sm90ELb1ELb0ELb0ELb1ELb0ELb0ELb0ELb1ELb1ELb0ELb0ELb0EEENS1_21CollectiveEpilogueFwdINS6_IJSA_SC_SB_EEES9_SE_SG_Li256ELb1ELb0ELb0ELb0EEENS1_36VarlenDynamicPersistentTileSchedulerILi128ELi80ELi256ELi32ELb0ELb0ELb1ELb1ELb1ELb1EEEEEEEEEvNT_6ParamsE --------------------------
	.section	.nv.info._ZN7cutlass13device_kernelIN5flash11enable_sm90INS1_16FlashAttnFwdSm90INS1_25CollectiveMainloopFwdSm90ILi2EN4cute5tupleIJNS5_1CILi1EEES8_S8_EEENS6_IJNS7_ILi128EEENS7_ILi80EEENS7_ILi256EEEEEELi256ENS_6half_tEfNS_4arch4Sm90ELb1ELb0ELb0ELb1ELb0ELb0ELb0ELb1ELb1ELb0ELb0ELb0EEENS1_21CollectiveEpilogueFwdINS6_IJSA_SC_SB_EEES9_SE_SG_Li256ELb1ELb0ELb0ELb0EEENS1_36VarlenDynamicPersistentTileSchedulerILi128ELi80ELi256ELi32ELb0ELb0ELb1ELb1ELb1ELb1EEEEEEEEEvNT_6ParamsE,"",@"SHT_CUDA_INFO"
	.sectionflags	@""
	.align	4


	//----- nvinfo : EIATTR_CUDA_API_VERSION
	.align		4
        /*0000*/ 	.byte	0x04, 0x37
        /*0002*/ 	.short	(.L_315 - .L_314)
.L_314:
        /*0004*/ 	.word	0x00000082


	//----- nvinfo : EIATTR_KPARAM_INFO
	.align		4
.L_315:
        /*0008*/ 	.byte	0x04, 0x17
        /*000a*/ 	.short	(.L_317 - .L_316)
.L_316:
        /*000c*/ 	.word	0x00000000
        /*0010*/ 	.short	0x0000
        /*0012*/ 	.short	0x0070
        /*0014*/ 	.byte	0x00, 0xf0, 0x01, 0x28


	//----- nvinfo : EIATTR_SPARSE_MMA_MASK
	.align		4
.L_317:
        /*0018*/ 	.byte	0x03, 0x50
        /*001a*/ 	.short	0x0000


	//----- nvinfo : EIATTR_MAXREG_COUNT
	.align		4
        /*001c*/ 	.byte	0x03, 0x1b
        /*001e*/ 	.short	0x00a8


	//----- nvinfo : EIATTR_NUM_BARRIERS
	.align		4
        /*0020*/ 	.byte	0x02, 0x4c
        /*0022*/ 	.byte	0x09
	.zero		1


	//----- nvinfo : EIATTR_EXTERNS
	.align		4
        /*0024*/ 	.byte	0x04, 0x0f
        /*0026*/ 	.short	(.L_319 - .L_318)


	//   ....[0]....
	.align		4
.L_318:
        /*0028*/ 	.word	index@(__assertfail)


	//----- nvinfo : EIATTR_ANNOTATIONS
	.align		4
.L_319:
        /*002c*/ 	.byte	0x04, 0x55
        /*002e*/ 	.short	(.L_321 - .L_320)


	//   ....[0]....
.L_320:
        /* <DEDUP_REMOVED lines=33> */


	//----- nvinfo : EIATTR_MERCURY_ISA_VERSION
	.align		4
.L_321:
        /*0230*/ 	.byte	0x03, 0x5f
        /*0232*/ 	.short	0x0101


	//----- nvinfo : EIATTR_UNUSED_LOAD_BYTE_OFFSET
	.align		4
        /*0234*/ 	.byte	0x04, 0x44
        /*0236*/ 	.short	(.L_323 - .L_322)


	//   ....[0]....
.L_322:
        /*0238*/ 	.word	0x00000a40
        /*023c*/ 	.word	0x0000fff0


	//   ....[1]....
        /*0240*/ 	.word	0x0000e850
        /*0244*/ 	.word	0x0000fff0


	//----- nvinfo : EIATTR_INT_WARP_WIDE_INSTR_OFFSETS
	.align		4
.L_323:
        /*0248*/ 	.byte	0x04, 0x31
        /*024a*/ 	.short	(.L_325 - .L_324)


	//   ....[0]....
.L_324:
        /*024c*/ 	.word	0x00000160


	//   ....[1]....
        /*0250*/ 	.word	0x000001a0


	//   ....[2]....
        /*0254*/ 	.word	0x00000210


	//   ....[3]....
        /*0258*/ 	.word	0x00012800


	//   ....[4]....
        /*025c*/ 	.word	0x000128a0


	//   ....[5]....
        /*0260*/ 	.word	0x00012d30


	//   ....[6]....
        /*0264*/ 	.word	0x00012d60


	//   ....[7]....
        /*0268*/ 	.word	0x00012f70


	//   ....[8]....
        /*026c*/ 	.word	0x00013060


	//   ....[9]....
        /*0270*/ 	.word	0x00013150


	//   ....[10]....
        /*0274*/ 	.word	0x000157d0


	//   ....[11]....
        /*0278*/ 	.word	0x00015870


	//----- nvinfo : EIATTR_COOP_GROUP_MASK_REGIDS
	.align		4
.L_325:
        /*027c*/ 	.byte	0x04, 0x29
        /*027e*/ 	.short	(.L_327 - .L_326)


	//   ....[0]....
.L_326:
        /*0280*/ 	.word	0xffffffff


	//   ....[1]....
        /*0284*/ 	.word	0xffffffff


	//   ....[2]....
        /*0288*/ 	.word	0xffffffff


	//   ....[3]....
        /*028c*/ 	.word	0xffffffff


	//   ....[4]....
        /*0290*/ 	.word	0xffffffff


	//   ....[5]....
        /*0294*/ 	.word	0xffffffff


	//   ....[6]....
        /*0298*/ 	.word	0xffffffff


	//   ....[7]....
        /*029c*/ 	.word	0xffffffff


	//   ....[8]....
        /*02a0*/ 	.word	0xffffffff


	//   ....[9]....
        /*02a4*/ 	.word	0xffffffff


	//   ....[10]....
        /*02a8*/ 	.word	0xffffffff


	//   ....[11]....
        /*02ac*/ 	.word	0xffffffff


	//   ....[12]....
        /*02b0*/ 	.word	0xffffffff


	//   ....[13]....
        /*02b4*/ 	.word	0xffffffff


	//   ....[14]....
        /*02b8*/ 	.word	0xffffffff


	//   ....[15]....
        /*02bc*/ 	.word	0xffffffff


	//   ....[16]....
        /*02c0*/ 	.word	0xffffffff


	//   ....[17]....
        /*02c4*/ 	.word	0xffffffff


	//   ....[18]....
        /*02c8*/ 	.word	0xffffffff


	//   ....[19]....
        /*02cc*/ 	.word	0xffffffff


	//   ....[20]....
        /*02d0*/ 	.word	0xffffffff


	//   ....[21]....
        /*02d4*/ 	.word	0xffffffff


	//   ....[22]....
        /*02d8*/ 	.word	0xffffffff


	//   ....[23]....
        /*02dc*/ 	.word	0xffffffff


	//   ....[24]....
        /*02e0*/ 	.word	0xffffffff


	//   ....[25]....
        /*02e4*/ 	.word	0xffffffff


	//   ....[26]....
        /*02e8*/ 	.word	0xffffffff


	//   ....[27]....
        /*02ec*/ 	.word	0xffffffff


	//   ....[28]....
        /*02f0*/ 	.word	0xffffffff


	//   ....[29]....
        /*02f4*/ 	.word	0xffffffff


	//   ....[30]....
        /*02f8*/ 	.word	0xffffffff


	//   ....[31]....
        /*02fc*/ 	.word	0xffffffff


	//   ....[32]....
        /*0300*/ 	.word	0xffffffff


	//   ....[33]....
        /*0304*/ 	.word	0xffffffff


	//   ....[34]....
        /*0308*/ 	.word	0xffffffff


	//   ....[35]....
        /*030c*/ 	.word	0xffffffff


	//   ....[36]....
        /*0310*/ 	.word	0xffffffff


	//   ....[37]....
        /*0314*/ 	.word	0xffffffff


	//   ....[38]....
        /*0318*/ 	.word	0xffffffff


	//   ....[39]....
        /*031c*/ 	.word	0xffffffff


	//   ....[40]....
        /*0320*/ 	.word	0xffffffff


	//   ....[41]....
        /*0324*/ 	.word	0xffffffff


	//   ....[42]....
        /*0328*/ 	.word	0xffffffff


	//   ....[43]....
        /*032c*/ 	.word	0xffffffff


	//   ....[44]....
        /*0330*/ 	.word	0xffffffff


	//   ....[45]....
        /*0334*/ 	.word	0xffffffff


	//   ....[46]....
        /*0338*/ 	.word	0xffffffff


	//   ....[47]....
        /*033c*/ 	.word	0xffffffff


	//   ....[48]....
        /*0340*/ 	.word	0xffffffff


	//   ....[49]....
        /*0344*/ 	.word	0xffffffff


	//   ....[50]....
        /*0348*/ 	.word	0xffffffff


	//   ....[51]....
        /*034c*/ 	.word	0xffffffff


	//   ....[52]....
        /*0350*/ 	.word	0xffffffff


	//   ....[53]....
        /*0354*/ 	.word	0xffffffff


	//   ....[54]....
        /*0358*/ 	.word	0xffffffff


	//   ....[55]....
        /*035c*/ 	.word	0xffffffff


	//   ....[56]....
        /*0360*/ 	.word	0xffffffff


	//   ....[57]....
        /*0364*/ 	.word	0xffffffff


	//   ....[58]....
        /*0368*/ 	.word	0x0500000f


	//   ....[59]....
        /*036c*/ 	.word	0x0500000f


	//   ....[60]....
        /*0370*/ 	.word	0x0500000f


	//   ....[61]....
        /*0374*/ 	.word	0x0500000f


	//   ....[62]....
        /*0378*/ 	.word	0x0500000f


	//   ....[63]....
        /*037c*/ 	.word	0x0500000f


	//   ....[64]....
        /*0380*/ 	.word	0x0500000f


	//   ....[65]....
        /*0384*/ 	.word	0x0500000f


	//   ....[66]....
        /*0388*/ 	.word	0x0500000f


	//   ....[67]....
        /*038c*/ 	.word	0x0500000f


	//   ....[68]....
        /*0390*/ 	.word	0x0500000f


	//   ....[69]....
        /*0394*/ 	.word	0x0500000f


	//   ....[70]....
        /*0398*/ 	.word	0x0500000f


	//   ....[71]....
        /*039c*/ 	.word	0x0500000f


	//   ....[72]....
        /*03a0*/ 	.word	0x0500000f


	//   ....[73]....
        /*03a4*/ 	.word	0x0500000f


	//   ....[74]....
        /*03a8*/ 	.word	0x0500000f


	//   ....[75]....
        /*03ac*/ 	.word	0x0500000f


	//   ....[76]....
        /*03b0*/ 	.word	0x0500000f


	//----- nvinfo : EIATTR_COOP_GROUP_INSTR_OFFSETS
	.align		4
.L_327:
        /*03b4*/ 	.byte	0x04, 0x28
        /*03b6*/ 	.short	(.L_329 - .L_328)


	//   ....[0]....
.L_328:
        /*03b8*/ 	.word	0x00000060


	//   ....[1]....
        /*03bc*/ 	.word	0x00000170


	//   ....[2]....
        /*03c0*/ 	.word	0x000001c0


	//   ....[3]....
        /*03c4*/ 	.word	0x000003f0


	//   ....[4]....
        /*03c8*/ 	.word	0x00000550


	//   ....[5]....
        /*03cc*/ 	.word	0x00000670


	//   ....[6]....
        /*03d0*/ 	.word	0x000007d0


	//   ....[7]....
        /*03d4*/ 	.word	0x000018a0


	//   ....[8]....
        /*03d8*/ 	.word	0x000047e0


	//   ....[9]....
        /*03dc*/ 	.word	0x000048c0


	//   ....[10]....
        /*03e0*/ 	.word	0x00004d60


	//   ....[11]....
        /*03e4*/ 	.word	0x00004dd0


	//   ....[12]....
        /*03e8*/ 	.word	0x00008a50


	//   ....[13]....
        /*03ec*/ 	.word	0x00008a80


	//   ....[14]....
        /*03f0*/ 	.word	0x00008eb0


	//   ....[15]....
        /*03f4*/ 	.word	0x00008f70


	//   ....[16]....
        /*03f8*/ 	.word	0x0000c500


	//   ....[17]....
        /*03fc*/ 	.word	0x0000c520


	//   ....[18]....
        /*0400*/ 	.word	0x0000c7f0


	//   ....[19]....
        /*0404*/ 	.word	0x0000ca60


	//   ....[20]....
        /*0408*/ 	.word	0x0000db50


	//   ....[21]....
        /*040c*/ 	.word	0x0000db90


	//   ....[22]....
        /*0410*/ 	.word	0x0000dc60


	//   ....[23]....
        /*0414*/ 	.word	0x0000dc90


	//   ....[24]....
        /*0418*/ 	.word	0x000115a0


	//   ....[25]....
        /*041c*/ 	.word	0x00011730


	//   ....[26]....
        /*0420*/ 	.word	0x00011760


	//   ....[27]....
        /*0424*/ 	.word	0x000117a0


	//   ....[28]....
        /*0428*/ 	.word	0x00011810


	//   ....[29]....
        /*042c*/ 	.word	0x00011870


	//   ....[30]....
        /*0430*/ 	.word	0x000118b0


	//   ....[31]....
        /*0434*/ 	.word	0x00011a60


	//   ....[32]....
        /*0438*/ 	.word	0x00011ac0


	//   ....[33]....
        /*043c*/ 	.word	0x00011b00


	//   ....[34]....
        /*0440*/ 	.word	0x00011b40


	//   ....[35]....
        /*0444*/ 	.word	0x00011b70


	//   ....[36]....
        /*0448*/ 	.word	0x00011ba0


	//   ....[37]....
        /*044c*/ 	.word	0x00011c40


	//   ....[38]....
        /*0450*/ 	.word	0x00011ca0


	//   ....[39]....
        /*0454*/ 	.word	0x00011d30


	//   ....[40]....
        /*0458*/ 	.word	0x00015d20


	//   ....[41]....
        /*045c*/ 	.word	0x00015d30


	//   ....[42]....
        /*0460*/ 	.word	0x00015e50


	//   ....[43]....
        /*0464*/ 	.word	0x00015eb0


	//   ....[44]....
        /*0468*/ 	.word	0x00015ef0


	//   ....[45]....
        /*046c*/ 	.word	0x00015f30


	//   ....[46]....
        /*0470*/ 	.word	0x00015f60


	//   ....[47]....
        /*0474*/ 	.word	0x00015f90


	//   ....[48]....
        /*0478*/ 	.word	0x00016130


	//   ....[49]....
        /*047c*/ 	.word	0x00016190


	//   ....[50]....
        /*0480*/ 	.word	0x000161d0


	//   ....[51]....
        /*0484*/ 	.word	0x00016210


	//   ....[52]....
        /*0488*/ 	.word	0x00016240


	//   ....[53]....
        /*048c*/ 	.word	0x00016270


	//   ....[54]....
        /*0490*/ 	.word	0x00016330


	//   ....[55]....
        /*0494*/ 	.word	0x00016350


	//   ....[56]....
        /*0498*/ 	.word	0x000163c0


	//   ....[57]....
        /*049c*/ 	.word	0x00016a60


	//   ....[58]....
        /*04a0*/ 	.word	0x00017070


	//   ....[59]....
        /*04a4*/ 	.word	0x00017490


	//   ....[60]....
        /*04a8*/ 	.word	0x00017520


	//   ....[61]....
        /*04ac*/ 	.word	0x000175c0


	//   ....[62]....
        /*04b0*/ 	.word	0x00017670


	//   ....[63]....
        /*04b4*/ 	.word	0x000176f0


	//   ....[64]....
        /*04b8*/ 	.word	0x00017770


	//   ....[65]....
        /*04bc*/ 	.word	0x000177f0


	//   ....[66]....
        /*04c0*/ 	.word	0x00017870


	//   ....[67]....
        /*04c4*/ 	.word	0x00017900


	//   ....[68]....
        /*04c8*/ 	.word	0x000179b0


	//   ....[69]....
        /*04cc*/ 	.word	0x00017a30


	//   ....[70]....
        /*04d0*/ 	.word	0x00017ab0


	//   ....[71]....
        /*04d4*/ 	.word	0x00017b30


	//   ....[72]....
        /*04d8*/ 	.word	0x00017bb0


	//   ....[73]....
        /*04dc*/ 	.word	0x00017c20


	//   ....[74]....
        /*04e0*/ 	.word	0x00017cc0


	//   ....[75]....
        /*04e4*/ 	.word	0x00017d50


	//   ....[76]....
        /*04e8*/ 	.word	0x00017e80


	//----- nvinfo : EIATTR_REG_RECONFIG
	.align		4
.L_329:
        /*04ec*/ 	.byte	0x01, 0x54
	.zero		2


	//----- nvinfo : EIATTR_SYSCALL_OFFSETS
	.align		4
        /*04f0*/ 	.byte	0x04, 0x46
        /*04f2*/ 	.short	(.L_331 - .L_330)


	//   ....[0]....
.L_330:
        /*04f4*/ 	.word	0x00001a90


	//   ....[1]....
        /*04f8*/ 	.word	0x00012a30


	//   ....[2]....
        /*04fc*/ 	.word	0x00012b70


	//   ....[3]....
        /*0500*/ 	.word	0x00012c70


	//----- nvinfo : EIATTR_MBARRIER_INSTR_OFFSETS
	.align		4
.L_331:
        /*0504*/ 	.byte	0x04, 0x39
        /*0506*/ 	.short	(.L_333 - .L_332)


	//   ....[0]....
.L_332:
        /*0508*/ 	.word	0x000002a0
        /*050c*/ 	.word	0x000000ff
        /*0510*/ 	.word	0x00038800
        /*0514*/ 	.short	0x0100
        /*0516*/ 	.byte	0x08
	.zero		1


	//   ....[1]....
        /*0518*/ 	.word	0x000002b0
        /*051c*/ 	.word	0x000000ff
        /*0520*/ 	.word	0x00038820
        /*0524*/ 	.short	0x0100
        /*0526*/ 	.byte	0x08
	.zero		1


	//   ....[2]....
        /*0528*/ 	.word	0x000003a0
        /*052c*/ 	.word	0x000000ff
        /*0530*/ 	.word	0x00038830
        /*0534*/ 	.short	0x0100
        /*0536*/ 	.byte	0x08
	.zero		1


	//   ....[3]....
        /*0538*/ 	.word	0x000003b0
        /*053c*/ 	.word	0x000000ff
        /*0540*/ 	.word	0x00038840
        /*0544*/ 	.short	0x0100
        /*0546*/ 	.byte	0x08
	.zero		1


	//   ....[4]....
        /*0548*/ 	.word	0x000003c0
        /*054c*/ 	.word	0x000000ff
        /*0550*/ 	.word	0x00038838
        /*0554*/ 	.short	0x0100
        /*0556*/ 	.byte	0x08
	.zero		1


	//   ....[5]....
        /*0558*/ 	.word	0x000003d0
        /*055c*/ 	.word	0x000000ff
        /*0560*/ 	.word	0x00038848
        /*0564*/ 	.short	0x0100
        /*0566*/ 	.byte	0x08
	.zero		1


	//   ....[6]....
        /*0568*/ 	.word	0x00000500
        /*056c*/ 	.word	0x000000ff
        /*0570*/ 	.word	0x00038850
        /*0574*/ 	.short	0x0100
        /*0576*/ 	.byte	0x08
	.zero		1


	//   ....[7]....
        /*0578*/ 	.word	0x00000510
        /*057c*/ 	.word	0x000000ff
        /*0580*/ 	.word	0x00038860
        /*0584*/ 	.short	0x0100
        /*0586*/ 	.byte	0x08
	.zero		1


	//   ....[8]....
        /*0588*/ 	.word	0x00000520
        /*058c*/ 	.word	0x000000ff
        /*0590*/ 	.word	0x00038858
        /*0594*/ 	.short	0x0100
        /*0596*/ 	.byte	0x08
	.zero		1


	//   ....[9]....
        /*0598*/ 	.word	0x00000530
        /*059c*/ 	.word	0x000000ff
        /*05a0*/ 	.word	0x00038868
        /*05a4*/ 	.short	0x0100
        /*05a6*/ 	.byte	0x08
	.zero		1


	//   ....[10]....
        /*05a8*/ 	.word	0x00000620
        /*05ac*/ 	.word	0x000000ff
        /*05b0*/ 	.word	0x00038870
        /*05b4*/ 	.short	0x0100
        /*05b6*/ 	.byte	0x06
	.zero		1


	//   ....[11]....
        /*05b8*/ 	.word	0x00000630
        /*05bc*/ 	.word	0x000000ff
        /*05c0*/ 	.word	0x00038880
        /*05c4*/ 	.short	0x0100
        /*05c6*/ 	.byte	0x06
	.zero		1


	//   ....[12]....
        /*05c8*/ 	.word	0x00000640
        /*05cc*/ 	.word	0x000000ff
        /*05d0*/ 	.word	0x00038878
        /*05d4*/ 	.short	0x0100
        /*05d6*/ 	.byte	0x06
	.zero		1


	//   ....[13]....
        /*05d8*/ 	.word	0x00000650
        /*05dc*/ 	.word	0x000000ff
        /*05e0*/ 	.word	0x00038888
        /*05e4*/ 	.short	0x0100
        /*05e6*/ 	.byte	0x06
	.zero		1


	//   ....[14]....
        /*05e8*/ 	.word	0x00000780
        /*05ec*/ 	.word	0x000000ff
        /*05f0*/ 	.word	0x00038890
        /*05f4*/ 	.short	0x0100
        /*05f6*/ 	.byte	0x08
	.zero		1


	//   ....[15]....
        /*05f8*/ 	.word	0x00000790
        /*05fc*/ 	.word	0x000000ff
        /*0600*/ 	.word	0x000388a0
        /*0604*/ 	.short	0x0100
        /*0606*/ 	.byte	0x08
	.zero		1


	//   ....[16]....
        /*0608*/ 	.word	0x000007a0
        /*060c*/ 	.word	0x000000ff
        /*0610*/ 	.word	0x00038898
        /*0614*/ 	.short	0x0100
        /*0616*/ 	.byte	0x08
	.zero		1


	//   ....[17]....
        /*0618*/ 	.word	0x000007b0
        /*061c*/ 	.word	0x000000ff
        /*0620*/ 	.word	0x000388a8
        /*0624*/ 	.short	0x0100
        /*0626*/ 	.byte	0x08
	.zero		1


	//   ....[18]....
        /*0628*/ 	.word	0x000008e0
        /*062c*/ 	.word	0x000000ff
        /*0630*/ 	.word	0x000388b0
        /*0634*/ 	.short	0x0100
        /*0636*/ 	.byte	0x08
	.zero		1


	//   ....[19]....
        /*0638*/ 	.word	0x000008f0
        /*063c*/ 	.word	0x000000ff
        /*0640*/ 	.word	0x000388c0
        /*0644*/ 	.short	0x0100
        /*0646*/ 	.byte	0x08
	.zero		1


	//   ....[20]....
        /*0648*/ 	.word	0x00000900
        /*064c*/ 	.word	0x000000ff
        /*0650*/ 	.word	0x000388b8
        /*0654*/ 	.short	0x0100
        /*0656*/ 	.byte	0x08
	.zero		1


	//   ....[21]....
        /*0658*/ 	.word	0x00000910
        /*065c*/ 	.word	0x000000ff
        /*0660*/ 	.word	0x000388c8
        /*0664*/ 	.short	0x0100
        /*0666*/ 	.byte	0x08
	.zero		1


	//   ....[22]....
        /*0668*/ 	.word	0x00001b40
        /*066c*/ 	.word	0x000000ff
        /*0670*/ 	.word	0x00038800
        /*0674*/ 	.short	0x010a
        /*0676*/ 	.byte	0x06
	.zero		1


	//   ....[23]....
        /*0678*/ 	.word	0x00001be0
        /*067c*/ 	.word	0x00000000
        /*0680*/ 	.word	0x00038830
        /*0684*/ 	.short	0x010a
        /*0686*/ 	.byte	0x3f
	.zero		1


	//   ....[24]....
        /*0688*/ 	.word	0x00001c50
        /*068c*/ 	.word	0x00000000
        /*0690*/ 	.word	0x00038830
        /*0694*/ 	.short	0x010a
        /*0696*/ 	.byte	0x3f
	.zero		1


	//   ....[25]....
        /*0698*/ 	.word	0x00004710
        /*069c*/ 	.word	0x00000000
        /*06a0*/ 	.word	0x00000000
        /*06a4*/ 	.short	0x0101
        /*06a6*/ 	.byte	0x3f
	.zero		1


	//   ....[26]....
        /*06a8*/ 	.word	0x00005cd0
        /*06ac*/ 	.word	0x000000ff
        /*06b0*/ 	.word	0x00038830
        /*06b4*/ 	.short	0x010a
        /*06b6*/ 	.byte	0x04
	.zero		1


	//   ....[27]....
        /*06b8*/ 	.word	0x00005d20
        /*06bc*/ 	.word	0x000000ff
        /*06c0*/ 	.word	0x00038830
        /*06c4*/ 	.short	0x010a
        /*06c6*/ 	.byte	0x04
	.zero		1


	//   ....[28]....
        /*06c8*/ 	.word	0x000081d0
        /*06cc*/ 	.word	0x000000ff
        /*06d0*/ 	.word	0x00038850
        /*06d4*/ 	.short	0x010a
        /*06d6*/ 	.byte	0x04
	.zero		1


	//   ....[29]....
        /*06d8*/ 	.word	0x00008210
        /*06dc*/ 	.word	0x000000ff
        /*06e0*/ 	.word	0x00038850
        /*06e4*/ 	.short	0x010a
        /*06e6*/ 	.byte	0x04
	.zero		1


	//   ....[30]....
        /*06e8*/ 	.word	0x00009450
        /*06ec*/ 	.word	0x0000000e
        /*06f0*/ 	.word	0x00000000
        /*06f4*/ 	.short	0x0101
        /*06f6*/ 	.byte	0x3f
	.zero		1


	//   ....[31]....
        /*06f8*/ 	.word	0x000094b0
        /*06fc*/ 	.word	0x000000a3
        /*0700*/ 	.word	0x00000000
        /*0704*/ 	.short	0x0101
        /*0706*/ 	.byte	0x3f
	.zero		1


	//   ....[32]....
        /*0708*/ 	.word	0x00009970
        /*070c*/ 	.word	0x000000ff
        /*0710*/ 	.word	0x00038830
        /*0714*/ 	.short	0x010a
        /*0716*/ 	.byte	0x04
	.zero		1


	//   ....[33]....
        /*0718*/ 	.word	0x000099b0
        /*071c*/ 	.word	0x000000ff
        /*0720*/ 	.word	0x00038830
        /*0724*/ 	.short	0x010a
        /*0726*/ 	.byte	0x04
	.zero		1


	//   ....[34]....
        /*0728*/ 	.word	0x0000c260
        /*072c*/ 	.word	0x000000ff
        /*0730*/ 	.word	0x00038850
        /*0734*/ 	.short	0x010a
        /*0736*/ 	.byte	0x04
	.zero		1


	//   ....[35]....
        /*0738*/ 	.word	0x0000c2a0
        /*073c*/ 	.word	0x000000ff
        /*0740*/ 	.word	0x00038850
        /*0744*/ 	.short	0x010a
        /*0746*/ 	.byte	0x04
	.zero		1


	//   ....[36]....
        /*0748*/ 	.word	0x0000cf20
        /*074c*/ 	.word	0x0000009d
        /*0750*/ 	.word	0x00000000
        /*0754*/ 	.short	0x0101
        /*0756*/ 	.byte	0x3f
	.zero		1


	//   ....[37]....
        /*0758*/ 	.word	0x0000cf90
        /*075c*/ 	.word	0x000000a5
        /*0760*/ 	.word	0x00000000
        /*0764*/ 	.short	0x0101
        /*0766*/ 	.byte	0x3f
	.zero		1


	//   ....[38]....
        /*0768*/ 	.word	0x0000dac0
        /*076c*/ 	.word	0x000000ff
        /*0770*/ 	.word	0x00038850
        /*0774*/ 	.short	0x010a
        /*0776*/ 	.byte	0x07
	.zero		1


	//   ....[39]....
        /*0778*/ 	.word	0x0000db00
        /*077c*/ 	.word	0x000000ff
        /*0780*/ 	.word	0x00038850
        /*0784*/ 	.short	0x010a
        /*0786*/ 	.byte	0x07
	.zero		1


	//   ....[40]....
        /*0788*/ 	.word	0x0000dff0
        /*078c*/ 	.word	0x00000009
        /*0790*/ 	.word	0x00000000
        /*0794*/ 	.short	0x0101
        /*0796*/ 	.byte	0x3f
	.zero		1


	//   ....[41]....
        /*0798*/ 	.word	0x00010060
        /*079c*/ 	.word	0x000000a9
        /*07a0*/ 	.word	0x00000000
        /*07a4*/ 	.short	0x0101
        /*07a6*/ 	.byte	0x3f
	.zero		1


	//   ....[42]....
        /*07a8*/ 	.word	0x000134a0
        /*07ac*/ 	.word	0x00000008
        /*07b0*/ 	.word	0x00038840
        /*07b4*/ 	.short	0x010a
        /*07b6*/ 	.byte	0x3f
	.zero		1


	//   ....[43]....
        /*07b8*/ 	.word	0x00013b10
        /*07bc*/ 	.word	0x00000009
        /*07c0*/ 	.word	0x00038820
        /*07c4*/ 	.short	0x010a
        /*07c6*/ 	.byte	0x3f
	.zero		1


	//   ....[44]....
        /*07c8*/ 	.word	0x00013e40
        /*07cc*/ 	.word	0x00000002
        /*07d0*/ 	.word	0x00038840
        /*07d4*/ 	.short	0x010a
        /*07d6*/ 	.byte	0x3f
	.zero		1


	//   ....[45]....
        /*07d8*/ 	.word	0x00014190
        /*07dc*/ 	.word	0x00000003
        /*07e0*/ 	.word	0x00000060
        /*07e4*/ 	.short	0x010a
        /*07e6*/ 	.byte	0x3f
	.zero		1


	//   ....[46]....
        /*07e8*/ 	.word	0x00014800
        /*07ec*/ 	.word	0x00000002
        /*07f0*/ 	.word	0x00038840
        /*07f4*/ 	.short	0x010a
        /*07f6*/ 	.byte	0x3f
	.zero		1


	//   ....[47]....
        /*07f8*/ 	.word	0x00014b50
        /*07fc*/ 	.word	0x00000003
        /*0800*/ 	.word	0x00000060
        /*0804*/ 	.short	0x010a
        /*0806*/ 	.byte	0x3f
	.zero		1


	//   ....[48]....
        /*0808*/ 	.word	0x000150c0
        /*080c*/ 	.word	0x00000002
        /*0810*/ 	.word	0x00038840
        /*0814*/ 	.short	0x010a
        /*0816*/ 	.byte	0x3f
	.zero		1


	//   ....[49]....
        /*0818*/ 	.word	0x00015410
        /*081c*/ 	.word	0x00000002
        /*0820*/ 	.word	0x00000060
        /*0824*/ 	.short	0x010a
        /*0826*/ 	.byte	0x3f
	.zero		1


	//   ....[50]....
        /*0828*/ 	.word	0x00015930
        /*082c*/ 	.word	0x00000003
        /*0830*/ 	.word	0x00038860
        /*0834*/ 	.short	0x010a
        /*0836*/ 	.byte	0x3f
	.zero		1


	//   ....[51]....
        /*0838*/ 	.word	0x000169e0
        /*083c*/ 	.word	0x00000000
        /*0840*/ 	.word	0x00038820
        /*0844*/ 	.short	0x010a
        /*0846*/ 	.byte	0x3f
	.zero		1


	//   ....[52]....
        /*0848*/ 	.word	0x00016bc0
        /*084c*/ 	.word	0x00000006
        /*0850*/ 	.word	0x00000000
        /*0854*/ 	.short	0x010a
        /*0856*/ 	.byte	0x3f
	.zero		1


	//   ....[53]....
        /*0858*/ 	.word	0x00016c30
        /*085c*/ 	.word	0x00000007
        /*0860*/ 	.word	0x00000000
        /*0864*/ 	.short	0x010a
        /*0866*/ 	.byte	0x3f
	.zero		1


	//   ....[54]....
        /*0868*/ 	.word	0x00016ca0
        /*086c*/ 	.word	0x00000004
        /*0870*/ 	.word	0x00000000
        /*0874*/ 	.short	0x010a
        /*0876*/ 	.byte	0x3f
	.zero		1


	//   ....[55]....
        /*0878*/ 	.word	0x00016cd0
        /*087c*/ 	.word	0x00000003
        /*0880*/ 	.word	0x00000000
        /*0884*/ 	.short	0x010a
        /*0886*/ 	.byte	0x3f
	.zero		1


	//   ....[56]....
        /*0888*/ 	.word	0x00016d50
        /*088c*/ 	.word	0x00000003
        /*0890*/ 	.word	0x00038800
        /*0894*/ 	.short	0x010a
        /*0896*/ 	.byte	0x3f
	.zero		1


	//   ....[57]....
        /*0898*/ 	.word	0x00016da0
        /*089c*/ 	.word	0x00000000
        /*08a0*/ 	.word	0x00038830
        /*08a4*/ 	.short	0x010a
        /*08a6*/ 	.byte	0x3f
	.zero		1


	//   ....[58]....
        /*08a8*/ 	.word	0x00016e10
        /*08ac*/ 	.word	0x00000004
        /*08b0*/ 	.word	0x00038830
        /*08b4*/ 	.short	0x010a
        /*08b6*/ 	.byte	0x3f
	.zero		1


	//   ....[59]....
        /*08b8*/ 	.word	0x00016e70
        /*08bc*/ 	.word	0x00000003
        /*08c0*/ 	.word	0x00038850
        /*08c4*/ 	.short	0x010a
        /*08c6*/ 	.byte	0x3f
	.zero		1


	//   ....[60]....
        /*08c8*/ 	.word	0x00016ed0
        /*08cc*/ 	.word	0x00000004
        /*08d0*/ 	.word	0x00038830
        /*08d4*/ 	.short	0x010a
        /*08d6*/ 	.byte	0x3f
	.zero		1


	//   ....[61]....
        /*08d8*/ 	.word	0x00016f30
        /*08dc*/ 	.word	0x00000003
        /*08e0*/ 	.word	0x00038850
        /*08e4*/ 	.short	0x010a
        /*08e6*/ 	.byte	0x3f
	.zero		1


	//   ....[62]....
        /*08e8*/ 	.word	0x00016f90
        /*08ec*/ 	.word	0x00000007
        /*08f0*/ 	.word	0x00038850
        /*08f4*/ 	.short	0x010a
        /*08f6*/ 	.byte	0x3f
	.zero		1


	//   ....[63]....
        /*08f8*/ 	.word	0x00017130
        /*08fc*/ 	.word	0x00000008
        /*0900*/ 	.word	0x00038840
        /*0904*/ 	.short	0x010a
        /*0906*/ 	.byte	0x3f
	.zero		1


	//   ....[64]....
        /*0908*/ 	.word	0x000171b0
        /*090c*/ 	.word	0x00000008
        /*0910*/ 	.word	0x00038820
        /*0914*/ 	.short	0x010a
        /*0916*/ 	.byte	0x3f
	.zero		1


	//   ....[65]....
        /*0918*/ 	.word	0x00017200
        /*091c*/ 	.word	0x00000002
        /*0920*/ 	.word	0x00038840
        /*0924*/ 	.short	0x010a
        /*0926*/ 	.byte	0x3f
	.zero		1


	//   ....[66]....
        /*0928*/ 	.word	0x00017250
        /*092c*/ 	.word	0x00000003
        /*0930*/ 	.word	0x00000060
        /*0934*/ 	.short	0x010a
        /*0936*/ 	.byte	0x3f
	.zero		1


	//   ....[67]....
        /*0938*/ 	.word	0x000172a0
        /*093c*/ 	.word	0x00000002
        /*0940*/ 	.word	0x00038840
        /*0944*/ 	.short	0x010a
        /*0946*/ 	.byte	0x3f
	.zero		1


	//   ....[68]....
        /*0948*/ 	.word	0x000172f0
        /*094c*/ 	.word	0x00000003
        /*0950*/ 	.word	0x00000060
        /*0954*/ 	.short	0x010a
        /*0956*/ 	.byte	0x3f
	.zero		1


	//   ....[69]....
        /*0958*/ 	.word	0x00017340
        /*095c*/ 	.word	0x00000002
        /*0960*/ 	.word	0x00038840
        /*0964*/ 	.short	0x010a
        /*0966*/ 	.byte	0x3f
	.zero		1


	//   ....[70]....
        /*0968*/ 	.word	0x00017390
        /*096c*/ 	.word	0x00000002
        /*0970*/ 	.word	0x00000060
        /*0974*/ 	.short	0x010a
        /*0976*/ 	.byte	0x3f
	.zero		1


	//   ....[71]....
        /*0978*/ 	.word	0x000173e0
        /*097c*/ 	.word	0x00000003
        /*0980*/ 	.word	0x00038860
        /*0984*/ 	.short	0x010a
        /*0986*/ 	.byte	0x3f
	.zero		1


	//   ....[72]....
        /*0988*/ 	.word	0x00017da0
        /*098c*/ 	.word	0x00000000
        /*0990*/ 	.word	0x00038820
        /*0994*/ 	.short	0x010a
        /*0996*/ 	.byte	0x3f
	.zero		1


	//   ....[73]....
        /*0998*/ 	.word	0x00017f40
        /*099c*/ 	.word	0x00000006
        /*09a0*/ 	.word	0x00000000
        /*09a4*/ 	.short	0x010a
        /*09a6*/ 	.byte	0x3f
	.zero		1


	//   ....[74]....
        /*09a8*/ 	.word	0x00017f90
        /*09ac*/ 	.word	0x00000007
        /*09b0*/ 	.word	0x00000000
        /*09b4*/ 	.short	0x010a
        /*09b6*/ 	.byte	0x3f
	.zero		1


	//   ....[75]....
        /*09b8*/ 	.word	0x00017fe0
        /*09bc*/ 	.word	0x00000004
        /*09c0*/ 	.word	0x00000000
        /*09c4*/ 	.short	0x010a
        /*09c6*/ 	.byte	0x3f
	.zero		1


	//----- nvinfo : EIATTR_NUM_MBARRIERS
	.align		4
.L_333:
        /*09c8*/ 	.byte	0x03, 0x38
        /*09ca*/ 	.short	0x0016


	//----- nvinfo : EIATTR_EXIT_INSTR_OFFSETS
	.align		4
        /*09cc*/ 	.byte	0x04, 0x1c
        /*09ce*/ 	.short	(.L_335 - .L_334)


	//   ....[0]....
.L_334:
        /*09d0*/ 	.word	0x00000a80


	//   ....[1]....
        /*09d4*/ 	.word	0x00011560


	//   ....[2]....
        /*09d8*/ 	.word	0x000115c0


	//   ....[3]....
        /*09dc*/ 	.word	0x00016d20


	//----- nvinfo : EIATTR_MAX_THREADS
	.align		4
.L_335:
        /*09e0*/ 	.byte	0x04, 0x05
        /*09e2*/ 	.short	(.L_337 - .L_336)
.L_336:
        /*09e4*/ 	.word	0x00000180
        /*09e8*/ 	.word	0x00000001
        /*09ec*/ 	.word	0x00000001


	//----- nvinfo : EIATTR_CRS_STACK_SIZE
	.align		4
.L_337:
        /*09f0*/ 	.byte	0x04, 0x1e
        /*09f2*/ 	.short	(.L_339 - .L_338)
.L_338:
        /*09f4*/ 	.word	0x00000000


	//----- nvinfo : EIATTR_CBANK_PARAM_SIZE
	.align		4
.L_339:
        /*09f8*/ 	.byte	0x03, 0x19
        /*09fa*/ 	.short	0x0a70


	//----- nvinfo : EIATTR_PARAM_CBANK
	.align		4
        /*09fc*/ 	.byte	0x04, 0x0a
        /*09fe*/ 	.short	(.L_341 - .L_340)
	.align		4
.L_340:
        /*0a00*/ 	.word	index@(.nv.constant0._ZN7cutlass13device_kernelIN5flash11enable_sm90INS1_16FlashAttnFwdSm90INS1_25CollectiveMainloopFwdSm90ILi2EN4cute5tupleIJNS5_1CILi1EEES8_S8_EEENS6_IJNS7_ILi128EEENS7_ILi80EEENS7_ILi256EEEEEELi256ENS_6half_tEfNS_4arch4Sm90ELb1ELb0ELb0ELb1ELb0ELb0ELb0ELb1ELb1ELb0ELb0ELb0EEENS1_21CollectiveEpilogueFwdINS6_IJSA_SC_SB_EEES9_SE_SG_Li256ELb1ELb0ELb0ELb0EEENS1_36VarlenDynamicPersistentTileSchedulerILi128ELi80ELi256ELi32ELb0ELb0ELb1ELb1ELb1ELb1EEEEEEEEEvNT_6ParamsE)
        /*0a04*/ 	.short	0x0210
        /*0a06*/ 	.short	0x0a70


	//----- nvinfo : EIATTR_SW_WAR
	.align		4
.L_341:
        /*0a08*/ 	.byte	0x04, 0x36
        /*0a0a*/ 	.short	(.L_343 - .L_342)
.L_342:
        /*0a0c*/ 	.word	0x00000008
.L_343:


//--------------------- .nv.info._ZN7cutlass13device_kernelIN5flash11enable_sm90INS1_16FlashAttnFwdSm90INS1_25CollectiveMainloopFwdSm90ILi2EN4cute5tupleIJNS5_1CILi1EEES8_S8_EEENS6_IJNS7_ILi128EEENS7_ILi80EEENS7_ILi256EEEEEELi256ENS_6half_tEfNS_4arch4Sm90ELb1ELb0ELb0ELb1ELb0ELb1ELb0ELb1ELb1ELb0ELb0ELb0EEENS1_21CollectiveEpilogueFwdINS6_IJSA_SC_SB_EEES9_SE_SG_Li256ELb1ELb0ELb0ELb0EEENS1_36VarlenDynamicPersistentTileSchedulerILi128ELi80ELi256ELi32ELb0ELb0ELb1ELb1ELb1ELb1EEEEEEEEEvNT_6ParamsE --------------------------
	.section	.nv.info._ZN7cutlass13device_kernelIN5flash11enable_sm90INS1_16FlashAttnFwdSm90INS1_25CollectiveMainloopFwdSm90ILi2EN4cute5tupleIJNS5_1CILi1EEES8_S8_EEENS6_IJNS7_ILi128EEENS7_ILi80EEENS7_ILi256EEEEEELi256ENS_6half_tEfNS_4arch4Sm90ELb1ELb0ELb0ELb1ELb0ELb1ELb0ELb1ELb1ELb0ELb0ELb0EEENS1_21CollectiveEpilogueFwdINS6_IJSA_SC_SB_EEES9_SE_SG_Li256ELb1ELb0ELb0ELb0EEENS1_36VarlenDynamicPersistentTileSchedulerILi128ELi80ELi256ELi32ELb0ELb0ELb1ELb1ELb1ELb1EEEEEEEEEvNT_6ParamsE,"",@"SHT_CUDA_INFO"
	.sectionflags	@""
	.align	4


	//----- nvinfo : EIATTR_CUDA_API_VERSION
	.align		4
        /*0000*/ 	.byte	0x04, 0x37
        /*0002*/ 	.short	(.L_345 - .L_344)
.L_344:
        /*0004*/ 	.word	0x00000082


	//----- nvinfo : EIATTR_KPARAM_INFO
	.align		4
.L_345:
        /*0008*/ 	.byte	0x04, 0x17
        /*000a*/ 	.short	(.L_347 - .L_346)
.L_346:
        /*000c*/ 	.word	0x00000000
        /*0010*/ 	.short	0x0000
        /*0012*/ 	.short	0x0070
        /*0014*/ 	.byte	0x00, 0xf0, 0x01, 0x28


	//----- nvinfo : EIATTR_SPARSE_MMA_MASK
	.align		4
.L_347:
        /*0018*/ 	.byte	0x03, 0x50
        /*001a*/ 	.short	0x0000


	//----- nvinfo : EIATTR_MAXREG_COUNT
	.align		4
        /*001c*/ 	.byte	0x03, 0x1b
        /*001e*/ 	.short	0x00a8


	//----- nvinfo : EIATTR_NUM_BARRIERS
	.align		4
        /*0020*/ 	.byte	0x02, 0x4c
        /*0022*/ 	.byte	0x10
	.zero		1


	//----- nvinfo : EIATTR_EXTERNS
	.align		4
        /*0024*/ 	.byte	0x04, 0x0f
        /*0026*/ 	.short	(.L_349 - .L_348)


	//   ....[0]....
	.align		4
.L_348:
        /*0028*/ 	.word	index@(__assertfail)


	//----- nvinfo : EIATTR_ANNOTATIONS
	.align		4
.L_349:
        /*002c*/ 	.byte	0x04, 0x55
        /*002e*/ 	.short	(.L_351 - .L_350)


	//   ....[0]....
.L_350:
        /* <DEDUP_REMOVED lines=84> */


	//----- nvinfo : EIATTR_MERCURY_ISA_VERSION
	.align		4
.L_351:
        /*0558*/ 	.byte	0x03, 0x5f
        /*055a*/ 	.short	0x0101


	//----- nvinfo : EIATTR_UNUSED_LOAD_BYTE_OFFSET
	.align		4
        /*055c*/ 	.byte	0x04, 0x44
        /*055e*/ 	.short	(.L_353 - .L_352)


	//   ....[0]....
.L_352:
        /*0560*/ 	.word	0x00000ae0
        /*0564*/ 	.word	0x0000fff0


	//   ....[1]....
        /*0568*/ 	.word	0x00023ec0
        /*056c*/ 	.word	0x0000fff0


	//----- nvinfo : EIATTR_INT_WARP_WIDE_INSTR_OFFSETS
	.align		4
.L_353:
        /*0570*/ 	.byte	0x04, 0x31
        /*0572*/ 	.short	(.L_355 - .L_354)


	//   ....[0]....
.L_354:
        /*0574*/ 	.word	0x000001c0


	//   ....[1]....
        /*0578*/ 	.word	0x00000200


	//   ....[2]....
        /*057c*/ 	.word	0x00000270


	//   ....[3]....
        /*0580*/ 	.word	0x00028a80


	//   ....[4]....
        /*0584*/ 	.word	0x00028b10


	//   ....[5]....
        /*0588*/ 	.word	0x00028f90


	//   ....[6]....
        /*058c*/ 	.word	0x00028fc0


	//   ....[7]....
        /*0590*/ 	.word	0x000291d0


	//   ....[8]....
        /*0594*/ 	.word	0x000292c0


	//   ....[9]....
        /*0598*/ 	.word	0x000293b0


	//   ....[10]....
        /*059c*/ 	.word	0x0002b9c0


	//   ....[11]....
        /*05a0*/ 	.word	0x0002ba50


	//----- nvinfo : EIATTR_COOP_GROUP_MASK_REGIDS
	.align		4
.L_355:
        /*05a4*/ 	.byte	0x04, 0x29
        /*05a6*/ 	.short	(.L_357 - .L_356)


	//   ....[0]....
.L_356:
        /*05a8*/ 	.word	0xffffffff


	//   ....[1]....
        /*05ac*/ 	.word	0xffffffff


	//   ....[2]....
        /*05b0*/ 	.word	0xffffffff


	//   ....[3]....
        /*05b4*/ 	.word	0xffffffff


	//   ....[4]....
        /*05b8*/ 	.word	0xffffffff


	//   ....[5]....
        /*05bc*/ 	.word	0xffffffff


	//   ....[6]....
        /*05c0*/ 	.word	0xffffffff


	//   ....[7]....
        /*05c4*/ 	.word	0xffffffff


	//   ....[8]....
        /*05c8*/ 	.word	0xffffffff


	//   ....[9]....
        /*05cc*/ 	.word	0xffffffff


	//   ....[10]....
        /*05d0*/ 	.word	0xffffffff


	//   ....[11]....
        /*05d4*/ 	.word	0xffffffff


	//   ....[12]....
        /*05d8*/ 	.word	0xffffffff


	//   ....[13]....
        /*05dc*/ 	.word	0xffffffff


	//   ....[14]....
        /*05e0*/ 	.word	0xffffffff


	//   ....[15]....
        /*05e4*/ 	.word	0xffffffff


	//   ....[16]....
        /*05e8*/ 	.word	0xffffffff


	//   ....[17]....
        /*05ec*/ 	.word	0xffffffff


	//   ....[18]....
        /*05f0*/ 	.word	0xffffffff


	//   ....[19]....
        /*05f4*/ 	.word	0xffffffff


	//   ....[20]....
        /*05f8*/ 	.word	0xffffffff


	//   ....[21]....
        /*05fc*/ 	.word	0xffffffff


	//   ....[22]....
        /*0600*/ 	.word	0xffffffff


	//   ....[23]....
        /*0604*/ 	.word	0xffffffff


	//   ....[24]....
        /*0608*/ 	.word	0xffffffff


	//   ....[25]....
        /*060c*/ 	.word	0xffffffff


	//   ....[26]....
        /*0610*/ 	.word	0xffffffff


	//   ....[27]....
        /*0614*/ 	.word	0xffffffff


	//   ....[28]....
        /*0618*/ 	.word	0xffffffff


	//   ....[29]....
        /*061c*/ 	.word	0xffffffff


	//   ....[30]....
        /*0620*/ 	.word	0xffffffff


	//   ....[31]....
        /*0624*/ 	.word	0xffffffff


	//   ....[32]....
        /*0628*/ 	.word	0xffffffff


	//   ....[33]....
        /*062c*/ 	.word	0xffffffff


	//   ....[34]....
        /*0630*/ 	.word	0xffffffff


	//   ....[35]....
        /*0634*/ 	.word	0xffffffff


	//   ....[36]....
        /*0638*/ 	.word	0xffffffff


	//   ....[37]....
        /*063c*/ 	.word	0xffffffff


	//   ....[38]....
        /*0640*/ 	.word	0xffffffff


	//   ....[39]....
        /*0644*/ 	.word	0xffffffff


	//   ....[40]....
        /*0648*/ 	.word	0xffffffff


	//   ....[41]....
        /*064c*/ 	.word	0xffffffff


	//   ....[42]....
        /*0650*/ 	.word	0xffffffff


	//   ....[43]....
        /*0654*/ 	.word	0xffffffff


	//   ....[44]....
        /*0658*/ 	.word	0xffffffff


	//   ....[45]....
        /*065c*/ 	.word	0xffffffff


	//   ....[46]....
        /*0660*/ 	.word	0xffffffff


	//   ....[47]....
        /*0664*/ 	.word	0xffffffff


	//   ....[48]....
        /*0668*/ 	.word	0xffffffff


	//   ....[49]....
        /*066c*/ 	.word	0xffffffff


	//   ....[50]....
        /*0670*/ 	.word	0xffffffff


	//   ....[51]....
        /*0674*/ 	.word	0xffffffff


	//   ....[52]....
        /*0678*/ 	.word	0xffffffff


	//   ....[53]....
        /*067c*/ 	.word	0xffffffff


	//   ....[54]....
        /*0680*/ 	.word	0xffffffff


	//   ....[55]....
        /*0684*/ 	.word	0xffffffff


	//   ....[56]....
        /*0688*/ 	.word	0xffffffff


	//   ....[57]....
        /*068c*/ 	.word	0xffffffff


	//   ....[58]....
        /*0690*/ 	.word	0x0500000f


	//   ....[59]....
        /*0694*/ 	.word	0x0500000f


	//   ....[60]....
        /*0698*/ 	.word	0x0500000f


	//   ....[61]....
        /*069c*/ 	.word	0x0500000f


	//   ....[62]....
        /*06a0*/ 	.word	0x0500000f


	//   ....[63]....
        /*06a4*/ 	.word	0x0500000f


	//   ....[64]....
        /*06a8*/ 	.word	0x0500000f


	//   ....[65]....
        /*06ac*/ 	.word	0x0500000f


	//   ....[66]....
        /*06b0*/ 	.word	0x0500000f


	//   ....[67]....
        /*06b4*/ 	.word	0x0500000f


	//   ....[68]....
        /*06b8*/ 	.word	0x0500000f


	//   ....[69]....
        /*06bc*/ 	.word	0x0500000f


	//   ....[70]....
        /*06c0*/ 	.word	0x0500000f


	//   ....[71]....
        /*06c4*/ 	.word	0x0500000f


	//   ....[72]....
        /*06c8*/ 	.word	0x0500000f


	//   ....[73]....
        /*06cc*/ 	.word	0x0500000f


	//   ....[74]....
        /*06d0*/ 	.word	0x0500000f


	//   ....[75]....
        /*06d4*/ 	.word	0x0500000f


	//   ....[76]....
        /*06d8*/ 	.word	0x0500000f


	//   ....[77]....
        /*06dc*/ 	.word	0x0500000f


	//   ....[78]....
        /*06e0*/ 	.word	0x0500000f


	//   ....[79]....
        /*06e4*/ 	.word	0x0500000f


	//   ....[80]....
        /*06e8*/ 	.word	0x0500000f


	//   ....[81]....
        /*06ec*/ 	.word	0x0500000f


	//   ....[82]....
        /*06f0*/ 	.word	0x0500000f


	//   ....[83]....
        /*06f4*/ 	.word	0x0500000f


	//   ....[84]....
        /*06f8*/ 	.word	0x0500000f


	//   ....[85]....
        /*06fc*/ 	.word	0x0500000f


	//   ....[86]....
        /*0700*/ 	.word	0x0500000f


	//   ....[87]....
        /*0704*/ 	.word	0x0500000f


	//   ....[88]....
        /*0708*/ 	.word	0x0500000f


	//   ....[89]....
        /*070c*/ 	.word	0x0500000f


	//   ....[90]....
        /*0710*/ 	.word	0x0500000f


	//   ....[91]....
        /*0714*/ 	.word	0x0500000f


	//   ....[92]....
        /*0718*/ 	.word	0x0500000f


	//   ....[93]....
        /*071c*/ 	.word	0x0500000f


	//   ....[94]....
        /*0720*/ 	.word	0x0500000f


	//   ....[95]....
        /*0724*/ 	.word	0x0500000f


	//   ....[96]....
        /*0728*/ 	.word	0x0500000f


	//   ....[97]....
        /*072c*/ 	.word	0x0500000f


	//   ....[98]....
        /*0730*/ 	.word	0x0500000f


	//   ....[99]....
        /*0734*/ 	.word	0x0500000f


	//   ....[100]....
        /*0738*/ 	.word	0x0500000f


	//   ....[101]....
        /*073c*/ 	.word	0x0500000f


	//   ....[102]....
        /*0740*/ 	.word	0x0500000f


	//   ....[103]....
        /*0744*/ 	.word	0x0500000f


	//   ....[104]....
        /*0748*/ 	.word	0x0500000f


	//   ....[105]....
        /*074c*/ 	.word	0x0500000f


	//   ....[106]....
        /*0750*/ 	.word	0x0500000f


	//   ....[107]....
        /*0754*/ 	.word	0x0500000f


	//   ....[108]....
        /*0758*/ 	.word	0x0500000f


	//   ....[109]....
        /*075c*/ 	.word	0x0500000f


	//----- nvinfo : EIATTR_COOP_GROUP_INSTR_OFFSETS
	.align		4
.L_357:
        /*0760*/ 	.byte	0x04, 0x28
        /*0762*/ 	.short	(.L_359 - .L_358)


	//   ....[0]....
.L_358:
        /*0764*/ 	.word	0x00000060


	//   ....[1]....
        /*0768*/ 	.word	0x000001d0


	//   ....[2]....
        /*076c*/ 	.word	0x00000220


	//   ....[3]....
        /*0770*/ 	.word	0x00000450


	//   ....[4]....
        /*0774*/ 	.word	0x000005b0


	//   ....[5]....
        /*0778*/ 	.word	0x000006d0


	//   ....[6]....
        /*077c*/ 	.word	0x00000830


	//   ....[7]....
        /*0780*/ 	.word	0x0000ab90


	//   ....[8]....
        /*0784*/ 	.word	0x00017730


	//   ....[9]....
        /*0788*/ 	.word	0x00017770


	//   ....[10]....
        /*078c*/ 	.word	0x00017b90


	//   ....[11]....
        /*0790*/ 	.word	0x00017bb0


	//   ....[12]....
        /*0794*/ 	.word	0x0001d330


	//   ....[13]....
        /*0798*/ 	.word	0x0001d4d0


	//   ....[14]....
        /*079c*/ 	.word	0x0001d5d0


	//   ....[15]....
        /*07a0*/ 	.word	0x0001d660


	//   ....[16]....
        /*07a4*/ 	.word	0x00021c80


	//   ....[17]....
        /*07a8*/ 	.word	0x00021ca0


	//   ....[18]....
        /*07ac*/ 	.word	0x00022040


	//   ....[19]....
        /*07b0*/ 	.word	0x00022100


	//   ....[20]....
        /*07b4*/ 	.word	0x00023420


	//   ....[21]....
        /*07b8*/ 	.word	0x000234a0


	//   ....[22]....
        /*07bc*/ 	.word	0x000234c0


	//   ....[23]....
        /*07c0*/ 	.word	0x000234d0


	//   ....[24]....
        /*07c4*/ 	.word	0x000267d0


	//   ....[25]....
        /*07c8*/ 	.word	0x00026950


	//   ....[26]....
        /*07cc*/ 	.word	0x00026980


	//   ....[27]....
        /*07d0*/ 	.word	0x000269c0


	//   ....[28]....
        /*07d4*/ 	.word	0x00026a30


	//   ....[29]....
        /*07d8*/ 	.word	0x00026a90


	//   ....[30]....
        /*07dc*/ 	.word	0x00026ad0


	//   ....[31]....
        /*07e0*/ 	.word	0x00026c70


	//   ....[32]....
        /*07e4*/ 	.word	0x00026cd0


	//   ....[33]....
        /*07e8*/ 	.word	0x00026d10


	//   ....[34]....
        /*07ec*/ 	.word	0x00026d50


	//   ....[35]....
        /*07f0*/ 	.word	0x00026d80


	//   ....[36]....
        /*07f4*/ 	.word	0x00026db0


	//   ....[37]....
        /*07f8*/ 	.word	0x00026e40


	//   ....[38]....
        /*07fc*/ 	.word	0x00026ea0


	//   ....[39]....
        /*0800*/ 	.word	0x00026f30


	//   ....[40]....
        /*0804*/ 	.word	0x0002bf00


	//   ....[41]....
        /*0808*/ 	.word	0x0002bf10


	//   ....[42]....
        /*080c*/ 	.word	0x0002c020


	//   ....[43]....
        /*0810*/ 	.word	0x0002c080


	//   ....[44]....
        /*0814*/ 	.word	0x0002c0c0


	//   ....[45]....
        /*0818*/ 	.word	0x0002c100


	//   ....[46]....
        /*081c*/ 	.word	0x0002c130


	//   ....[47]....
        /*0820*/ 	.word	0x0002c160


	//   ....[48]....
        /*0824*/ 	.word	0x0002c2f0


	//   ....[49]....
        /*0828*/ 	.word	0x0002c350


	//   ....[50]....
        /*082c*/ 	.word	0x0002c390


	//   ....[51]....
        /*0830*/ 	.word	0x0002c3d0


	//   ....[52]....
        /*0834*/ 	.word	0x0002c400


	//   ....[53]....
        /*0838*/ 	.word	0x0002c430


	//   ....[54]....
        /*083c*/ 	.word	0x0002c4f0


	//   ....[55]....
        /*0840*/ 	.word	0x0002c510


	//   ....[56]....
        /*0844*/ 	.word	0x0002c580


	//   ....[57]....
        /*0848*/ 	.word	0x0002cc10


	//   ....[58]....
        /*084c*/ 	.word	0x0002d070


	//   ....[59]....
        /*0850*/ 	.word	0x0002d110


	//   ....[60]....
        /*0854*/ 	.word	0x0002d1b0


	//   ....[61]....
        /*0858*/ 	.word	0x0002d250


	//   ....[62]....
        /*085c*/ 	.word	0x0002d2f0


	//   ....[63]....
        /*0860*/ 	.word	0x0002d390


	//   ....[64]....
        /*0864*/ 	.word	0x0002d430


	//   ....[65]....
        /*0868*/ 	.word	0x0002d4d0


	//   ....[66]....
        /*086c*/ 	.word	0x0002d570


	//   ....[67]....
        /*0870*/ 	.word	0x0002d610


	//   ....[68]....
        /*0874*/ 	.word	0x0002d6b0


	//   ....[69]....
        /*0878*/ 	.word	0x0002d750


	//   ....[70]....
        /*087c*/ 	.word	0x0002d7f0


	//   ....[71]....
        /*0880*/ 	.word	0x0002d890


	//   ....[72]....
        /*0884*/ 	.word	0x0002d930


	//   ....[73]....
        /*0888*/ 	.word	0x0002d9d0


	//   ....[74]....
        /*088c*/ 	.word	0x0002dac0


	//   ....[75]....
        /*0890*/ 	.word	0x0002db60


	//   ....[76]....
        /*0894*/ 	.word	0x0002dc00


	//   ....[77]....
        /*0898*/ 	.word	0x0002dca0


	//   ....[78]....
        /*089c*/ 	.word	0x0002dd40


	//   ....[79]....
        /*08a0*/ 	.word	0x0002dde0


	//   ....[80]....
        /*08a4*/ 	.word	0x0002de80


	//   ....[81]....
        /*08a8*/ 	.word	0x0002df20


	//   ....[82]....
        /*08ac*/ 	.word	0x0002dfc0


	//   ....[83]....
        /*08b0*/ 	.word	0x0002e060


	//   ....[84]....
        /*08b4*/ 	.word	0x0002e100


	//   ....[85]....
        /*08b8*/ 	.word	0x0002e1a0


	//   ....[86]....
        /*08bc*/ 	.word	0x0002e240


	//   ....[87]....
        /*08c0*/ 	.word	0x0002e2e0


	//   ....[88]....
        /*08c4*/ 	.word	0x0002e380


	//   ....[89]....
        /*08c8*/ 	.word	0x0002e420


	//   ....[90]....
        /*08cc*/ 	.word	0x0002e720


	//   ....[91]....
        /*08d0*/ 	.word	0x0002ea00


	//   ....[92]....
        /*08d4*/ 	.word	0x0002ee20


	//   ....[93]....
        /*08d8*/ 	.word	0x0002eeb0


	//   ....[94]....
        /*08dc*/ 	.word	0x0002ef50


	//   ....[95]....
        /*08e0*/ 	.word	0x0002f000


	//   ....[96]....
        /*08e4*/ 	.word	0x0002f080


	//   ....[97]....
        /*08e8*/ 	.word	0x0002f100


	//   ....[98]....
        /*08ec*/ 	.word	0x0002f180


	//   ....[99]....
        /*08f0*/ 	.word	0x0002f200


	//   ....[100]....
        /*08f4*/ 	.word	0x0002f290


	//   ....[101]....
        /*08f8*/ 	.word	0x0002f340


	//   ....[102]....
        /*08fc*/ 	.word	0x0002f3c0


	//   ....[103]....
        /*0900*/ 	.word	0x0002f440


	//   ....[104]....
        /*0904*/ 	.word	0x0002f4c0


	//   ....[105]....
        /*0908*/ 	.word	0x0002f540


	//   ....[106]....
        /*090c*/ 	.word	0x0002f5b0


	//   ....[107]....
        /*0910*/ 	.word	0x0002f650


	//   ....[108]....
        /*0914*/ 	.word	0x0002f6e0


	//   ....[109]....
        /*0918*/ 	.word	0x0002f810


	//----- nvinfo : EIATTR_REG_RECONFIG
	.align		4
.L_359:
        /*091c*/ 	.byte	0x01, 0x54
	.zero		2


	//----- nvinfo : EIATTR_SYSCALL_OFFSETS
	.align		4
        /*0920*/ 	.byte	0x04, 0x46
        /*0922*/ 	.short	(.L_361 - .L_360)


	//   ....[0]....
.L_360:
        /*0924*/ 	.word	0x00001970


	//   ....[1]....
        /*0928*/ 	.word	0x00001ac0


	//   ....[2]....
        /*092c*/ 	.word	0x0000ad30


	//   ....[3]....
        /*0930*/ 	.word	0x0000b1e0


	//   ....[4]....
        /*0934*/ 	.word	0x00028ca0


	//   ....[5]....
        /*0938*/ 	.word	0x00028de0


	//   ....[6]....
        /*093c*/ 	.word	0x00028ee0


	//----- nvinfo : EIATTR_MBARRIER_INSTR_OFFSETS
	.align		4
.L_361:
        /*0940*/ 	.byte	0x04, 0x39
        /*0942*/ 	.short	(.L_363 - .L_362)


	//   ....[0]....
.L_362:
        /*0944*/ 	.word	0x00000300
        /*0948*/ 	.word	0x000000ff
        /*094c*/ 	.word	0x00038800
        /*0950*/ 	.short	0x0100
        /*0952*/ 	.byte	0x08
	.zero		1


	//   ....[1]....
        /*0954*/ 	.word	0x00000310
        /*0958*/ 	.word	0x000000ff
        /*095c*/ 	.word	0x00038820
        /*0960*/ 	.short	0x0100
        /*0962*/ 	.byte	0x08
	.zero		1


	//   ....[2]....
        /*0964*/ 	.word	0x00000400
        /*0968*/ 	.word	0x000000ff
        /*096c*/ 	.word	0x00038830
        /*0970*/ 	.short	0x0100
        /*0972*/ 	.byte	0x08
	.zero		1


	//   ....[3]....
        /*0974*/ 	.word	0x00000410
        /*0978*/ 	.word	0x000000ff
        /*097c*/ 	.word	0x00038840
        /*0980*/ 	.short	0x0100
        /*0982*/ 	.byte	0x08
	.zero		1


	//   ....[4]....
        /*0984*/ 	.word	0x00000420
        /*0988*/ 	.word	0x000000ff
        /*098c*/ 	.word	0x00038838
        /*0990*/ 	.short	0x0100
        /*0992*/ 	.byte	0x08
	.zero		1


	//   ....[5]....
        /*0994*/ 	.word	0x00000430
        /*0998*/ 	.word	0x000000ff
        /*099c*/ 	.word	0x00038848
        /*09a0*/ 	.short	0x0100
        /*09a2*/ 	.byte	0x08
	.zero		1


	//   ....[6]....
        /*09a4*/ 	.word	0x00000560
        /*09a8*/ 	.word	0x000000ff
        /*09ac*/ 	.word	0x00038850
        /*09b0*/ 	.short	0x0100
        /*09b2*/ 	.byte	0x08
	.zero		1


	//   ....[7]....
        /*09b4*/ 	.word	0x00000570
        /*09b8*/ 	.word	0x000000ff
        /*09bc*/ 	.word	0x00038860
        /*09c0*/ 	.short	0x0100
        /*09c2*/ 	.byte	0x08
	.zero		1


	//   ....[8]....
        /*09c4*/ 	.word	0x00000580
        /*09c8*/ 	.word	0x000000ff
        /*09cc*/ 	.word	0x00038858
        /*09d0*/ 	.short	0x0100
        /*09d2*/ 	.byte	0x08
	.zero		1


	//   ....[9]....
        /*09d4*/ 	.word	0x00000590
        /*09d8*/ 	.word	0x000000ff
        /*09dc*/ 	.word	0x00038868
        /*09e0*/ 	.short	0x0100
        /*09e2*/ 	.byte	0x08
	.zero		1


	//   ....[10]....
        /*09e4*/ 	.word	0x00000680
        /*09e8*/ 	.word	0x000000ff
        /*09ec*/ 	.word	0x00038870
        /*09f0*/ 	.short	0x0100
        /*09f2*/ 	.byte	0x06
	.zero		1


	//   ....[11]....
        /*09f4*/ 	.word	0x00000690
        /*09f8*/ 	.word	0x000000ff
        /*09fc*/ 	.word	0x00038880
        /*0a00*/ 	.short	0x0100
        /*0a02*/ 	.byte	0x06
	.zero		1


	//   ....[12]....
        /*0a04*/ 	.word	0x000006a0
        /*0a08*/ 	.word	0x000000ff
        /*0a0c*/ 	.word	0x00038878
        /*0a10*/ 	.short	0x0100
        /*0a12*/ 	.byte	0x06
	.zero		1


	//   ....[13]....
        /*0a14*/ 	.word	0x000006b0
        /*0a18*/ 	.word	0x000000ff
        /*0a1c*/ 	.word	0x00038888
        /*0a20*/ 	.short	0x0100
        /*0a22*/ 	.byte	0x06
	.zero		1


	//   ....[14]....
        /*0a24*/ 	.word	0x000007e0
        /*0a28*/ 	.word	0x000000ff
        /*0a2c*/ 	.word	0x00038890
        /*0a30*/ 	.short	0x0100
        /*0a32*/ 	.byte	0x08
	.zero		1


	//   ....[15]....
        /*0a34*/ 	.word	0x000007f0
        /*0a38*/ 	.word	0x000000ff
        /*0a3c*/ 	.word	0x000388a0
        /*0a40*/ 	.short	0x0100
        /*0a42*/ 	.byte	0x08
	.zero		1


	//   ....[16]....
        /*0a44*/ 	.word	0x00000800
        /*0a48*/ 	.word	0x000000ff
        /*0a4c*/ 	.word	0x00038898
        /*0a50*/ 	.short	0x0100
        /*0a52*/ 	.byte	0x08
	.zero		1


	//   ....[17]....
        /*0a54*/ 	.word	0x00000810
        /*0a58*/ 	.word	0x000000ff
        /*0a5c*/ 	.word	0x000388a8
        /*0a60*/ 	.short	0x0100
        /*0a62*/ 	.byte	0x08
	.zero		1


	//   ....[18]....
        /*0a64*/ 	.word	0x00000940
        /*0a68*/ 	.word	0x000000ff
        /*0a6c*/ 	.word	0x000388b0
        /*0a70*/ 	.short	0x0100
        /*0a72*/ 	.byte	0x08
	.zero		1


	//   ....[19]....
        /*0a74*/ 	.word	0x00000950
        /*0a78*/ 	.word	0x000000ff
        /*0a7c*/ 	.word	0x000388c0
        /*0a80*/ 	.short	0x0100
        /*0a82*/ 	.byte	0x08
	.zero		1


	//   ....[20]....
        /*0a84*/ 	.word	0x00000960
        /*0a88*/ 	.word	0x000000ff
        /*0a8c*/ 	.word	0x000388b8
        /*0a90*/ 	.short	0x0100
        /*0a92*/ 	.byte	0x08
	.zero		1


	//   ....[21]....
        /*0a94*/ 	.word	0x00000970
        /*0a98*/ 	.word	0x000000ff
        /*0a9c*/ 	.word	0x000388c8
        /*0aa0*/ 	.short	0x0100
        /*0aa2*/ 	.byte	0x08
	.zero		1


	//   ....[22]....
        /*0aa4*/ 	.word	0x00003620
        /*0aa8*/ 	.word	0x00000000
        /*0aac*/ 	.word	0x00038890
        /*0ab0*/ 	.short	0x010a
        /*0ab2*/ 	.byte	0x3f
	.zero		1


	//   ....[23]....
        /*0ab4*/ 	.word	0x00006930
        /*0ab8*/ 	.word	0x00000000
        /*0abc*/ 	.word	0x00038890
        /*0ac0*/ 	.short	0x010a
        /*0ac2*/ 	.byte	0x3f
	.zero		1


	//   ....[24]....
        /*0ac4*/ 	.word	0x00009960
        /*0ac8*/ 	.word	0x00000000
        /*0acc*/ 	.word	0x00038890
        /*0ad0*/ 	.short	0x010a
        /*0ad2*/ 	.byte	0x3f
	.zero		1


	//   ....[25]....
        /*0ad4*/ 	.word	0x00009d70
        /*0ad8*/ 	.word	0x00000028
        /*0adc*/ 	.word	0x00000000
        /*0ae0*/ 	.short	0x0101
        /*0ae2*/ 	.byte	0x3f
	.zero		1


	//   ....[26]....
        /*0ae4*/ 	.word	0x00009db0
        /*0ae8*/ 	.word	0x00000000
        /*0aec*/ 	.word	0x000388b0
        /*0af0*/ 	.short	0x010a
        /*0af2*/ 	.byte	0x3f
	.zero		1


	//   ....[27]....
        /*0af4*/ 	.word	0x0000a5d0
        /*0af8*/ 	.word	0x00000000
        /*0afc*/ 	.word	0x00000000
        /*0b00*/ 	.short	0x0101
        /*0b02*/ 	.byte	0x3f
	.zero		1


	//   ....[28]....
        /*0b04*/ 	.word	0x0000adc0
        /*0b08*/ 	.word	0x00000010
        /*0b0c*/ 	.word	0x00038800
        /*0b10*/ 	.short	0x010a
        /*0b12*/ 	.byte	0x3f
	.zero		1


	//   ....[29]....
        /*0b14*/ 	.word	0x0000ae10
        /*0b18*/ 	.word	0x00000010
        /*0b1c*/ 	.word	0x00038800
        /*0b20*/ 	.short	0x010a
        /*0b22*/ 	.byte	0x3f
	.zero		1


	//   ....[30]....
        /*0b24*/ 	.word	0x0000c780
        /*0b28*/ 	.word	0x00000010
        /*0b2c*/ 	.word	0x00038800
        /*0b30*/ 	.short	0x010a
        /*0b32*/ 	.byte	0x3f
	.zero		1


	//   ....[31]....
        /*0b34*/ 	.word	0x00010a80
        /*0b38*/ 	.word	0x00000010
        /*0b3c*/ 	.word	0x00038800
        /*0b40*/ 	.short	0x010a
        /*0b42*/ 	.byte	0x3f
	.zero		1


	//   ....[32]....
        /*0b44*/ 	.word	0x00014210
        /*0b48*/ 	.word	0x00000000
        /*0b4c*/ 	.word	0x00038830
        /*0b50*/ 	.short	0x010a
        /*0b52*/ 	.byte	0x3f
	.zero		1


	//   ....[33]....
        /*0b54*/ 	.word	0x00014290
        /*0b58*/ 	.word	0x00000000
        /*0b5c*/ 	.word	0x00038830
        /*0b60*/ 	.short	0x010a
        /*0b62*/ 	.byte	0x3f
	.zero		1


	//   ....[34]....
        /*0b64*/ 	.word	0x00018090
        /*0b68*/ 	.word	0x00000000
        /*0b6c*/ 	.word	0x00000000
        /*0b70*/ 	.short	0x0101
        /*0b72*/ 	.byte	0x3f
	.zero		1


	//   ....[35]....
        /*0b74*/ 	.word	0x00019250
        /*0b78*/ 	.word	0x0000000b
        /*0b7c*/ 	.word	0x00038830
        /*0b80*/ 	.short	0x010a
        /*0b82*/ 	.byte	0x3f
	.zero		1


	//   ....[36]....
        /*0b84*/ 	.word	0x000192d0
        /*0b88*/ 	.word	0x0000000b
        /*0b8c*/ 	.word	0x00038830
        /*0b90*/ 	.short	0x010a
        /*0b92*/ 	.byte	0x3f
	.zero		1


	//   ....[37]....
        /*0b94*/ 	.word	0x0001c9c0
        /*0b98*/ 	.word	0x00000009
        /*0b9c*/ 	.word	0x00038850
        /*0ba0*/ 	.short	0x010a
        /*0ba2*/ 	.byte	0x3f
	.zero		1


	//   ....[38]....
        /*0ba4*/ 	.word	0x0001ca10
        /*0ba8*/ 	.word	0x00000009
        /*0bac*/ 	.word	0x00038850
        /*0bb0*/ 	.short	0x010a
        /*0bb2*/ 	.byte	0x3f
	.zero		1


	//   ....[39]....
        /*0bb4*/ 	.word	0x0001dbc0
        /*0bb8*/ 	.word	0x0000000b
        /*0bbc*/ 	.word	0x00000000
        /*0bc0*/ 	.short	0x0101
        /*0bc2*/ 	.byte	0x3f
	.zero		1


	//   ....[40]....
        /*0bc4*/ 	.word	0x0001dc10
        /*0bc8*/ 	.word	0x00000009
        /*0bcc*/ 	.word	0x00000000
        /*0bd0*/ 	.short	0x0101
        /*0bd2*/ 	.byte	0x3f
	.zero		1


	//   ....[41]....
        /*0bd4*/ 	.word	0x0001e100
        /*0bd8*/ 	.word	0x00000004
        /*0bdc*/ 	.word	0x00038830
        /*0be0*/ 	.short	0x010a
        /*0be2*/ 	.byte	0x3f
	.zero		1


	//   ....[42]....
        /*0be4*/ 	.word	0x0001e180
        /*0be8*/ 	.word	0x00000004
        /*0bec*/ 	.word	0x00038830
        /*0bf0*/ 	.short	0x010a
        /*0bf2*/ 	.byte	0x3f
	.zero		1


	//   ....[43]....
        /*0bf4*/ 	.word	0x00021870
        /*0bf8*/ 	.word	0x00000009
        /*0bfc*/ 	.word	0x00038850
        /*0c00*/ 	.short	0x010a
        /*0c02*/ 	.byte	0x3f
	.zero		1


	//   ....[44]....
        /*0c04*/ 	.word	0x000218c0
        /*0c08*/ 	.word	0x00000009
        /*0c0c*/ 	.word	0x00038850
        /*0c10*/ 	.short	0x010a
        /*0c12*/ 	.byte	0x3f
	.zero		1


	//   ....[45]....
        /*0c14*/ 	.word	0x00022310
        /*0c18*/ 	.word	0x000000a8
        /*0c1c*/ 	.word	0x00000000
        /*0c20*/ 	.short	0x0101
        /*0c22*/ 	.byte	0x3f
	.zero		1


	//   ....[46]....
        /*0c24*/ 	.word	0x00022430
        /*0c28*/ 	.word	0x00000009
        /*0c2c*/ 	.word	0x00000000
        /*0c30*/ 	.short	0x0101
        /*0c32*/ 	.byte	0x3f
	.zero		1


	//   ....[47]....
        /*0c34*/ 	.word	0x00023100
        /*0c38*/ 	.word	0x00000000
        /*0c3c*/ 	.word	0x00038850
        /*0c40*/ 	.short	0x010a
        /*0c42*/ 	.byte	0x3f
	.zero		1


	//   ....[48]....
        /*0c44*/ 	.word	0x000231a0
        /*0c48*/ 	.word	0x00000000
        /*0c4c*/ 	.word	0x00038850
        /*0c50*/ 	.short	0x010a
        /*0c52*/ 	.byte	0x3f
	.zero		1


	//   ....[49]....
        /*0c54*/ 	.word	0x00023650
        /*0c58*/ 	.word	0x0000000b
        /*0c5c*/ 	.word	0x00000000
        /*0c60*/ 	.short	0x0101
        /*0c62*/ 	.byte	0x3f
	.zero		1


	//   ....[50]....
        /*0c64*/ 	.word	0x00025610
        /*0c68*/ 	.word	0x00000000
        /*0c6c*/ 	.word	0x00000000
        /*0c70*/ 	.short	0x0101
        /*0c72*/ 	.byte	0x3f
	.zero		1


	//   ....[51]....
        /*0c74*/ 	.word	0x00027c70
        /*0c78*/ 	.word	0x00000009
        /*0c7c*/ 	.word	0x00038820
        /*0c80*/ 	.short	0x010a
        /*0c82*/ 	.byte	0x3f
	.zero		1


	//   ....[52]....
        /*0c84*/ 	.word	0x00027d00
        /*0c88*/ 	.word	0x00000005
        /*0c8c*/ 	.word	0x000388a0
        /*0c90*/ 	.short	0x010a
        /*0c92*/ 	.byte	0x3f
	.zero		1


	//   ....[53]....
        /*0c94*/ 	.word	0x00027fd0
        /*0c98*/ 	.word	0x00000005
        /*0c9c*/ 	.word	0x000388c0
        /*0ca0*/ 	.short	0x010a
        /*0ca2*/ 	.byte	0x3f
	.zero		1


	//   ....[54]....
        /*0ca4*/ 	.word	0x000283c0
        /*0ca8*/ 	.word	0x00000006
        /*0cac*/ 	.word	0x000388a0
        /*0cb0*/ 	.short	0x010a
        /*0cb2*/ 	.byte	0x3f
	.zero		1


	//   ....[55]....
        /*0cb4*/ 	.word	0x00028670
        /*0cb8*/ 	.word	0x00000006
        /*0cbc*/ 	.word	0x000388c0
        /*0cc0*/ 	.short	0x010a
        /*0cc2*/ 	.byte	0x3f
	.zero		1


	//   ....[56]....
        /*0cc4*/ 	.word	0x000296e0
        /*0cc8*/ 	.word	0x00000007
        /*0ccc*/ 	.word	0x00038840
        /*0cd0*/ 	.short	0x010a
        /*0cd2*/ 	.byte	0x3f
	.zero		1


	//   ....[57]....
        /*0cd4*/ 	.word	0x00029d50
        /*0cd8*/ 	.word	0x0000000a
        /*0cdc*/ 	.word	0x00038820
        /*0ce0*/ 	.short	0x010a
        /*0ce2*/ 	.byte	0x3f
	.zero		1


	//   ....[58]....
        /*0ce4*/ 	.word	0x0002a060
        /*0ce8*/ 	.word	0x00000007
        /*0cec*/ 	.word	0x00038840
        /*0cf0*/ 	.short	0x010a
        /*0cf2*/ 	.byte	0x3f
	.zero		1


	//   ....[59]....
        /*0cf4*/ 	.word	0x0002a3b0
        /*0cf8*/ 	.word	0x00000008
        /*0cfc*/ 	.word	0x00000060
        /*0d00*/ 	.short	0x010a
        /*0d02*/ 	.byte	0x3f
	.zero		1


	//   ....[60]....
        /*0d04*/ 	.word	0x0002aa10
        /*0d08*/ 	.word	0x00000002
        /*0d0c*/ 	.word	0x00038840
        /*0d10*/ 	.short	0x010a
        /*0d12*/ 	.byte	0x3f
	.zero		1


	//   ....[61]....
        /*0d14*/ 	.word	0x0002ad60
        /*0d18*/ 	.word	0x00000003
        /*0d1c*/ 	.word	0x00000060
        /*0d20*/ 	.short	0x010a
        /*0d22*/ 	.byte	0x3f
	.zero		1


	//   ....[62]....
        /*0d24*/ 	.word	0x0002b2c0
        /*0d28*/ 	.word	0x00000002
        /*0d2c*/ 	.word	0x00038840
        /*0d30*/ 	.short	0x010a
        /*0d32*/ 	.byte	0x3f
	.zero		1


	//   ....[63]....
        /*0d34*/ 	.word	0x0002b610
        /*0d38*/ 	.word	0x00000002
        /*0d3c*/ 	.word	0x00000060
        /*0d40*/ 	.short	0x010a
        /*0d42*/ 	.byte	0x3f
	.zero		1


	//   ....[64]....
        /*0d44*/ 	.word	0x0002bb10
        /*0d48*/ 	.word	0x00000003
        /*0d4c*/ 	.word	0x00038860
        /*0d50*/ 	.short	0x010a
        /*0d52*/ 	.byte	0x3f
	.zero		1


	//   ....[65]....
        /*0d54*/ 	.word	0x0002cb90
        /*0d58*/ 	.word	0x00000000
        /*0d5c*/ 	.word	0x00038820
        /*0d60*/ 	.short	0x010a
        /*0d62*/ 	.byte	0x3f
	.zero		1


	//   ....[66]....
        /*0d64*/ 	.word	0x0002cd60
        /*0d68*/ 	.word	0x00000006
        /*0d6c*/ 	.word	0x00000000
        /*0d70*/ 	.short	0x010a
        /*0d72*/ 	.byte	0x3f
	.zero		1


	//   ....[67]....
        /*0d74*/ 	.word	0x0002cdd0
        /*0d78*/ 	.word	0x00000007
        /*0d7c*/ 	.word	0x00000000
        /*0d80*/ 	.short	0x010a
        /*0d82*/ 	.byte	0x3f
	.zero		1


	//   ....[68]....
        /*0d84*/ 	.word	0x0002ce40
        /*0d88*/ 	.word	0x00000004
        /*0d8c*/ 	.word	0x00000000
        /*0d90*/ 	.short	0x010a
        /*0d92*/ 	.byte	0x3f
	.zero		1


	//   ....[69]....
        /*0d94*/ 	.word	0x0002ce70
        /*0d98*/ 	.word	0x00000003
        /*0d9c*/ 	.word	0x00000000
        /*0da0*/ 	.short	0x010a
        /*0da2*/ 	.byte	0x3f
	.zero		1


	//   ....[70]....
        /*0da4*/ 	.word	0x0002ced0
        /*0da8*/ 	.word	0x00000000
        /*0dac*/ 	.word	0x00038890
        /*0db0*/ 	.short	0x010a
        /*0db2*/ 	.byte	0x3f
	.zero		1


	//   ....[71]....
        /*0db4*/ 	.word	0x0002cf20
        /*0db8*/ 	.word	0x00000000
        /*0dbc*/ 	.word	0x00038890
        /*0dc0*/ 	.short	0x010a
        /*0dc2*/ 	.byte	0x3f
	.zero		1


	//   ....[72]....
        /*0dc4*/ 	.word	0x0002cf70
        /*0dc8*/ 	.word	0x00000000
        /*0dcc*/ 	.word	0x00038890
        /*0dd0*/ 	.short	0x010a
        /*0dd2*/ 	.byte	0x3f
	.zero		1


	//   ....[73]....
        /*0dd4*/ 	.word	0x0002cfc0
        /*0dd8*/ 	.word	0x00000000
        /*0ddc*/ 	.word	0x000388b0
        /*0de0*/ 	.short	0x010a
        /*0de2*/ 	.byte	0x3f
	.zero		1


	//   ....[74]....
        /*0de4*/ 	.word	0x0002da10
        /*0de8*/ 	.word	0x00000010
        /*0dec*/ 	.word	0x00038800
        /*0df0*/ 	.short	0x010a
        /*0df2*/ 	.byte	0x3f
	.zero		1


	//   ....[75]....
        /*0df4*/ 	.word	0x0002e460
        /*0df8*/ 	.word	0x00000010
        /*0dfc*/ 	.word	0x00038800
        /*0e00*/ 	.short	0x010a
        /*0e02*/ 	.byte	0x3f
	.zero		1


	//   ....[76]....
        /*0e04*/ 	.word	0x0002e4b0
        /*0e08*/ 	.word	0x00000000
        /*0e0c*/ 	.word	0x00038830
        /*0e10*/ 	.short	0x010a
        /*0e12*/ 	.byte	0x3f
	.zero		1


	//   ....[77]....
        /*0e14*/ 	.word	0x0002e500
        /*0e18*/ 	.word	0x0000000b
        /*0e1c*/ 	.word	0x00038830
        /*0e20*/ 	.short	0x010a
        /*0e22*/ 	.byte	0x3f
	.zero		1


	//   ....[78]....
        /*0e24*/ 	.word	0x0002e550
        /*0e28*/ 	.word	0x00000009
        /*0e2c*/ 	.word	0x00038850
        /*0e30*/ 	.short	0x010a
        /*0e32*/ 	.byte	0x3f
	.zero		1


	//   ....[79]....
        /*0e34*/ 	.word	0x0002e5a0
        /*0e38*/ 	.word	0x00000004
        /*0e3c*/ 	.word	0x00038830
        /*0e40*/ 	.short	0x010a
        /*0e42*/ 	.byte	0x3f
	.zero		1


	//   ....[80]....
        /*0e44*/ 	.word	0x0002e5f0
        /*0e48*/ 	.word	0x00000009
        /*0e4c*/ 	.word	0x00038850
        /*0e50*/ 	.short	0x010a
        /*0e52*/ 	.byte	0x3f
	.zero		1


	//   ....[81]....
        /*0e54*/ 	.word	0x0002e640
        /*0e58*/ 	.word	0x00000000
        /*0e5c*/ 	.word	0x00038850
        /*0e60*/ 	.short	0x010a
        /*0e62*/ 	.byte	0x3f
	.zero		1


	//   ....[82]....
        /*0e64*/ 	.word	0x0002e7e0
        /*0e68*/ 	.word	0x00000009
        /*0e6c*/ 	.word	0x00038820
        /*0e70*/ 	.short	0x010a
        /*0e72*/ 	.byte	0x3f
	.zero		1


	//   ....[83]....
        /*0e74*/ 	.word	0x0002e830
        /*0e78*/ 	.word	0x00000005
        /*0e7c*/ 	.word	0x000388a0
        /*0e80*/ 	.short	0x010a
        /*0e82*/ 	.byte	0x3f
	.zero		1


	//   ....[84]....
        /*0e84*/ 	.word	0x0002e880
        /*0e88*/ 	.word	0x00000005
        /*0e8c*/ 	.word	0x000388c0
        /*0e90*/ 	.short	0x010a
        /*0e92*/ 	.byte	0x3f
	.zero		1


	//   ....[85]....
        /*0e94*/ 	.word	0x0002e8d0
        /*0e98*/ 	.word	0x00000006
        /*0e9c*/ 	.word	0x000388a0
        /*0ea0*/ 	.short	0x010a
        /*0ea2*/ 	.byte	0x3f
	.zero		1


	//   ....[86]....
        /*0ea4*/ 	.word	0x0002e920
        /*0ea8*/ 	.word	0x00000006
        /*0eac*/ 	.word	0x000388c0
        /*0eb0*/ 	.short	0x010a
        /*0eb2*/ 	.byte	0x3f
	.zero		1


	//   ....[87]....
        /*0eb4*/ 	.word	0x0002eac0
        /*0eb8*/ 	.word	0x00000007
        /*0ebc*/ 	.word	0x00038840
        /*0ec0*/ 	.short	0x010a
        /*0ec2*/ 	.byte	0x3f
	.zero		1


	//   ....[88]....
        /*0ec4*/ 	.word	0x0002eb40
        /*0ec8*/ 	.word	0x00000003
        /*0ecc*/ 	.word	0x00038820
        /*0ed0*/ 	.short	0x010a
        /*0ed2*/ 	.byte	0x3f
	.zero		1


	//   ....[89]....
        /*0ed4*/ 	.word	0x0002eb90
        /*0ed8*/ 	.word	0x00000007
        /*0edc*/ 	.word	0x00038840
        /*0ee0*/ 	.short	0x010a
        /*0ee2*/ 	.byte	0x3f
	.zero		1


	//   ....[90]....
        /*0ee4*/ 	.word	0x0002ebe0
        /*0ee8*/ 	.word	0x00000008
        /*0eec*/ 	.word	0x00000060
        /*0ef0*/ 	.short	0x010a
        /*0ef2*/ 	.byte	0x3f
	.zero		1


	//   ....[91]....
        /*0ef4*/ 	.word	0x0002ec30
        /*0ef8*/ 	.word	0x00000002
        /*0efc*/ 	.word	0x00038840
        /*0f00*/ 	.short	0x010a
        /*0f02*/ 	.byte	0x3f
	.zero		1


	//   ....[92]....
        /*0f04*/ 	.word	0x0002ec80
        /*0f08*/ 	.word	0x00000003
        /*0f0c*/ 	.word	0x00000060
        /*0f10*/ 	.short	0x010a
        /*0f12*/ 	.byte	0x3f
	.zero		1


	//   ....[93]....
        /*0f14*/ 	.word	0x0002ecd0
        /*0f18*/ 	.word	0x00000002
        /*0f1c*/ 	.word	0x00038840
        /*0f20*/ 	.short	0x010a
        /*0f22*/ 	.byte	0x3f
	.zero		1


	//   ....[94]....
        /*0f24*/ 	.word	0x0002ed20
        /*0f28*/ 	.word	0x00000002
        /*0f2c*/ 	.word	0x00000060
        /*0f30*/ 	.short	0x010a
        /*0f32*/ 	.byte	0x3f
	.zero		1


	//   ....[95]....
        /*0f34*/ 	.word	0x0002ed70
        /*0f38*/ 	.word	0x00000003
        /*0f3c*/ 	.word	0x00038860
        /*0f40*/ 	.short	0x010a
        /*0f42*/ 	.byte	0x3f
	.zero		1


	//   ....[96]....
        /*0f44*/ 	.word	0x0002f730
        /*0f48*/ 	.word	0x00000000
        /*0f4c*/ 	.word	0x00038820
        /*0f50*/ 	.short	0x010a
        /*0f52*/ 	.byte	0x3f
	.zero		1


	//   ....[97]....
        /*0f54*/ 	.word	0x0002f8d0
        /*0f58*/ 	.word	0x00000006
        /*0f5c*/ 	.word	0x00000000
        /*0f60*/ 	.short	0x010a
        /*0f62*/ 	.byte	0x3f
	.zero		1


	//   ....[98]....
        /*0f64*/ 	.word	0x0002f920
        /*0f68*/ 	.word	0x00000007
        /*0f6c*/ 	.word	0x00000000
        /*0f70*/ 	.short	0x010a
        /*0f72*/ 	.byte	0x3f
	.zero		1


	//   ....[99]....
        /*0f74*/ 	.word	0x0002f970
        /*0f78*/ 	.word	0x00000004
        /*0f7c*/ 	.word	0x00000000
        /*0f80*/ 	.short	0x010a
        /*0f82*/ 	.byte	0x3f
	.zero		1


	//----- nvinfo : EIATTR_NUM_MBARRIERS
	.align		4
.L_363:
        /*0f84*/ 	.byte	0x03, 0x38
        /*0f86*/ 	.short	0x0016


	//----- nvinfo : EIATTR_EXIT_INSTR_OFFSETS
	.align		4
        /*0f88*/ 	.byte	0x04, 0x1c
        /*0f8a*/ 	.short	(.L_365 - .L_364)


	//   ....[0]....
.L_364:
        /*0f8c*/ 	.word	0x0002cec0


	//----- nvinfo : EIATTR_MAX_THREADS
	.align		4
.L_365:
        /*0f90*/ 	.byte	0x04, 0x05
        /*0f92*/ 	.short	(.L_367 - .L_366)
.L_366:
        /*0f94*/ 	.word	0x00000180
        /*0f98*/ 	.word	0x00000001
        /*0f9c*/ 	.word	0x00000001


	//----- nvinfo : EIATTR_CRS_STACK_SIZE
	.align		4
.L_367:
        /*0fa0*/ 	.byte	0x04, 0x1e
        /*0fa2*/ 	.short	(.L_369 - .L_368)
.L_368:
        /*0fa4*/ 	.word	0x00000000


	//----- nvinfo : EIATTR_CBANK_PARAM_SIZE
	.align		4
.L_369:
        /*0fa8*/ 	.byte	0x03, 0x19
        /*0faa*/ 	.short	0x0a70


	//----- nvinfo : EIATTR_PARAM_CBANK
	.align		4
        /*0fac*/ 	.byte	0x04, 0x0a
        /*0fae*/ 	.short	(.L_371 - .L_370)
	.align		4
.L_370:
        /*0fb0*/ 	.word	index@(.nv.constant0._ZN7cutlass13device_kernelIN5flash11enable_sm90INS1_16FlashAttnFwdSm90INS1_25CollectiveMainloopFwdSm90ILi2EN4cute5tupleIJNS5_1CILi1EEES8_S8_EEENS6_IJNS7_ILi128EEENS7_ILi80EEENS7_ILi256EEEEEELi256ENS_6half_tEfNS_4arch4Sm90ELb1ELb0ELb0ELb1ELb0ELb1ELb0ELb1ELb1ELb0ELb0ELb0EEENS1_21CollectiveEpilogueFwdINS6_IJSA_SC_SB_EEES9_SE_SG_Li256ELb1ELb0ELb0ELb0EEENS1_36VarlenDynamicPersistentTileSchedulerILi128ELi80ELi256ELi32ELb0ELb0ELb1ELb1ELb1ELb1EEEEEEEEEvNT_6ParamsE)
        /*0fb4*/ 	.short	0x0210
        /*0fb6*/ 	.short	0x0a70


	//----- nvinfo : EIATTR_SW_WAR
	.align		4
.L_371:
        /*0fb8*/ 	.byte	0x04, 0x36
        /*0fba*/ 	.short	(.L_373 - .L_372)
.L_372:
        /*0fbc*/ 	.word	0x00000008
.L_373:


//--------------------- .nv.callgraph             --------------------------
	.section	.nv.callgraph,"",@"SHT_CUDA_CALLGRAPH"
	.align	4
	.sectionentsize	8
	.align		4
        /*0000*/ 	.word	0x00000000
	.align		4
        /*0004*/ 	.word	0xffffffff
	.align		4
        /*0008*/ 	.word	index@(_ZN7cutlass13device_kernelIN5flash11enable_sm90INS1_16FlashAttnFwdSm90INS1_25CollectiveMainloopFwdSm90ILi2EN4cute5tupleIJNS5_1CILi1EEES8_S8_EEENS6_IJNS7_ILi128EEENS7_ILi80EEENS7_ILi256EEEEEELi256ENS_6half_tEfNS_4arch4Sm90ELb0ELb0ELb0ELb0ELb0ELb0ELb0ELb1ELb1ELb0ELb0ELb0EEENS1_21CollectiveEpilogueFwdINS6_IJSA_SC_SB_EEES9_SE_SG_Li256ELb0ELb0ELb0ELb0EEENS1_29StaticPersistentTileSchedulerILb0EEEEEEEEEvNT_6ParamsE)
	.align		4
        /*000c*/ 	.word	index@(__assertfail)
	.align		4
        /*0010*/ 	.word	index@(_ZN7cutlass13device_kernelIN5flash11enable_sm90INS1_16FlashAttnFwdSm90INS1_25CollectiveMainloopFwdSm90ILi2EN4cute5tupleIJNS5_1CILi2EEENS7_ILi1EEES9_EEENS6_IJNS7_ILi128EEENS7_ILi80EEENS7_ILi256EEEEEELi256ENS_6half_tEfNS_4arch4Sm90ELb0ELb0ELb0ELb0ELb0ELb0ELb0ELb1ELb1ELb0ELb0ELb0EEENS1_21CollectiveEpilogueFwdINS6_IJSB_SD_SC_EEESA_SF_SH_Li256ELb0ELb0ELb0ELb0EEENS1_29StaticPersistentTileSchedulerILb0EEEEEEEEEvNT_6ParamsE)
	.align		4
        /*0014*/ 	.word	index@(__assertfail)
	.align		4
        /*0018*/ 	.word	index@(_ZN7cutlass13device_kernelIN5flash11enable_sm90INS1_16FlashAttnFwdSm90INS1_25CollectiveMainloopFwdSm90ILi2EN4cute5tupleIJNS5_1CILi1EEES8_S8_EEENS6_IJNS7_ILi128EEENS7_ILi80EEENS7_ILi256EEEEEELi256ENS_6half_tEfNS_4arch4Sm90ELb0ELb0ELb0ELb1ELb0ELb0ELb0ELb1ELb1ELb0ELb0ELb0EEENS1_21CollectiveEpilogueFwdINS6_IJSA_SC_SB_EEES9_SE_SG_Li256ELb1ELb0ELb0ELb0EEENS1_36VarlenDynamicPersistentTileSchedulerILi128ELi80ELi256ELi32ELb0ELb0ELb1ELb0ELb1ELb1EEEEEEEEEvNT_6ParamsE)
	.align		4
        /*001c*/ 	.word	index@(__assertfail)
	.align		4
        /*0020*/ 	.word	index@(_ZN7cutlass13device_kernelIN5flash11enable_sm90INS1_16FlashAttnFwdSm90INS1_25CollectiveMainloopFwdSm90ILi2EN4cute5tupleIJNS5_1CILi1EEES8_S8_EEENS6_IJNS7_ILi128EEENS7_ILi80EEENS7_ILi256EEEEEELi256ENS_6half_tEfNS_4arch4Sm90ELb0ELb0ELb0ELb1ELb0ELb1ELb0ELb1ELb1ELb0ELb0ELb0EEENS1_21CollectiveEpilogueFwdINS6_IJSA_SC_SB_EEES9_SE_SG_Li256ELb1ELb0ELb0ELb0EEENS1_36VarlenDynamicPersistentTileSchedulerILi128ELi80ELi256ELi32ELb0ELb0ELb1ELb0ELb1ELb1EEEEEEEEEvNT_6ParamsE)
	.align		4
        /*0024*/ 	.word	index@(__assertfail)
	.align		4
        /*0028*/ 	.word	index@(_ZN7cutlass13device_kernelIN5flash11enable_sm90INS1_16FlashAttnFwdSm90INS1_25CollectiveMainloopFwdSm90ILi2EN4cute5tupleIJNS5_1CILi1EEES8_S8_EEENS6_IJNS7_ILi128EEENS7_ILi64EEENS7_ILi256EEEEEELi256ENS_6half_tEfNS_4arch4Sm90ELb0ELb1ELb0ELb0ELb0ELb0ELb0ELb1ELb1ELb0ELb0ELb0EEENS1_21CollectiveEpilogueFwdINS6_IJSA_SC_SB_EEES9_SE_SG_Li256ELb0ELb0ELb0ELb0EEENS1_30DynamicPersistentTileSchedulerILi256ELi32ELb0ELb0ELb1EEEEEEEEEvNT_6ParamsE)
	.align		4
        /*002c*/ 	.word	index@(__assertfail)
	.align		4
        /*0030*/ 	.word	index@(_ZN7cutlass13device_kernelIN5flash11enable_sm90INS1_16FlashAttnFwdSm90INS1_25CollectiveMainloopFwdSm90ILi2EN4cute5tupleIJNS5_1CILi1EEES8_S8_EEENS6_IJNS7_ILi128EEENS7_ILi64EEENS7_ILi256EEEEEELi256ENS_6half_tEfNS_4arch4Sm90ELb0ELb1ELb0ELb1ELb0ELb0ELb0ELb1ELb1ELb0ELb0ELb0EEENS1_21CollectiveEpilogueFwdINS6_IJSA_SC_SB_EEES9_SE_SG_Li256ELb1ELb0ELb0ELb0EEENS1_36VarlenDynamicPersistentTileSchedulerILi128ELi64ELi256ELi32ELb0ELb0ELb1ELb1ELb0ELb1EEEEEEEEEvNT_6ParamsE)
	.align		4
        /*0034*/ 	.word	index@(__assertfail)
	.align		4
        /*0038*/ 	.word	index@(_ZN7cutlass13device_kernelIN5flash11enable_sm90INS1_16FlashAttnFwdSm90INS1_25CollectiveMainloopFwdSm90ILi2EN4cute5tupleIJNS5_1CILi1EEES8_S8_EEENS6_IJNS7_ILi128EEENS7_ILi64EEENS7_ILi256EEEEEELi256ENS_6half_tEfNS_4arch4Sm90ELb0ELb1ELb0ELb1ELb0ELb1ELb0ELb1ELb1ELb0ELb0ELb0EEENS1_21CollectiveEpilogueFwdINS6_IJSA_SC_SB_EEES9_SE_SG_Li256ELb1ELb0ELb0ELb0EEENS1_36VarlenDynamicPersistentTileSchedulerILi128ELi64ELi256ELi32ELb0ELb0ELb1ELb1ELb0ELb1EEEEEEEEEvNT_6ParamsE)
	.align		4
        /*003c*/ 	.word	index@(__assertfail)
	.align		4
        /*0040*/ 	.word	index@(_ZN7cutlass13device_kernelIN5flash11enable_sm90INS1_16FlashAttnFwdSm90INS1_25CollectiveMainloopFwdSm90ILi2EN4cute5tupleIJNS5_1CILi1EEES8_S8_EEENS6_IJNS7_ILi128EEENS7_ILi80EEENS7_ILi256EEEEEELi256ENS_6half_tEfNS_4arch4Sm90ELb1ELb0ELb0ELb0ELb0ELb0ELb0ELb1ELb1ELb0ELb0ELb0EEENS1_21CollectiveEpilogueFwdINS6_IJSA_SC_SB_EEES9_SE_SG_Li256ELb0ELb0ELb0ELb0EEENS1_30DynamicPersistentTileSchedulerILi256ELi32ELb0ELb0ELb1EEEEEEEEEvNT_6ParamsE)
	.align		4
        /*0044*/ 	.word	index@(__assertfail)
	.align		4
        /*0048*/ 	.word	index@(_ZN7cutlass13device_kernelIN5flash11enable_sm90INS1_16FlashAttnFwdSm90INS1_25CollectiveMainloopFwdSm90ILi2EN4cute5tupleIJNS5_1CILi1EEES8_S8_EEENS6_IJNS7_ILi128EEENS7_ILi80EEENS7_ILi256EEEEEELi256ENS_6half_tEfNS_4arch4Sm90ELb1ELb0ELb0ELb1ELb0ELb0ELb0ELb1ELb1ELb0ELb0ELb0EEENS1_21CollectiveEpilogueFwdINS6_IJSA_SC_SB_EEES9_SE_SG_Li256ELb1ELb0ELb0ELb0EEENS1_36VarlenDynamicPersistentTileSchedulerILi128ELi80ELi256ELi32ELb0ELb0ELb1ELb1ELb1ELb1EEEEEEEEEvNT_6ParamsE)
	.align		4
        /*004c*/ 	.word	index@(__assertfail)
	.align		4
        /*0050*/ 	.word	index@(_ZN7cutlass13device_kernelIN5flash11enable_sm90INS1_16FlashAttnFwdSm90INS1_25CollectiveMainloopFwdSm90ILi2EN4cute5tupleIJNS5_1CILi1EEES8_S8_EEENS6_IJNS7_ILi128EEENS7_ILi80EEENS7_ILi256EEEEEELi256ENS_6half_tEfNS_4arch4Sm90ELb1ELb0ELb0ELb1ELb0ELb1ELb0ELb1ELb1ELb0ELb0ELb0EEENS1_21CollectiveEpilogueFwdINS6_IJSA_SC_SB_EEES9_SE_SG_Li256ELb1ELb0ELb0ELb0EEENS1_36VarlenDynamicPersistentTileSchedulerILi128ELi80ELi256ELi32ELb0ELb0ELb1ELb1ELb1ELb1EEEEEEEEEvNT_6ParamsE)
	.align		4
        /*0054*/ 	.word	index@(__assertfail)
	.align		4
        /*0058*/ 	.word	0x00000000
	.align		4
        /*005c*/ 	.word	0xfffffffe
	.align		4
        /*0060*/ 	.word	0x00000000
	.align		4
        /*0064*/ 	.word	0xfffffffd
	.align		4
        /*0068*/ 	.word	0x00000000
	.align		4
        /*006c*/ 	.word	0xfffffffc


//--------------------- .nv.constant4             --------------------------
	.section	.nv.constant4,"a",@progbits
	.align	8
	.align		8
.nv.constant4:
        /*0000*/ 	.dword	__assertfail
	.align		8
        /*0008*/ 	.dword	__unnamed_1
	.align		8
        /*0010*/ 	.dword	__unnamed_2
	.align		8
        /*0018*/ 	.dword	__unnamed_3
	.align		8
        /*0020*/ 	.dword	__unnamed_4
	.align		8
        /*0028*/ 	.dword	__unnamed_5
	.align		8
        /*0030*/ 	.dword	__unnamed_6
	.align		8
        /*0038*/ 	.dword	__unnamed_7
	.align		8
        /*0040*/ 	.dword	__unnamed_8
	.align		8
        /*0048*/ 	.dword	__unnamed_9
	.align		8
        /*0050*/ 	.dword	_ZN66_INTERNAL_4283bf05_30_flash_fwd_hdim256_fp16_sm90_cu_0106449f_32704cuda3std3__45__cpo5beginE
	.align		8
        /*0058*/ 	.dword	_ZN66_INTERNAL_4283bf05_30_flash_fwd_hdim256_fp16_sm90_cu_0106449f_32704cuda3std3__45__cpo3endE
	.align		8
        /*0060*/ 	.dword	_ZN66_INTERNAL_4283bf05_30_flash_fwd_hdim256_fp16_sm90_cu_0106449f_32704cuda3std3__45__cpo6cbeginE
	.align		8
        /*0068*/ 	.dword	_ZN66_INTERNAL_4283bf05_30_flash_fwd_hdim256_fp16_sm90_cu_0106449f_32704cuda3std3__45__cpo4cendE
	.align		8
        /*0070*/ 	.dword	_ZN66_INTERNAL_4283bf05_30_flash_fwd_hdim256_fp16_sm90_cu_0106449f_32704cuda3std3__468_GLOBAL__N__4283bf05_30_flash_fwd_hdim256_fp16_sm90_cu_0106449f_32706ignoreE
	.align		8
        /*0078*/ 	.dword	_ZN66_INTERNAL_4283bf05_30_flash_fwd_hdim256_fp16_sm90_cu_0106449f_32704cuda3std3__419piecewise_constructE
	.align		8
        /*0080*/ 	.dword	_ZN66_INTERNAL_4283bf05_30_flash_fwd_hdim256_fp16_sm90_cu_0106449f_32704cuda3std3__48in_placeE
	.align		8
        /*0088*/ 	.dword	_ZN66_INTERNAL_4283bf05_30_flash_fwd_hdim256_fp16_sm90_cu_0106449f_32704cuda3std6ranges3__45__cpo4swapE
	.align		8
        /*0090*/ 	.dword	_ZN66_INTERNAL_4283bf05_30_flash_fwd_hdim256_fp16_sm90_cu_0106449f_32704cuda3std6ranges3__45__cpo9iter_moveE
	.align		8
        /*0098*/ 	.dword	_ZN66_INTERNAL_4283bf05_30_flash_fwd_hdim256_fp16_sm90_cu_0106449f_32704cute7productE
	.align		8
        /*00a0*/ 	.dword	_ZN66_INTERNAL_4283bf05_30_flash_fwd_hdim256_fp16_sm90_cu_0106449f_32704cute1_E
	.align		8
        /*00a8*/ 	.dword	$str$23
	.align		8
        /*00b0*/ 	.dword	$str$24


//--------------------- .text._ZN7cutlass13device_kernelIN5flash11enable_sm90INS1_16FlashAttnFwdSm90INS1_25CollectiveMainloopFwdSm90ILi2EN4cute5tupleIJNS5_1CILi1EEES8_S8_EEENS6_IJNS7_ILi128EEENS7_ILi80EEENS7_ILi256EEEEEELi256ENS_6half_tEfNS_4arch4Sm90ELb0ELb0ELb0ELb0ELb0ELb0ELb0ELb1ELb1ELb0ELb0ELb0EEENS1_21CollectiveEpilogueFwdINS6_IJSA_SC_SB_EEES9_SE_SG_Li256ELb0ELb0ELb0ELb0EEENS1_29StaticPersistentTileSchedulerILb0EEEEEEEEEvNT_6ParamsE --------------------------
	.section	.text._ZN7cutlass13device_kernelIN5flash11enable_sm90INS1_16FlashAttnFwdSm90INS1_25CollectiveMainloopFwdSm90ILi2EN4cute5tupleIJNS5_1CILi1EEES8_S8_EEENS6_IJNS7_ILi128EEENS7_ILi80EEENS7_ILi256EEEEEELi256ENS_6half_tEfNS_4arch4Sm90ELb0ELb0ELb0ELb0ELb0ELb0ELb0ELb1ELb1ELb0ELb0ELb0EEENS1_21CollectiveEpilogueFwdINS6_IJSA_SC_SB_EEES9_SE_SG_Li256ELb0ELb0ELb0ELb0EEENS1_29StaticPersistentTileSchedulerILb0EEEEEEEEEvNT_6ParamsE,"ax",@progbits
	.align	128
.text._ZN7cutlass13device_kernelIN5flash11enable_sm90INS1_16FlashAttnFwdSm90INS1_25CollectiveMainloopFwdSm90ILi2EN4cute5tupleIJNS5_1CILi1EEES8_S8_EEENS6_IJNS7_ILi128EEENS7_ILi80EEENS7_ILi256EEEEEELi256ENS_6half_tEfNS_4arch4Sm90ELb0ELb0ELb0ELb0ELb0ELb0ELb0ELb1ELb1ELb0ELb0ELb0EEENS1_21CollectiveEpilogueFwdINS6_IJSA_SC_SB_EEES9_SE_SG_Li256ELb0ELb0ELb0ELb0EEENS1_29StaticPersistentTileSchedulerILb0EEEEEEEEEvNT_6ParamsE:
        .type           _ZN7cutlass13device_kernelIN5flash11enable_sm90INS1_16FlashAttnFwdSm90INS1_25CollectiveMainloopFwdSm90ILi2EN4cute5tupleIJNS5_1CILi1EEES8_S8_EEENS6_IJNS7_ILi128EEENS7_ILi80EEENS7_ILi256EEEEEELi256ENS_6half_tEfNS_4arch4Sm90ELb0ELb0ELb0ELb0ELb0ELb0ELb0ELb1ELb1ELb0ELb0ELb0EEENS1_21CollectiveEpilogueFwdINS6_IJSA_SC_SB_EEES9_SE_SG_Li256ELb0ELb0ELb0ELb0EEENS1_29StaticPersistentTileSchedulerILb0EEEEEEEEEvNT_6ParamsE,@function
        .size           _ZN7cutlass13device_kernelIN5flash11enable_sm90INS1_16FlashAttnFwdSm90INS1_25CollectiveMainloopFwdSm90ILi2EN4cute5tupleIJNS5_1CILi1EEES8_S8_EEENS6_IJNS7_ILi128EEENS7_ILi80EEENS7_ILi256EEEEEELi256ENS_6half_tEfNS_4arch4Sm90ELb0ELb0ELb0ELb0ELb0ELb0ELb0ELb1ELb1ELb0ELb0ELb0EEENS1_21CollectiveEpilogueFwdINS6_IJSA_SC_SB_EEES9_SE_SG_Li256ELb0ELb0ELb0ELb0EEENS1_29StaticPersistentTileSchedulerILb0EEEEEEEEEvNT_6ParamsE,(.L_x_2837 - _ZN7cutlass13device_kernelIN5flash11enable_sm90INS1_16FlashAttnFwdSm90INS1_25CollectiveMainloopFwdSm90ILi2EN4cute5tupleIJNS5_1CILi1EEES8_S8_EEENS6_IJNS7_ILi128EEENS7_ILi80EEENS7_ILi256EEEEEELi256ENS_6half_tEfNS_4arch4Sm90ELb0ELb0ELb0ELb0ELb0ELb0ELb0ELb1ELb1ELb0ELb0ELb0EEENS1_21CollectiveEpilogueFwdINS6_IJSA_SC_SB_EEES9_SE_SG_Li256ELb0ELb0ELb0ELb0EEENS1_29StaticPersistentTileSchedulerILb0EEEEEEEEEvNT_6ParamsE)
        .other          _ZN7cutlass13device_kernelIN5flash11enable_sm90INS1_16FlashAttnFwdSm90INS1_25CollectiveMainloopFwdSm90ILi2EN4cute5tupleIJNS5_1CILi1EEES8_S8_EEENS6_IJNS7_ILi128EEENS7_ILi80EEENS7_ILi256EEEEEELi256ENS_6half_tEfNS_4arch4Sm90ELb0ELb0ELb0ELb0ELb0ELb0ELb0ELb1ELb1ELb0ELb0ELb0EEENS1_21CollectiveEpilogueFwdINS6_IJSA_SC_SB_EEES9_SE_SG_Li256ELb0ELb0ELb0ELb0EEENS1_29StaticPersistentTileSchedulerILb0EEEEEEEEEvNT_6ParamsE,@"STO_CUDA_ENTRY STV_DEFAULT"
_ZN7cutlass13device_kernelIN5flash11enable_sm90INS1_16FlashAttnFwdSm90INS1_25CollectiveMainloopFwdSm90ILi2EN4cute5tupleIJNS5_1CILi1EEES8_S8_EEENS6_IJNS7_ILi128EEENS7_ILi80EEENS7_ILi256EEEEEELi256ENS_6half_tEfNS_4arch4Sm90ELb0ELb0ELb0ELb0ELb0ELb0ELb0ELb1ELb1ELb0ELb0ELb0EEENS1_21CollectiveEpilogueFwdINS6_IJSA_SC_SB_EEES9_SE_SG_Li256ELb0ELb0ELb0ELb0EEENS1_29StaticPersistentTileSchedulerILb0EEEEEEEEEvNT_6ParamsE:
[----:B------:R-:W1:Y:S02]  /*0000*/  LDC R1, c[0x0][0x28] ;  /* 0x00000a00ff017b82 */ /* 0x000e640000000800 */
[----:B-1----:R-:W-:Y:S01]  /*0010*/  VIADD R1, R1, 0xffffffe0 ;  /* 0xffffffe001017836 */ /* 0x002fe20000000000 */
[----:B------:R-:W1:Y:S01]  /*0020*/  S2R R3, SR_TID.X ;  /* 0x0000000000037919 */ /* 0x000e620000002100 */
[----:B------:R-:W-:Y:S01]  /*0030*/  ELECT P0, URZ, PT ;  /* 0x00000000003f782f */ /* 0x000fe20003800000 */
[----:B------:R-:W-:Y:S01]  /*0040*/  BSSY B0, `(.L_x_0) ;  /* 0x0000013000007945 */ /* 0x000fe20003800000 */
[----:B-1----:R-:W-:-:S05]  /*0050*/  SHF.R.U32.HI R0, RZ, 0x5, R3 ;  /* 0x00000005ff007819 */ /* 0x002fca0000011603 */
[----:B------:R-:W1:Y:S02]  /*0060*/  SHFL.IDX PT, R2, R0, RZ, 0x1f ;  /* 0x00001fff00027589 */ /* 0x000e6400000e0000 */
[----:B-1----:R-:W-:-:S13]  /*0070*/  ISETP.EQ.AND P0, PT, R2, RZ, P0 ;  /* 0x000000ff0200720c */ /* 0x002fda0000702270 */
[----:B------:R-:W-:Y:S05]  /*0080*/  @!P0 BRA `(.L_x_1) ;  /* 0x0000000000388947 */ /* 0x000fea0003800000 */
[----:B------:R-:W-:Y:S02]  /*0090*/  ULDC.64 UR4, c[0x0][0x198] ;  /* 0x0000660000047ab9 */ /* 0x000fe40000000a00 */
[----:B------:R-:W-:Y:S02]  /*00a0*/  UIADD3 UR6, UP0, UR4, 0x270, URZ ;  /* 0x0000027004067890 */ /* 0x000fe4000ff1e03f */
[----:B------:R-:W-:Y:S02]  /*00b0*/  UIADD3 UR8, UP1, UR4, 0x370, URZ ;  /* 0x0000037004087890 */ /* 0x000fe4000ff3e03f */
[----:B------:R-:W-:Y:S02]  /*00c0*/  UIADD3 UR10, UP2, UR4, 0x470, URZ ;  /* 0x00000470040a7890 */ /* 0x000fe4000ff5e03f */
[----:B------:R-:W-:Y:S02]  /*00d0*/  UIADD3 UR4, UP3, UR4, 0x9f0, URZ ;  /* 0x000009f004047890 */ /* 0x000fe4000ff7e03f */
[----:B------:R-:W-:-:S02]  /*00e0*/  UIADD3.X UR7, URZ, UR5, URZ, UP0, !UPT ;  /* 0x000000053f077290 */ /* 0x000fc400087fe43f */
[----:B------:R-:W-:Y:S02]  /*00f0*/  UIADD3.X UR9, URZ, UR5, URZ, UP1, !UPT ;  /* 0x000000053f097290 */ /* 0x000fe40008ffe43f */
[----:B------:R-:W-:Y:S02]  /*0100*/  UIADD3.X UR11, URZ, UR5, URZ, UP2, !UPT ;  /* 0x000000053f0b7290 */ /* 0x000fe400097fe43f */
[----:B------:R-:W-:-:S03]  /*0110*/  UIADD3.X UR5, URZ, UR5, URZ, UP3, !UPT ;  /* 0x000000053f057290 */ /* 0x000fc60009ffe43f */
[----:B------:R1:W-:Y:S02]  /*0120*/  UTMACCTL.PF [UR6] ;  /* 0x00000000060079b9 */ /* 0x0003e40008040000 */
[----:B------:R1:W-:Y:S02]  /*0130*/  UTMACCTL.PF [UR8] ;  /* 0x00000000080079b9 */ /* 0x0003e40008040000 */
[----:B------:R1:W-:Y:S02]  /*0140*/  UTMACCTL.PF [UR10] ;  /* 0x000000000a0079b9 */ /* 0x0003e40008040000 */
[----:B------:R1:W-:Y:S02]  /*0150*/  UTMACCTL.PF [UR4] ;  /* 0x00000000040079b9 */ /* 0x0003e40008040000 */
[----:B-1----:R-:W-:Y:S01]  /*0160*/  NOP ;  /* 0x0000000000007918 */ /* 0x002fe20000000000 */
.L_x_1:
[----:B------:R-:W-:Y:S05]  /*0170*/  BSYNC B0 ;  /* 0x0000000000007941 */ /* 0x000fea0003800000 */
.L_x_0:
[----:B------:R-:W-:Y:S01]  /*0180*/  VOTEU.ANY UP0, P0 ;  /* 0x00000000003f7886 */ /* 0x000fe20000000100 */
[----:B------:R-:W1:Y:S01]  /*0190*/  SHFL.IDX PT, R2, R0, RZ, 0x1f ;  /* 0x00001fff00027589 */ /* 0x000e6200000e0000 */
[----:B------:R-:W-:Y:S01]  /*01a0*/  UMOV UR4, 0x1 ;  /* 0x0000000100047882 */ /* 0x000fe20000000000 */
[----:B------:R-:W-:Y:S02]  /*01b0*/  VOTEU.ANY UP1, P0 ;  /* 0x00000000003f7886 */ /* 0x000fe40000020100 */
[----:B------:R-:W2:Y:S01]  /*01c0*/  @UP0 S2UR UR7, SR_CgaCtaId ;  /* 0x00000000000709c3 */ /* 0x000ea20000008800 */
[----:B------:R-:W-:Y:S01]  /*01d0*/  @UP0 UMOV UR6, 0x400 ;  /* 0x0000040000060882 */ /* 0x000fe20000000000 */
[----:B------:R-:W-:-:S04]  /*01e0*/  @UP0 UIADD3 UR4, -UR4, 0x100000, URZ ;  /* 0x0010000004040890 */ /* 0x000fc8000fffe13f */
[----:B------:R-:W-:Y:S02]  /*01f0*/  @UP0 USHF.L.U32 UR5, UR4, 0xb, URZ ;  /* 0x0000000b04050899 */ /* 0x000fe4000800063f */
[----:B------:R-:W-:Y:S01]  /*0200*/  @UP0 USHF.L.U32 UR4, UR4, 0x1, URZ ;  /* 0x0000000104040899 */ /* 0x000fe2000800063f */
[----:B-1----:R-:W-:Y:S02]  /*0210*/  ISETP.NE.AND P1, PT, R2, RZ, PT ;  /* 0x000000ff0200720c */ /* 0x002fe40003f25270 */
[----:B------:R-:W-:Y:S01]  /*0220*/  SHF.R.U32.HI R2, RZ, 0x7, R3 ;  /* 0x00000007ff027819 */ /* 0x000fe20000011603 */
[----:B--2---:R-:W-:Y:S01]  /*0230*/  @UP0 ULEA UR6, UR7, UR6, 0x18 ;  /* 0x0000000607060291 */ /* 0x004fe2000f8ec03f */
[----:B------:R-:W-:-:S04]  /*0240*/  VOTEU.ANY UP0, P0 ;  /* 0x00000000003f7886 */ /* 0x000fc80000000100 */
[----:B------:R-:W1:Y:S04]  /*0250*/  SHFL.IDX PT, R2, R2, RZ, 0x1f ;  /* 0x00001fff02027589 */ /* 0x000e6800000e0000 */
[----:B------:R-:W2:Y:S03]  /*0260*/  FENCE.VIEW.ASYNC.S ;  /* 0x00000000000073c6 */ /* 0x000ea60000000000 */
[----:B--2---:R2:W3:Y:S01]  /*0270*/  @UP0 SYNCS.EXCH.64 URZ, [UR6+0x38800], UR4 ;  /* 0x03880004063f05b2 */ /* 0x0044e20008000100 */
[----:B------:R2:W4:Y:S01]  /*0280*/  @UP1 SYNCS.EXCH.64 URZ, [UR6+0x38820], UR4 ;  /* 0x03882004063f15b2 */ /* 0x0005220008000100 */
[----:B------:R-:W-:Y:S05]  /*0290*/  @P1 BRA `(.L_x_2) ;  /* 0x0000000000481947 */ /* 0x000fea0003800000 */
[----:B--2---:R-:W2:Y:S01]  /*02a0*/  S2UR UR5, SR_CgaCtaId ;  /* 0x00000000000579c3 */ /* 0x004ea20000008800 */
[----:B------:R-:W-:Y:S01]  /*02b0*/  UMOV UR4, 0x400 ;  /* 0x0000040000047882 */ /* 0x000fe20000000000 */
[----:B------:R-:W-:Y:S01]  /*02c0*/  UMOV UR6, 0x1 ;  /* 0x0000000100067882 */ /* 0x000fe20000000000 */
[----:B------:R-:W-:Y:S01]  /*02d0*/  UMOV UR9, 0x2 ;  /* 0x0000000200097882 */ /* 0x000fe20000000000 */
[----:B------:R-:W-:-:S04]  /*02e0*/  UIADD3 UR6, -UR6, 0x100000, URZ ;  /* 0x0010000006067890 */ /* 0x000fc8000fffe13f */
[----:B------:R-:W-:Y:S02]  /*02f0*/  USHF.L.U32 UR7, UR6, 0xb, URZ ;  /* 0x0000000b06077899 */ /* 0x000fe4000800063f */
[----:B------:R-:W-:Y:S01]  /*0300*/  USHF.L.U32 UR6, UR6, 0x1, URZ ;  /* 0x0000000106067899 */ /* 0x000fe2000800063f */
[----:B------:R-:W-:Y:S01]  /*0310*/  ELECT P0, URZ, PT ;  /* 0x00000000003f782f */ /* 0x000fe20003800000 */
[----:B--2---:R-:W-:Y:S02]  /*0320*/  ULEA UR8, UR5, UR4, 0x18 ;  /* 0x0000000405087291 */ /* 0x004fe4000f8ec03f */
[----:B------:R-:W-:-:S04]  /*0330*/  UIADD3 UR4, -UR9, 0x100000, URZ ;  /* 0x0010000009047890 */ /* 0x000fc8000fffe13f */
[----:B------:R-:W-:Y:S02]  /*0340*/  USHF.L.U32 UR5, UR4, 0xb, URZ ;  /* 0x0000000b04057899 */ /* 0x000fe4000800063f */
[----:B------:R-:W-:Y:S01]  /*0350*/  USHF.L.U32 UR4, UR4, 0x1, URZ ;  /* 0x0000000104047899 */ /* 0x000fe2000800063f */
[----:B------:R-:W2:Y:S03]  /*0360*/  FENCE.VIEW.ASYNC.S ;  /* 0x00000000000073c6 */ /* 0x000ea60000000000 */
[----:B--2---:R2:W1:Y:S08]  /*0370*/  SYNCS.EXCH.64 URZ, [UR8+0x38830], UR6 ;  /* 0x03883006083f75b2 */ /* 0x0044700008000100 */
[----:B------:R2:W1:Y:S01]  /*0380*/  SYNCS.EXCH.64 URZ, [UR8+0x38840], UR4 ;  /* 0x03884004083f75b2 */ /* 0x0004620008000100 */
[----:B------:R2:W1:Y:S01]  /*0390*/  SYNCS.EXCH.64 URZ, [UR8+0x38838], UR6 ;  /* 0x03883806083f75b2 */ /* 0x0004620008000100 */
[----:B------:R2:W1:Y:S01]  /*03a0*/  SYNCS.EXCH.64 URZ, [UR8+0x38848], UR4 ;  /* 0x03884804083f75b2 */ /* 0x0004620008000100 */
[----:B------:R-:W-:Y:S01]  /*03b0*/  NOP ;  /* 0x0000000000007918 */ /* 0x000fe20000000000 */
.L_x_2:
[----:B------:R-:W5:Y:S01]  /*03c0*/  SHFL.IDX PT, R4, R0, RZ, 0x1f ;  /* 0x00001fff00047589 */ /* 0x000f6200000e0000 */
[----:B------:R-:W-:Y:S01]  /*03d0*/  NOP ;  /* 0x0000000000007918 */ /* 0x000fe20000000000 */
[----:B-----5:R-:W-:-:S13]  /*03e0*/  ISETP.NE.AND P0, PT, R4, RZ, PT ;  /* 0x000000ff0400720c */ /* 0x020fda0003f05270 */
[----:B------:R-:W-:Y:S05]  /*03f0*/  @P0 BRA `(.L_x_3) ;  /* 0x0000000000480947 */ /* 0x000fea0003800000 */
[----:B--2---:R-:W2:Y:S01]  /*0400*/  S2UR UR5, SR_CgaCtaId ;  /* 0x00000000000579c3 */ /* 0x004ea20000008800 */
[----:B------:R-:W-:Y:S01]  /*0410*/  UMOV UR4, 0x400 ;  /* 0x0000040000047882 */ /* 0x000fe20000000000 */
[----:B------:R-:W-:Y:S01]  /*0420*/  UMOV UR6, 0x1 ;  /* 0x0000000100067882 */ /* 0x000fe20000000000 */
[----:B------:R-:W-:Y:S01]  /*0430*/  UMOV UR7, 0x2 ;  /* 0x0000000200077882 */ /* 0x000fe20000000000 */
[----:B------:R-:W-:Y:S01]  /*0440*/  ELECT P0, URZ, PT ;  /* 0x00000000003f782f */ /* 0x000fe20003800000 */
[----:B--2---:R-:W-:Y:S02]  /*0450*/  ULEA UR8, UR5, UR4, 0x18 ;  /* 0x0000000405087291 */ /* 0x004fe4000f8ec03f */
[----:B------:R-:W-:-:S04]  /*0460*/  UIADD3 UR4, -UR6, 0x100000, URZ ;  /* 0x0010000006047890 */ /* 0x000fc8000fffe13f */
[----:B------:R-:W-:Y:S02]  /*0470*/  USHF.L.U32 UR5, UR4, 0xb, URZ ;  /* 0x0000000b04057899 */ /* 0x000fe4000800063f */
[----:B------:R-:W-:Y:S02]  /*0480*/  USHF.L.U32 UR4, UR4, 0x1, URZ ;  /* 0x0000000104047899 */ /* 0x000fe4000800063f */
        /* <DEDUP_REMOVED lines=9> */
.L_x_3:
[----:B------:R-:W5:Y:S01]  /*0520*/  SHFL.IDX PT, R4, R0, RZ, 0x1f ;  /* 0x00001fff00047589 */ /* 0x000f6200000e0000 */
[----:B------:R-:W-:Y:S01]  /*0530*/  NOP ;  /* 0x0000000000007918 */ /* 0x000fe20000000000 */
[----:B-----5:R-:W-:-:S13]  /*0540*/  ISETP.NE.AND P0, PT, R4, RZ, PT ;  /* 0x000000ff0400720c */ /* 0x020fda0003f05270 */
[----:B------:R-:W-:Y:S05]  /*0550*/  @P0 BRA `(.L_x_4) ;  /* 0x0000000000380947 */ /* 0x000fea0003800000 */
[----:B--2---:R-:W2:Y:S01]  /*0560*/  S2UR UR5, SR_CgaCtaId ;  /* 0x00000000000579c3 */ /* 0x004ea20000008800 */
[----:B------:R-:W-:Y:S01]  /*0570*/  UMOV UR4, 0x400 ;  /* 0x0000040000047882 */ /* 0x000fe20000000000 */
[----:B------:R-:W-:Y:S01]  /*0580*/  UMOV UR7, 0x1 ;  /* 0x0000000100077882 */ /* 0x000fe20000000000 */
[----:B------:R-:W-:Y:S01]  /*0590*/  ELECT P0, URZ, PT ;  /* 0x00000000003f782f */ /* 0x000fe20003800000 */
[----:B--2---:R-:W-:Y:S02]  /*05a0*/  ULEA UR6, UR5, UR4, 0x18 ;  /* 0x0000000405067291 */ /* 0x004fe4000f8ec03f */
[----:B------:R-:W-:-:S04]  /*05b0*/  UIADD3 UR4, -UR7, 0x100000, URZ ;  /* 0x0010000007047890 */ /* 0x000fc8000fffe13f */
[----:B------:R-:W-:Y:S02]  /*05c0*/  USHF.L.U32 UR5, UR4, 0xb, URZ ;  /* 0x0000000b04057899 */ /* 0x000fe4000800063f */
[----:B------:R-:W-:Y:S01]  /*05d0*/  USHF.L.U32 UR4, UR4, 0x1, URZ ;  /* 0x0000000104047899 */ /* 0x000fe2000800063f */
[----:B------:R-:W2:Y:S11]  /*05e0*/  FENCE.VIEW.ASYNC.S ;  /* 0x00000000000073c6 */ /* 0x000eb60000000000 */
[----:B--2---:R2:W1:Y:S01]  /*05f0*/  SYNCS.EXCH.64 URZ, [UR6+0x38870], UR4 ;  /* 0x03887004063f75b2 */ /* 0x0044620008000100 */
[----:B------:R2:W1:Y:S01]  /*0600*/  SYNCS.EXCH.64 URZ, [UR6+0x38880], UR4 ;  /* 0x03888004063f75b2 */ /* 0x0004620008000100 */
[----:B------:R2:W1:Y:S01]  /*0610*/  SYNCS.EXCH.64 URZ, [UR6+0x38878], UR4 ;  /* 0x03887804063f75b2 */ /* 0x0004620008000100 */
[----:B------:R2:W1:Y:S01]  /*0620*/  SYNCS.EXCH.64 URZ, [UR6+0x38888], UR4 ;  /* 0x03888804063f75b2 */ /* 0x0004620008000100 */
[----:B------:R-:W-:Y:S01]  /*0630*/  NOP ;  /* 0x0000000000007918 */ /* 0x000fe20000000000 */
.L_x_4:
        /* <DEDUP_REMOVED lines=22> */
.L_x_5:
        /* <DEDUP_REMOVED lines=22> */
.L_x_6:
[----:B-1----:R-:W-:Y:S01]  /*0900*/  ISETP.NE.AND P0, PT, R2, RZ, PT ;  /* 0x000000ff0200720c */ /* 0x002fe20003f05270 */
[----:B------:R-:W-:Y:S01]  /*0910*/  IMAD.MOV.U32 R2, RZ, RZ, 0x1 ;  /* 0x00000001ff027424 */ /* 0x000fe200078e00ff */
[----:B------:R-:W-:-:S04]  /*0920*/  NOP ;  /* 0x0000000000007918 */ /* 0x000fc80000000000 */
[----:B------:R-:W-:-:S05]  /*0930*/  SEL R2, R2, 0x2, !P0 ;  /* 0x0000000202027807 */ /* 0x000fca0004000000 */
[----:B------:R1:W-:Y:S01]  /*0940*/  STL [R1+0x1c], R2 ;  /* 0x00001c0201007387 */ /* 0x0003e20000100800 */
[----:B---34-:R-:W-:Y:S06]  /*0950*/  BAR.SYNC.DEFER_BLOCKING 0x0 ;  /* 0x0000000000007b1d */ /* 0x018fec0000010000 */
[----:B------:R-:W-:Y:S05]  /*0960*/  @!P0 BRA `(.L_x_7) ;  /* 0x000000a4008c8947 */ /* 0x000fea0003800000 */
.L_x_8:
[----:B------:R-:W-:-:S08]  /*0970*/  NOP ;  /* 0x0000000000007918 */ /* 0x000fd00000000000 */
[----:B------:R-:W3:Y:S02]  /*0980*/  USETMAXREG.TRY_ALLOC.CTAPOOL UP0, 0xf0 ;  /* 0x000000f0000079c8 */ /* 0x000ee40008000600 */
[----:B---3--:R-:W-:-:S13]  /*0990*/  PLOP3.LUT P0, PT, PT, PT, UP0, 0x80, 0x0 ;  /* 0x000000000000781c */ /* 0x008fda0003f0f008 */
[----:B------:R-:W-:Y:S05]  /*09a0*/  @!P0 BRA `(.L_x_8) ;  /* 0xfffffffc00f08947 */ /* 0x000fea000383ffff */
[----:B--2---:R-:W2:Y:S08]  /*09b0*/  S2UR UR7, SR_CTAID.X ;  /* 0x00000000000779c3 */ /* 0x004eb00000002500 */
[----:B------:R-:W-:Y:S08]  /*09c0*/  BAR.ARV 0x8, 0x120 ;  /* 0x0204800000007b1d */ /* 0x000ff00000002000 */
[----:B------:R-:W2:Y:S02]  /*09d0*/  LDC R0, c[0x0][0xda4] ;  /* 0x00036900ff007b82 */ /* 0x000ea40000000800 */
[----:B--2---:R-:W-:-:S13]  /*09e0*/  ISETP.LE.AND P0, PT, R0, UR7, PT ;  /* 0x0000000700007c0c */ /* 0x004fda000bf03270 */
[----:B------:R-:W-:Y:S05]  /*09f0*/  @P0 EXIT ;  /* 0x000000000000094d */ /* 0x000fea0003800000 */
[----:B------:R-:W2:Y:S01]  /*0a00*/  LDL.LU R10, [R1+0x1c] ;  /* 0x00001c00010a7983 */ /* 0x000ea20000300800 */
[----:B------:R-:W-:Y:S01]  /*0a10*/  VIADD R0, R3, 0xffffff80 ;  /* 0xffffff8003007836 */ /* 0x000fe20000000000 */
[----:B------:R-:W3:Y:S01]  /*0a20*/  S2UR UR4, SR_CgaCtaId ;  /* 0x00000000000479c3 */ /* 0x000ee20000008800 */
[----:B------:R-:W-:Y:S01]  /*0a30*/  UMOV UR61, 0x400 ;  /* 0x00000400003d7882 */ /* 0x000fe20000000000 */
[----:B------:R-:W-:Y:S01]  /*0a40*/  IMAD.MOV.U32 R219, RZ, RZ, -0x2 ;  /* 0xfffffffeffdb7424 */ /* 0x000fe200078e00ff */
[----:B------:R-:W-:Y:S01]  /*0a50*/  UMOV UR38, URZ ;  /* 0x0000003f00267c82 */ /* 0x000fe20008000000 */
[----:B------:R-:W-:Y:S01]  /*0a60*/  SHF.R.S32.HI R3, RZ, 0x1f, R0 ;  /* 0x0000001fff037819 */ /* 0x000fe20000011400 */
[----:B------:R-:W-:Y:S02]  /*0a70*/  IMAD.U32 R23, RZ, RZ, UR7 ;  /* 0x00000007ff177e24 */ /* 0x000fe4000f8e00ff */
[----:B------:R-:W-:Y:S01]  /*0a80*/  IMAD.MOV.U32 R212, RZ, RZ, RZ ;  /* 0x000000ffffd47224 */ /* 0x000fe200078e00ff */
[CC--:B------:R-:W-:Y:S01]  /*0a90*/  LEA.HI R5, R3.reuse, R0.reuse, RZ, 0x7 ;  /* 0x0000000003057211 */ /* 0x0c0fe200078f38ff */
[----:B------:R-:W4:Y:S01]  /*0aa0*/  S2UR UR6, SR_SWINHI ;  /* 0x00000000000679c3 */ /* 0x000f220000002f00 */
[----:B------:R-:W-:-:S02]  /*0ab0*/  LEA.HI R6, R3, R0, RZ, 0x4 ;  /* 0x0000000003067211 */ /* 0x000fc400078f20ff */
[----:B------:R-:W-:Y:S02]  /*0ac0*/  LOP3.LUT R213, R5, 0xffffff80, RZ, 0xc0, !PT ;  /* 0xffffff8005d57812 */ /* 0x000fe400078ec0ff */
[----:B------:R-:W-:Y:S02]  /*0ad0*/  SHF.R.S32.HI R9, RZ, 0x4, R6 ;  /* 0x00000004ff097819 */ /* 0x000fe40000011406 */
[----:B------:R-:W-:Y:S02]  /*0ae0*/  IADD3 R213, R0, -R213, RZ ;  /* 0x800000d500d57210 */ /* 0x000fe40007ffe0ff */
[----:B------:R-:W-:Y:S02]  /*0af0*/  LOP3.LUT R7, R6, 0x3fffff0, RZ, 0xc0, !PT ;  /* 0x03fffff006077812 */ /* 0x000fe400078ec0ff */
[----:B-1----:R-:W-:Y:S02]  /*0b00*/  SHF.R.S32.HI R2, RZ, 0x1f, R213 ;  /* 0x0000001fff027819 */ /* 0x002fe400000114d5 */
[----:B------:R-:W-:Y:S01]  /*0b10*/  LEA.HI R217, R3, R0, RZ, 0x5 ;  /* 0x0000000003d97211 */ /* 0x000fe200078f28ff */
[----:B------:R-:W-:Y:S01]  /*0b20*/  IMAD.IADD R0, R0, 0x1, -R7 ;  /* 0x0000000100007824 */ /* 0x000fe200078e0a07 */
[----:B------:R-:W-:Y:S01]  /*0b30*/  LEA.HI R4, R2, R213, RZ, 0x2 ;  /* 0x000000d502047211 */ /* 0x000fe200078f10ff */
[----:B---3--:R-:W-:Y:S01]  /*0b40*/  ULEA UR61, UR4, UR61, 0x18 ;  /* 0x0000003d043d7291 */ /* 0x008fe2000f8ec03f */
[----:B------:R-:W-:-:S02]  /*0b50*/  LEA.HI R6, R6, R9, RZ, 0x1 ;  /* 0x0000000906067211 */ /* 0x000fc400078f08ff */
[--C-:B------:R-:W-:Y:S02]  /*0b60*/  SHF.R.S32.HI R3, RZ, 0x2, R4.reuse ;  /* 0x00000002ff037819 */ /* 0x100fe40000011404 */
[----:B------:R-:W-:Y:S02]  /*0b70*/  SHF.R.S32.HI R8, RZ, 0x1f, R4 ;  /* 0x0000001fff087819 */ /* 0x000fe40000011404 */
[----:B------:R-:W-:Y:S01]  /*0b80*/  LOP3.LUT R6, R6, 0x1ffffffe, RZ, 0xc0, !PT ;  /* 0x1ffffffe06067812 */ /* 0x000fe200078ec0ff */
[----:B------:R-:W-:Y:S01]  /*0b90*/  UMOV UR4, UR61 ;  /* 0x0000003d00047c82 */ /* 0x000fe20008000000 */
[----:B----4-:R-:W-:Y:S01]  /*0ba0*/  UMOV UR5, UR6 ;  /* 0x0000000600057c82 */ /* 0x010fe20008000000 */
[----:B------:R-:W-:Y:S01]  /*0bb0*/  SHF.R.S32.HI R217, RZ, 0x5, R217 ;  /* 0x00000005ffd97819 */ /* 0x000fe200000114d9 */
[----:B------:R-:W-:Y:S01]  /*0bc0*/  IMAD.U32 R16, RZ, RZ, UR4 ;  /* 0x00000004ff107e24 */ /* 0x000fe2000f8e00ff */
[----:B------:R-:W-:Y:S01]  /*0bd0*/  LEA.HI R8, R8, R3, RZ, 0x3 ;  /* 0x0000000308087211 */ /* 0x000fe200078f18ff */
[----:B------:R-:W-:Y:S01]  /*0be0*/  IMAD.IADD R6, R9, 0x1, -R6 ;  /* 0x0000000109067824 */ /* 0x000fe200078e0a06 */
[----:B------:R-:W-:Y:S01]  /*0bf0*/  SHF.R.S32.HI R216, RZ, 0x7, R5 ;  /* 0x00000007ffd87819 */ /* 0x000fe20000011405 */
[----:B------:R-:W-:Y:S01]  /*0c00*/  IMAD R7, R217, 0x10, R0 ;  /* 0x00000010d9077824 */ /* 0x000fe200078e0200 */
[----:B------:R-:W-:Y:S01]  /*0c10*/  LOP3.LUT R8, R8, 0xfffffff8, RZ, 0xc0, !PT ;  /* 0xfffffff808087812 */ /* 0x000fe200078ec0ff */
[----:B------:R-:W-:Y:S01]  /*0c20*/  UMOV UR4, URZ ;  /* 0x0000003f00047c82 */ /* 0x000fe20008000000 */
[----:B------:R-:W-:-:S02]  /*0c30*/  LEA.HI R2, R2, R213, RZ, 0x5 ;  /* 0x000000d502027211 */ /* 0x000fc400078f28ff */
[----:B------:R-:W-:Y:S02]  /*0c40*/  LEA.HI R5, R5, R216, RZ, 0x1 ;  /* 0x000000d805057211 */ /* 0x000fe400078f08ff */
[----:B------:R-:W-:Y:S01]  /*0c50*/  LEA R6, R7, R6, 0x3 ;  /* 0x0000000607067211 */ /* 0x000fe200078e18ff */
[----:B------:R-:W-:Y:S01]  /*0c60*/  IMAD.IADD R7, R3, 0x1, -R8 ;  /* 0x0000000103077824 */ /* 0x000fe200078e0a08 */
[----:B------:R-:W-:Y:S02]  /*0c70*/  LOP3.LUT R4, R4, 0x7ffffffc, RZ, 0xc0, !PT ;  /* 0x7ffffffc04047812 */ /* 0x000fe400078ec0ff */
[----:B------:R-:W-:Y:S01]  /*0c80*/  SHF.R.S32.HI R2, RZ, 0x5, R2 ;  /* 0x00000005ff027819 */ /* 0x000fe20000011402 */
[----:B------:R-:W-:Y:S01]  /*0c90*/  IMAD.SHL.U32 R3, R6, 0x8, RZ ;  /* 0x0000000806037824 */ /* 0x000fe200078e00ff */
[----:B------:R-:W-:Y:S01]  /*0ca0*/  LOP3.LUT R5, R5, 0x3fffffe, RZ, 0xc0, !PT ;  /* 0x03fffffe05057812 */ /* 0x000fe200078ec0ff */
[----:B------:R-:W-:Y:S01]  /*0cb0*/  IMAD.IADD R4, R213, 0x1, -R4 ;  /* 0x00000001d5047824 */ /* 0x000fe200078e0a04 */
[----:B------:R-:W-:Y:S01]  /*0cc0*/  MOV R17, UR5 ;  /* 0x0000000500117c02 */ /* 0x000fe20008000f00 */
[----:B------:R-:W-:Y:S01]  /*0cd0*/  IMAD R2, R2, 0x10, R7 ;  /* 0x0000001002027824 */ /* 0x000fe200078e0207 */
[----:B------:R-:W-:Y:S01]  /*0ce0*/  IADD3 R5, R216, -R5, RZ ;  /* 0x80000005d8057210 */ /* 0x000fe20007ffe0ff */
[----:B------:R-:W-:Y:S01]  /*0cf0*/  IMAD R219, R4, R219, 0x50 ;  /* 0x0000005004db7424 */ /* 0x000fe200078e02db */
[----:B------:R-:W-:Y:S01]  /*0d00*/  MOV R18, UR4 ;  /* 0x0000000400127c02 */ /* 0x000fe20008000f00 */
[----:B------:R-:W-:-:S04]  /*0d10*/  IMAD.WIDE R16, R3, 0x2, R16 ;  /* 0x0000000203107825 */ /* 0x000fc800078e0210 */
[----:B------:R-:W-:Y:S01]  /*0d20*/  IMAD R218, R5, 0x40, R2 ;  /* 0x0000004005da7824 */ /* 0x000fe200078e0202 */
[----:B--2---:R-:W-:-:S07]  /*0d30*/  LOP3.LUT R22, R10, 0x1, RZ, 0xfc, !PT ;  /* 0x000000010a167812 */ /* 0x004fce00078efcff */
.L_x_31:
[----:B------:R-:W1:Y:S01]  /*0d40*/  SHFL.IDX PT, R0, R216, RZ, 0x1f ;  /* 0x00001fffd8007589 */ /* 0x000e6200000e0000 */
[----:B------:R-:W2:Y:S01]  /*0d50*/  LDC R64, c[0x0][0x2e0] ;  /* 0x0000b800ff407b82 */ /* 0x000ea20000000800 */
[----:B------:R-:W-:Y:S01]  /*0d60*/  ULDC UR4, c[0x0][0xda8] ;  /* 0x00036a0000047ab9 */ /* 0x000fe20000000800 */
[----:B------:R-:W-:Y:S01]  /*0d70*/  ULDC.64 UR8, c[0x0][0x3f8] ;  /* 0x0000fe0000087ab9 */ /* 0x000fe20000000a00 */
[----:B------:R-:W-:Y:S01]  /*0d80*/  R2UR UR10, R23 ;  /* 0x00000000170a72ca */ /* 0x000fe200000e0000 */
[----:B------:R-:W-:Y:S02]  /*0d90*/  UISETP.NE.AND UP1, UPT, UR4, 0x1, UPT ;  /* 0x000000010400788c */ /* 0x000fe4000bf25270 */
[----:B------:R-:W-:Y:S01]  /*0da0*/  UISETP.NE.U32.AND UP0, UPT, UR8, URZ, UPT ;  /* 0x0000003f0800728c */ /* 0x000fe2000bf05070 */
[----:B------:R-:W-:Y:S01]  /*0db0*/  ULDC UR5, c[0x0][0xdb4] ;  /* 0x00036d0000057ab9 */ /* 0x000fe20000000800 */
[----:B------:R-:W-:Y:S02]  /*0dc0*/  ULDC UR6, c[0x0][0x404] ;  /* 0x0001010000067ab9 */ /* 0x000fe40000000800 */
[----:B------:R-:W-:-:S02]  /*0dd0*/  UISETP.NE.AND.EX UP0, UPT, UR9, URZ, UPT, UP0 ;  /* 0x0000003f0900728c */ /* 0x000fc4000bf05300 */
[----:B------:R-:W-:Y:S02]  /*0de0*/  UIADD3 UR9, UR61, 0x14400, URZ ;  /* 0x000144003d097890 */ /* 0x000fe4000fffe03f */
[----:B------:R-:W-:Y:S02]  /*0df0*/  UISETP.NE.AND UP2, UPT, UR5, 0x1, UPT ;  /* 0x000000010500788c */ /* 0x000fe4000bf45270 */
[----:B------:R-:W-:Y:S01]  /*0e00*/  USEL UR6, UR6, 0x1, UP0 ;  /* 0x0000000106067887 */ /* 0x000fe20008000000 */
[----:B------:R-:W-:Y:S01]  /*0e10*/  @UP1 ULDC UR5, c[0x0][0xdac] ;  /* 0x00036b0000051ab9 */ /* 0x000fe20000000800 */
[----:B------:R-:W-:Y:S01]  /*0e20*/  ULOP3.LUT UP0, URZ, UR9, 0x9f, URZ, 0xc0, !UPT ;  /* 0x0000009f093f7892 */ /* 0x000fe2000f80c03f */
[----:B------:R-:W-:Y:S01]  /*0e30*/  UMOV UR11, UR10 ;  /* 0x0000000a000b7c82 */ /* 0x000fe20008000000 */
[----:B-1----:R-:W-:Y:S02]  /*0e40*/  R2UR UR7, R0 ;  /* 0x00000000000772ca */ /* 0x002fe400000e0000 */
[----:B--2---:R-:W-:Y:S01]  /*0e50*/  IMAD R64, R64, UR6, RZ ;  /* 0x0000000640407c24 */ /* 0x004fe2000f8e02ff */
[----:B------:R-:W-:Y:S01]  /*0e60*/  @UP1 ULDC UR6, c[0x0][0xdb0] ;  /* 0x00036c0000061ab9 */ /* 0x000fe20000000800 */
[----:B------:R-:W-:-:S02]  /*0e70*/  PLOP3.LUT P0, PT, PT, PT, UP0, 0x80, 0x0 ;  /* 0x000000000000781c */ /* 0x000fc40003f0f008 */
[----:B------:R-:W-:-:S04]  /*0e80*/  VIADD R0, R64, 0x4f ;  /* 0x0000004f40007836 */ /* 0x000fc80000000000 */
[----:B------:R-:W-:-:S03]  /*0e90*/  IMAD.HI R0, R0, 0x66666667, RZ ;  /* 0x6666666700007827 */ /* 0x000fc600078e02ff */
[----:B------:R-:W-:Y:S02]  /*0ea0*/  ULEA.HI UR4, UR7, UR7, URZ, 0x1 ;  /* 0x0000000707047291 */ /* 0x000fe4000f8f083f */
[----:B------:R-:W-:Y:S02]  /*0eb0*/  SHF.R.U32.HI R3, RZ, 0x1f, R0 ;  /* 0x0000001fff037819 */ /* 0x000fe40000011600 */
[----:B------:R-:W-:Y:S02]  /*0ec0*/  ULOP3.LUT UR8, UR4, 0x1e, URZ, 0xc0, !UPT ;  /* 0x0000001e04087892 */ /* 0x000fe4000f8ec03f */
[----:B------:R-:W-:Y:S01]  /*0ed0*/  LEA.HI.SX32 R152, R0, R3, 0x1b ;  /* 0x0000000300987211 */ /* 0x000fe200078fdaff */
[----:B------:R-:W-:Y:S02]  /*0ee0*/  UIMAD.WIDE.U32 UR4, UR10, UR5, URZ ;  /* 0x000000050a0472a5 */ /* 0x000fe4000f8e003f */
[----:B------:R-:W-:Y:S02]  /*0ef0*/  UIADD3 UR8, UR7, -UR8, URZ ;  /* 0x8000000807087290 */ /* 0x000fe4000fffe03f */
[----:B------:R-:W-:-:S02]  /*0f00*/  @UP1 USHF.R.U32.HI UR11, URZ, UR6, UR5 ;  /* 0x000000063f0b1299 */ /* 0x000fc40008011605 */
[----:B------:R-:W-:Y:S01]  /*0f10*/  ULEA UR8, UR8, UR9, 0xd ;  /* 0x0000000908087291 */ /* 0x000fe2000f8e683f */
[----:B------:R-:W-:Y:S02]  /*0f20*/  @UP2 ULDC.64 UR6, c[0x0][0xdb8] ;  /* 0x00036e0000062ab9 */ /* 0x000fe40000000a00 */
[----:B------:R-:W-:Y:S02]  /*0f30*/  UIMAD.WIDE.U32 UR4, UR11, UR6, URZ ;  /* 0x000000060b0472a5 */ /* 0x000fe4000f8e003f */
[----:B------:R-:W-:Y:S01]  /*0f40*/  IMAD.U32 R215, RZ, RZ, UR11 ;  /* 0x0000000bffd77e24 */ /* 0x000fe2000f8e00ff */
[----:B------:R-:W-:Y:S01]  /*0f50*/  USHF.R.U32.HI UR8, URZ, 0x4, UR8 ;  /* 0x000000043f087899 */ /* 0x000fe20008011608 */
[----:B------:R-:W-:Y:S01]  /*0f60*/  UMOV UR36, UR11 ;  /* 0x0000000b00247c82 */ /* 0x000fe20008000000 */
[----:B------:R-:W-:Y:S02]  /*0f70*/  @UP2 USHF.R.U32.HI UR36, URZ, UR7, UR5 ;  /* 0x000000073f242299 */ /* 0x000fe40008011605 */
[----:B------:R-:W-:Y:S01]  /*0f80*/  UMOV UR4, UR10 ;  /* 0x0000000a00047c82 */ /* 0x000fe20008000000 */
[----:B------:R-:W-:Y:S01]  /*0f90*/  ULOP3.LUT UR37, UR8, 0x3fff, URZ, 0xc0, !UPT ;  /* 0x00003fff08257892 */ /* 0x000fe2000f8ec03f */
[----:B------:R-:W-:Y:S01]  /*0fa0*/  IMAD.U32 R214, RZ, RZ, UR4 ;  /* 0x00000004ffd67e24 */ /* 0x000fe2000f8e00ff */
[----:B------:R-:W-:Y:S10]  /*0fb0*/  @!P0 BRA `(.L_x_9) ;  /* 0x0000000000408947 */ /* 0x000ff40003800000 */
[----:B------:R-:W-:Y:S01]  /*0fc0*/  MOV R0, 0x0 ;  /* 0x0000000000007802 */ /* 0x000fe20000000f00 */
[----:B------:R-:W-:Y:S01]  /*0fd0*/  ULDC.64 UR4, c[0x4][0xa8] ;  /* 0x01002a0000047ab9 */ /* 0x000fe20000000a00 */
[----:B------:R-:W-:Y:S01]  /*0fe0*/  ULDC.64 UR6, c[0x4][0x20] ;  /* 0x0100080000067ab9 */ /* 0x000fe20000000a00 */
[----:B------:R-:W-:Y:S01]  /*0ff0*/  MOV R4, UR4 ;  /* 0x0000000400047c02 */ /* 0x000fe20008000f00 */
[----:B------:R1:W2:Y:S01]  /*1000*/  LDC.64 R2, c[0x4][R0] ;  /* 0x0100000000027b82 */ /* 0x0002a20000000a00 */
[----:B------:R-:W-:Y:S01]  /*1010*/  IMAD.U32 R5, RZ, RZ, UR5 ;  /* 0x00000005ff057e24 */ /* 0x000fe2000f8e00ff */
[----:B------:R-:W-:Y:S01]  /*1020*/  ULDC.64 UR4, c[0x4][0xb0] ;  /* 0x01002c0000047ab9 */ /* 0x000fe20000000a00 */
[----:B------:R-:W-:Y:S01]  /*1030*/  MOV R10, UR6 ;  /* 0x00000006000a7c02 */ /* 0x000fe20008000f00 */
[----:B------:R-:W-:Y:S01]  /*1040*/  IMAD.U32 R6, RZ, RZ, UR4 ;  /* 0x00000004ff067e24 */ /* 0x000fe2000f8e00ff */
[----:B------:R-:W-:Y:S01]  /*1050*/  MOV R13, RZ ;  /* 0x000000ff000d7202 */ /* 0x000fe20000000f00 */
[----:B------:R-:W-:-:S02]  /*1060*/  IMAD.U32 R7, RZ, RZ, UR5 ;  /* 0x00000005ff077e24 */ /* 0x000fc4000f8e00ff */
[----:B------:R-:W-:Y:S02]  /*1070*/  IMAD.U32 R11, RZ, RZ, UR7 ;  /* 0x00000007ff0b7e24 */ /* 0x000fe4000f8e00ff */
[----:B------:R-:W-:Y:S02]  /*1080*/  IMAD.MOV.U32 R8, RZ, RZ, 0x70 ;  /* 0x00000070ff087424 */ /* 0x000fe400078e00ff */
[----:B-1----:R-:W-:-:S07]  /*1090*/  IMAD.MOV.U32 R12, RZ, RZ, 0x1 ;  /* 0x00000001ff0c7424 */ /* 0x002fce00078e00ff */
[----:B------:R-:W-:-:S07]  /*10a0*/  LEPC R20, `(.L_x_9) ;  /* 0x000000001014794e */ /* 0x000fce0000000000 */
[----:B--2---:R-:W-:Y:S05]  /*10b0*/  CALL.ABS.NOINC R2 ;  /* 0x0000000002007343 */ /* 0x004fea0003c00000 */
.L_x_9:
[----:B------:R-:W-:Y:S02]  /*10c0*/  LOP3.LUT R0, R212, 0x1, RZ, 0xc0, !PT ;  /* 0x00000001d4007812 */ /* 0x000fe400078ec0ff */
[----:B------:R-:W-:Y:S02]  /*10d0*/  ISETP.NE.AND P0, PT, R22, 0x3, PT ;  /* 0x000000031600780c */ /* 0x000fe40003f05270 */
[----:B------:R-:W-:-:S04]  /*10e0*/  SHF.L.U32 R0, R0, 0x1f, RZ ;  /* 0x0000001f00007819 */ /* 0x000fc800000006ff */
[----:B------:R-:W1:Y:S02]  /*10f0*/  SYNCS.PHASECHK.TRANS64.TRYWAIT P1, [UR61+0x38800], R0 ;  /* 0x03880000ff0075a7 */ /* 0x000e64000802017d */
[----:B-1----:R-:W-:Y:S05]  /*1100*/  @!P1 BRA `(.L_x_10) ;  /* 0x000000d400409947 */ /* 0x002fea0003800000 */
.L_x_90:
[----:B------:R-:W-:Y:S05]  /*1110*/  @!P0 BRA `(.L_x_11) ;  /* 0x0000000000048947 */ /* 0x000fea0003800000 */
[----:B------:R-:W-:Y:S01]  /*1120*/  BPT.TRAP 0x1 ;  /* 0x000000040000795c */ /* 0x000fe20000300000 */
.L_x_11:
[----:B------:R-:W-:Y:S01]  /*1130*/  R2UR UR4, R18 ;  /* 0x00000000120472ca */ /* 0x000fe200000e0000 */
[----:B-1----:R-:W-:-:S05]  /*1140*/  IMAD.U32 R0, RZ, RZ, UR38 ;  /* 0x00000026ff007e24 */ /* 0x002fca000f8e00ff */
[----:B------:R-:W-:-:S07]  /*1150*/  LEA R0, R0, UR61, 0x3 ;  /* 0x0000003d00007c11 */ /* 0x000fce000f8e18ff */
[----:B------:R-:W-:-:S05]  /*1160*/  IMAD.U32 R3, RZ, RZ, UR4 ;  /* 0x00000004ff037e24 */ /* 0x000fca000f8e00ff */
[----:B------:R-:W-:-:S04]  /*1170*/  SHF.L.U32 R3, R3, 0x1f, RZ ;  /* 0x0000001f03037819 */ /* 0x000fc800000006ff */
[----:B------:R1:W2:Y:S01]  /*1180*/  SYNCS.PHASECHK.TRANS64.TRYWAIT P2, [R0+URZ+0x38830], R3 ;  /* 0x03883003000075a7 */ /* 0x0002a2000804017f */
[----:B------:R-:W-:Y:S05]  /*1190*/  @!P0 BRA `(.L_x_12) ;  /* 0x0000000000048947 */ /* 0x000fea0003800000 */
[----:B------:R-:W-:Y:S01]  /*11a0*/  BPT.TRAP 0x1 ;  /* 0x000000040000795c */ /* 0x000fe20000300000 */
.L_x_12:
[----:B------:R-:W3:Y:S01]  /*11b0*/  S2R R2, SR_TID.X ;  /* 0x0000000000027919 */ /* 0x000ee20000002100 */
[----:B------:R-:W-:Y:S01]  /*11c0*/  IMAD.MOV.U32 R151, RZ, RZ, RZ ;  /* 0x000000ffff977224 */ /* 0x000fe200078e00ff */
[----:B---3--:R-:W-:-:S04]  /*11d0*/  LOP3.LUT R2, R2, 0x7f, RZ, 0xc0, !PT ;  /* 0x0000007f02027812 */ /* 0x008fc800078ec0ff */
[----:B------:R-:W-:Y:S01]  /*11e0*/  ISETP.NE.AND P1, PT, R2, RZ, PT ;  /* 0x000000ff0200720c */ /* 0x000fe20003f25270 */
[----:B--2---:R-:W-:-:S12]  /*11f0*/  @P2 BRA `(.L_x_13) ;  /* 0x0000000000082947 */ /* 0x004fd80003800000 */
[----:B------:R-:W2:Y:S02]  /*1200*/  SYNCS.PHASECHK.TRANS64.TRYWAIT P2, [R0+URZ+0x38830], R3 ;  /* 0x03883003000075a7 */ /* 0x000ea4000804017f */
[----:B--2---:R-:W-:Y:S05]  /*1210*/  @!P2 BRA `(.L_x_14) ;  /* 0x000000d40014a947 */ /* 0x004fea0003800000 */
.L_x_13:
[----:B------:R-:W-:Y:S05]  /*1220*/  WARPSYNC.ALL ;  /* 0x0000000000007948 */ /* 0x000fea0003800000 */
[----:B------:R-:W-:Y:S01]  /*1230*/  UIADD3 UR4, UR61, 0x24400, URZ ;  /* 0x000244003d047890 */ /* 0x000fe2000fffe03f */
[----:B------:R-:W-:Y:S01]  /*1240*/  WARPGROUP.ARRIVE ;  /* 0x00000000000079c5 */ /* 0x000fe20000000000 */
[----:B------:R-:W-:Y:S01]  /*1250*/  ULOP3.LUT UR5, UR37, 0x10000, URZ, 0xfc, !UPT ;  /* 0x0001000025057892 */ /* 0x000fe2000f8efc3f */
[----:B-12---:R-:W-:Y:S01]  /*1260*/  IMAD.IADD R3, R219, 0x1, R64 ;  /* 0x00000001db037824 */ /* 0x006fe200078e0240 */
[----:B------:R-:W-:Y:S01]  /*1270*/  USHF.R.U32.HI UR4, URZ, 0x4, UR4 ;  /* 0x000000043f047899 */ /* 0x000fe20008011604 */
[----:B------:R-:W-:Y:S01]  /*1280*/  P2R R66, PR, RZ, 0x1 ;  /* 0x00000001ff427803 */ /* 0x000fe20000000000 */
[----:B------:R-:W-:Y:S01]  /*1290*/  UMOV UR9, 0x40000040 ;  /* 0x4000004000097882 */ /* 0x000fe20000000000 */
[----:B------:R-:W-:Y:S01]  /*12a0*/  UMOV UR11, 0x40000040 ;  /* 0x40000040000b7882 */ /* 0x000fe20000000000 */
[----:B------:R-:W-:Y:S01]  /*12b0*/  ULOP3.LUT UR4, UR4, 0x3fff, URZ, 0xc0, !UPT ;  /* 0x00003fff04047892 */ /* 0x000fe2000f8ec03f */
[----:B------:R-:W-:Y:S01]  /*12c0*/  IMAD.U32 R15, RZ, RZ, UR9 ;  /* 0x00000009ff0f7e24 */ /* 0x000fe2000f8e00ff */
[----:B------:R-:W-:Y:S01]  /*12d0*/  UMOV UR8, UR5 ;  /* 0x0000000500087c82 */ /* 0x000fe20008000000 */
[----:B------:R-:W-:Y:S01]  /*12e0*/  UMOV UR15, UR9 ;  /* 0x00000009000f7c82 */ /* 0x000fe20008000000 */
[----:B------:R-:W-:Y:S01]  /*12f0*/  ULOP3.LUT UR6, UR4, 0x10000, URZ, 0xfc, !UPT ;  /* 0x0001000004067892 */ /* 0x000fe2000f8efc3f */
[----:B------:R-:W-:Y:S01]  /*1300*/  IMAD.U32 R14, RZ, RZ, UR8 ;  /* 0x00000008ff0e7e24 */ /* 0x000fe2000f8e00ff */
[----:B------:R-:W-:Y:S01]  /*1310*/  UMOV UR14, UR8 ;  /* 0x00000008000e7c82 */ /* 0x000fe20008000000 */
[----:B------:R-:W-:Y:S01]  /*1320*/  UIADD3 UR7, UR5, 0x2, URZ ;  /* 0x0000000205077890 */ /* 0x000fe2000fffe03f */
[----:B------:R-:W-:Y:S01]  /*1330*/  IMAD R3, R152, -0x50, R3 ;  /* 0xffffffb098037824 */ /* 0x000fe200078e0203 */
[----:B------:R-:W-:-:S02]  /*1340*/  UIMAD UR4, UR38, 0xa00, UR6 ;  /* 0x00000a00260478a4 */ /* 0x000fc4000f8e0206 */
[----:B------:R-:W-:Y:S01]  /*1350*/  MOV R21, UR6 ;  /* 0x0000000600157c02 */ /* 0x000fe20008000f00 */
[----:B------:R-:W-:Y:S01]  /*1360*/  UMOV UR17, 0x40000040 ;  /* 0x4000004000117882 */ /* 0x000fe20000000000 */
[----:B------:R-:W-:Y:S01]  /*1370*/  UMOV UR19, 0x40000040 ;  /* 0x4000004000137882 */ /* 0x000fe20000000000 */
[----:B------:R-:W-:Y:S01]  /*1380*/  UIADD3 UR6, UR4, 0x200, URZ ;  /* 0x0000020004067890 */ /* 0x000fe2000fffe03f */
[----:B------:R-:W-:Y:S01]  /*1390*/  MOV R13, UR17 ;  /* 0x00000011000d7c02 */ /* 0x000fe20008000f00 */
[----:B------:R-:W-:Y:S01]  /*13a0*/  UIADD3 UR12, UR4, 0x2, URZ ;  /* 0x00000002040c7890 */ /* 0x000fe2000fffe03f */
[C---:B------:R-:W-:Y:S01]  /*13b0*/  ISETP.GT.AND P6, PT, R3.reuse, RZ, PT ;  /* 0x000000ff0300720c */ /* 0x040fe20003fc4270 */
[----:B------:R-:W-:Y:S01]  /*13c0*/  UMOV UR10, UR4 ;  /* 0x00000004000a7c82 */ /* 0x000fe20008000000 */
[----:B------:R-:W-:Y:S01]  /*13d0*/  UMOV UR16, UR7 ;  /* 0x0000000700107c82 */ /* 0x000fe20008000000 */
[----:B------:R-:W-:Y:S01]  /*13e0*/  HGMMA.64x16x16.F32 R56, gdesc[UR8], RZ, !UPT, gsb0 ;  /* 0x00200000083879f0 */ /* 0x000fe2000c0008ff */
[----:B------:R-:W-:Y:S01]  /*13f0*/  UIADD3 UR10, UR4, 0x80, URZ ;  /* 0x00000080040a7890 */ /* 0x000fe2000fffe03f */
[----:B------:R-:W-:Y:S01]  /*1400*/  IMAD.U32 R12, RZ, RZ, UR16 ;  /* 0x00000010ff0c7e24 */ /* 0x000fe2000f8e00ff */
[----:B------:R-:W-:Y:S01]  /*1410*/  UMOV UR8, UR14 ;  /* 0x0000000e00087c82 */ /* 0x000fe20008000000 */
[----:B------:R-:W-:Y:S01]  /*1420*/  UMOV UR9, UR15 ;  /* 0x0000000f00097c82 */ /* 0x000fe20008000000 */
[----:B------:R-:W-:Y:S01]  /*1430*/  UMOV UR11, 0x40000040 ;  /* 0x40000040000b7882 */ /* 0x000fe20000000000 */
[----:B------:R-:W-:Y:S01]  /*1440*/  UMOV UR18, UR12 ;  /* 0x0000000c00127c82 */ /* 0x000fe20008000000 */
[----:B------:R-:W-:Y:S01]  /*1450*/  UIADD3 UR7, UR5, 0x4, URZ ;  /* 0x0000000405077890 */ /* 0x000fe2000fffe03f */
[C---:B------:R-:W-:Y:S01]  /*1460*/  ISETP.GT.AND P5, PT, R3.reuse, 0x1, PT ;  /* 0x000000010300780c */ /* 0x040fe20003fa4270 */
[----:B------:R-:W-:Y:S01]  /*1470*/  UIADD3 UR12, UR4, 0x4, URZ ;  /* 0x00000004040c7890 */ /* 0x000fe2000fffe03f */
[C---:B------:R-:W-:Y:S01]  /*1480*/  ISETP.GT.AND P4, PT, R3.reuse, 0x8, PT ;  /* 0x000000080300780c */ /* 0x040fe20003f84270 */
[----:B------:R-:W-:Y:S01]  /*1490*/  UMOV UR13, 0x40000040 ;  /* 0x40000040000d7882 */ /* 0x000fe20000000000 */
[----:B------:R-:W-:Y:S01]  /*14a0*/  UIADD3 UR20, UR5, 0x406, URZ ;  /* 0x0000040605147890 */ /* 0x000fe2000fffe03f */
[C---:B------:R-:W-:Y:S01]  /*14b0*/  ISETP.GT.AND P3, PT, R3.reuse, 0x9, PT ;  /* 0x000000090300780c */ /* 0x040fe20003f64270 */
[----:B------:R-:W-:Y:S01]  /*14c0*/  UIADD3 UR22, UR4, 0x286, URZ ;  /* 0x0000028604167890 */ /* 0x000fe2000fffe03f */
[----:B------:R-:W-:Y:S01]  /*14d0*/  ISETP.GT.AND P2, PT, R3, 0x10, PT ;  /* 0x000000100300780c */ /* 0x000fe20003f44270 */
[----:B------:R-:W-:Y:S01]  /*14e0*/  UMOV UR21, 0x40000040 ;  /* 0x4000004000157882 */ /* 0x000fe20000000000 */
[----:B------:R-:W-:Y:S01]  /*14f0*/  UMOV UR23, 0x40000040 ;  /* 0x4000004000177882 */ /* 0x000fe20000000000 */
[----:B------:R-:W-:Y:S01]  /*1500*/  UIADD3 UR24, UR5, 0x800, URZ ;  /* 0x0000080005187890 */ /* 0x000fe2000fffe03f */
[----:B------:R-:W-:Y:S01]  /*1510*/  @!P1 VIADD R0, R0, 0x38840 ;  /* 0x0003884000009836 */ /* 0x000fe20000000000 */
[----:B------:R-:W-:Y:S01]  /*1520*/  UIADD3 UR26, UR4, 0x500, URZ ;  /* 0x00000500041a7890 */ /* 0x000fe2000fffe03f */
[-C--:B------:R-:W-:Y:S01]  /*1530*/  MOV R150, R151.reuse ;  /* 0x0000009700967202 */ /* 0x080fe20000000f00 */
[----:B------:R-:W-:Y:S01]  /*1540*/  UMOV UR25, 0x40000040 ;  /* 0x4000004000197882 */ /* 0x000fe20000000000 */
[----:B------:R-:W-:Y:S01]  /*1550*/  UMOV UR27, 0x40000040 ;  /* 0x40000040001b7882 */ /* 0x000fe20000000000 */
[----:B------:R-:W-:Y:S01]  /*1560*/  UIADD3 UR28, UR5, 0x802, URZ ;  /* 0x00000802051c7890 */ /* 0x000fe2000fffe03f */
[----:B------:R-:W-:Y:S01]  /*1570*/  @!P1 PRMT R0, RZ, 0x654, R0 ;  /* 0x00000654ff009816 */ /* 0x000fe20000000000 */
[----:B------:R-:W-:Y:S01]  /*1580*/  UIADD3 UR30, UR4, 0x502, URZ ;  /* 0x00000502041e7890 */ /* 0x000fe2000fffe03f */
[--C-:B------:R-:W-:Y:S01]  /*1590*/  IMAD.MOV.U32 R149, RZ, RZ, R151.reuse ;  /* 0x000000ffff957224 */ /* 0x100fe200078e0097 */
[----:B------:R-:W-:Y:S01]  /*15a0*/  UMOV UR29, 0x40000040 ;  /* 0x40000040001d7882 */ /* 0x000fe20000000000 */
[----:B------:R-:W-:Y:S01]  /*15b0*/  UMOV UR31, 0x40000040 ;  /* 0x40000040001f7882 */ /* 0x000fe20000000000 */
[----:B------:R-:W-:Y:S01]  /*15c0*/  UIADD3 UR32, UR5, 0x804, URZ ;  /* 0x0000080405207890 */ /* 0x000fe2000fffe03f */
[--C-:B------:R-:W-:Y:S01]  /*15d0*/  IMAD.MOV.U32 R148, RZ, RZ, R151.reuse ;  /* 0x000000ffff947224 */ /* 0x100fe200078e0097 */
[----:B------:R-:W-:Y:S01]  /*15e0*/  UIADD3 UR34, UR4, 0x504, URZ ;  /* 0x0000050404227890 */ /* 0x000fe2000fffe03f */
[--C-:B------:R-:W-:Y:S01]  /*15f0*/  IMAD.MOV.U32 R147, RZ, RZ, R151.reuse ;  /* 0x000000ffff937224 */ /* 0x100fe200078e0097 */
[----:B------:R-:W-:Y:S01]  /*1600*/  UMOV UR33, 0x40000040 ;  /* 0x4000004000217882 */ /* 0x000fe20000000000 */
[----:B------:R-:W-:Y:S01]  /*1610*/  UMOV UR35, 0x40000040 ;  /* 0x4000004000237882 */ /* 0x000fe20000000000 */
[----:B------:R-:W-:Y:S01]  /*1620*/  UIADD3 UR40, UR5, 0x806, URZ ;  /* 0x0000080605287890 */ /* 0x000fe2000fffe03f */
[-C--:B------:R-:W-:Y:S01]  /*1630*/  MOV R146, R151.reuse ;  /* 0x0000009700927202 */ /* 0x080fe20000000f00 */
        /* <DEDUP_REMOVED lines=11> */
[----:B------:R-:W-:Y:S01]  /*16f0*/  MOV R142, R151 ;  /* 0x00000097008e7202 */ /* 0x000fe20000000f00 */
[----:B------:R-:W-:Y:S01]  /*1700*/  UIADD3 UR50, UR4, 0x782, URZ ;  /* 0x0000078204327890 */ /* 0x000fe2000fffe03f */
[----:B------:R-:W-:Y:S01]  /*1710*/  IMAD.MOV.U32 R141, RZ, RZ, R151 ;  /* 0x000000ffff8d7224 */ /* 0x000fe200078e0097 */
[----:B------:R-:W-:-:S02]  /*1720*/  WARPGROUP.DEPBAR.LE gsb0, 0x0 ;  /* 0x00008000000079c5 */ /* 0x000fc40000010000 */
[----:B------:R-:W-:Y:S01]  /*1730*/  WARPGROUP.ARRIVE ;  /* 0x00000000000079c5 */ /* 0x000fe20000000000 */
[----:B------:R-:W-:Y:S01]  /*1740*/  UMOV UR49, 0x40000040 ;  /* 0x4000004000317882 */ /* 0x000fe20000000000 */
[----:B------:R-:W-:Y:S01]  /*1750*/  UMOV UR51, 0x40000040 ;  /* 0x4000004000337882 */ /* 0x000fe20000000000 */
[----:B------:R-:W-:Y:S01]  /*1760*/  UIADD3 UR52, UR5, 0xc04, URZ ;  /* 0x00000c0405347890 */ /* 0x000fe2000fffe03f */
[--C-:B------:R-:W-:Y:S01]  /*1770*/  IMAD.MOV.U32 R140, RZ, RZ, R151.reuse ;  /* 0x000000ffff8c7224 */ /* 0x100fe200078e0097 */
[----:B------:R-:W-:Y:S01]  /*1780*/  UIADD3 UR54, UR4, 0x784, URZ ;  /* 0x0000078404367890 */ /* 0x000fe2000fffe03f */
[----:B------:R-:W-:Y:S01]  /*1790*/  HGMMA.64x16x16.F32 R48, gdesc[UR8], RZ, !UPT, gsb0 ;  /* 0x00200000083079f0 */ /* 0x000fe2000c0008ff */
[----:B------:R-:W-:Y:S01]  /*17a0*/  UIADD3 UR10, UR4, 0x100, URZ ;  /* 0x00000100040a7890 */ /* 0x000fe2000fffe03f */
[--C-:B------:R-:W-:Y:S01]  /*17b0*/  IMAD.MOV.U32 R139, RZ, RZ, R151.reuse ;  /* 0x000000ffff8b7224 */ /* 0x100fe200078e0097 */
[----:B------:R-:W-:Y:S01]  /*17c0*/  UMOV UR8, UR14 ;  /* 0x0000000e00087c82 */ /* 0x000fe20008000000 */
[----:B------:R-:W-:Y:S01]  /*17d0*/  UMOV UR9, UR15 ;  /* 0x0000000f00097c82 */ /* 0x000fe20008000000 */
[----:B------:R-:W-:Y:S01]  /*17e0*/  UMOV UR11, 0x40000040 ;  /* 0x40000040000b7882 */ /* 0x000fe20000000000 */
[----:B------:R-:W-:Y:S01]  /*17f0*/  UMOV UR53, 0x40000040 ;  /* 0x4000004000357882 */ /* 0x000fe20000000000 */
[----:B------:R-:W-:Y:S01]  /*1800*/  UMOV UR55, 0x40000040 ;  /* 0x4000004000377882 */ /* 0x000fe20000000000 */
[----:B------:R-:W-:Y:S01]  /*1810*/  UMOV UR57, 0x40000040 ;  /* 0x4000004000397882 */ /* 0x000fe20000000000 */
[----:B------:R-:W-:Y:S01]  /*1820*/  UMOV UR59, 0x40000040 ;  /* 0x40000040003b7882 */ /* 0x000fe20000000000 */
[----:B------:R-:W-:Y:S01]  /*1830*/  IMAD.U32 R7, RZ, RZ, UR57 ;  /* 0x00000039ff077e24 */ /* 0x000fe2000f8e00ff */
[-C--:B------:R-:W-:Y:S01]  /*1840*/  MOV R138, R151.reuse ;  /* 0x00000097008a7202 */ /* 0x080fe20000000f00 */
[--C-:B------:R-:W-:Y:S01]  /*1850*/  IMAD.MOV.U32 R137, RZ, RZ, R151.reuse ;  /* 0x000000ffff897224 */ /* 0x100fe200078e0097 */
        /* <DEDUP_REMOVED lines=34> */
[----:B------:R-:W-:Y:S01]  /*1a80*/  MOV R68, R151 ;  /* 0x0000009700447202 */ /* 0x000fe20000000f00 */
[----:B------:R-:W-:-:S02]  /*1a90*/  IMAD.MOV.U32 R111, RZ, RZ, R151 ;  /* 0x000000ffff6f7224 */ /* 0x000fc400078e0097 */
[--C-:B------:R-:W-:Y:S01]  /*1aa0*/  IMAD.MOV.U32 R109, RZ, RZ, R151.reuse ;  /* 0x000000ffff6d7224 */ /* 0x100fe200078e0097 */
[----:B------:R-:W-:Y:S02]  /*1ab0*/  WARPGROUP.DEPBAR.LE gsb0, 0x0 ;  /* 0x00008000000079c5 */ /* 0x000fe40000010000 */
[----:B------:R-:W-:Y:S01]  /*1ac0*/  WARPGROUP.ARRIVE ;  /* 0x00000000000079c5 */ /* 0x000fe20000000000 */
[--C-:B------:R-:W-:Y:S02]  /*1ad0*/  IMAD.MOV.U32 R108, RZ, RZ, R151.reuse ;  /* 0x000000ffff6c7224 */ /* 0x100fe400078e0097 */
[--C-:B------:R-:W-:Y:S02]  /*1ae0*/  IMAD.MOV.U32 R106, RZ, RZ, R151.reuse ;  /* 0x000000ffff6a7224 */ /* 0x100fe400078e0097 */
[--C-:B------:R-:W-:Y:S01]  /*1af0*/  IMAD.MOV.U32 R105, RZ, RZ, R151.reuse ;  /* 0x000000ffff697224 */ /* 0x100fe200078e0097 */
[----:B------:R-:W-:Y:S01]  /*1b00*/  HGMMA.64x16x16.F32 R40, gdesc[UR8], RZ, !UPT, gsb0 ;  /* 0x00200000082879f0 */ /* 0x000fe2000c0008ff */
[----:B------:R-:W-:Y:S01]  /*1b10*/  UIADD3 UR10, UR4, 0x180, URZ ;  /* 0x00000180040a7890 */ /* 0x000fe2000fffe03f */
[--C-:B------:R-:W-:Y:S01]  /*1b20*/  IMAD.MOV.U32 R103, RZ, RZ, R151.reuse ;  /* 0x000000ffff677224 */ /* 0x100fe200078e0097 */
[----:B------:R-:W-:Y:S01]  /*1b30*/  UMOV UR8, UR14 ;  /* 0x0000000e00087c82 */ /* 0x000fe20008000000 */
[----:B------:R-:W-:Y:S01]  /*1b40*/  UMOV UR9, UR15 ;  /* 0x0000000f00097c82 */ /* 0x000fe20008000000 */
[----:B------:R-:W-:Y:S01]  /*1b50*/  UMOV UR11, 0x40000040 ;  /* 0x40000040000b7882 */ /* 0x000fe20000000000 */
[----:B------:R-:W-:-:S02]  /*1b60*/  IMAD.MOV.U32 R102, RZ, RZ, R151 ;  /* 0x000000ffff667224 */ /* 0x000fc400078e0097 */
[--C-:B------:R-:W-:Y:S02]  /*1b70*/  IMAD.MOV.U32 R100, RZ, RZ, R151.reuse ;  /* 0x000000ffff647224 */ /* 0x100fe400078e0097 */
[--C-:B------:R-:W-:Y:S02]  /*1b80*/  IMAD.MOV.U32 R96, RZ, RZ, R151.reuse ;  /* 0x000000ffff607224 */ /* 0x100fe400078e0097 */
[--C-:B------:R-:W-:Y:S02]  /*1b90*/  IMAD.MOV.U32 R94, RZ, RZ, R151.reuse ;  /* 0x000000ffff5e7224 */ /* 0x100fe400078e0097 */
[--C-:B------:R-:W-:Y:S02]  /*1ba0*/  IMAD.MOV.U32 R90, RZ, RZ, R151.reuse ;  /* 0x000000ffff5a7224 */ /* 0x100fe400078e0097 */
[--C-:B------:R-:W-:Y:S02]  /*1bb0*/  IMAD.MOV.U32 R88, RZ, RZ, R151.reuse ;  /* 0x000000ffff587224 */ /* 0x100fe400078e0097 */
[----:B------:R-:W-:-:S02]  /*1bc0*/  IMAD.MOV.U32 R84, RZ, RZ, R151 ;  /* 0x000000ffff547224 */ /* 0x000fc400078e0097 */
[--C-:B------:R-:W-:Y:S02]  /*1bd0*/  IMAD.MOV.U32 R82, RZ, RZ, R151.reuse ;  /* 0x000000ffff527224 */ /* 0x100fe400078e0097 */
[--C-:B------:R-:W-:Y:S02]  /*1be0*/  IMAD.MOV.U32 R78, RZ, RZ, R151.reuse ;  /* 0x000000ffff4e7224 */ /* 0x100fe400078e0097 */
[--C-:B------:R-:W-:Y:S02]  /*1bf0*/  IMAD.MOV.U32 R76, RZ, RZ, R151.reuse ;  /* 0x000000ffff4c7224 */ /* 0x100fe400078e0097 */
[--C-:B------:R-:W-:Y:S02]  /*1c00*/  IMAD.MOV.U32 R72, RZ, RZ, R151.reuse ;  /* 0x000000ffff487224 */ /* 0x100fe400078e0097 */
[----:B------:R-:W-:Y:S01]  /*1c10*/  IMAD.MOV.U32 R70, RZ, RZ, R151 ;  /* 0x000000ffff467224 */ /* 0x000fe200078e0097 */
[----:B------:R-:W-:Y:S02]  /*1c20*/  WARPGROUP.DEPBAR.LE gsb0, 0x0 ;  /* 0x00008000000079c5 */ /* 0x000fe40000010000 */
[----:B------:R-:W-:-:S06]  /*1c30*/  WARPGROUP.ARRIVE ;  /* 0x00000000000079c5 */ /* 0x000fcc0000000000 */
[----:B------:R-:W-:Y:S01]  /*1c40*/  HGMMA.64x16x16.F32 R32, gdesc[UR8], RZ, !UPT, gsb0 ;  /* 0x00200000082079f0 */ /* 0x000fe2000c0008ff */
[----:B------:R-:W-:Y:S01]  /*1c50*/  UMOV UR8, UR14 ;  /* 0x0000000e00087c82 */ /* 0x000fe20008000000 */
[----:B------:R-:W-:Y:S01]  /*1c60*/  UMOV UR9, UR15 ;  /* 0x0000000f00097c82 */ /* 0x000fe20008000000 */
[----:B------:R-:W-:Y:S01]  /*1c70*/  UMOV UR10, UR6 ;  /* 0x00000006000a7c82 */ /* 0x000fe20008000000 */
[----:B------:R-:W-:Y:S01]  /*1c80*/  UMOV UR11, 0x40000040 ;  /* 0x40000040000b7882 */ /* 0x000fe20000000000 */
[----:B------:R-:W-:Y:S01]  /*1c90*/  UMOV UR14, UR16 ;  /* 0x00000010000e7c82 */ /* 0x000fe20008000000 */
[----:B------:R-:W-:Y:S01]  /*1ca0*/  UMOV UR15, UR17 ;  /* 0x00000011000f7c82 */ /* 0x000fe20008000000 */
[----:B------:R-:W-:Y:S01]  /*1cb0*/  UIADD3 UR6, UR4, 0x202, URZ ;  /* 0x0000020204067890 */ /* 0x000fe2000fffe03f */
[----:B------:R-:W-:Y:S02]  /*1cc0*/  WARPGROUP.DEPBAR.LE gsb0, 0x0 ;  /* 0x00008000000079c5 */ /* 0x000fe40000010000 */
[----:B------:R-:W-:-:S06]  /*1cd0*/  WARPGROUP.ARRIVE ;  /* 0x00000000000079c5 */ /* 0x000fcc0000000000 */
[----:B------:R-:W-:Y:S01]  /*1ce0*/  HGMMA.64x16x16.F32 R24, gdesc[UR8], RZ, !UPT, gsb0 ;  /* 0x00200000081879f0 */ /* 0x000fe2000c0008ff */
[----:B------:R-:W-:Y:S01]  /*1cf0*/  UIADD3 UR10, UR4, 0x82, URZ ;  /* 0x00000082040a7890 */ /* 0x000fe2000fffe03f */
[----:B------:R-:W-:Y:S01]  /*1d00*/  UMOV UR8, UR14 ;  /* 0x0000000e00087c82 */ /* 0x000fe20008000000 */
[----:B------:R-:W-:Y:S01]  /*1d10*/  UMOV UR9, UR15 ;  /* 0x0000000f00097c82 */ /* 0x000fe20008000000 */
[----:B------:R-:W-:Y:S01]  /*1d20*/  UMOV UR11, 0x40000040 ;  /* 0x40000040000b7882 */ /* 0x000fe20000000000 */
[----:B------:R-:W-:Y:S02]  /*1d30*/  WARPGROUP.DEPBAR.LE gsb0, 0x0 ;  /* 0x00008000000079c5 */ /* 0x000fe40000010000 */
[----:B------:R-:W-:-:S06]  /*1d40*/  WARPGROUP.ARRIVE ;  /* 0x00000000000079c5 */ /* 0x000fcc0000000000 */
[----:B------:R-:W-:Y:S01]  /*1d50*/  HGMMA.64x16x16.F32 R56, gdesc[UR16], R56, gsb0 ;  /* 0x00200000103879f0 */ /* 0x000fe20008000838 */
[----:B------:R-:W-:Y:S01]  /*1d60*/  UMOV UR16, UR7 ;  /* 0x0000000700107c82 */ /* 0x000fe20008000000 */
[----:B------:R-:W-:Y:S01]  /*1d70*/  UMOV UR17, 0x40000040 ;  /* 0x4000004000117882 */ /* 0x000fe20000000000 */
[----:B------:R-:W-:Y:S01]  /*1d80*/  UMOV UR18, UR12 ;  /* 0x0000000c00127c82 */ /* 0x000fe20008000000 */
[----:B------:R-:W-:Y:S01]  /*1d90*/  UMOV UR19, 0x40000040 ;  /* 0x4000004000137882 */ /* 0x000fe20000000000 */
[----:B------:R-:W-:Y:S01]  /*1da0*/  UIADD3 UR7, UR5, 0x6, URZ ;  /* 0x0000000605077890 */ /* 0x000fe2000fffe03f */
[----:B------:R-:W-:Y:S01]  /*1db0*/  IMAD.U32 R10, RZ, RZ, UR16 ;  /* 0x00000010ff0a7e24 */ /* 0x000fe2000f8e00ff */
[----:B------:R-:W-:Y:S01]  /*1dc0*/  UIADD3 UR12, UR4, 0x6, URZ ;  /* 0x00000006040c7890 */ /* 0x000fe2000fffe03f */
[----:B------:R-:W-:Y:S01]  /*1dd0*/  IMAD.U32 R11, RZ, RZ, UR17 ;  /* 0x00000011ff0b7e24 */ /* 0x000fe2000f8e00ff */
[----:B------:R-:W-:Y:S02]  /*1de0*/  WARPGROUP.DEPBAR.LE gsb0, 0x0 ;  /* 0x00008000000079c5 */ /* 0x000fe40000010000 */
[----:B------:R-:W-:-:S06]  /*1df0*/  WARPGROUP.ARRIVE ;  /* 0x00000000000079c5 */ /* 0x000fcc0000000000 */
[----:B------:R-:W-:Y:S01]  /*1e00*/  HGMMA.64x16x16.F32 R48, gdesc[UR8], R48, gsb0 ;  /* 0x00200000083079f0 */ /* 0x000fe20008000830 */
[----:B------:R-:W-:Y:S01]  /*1e10*/  UIADD3 UR10, UR4, 0x102, URZ ;  /* 0x00000102040a7890 */ /* 0x000fe2000fffe03f */
[----:B------:R-:W-:Y:S01]  /*1e20*/  UMOV UR8, UR14 ;  /* 0x0000000e00087c82 */ /* 0x000fe20008000000 */
[----:B------:R-:W-:Y:S01]  /*1e30*/  UMOV UR9, UR15 ;  /* 0x0000000f00097c82 */ /* 0x000fe20008000000 */
[----:B------:R-:W-:Y:S01]  /*1e40*/  UMOV UR11, 0x40000040 ;  /* 0x40000040000b7882 */ /* 0x000fe20000000000 */
        /* <DEDUP_REMOVED lines=34> */
[----:B------:R-:W-:Y:S01]  /*2070*/  MOV R9, UR17 ;  /* 0x0000001100097c02 */ /* 0x000fe20008000f00 */
        /* <DEDUP_REMOVED lines=34> */
[----:B------:R-:W-:Y:S02]  /*22a0*/  UIADD3 UR16, UR5, 0x404, URZ ;  /* 0x0000040405107890 */ /* 0x000fe4000fffe03f */
[----:B------:R-:W-:Y:S01]  /*22b0*/  UIADD3 UR18, UR4, 0x284, URZ ;  /* 0x0000028404127890 */ /* 0x000fe2000fffe03f */
[----:B------:R-:W-:Y:S01]  /*22c0*/  UMOV UR17, 0x40000040 ;  /* 0x4000004000117882 */ /* 0x000fe20000000000 */
        /* <DEDUP_REMOVED lines=22> */
[----:B------:R-:W-:Y:S02]  /*2430*/  UIADD3 UR6, UR4, 0x480, URZ ;  /* 0x0000048004067890 */ /* 0x000fe4000fffe03f */
[----:B------:R-:W-:Y:S01]  /*2440*/  UIADD3 UR14, UR4, 0x282, URZ ;  /* 0x00000282040e7890 */ /* 0x000fe2000fffe03f */
        /* <DEDUP_REMOVED lines=8> */
[----:B------:R-:W-:Y:S02]  /*24d0*/  UIADD3 UR12, UR5, 0x402, URZ ;  /* 0x00000402050c7890 */ /* 0x000fe4000fffe03f */
[----:B------:R-:W-:-:S07]  /*24e0*/  UIADD3 UR7, UR4, 0x786, URZ ;  /* 0x0000078604077890 */ /* 0x000fce000fffe03f */
[----:B------:R-:W-:Y:S01]  /*24f0*/  UMOV UR58, UR7 ;  /* 0x00000007003a7c82 */ /* 0x000fe20008000000 */
[----:B------:R-:W-:Y:S01]  /*2500*/  UMOV UR7, 0x40000040 ;  /* 0x4000004000077882 */ /* 0x000fe20000000000 */
[----:B------:R-:W-:Y:S02]  /*2510*/  WARPGROUP.DEPBAR.LE gsb0, 0x0 ;  /* 0x00008000000079c5 */ /* 0x000fe40000010000 */
[----:B------:R-:W-:-:S06]  /*2520*/  WARPGROUP.ARRIVE ;  /* 0x00000000000079c5 */ /* 0x000fcc0000000000 */
[----:B------:R-:W-:Y:S01]  /*2530*/  HGMMA.64x16x16.F32 R56, gdesc[UR8], R56, gsb0 ;  /* 0x00200000083879f0 */ /* 0x000fe20008000838 */
[----:B------:R-:W-:Y:S01]  /*2540*/  UIADD3 UR10, UR4, 0x300, URZ ;  /* 0x00000300040a7890 */ /* 0x000fe2000fffe03f */
        /* <DEDUP_REMOVED lines=14> */
[----:B------:R-:W-:Y:S01]  /*2630*/  UMOV UR10, UR6 ;  /* 0x00000006000a7c82 */ /* 0x000fe20008000000 */
[----:B------:R-:W-:Y:S01]  /*2640*/  UMOV UR11, 0x40000040 ;  /* 0x40000040000b7882 */ /* 0x000fe20000000000 */
[----:B------:R-:W-:Y:S01]  /*2650*/  UIADD3 UR6, UR4, 0x482, URZ ;  /* 0x0000048204067890 */ /* 0x000fe2000fffe03f */
[----:B------:R-:W-:Y:S02]  /*2660*/  WARPGROUP.DEPBAR.LE gsb0, 0x0 ;  /* 0x00008000000079c5 */ /* 0x000fe40000010000 */
[----:B------:R-:W-:-:S06]  /*2670*/  WARPGROUP.ARRIVE ;  /* 0x00000000000079c5 */ /* 0x000fcc0000000000 */
[----:B------:R-:W-:Y:S01]  /*2680*/  HGMMA.64x16x16.F32 R24, gdesc[UR8], R24, gsb0 ;  /* 0x00200000081879f0 */ /* 0x000fe20008000818 */
[----:B------:R-:W-:Y:S02]  /*2690*/  UMOV UR11, UR57 ;  /* 0x00000039000b7c82 */ /* 0x000fe40008000000 */
        /* <DEDUP_REMOVED lines=23> */
[----:B------:R-:W-:Y:S03]  /*2810*/  HGMMA.64x16x16.F32 R24, gdesc[UR12], R24, gsb0 ;  /* 0x002000000c1879f0 */ /* 0x000fe60008000818 */
        /* <DEDUP_REMOVED lines=188> */
[----:B------:R-:W-:Y:S02]  /*33e0*/  UIADD3 UR6, UR5, 0xc06, URZ ;  /* 0x00000c0605067890 */ /* 0x000fe4000fffe03f */
[----:B------:R-:W-:-:S05]  /*33f0*/  UIADD3 UR5, UR4, 0x984, URZ ;  /* 0x0000098404057890 */ /* 0x000fca000fffe03f */
[----:B------:R-:W-:Y:S01]  /*3400*/  UMOV UR56, UR6 ;  /* 0x0000000600387c82 */ /* 0x000fe20008000000 */
[----:B------:R-:W-:Y:S01]  /*3410*/  UIADD3 UR6, UR4, 0x986, URZ ;  /* 0x0000098604067890 */ /* 0x000fe2000fffe03f */
[----:B------:R-:W-:Y:S01]  /*3420*/  IMAD.U32 R6, RZ, RZ, UR56 ;  /* 0x00000038ff067e24 */ /* 0x000fe2000f8e00ff */
[----:B------:R-:W-:Y:S01]  /*3430*/  UMOV UR10, UR56 ;  /* 0x00000038000a7c82 */ /* 0x000fe20008000000 */
        /* <DEDUP_REMOVED lines=35> */
[----:B------:R-:W-:Y:S01]  /*3670*/  WARPGROUP.ARRIVE ;  /* 0x00000000000079c5 */ /* 0x000fe20000000000 */
[----:B------:R-:W-:Y:S02]  /*3680*/  FSEL R65, R56, -INF , P6 ;  /* 0xff80000038417808 */ /* 0x000fe40003000000 */
[----:B------:R-:W-:-:S02]  /*3690*/  FSEL R57, R57, -INF , P5 ;  /* 0xff80000039397808 */ /* 0x000fc40002800000 */
[----:B------:R-:W-:Y:S01]  /*36a0*/  FSEL R67, R60, -INF , P4 ;  /* 0xff8000003c437808 */ /* 0x000fe20002000000 */
[----:B------:R-:W-:Y:S01]  /*36b0*/  HGMMA.64x16x16.F32 R48, gdesc[UR56], R48, gsb0 ;  /* 0x00200000383079f0 */ /* 0x000fe20008000830 */
[----:B------:R-:W-:Y:S01]  /*36c0*/  UIADD3 UR58, UR4, 0x886, URZ ;  /* 0x00000886043a7890 */ /* 0x000fe2000fffe03f */
[----:B------:R-:W-:Y:S01]  /*36d0*/  FMNMX.FTZ R2, R65, R57, !PT ;  /* 0x0000003941027209 */ /* 0x000fe20007810000 */
[----:B------:R-:W-:Y:S01]  /*36e0*/  UMOV UR56, UR10 ;  /* 0x0000000a00387c82 */ /* 0x000fe20008000000 */
[----:B------:R-:W-:Y:S01]  /*36f0*/  UMOV UR57, UR11 ;  /* 0x0000000b00397c82 */ /* 0x000fe20008000000 */
[----:B------:R-:W-:Y:S01]  /*3700*/  UMOV UR59, 0x40000040 ;  /* 0x40000040003b7882 */ /* 0x000fe20000000000 */
[----:B------:R-:W-:Y:S01]  /*3710*/  FSEL R61, R61, -INF , P3 ;  /* 0xff8000003d3d7808 */ /* 0x000fe20001800000 */
[--C-:B------:R-:W-:Y:S01]  /*3720*/  IMAD.MOV.U32 R60, RZ, RZ, R151.reuse ;  /* 0x000000ffff3c7224 */ /* 0x100fe200078e0097 */
[----:B------:R-:W-:Y:S02]  /*3730*/  FMNMX.FTZ R2, R67, R2, !PT ;  /* 0x0000000243027209 */ /* 0x000fe40007810000 */
[----:B------:R-:W-:Y:S01]  /*3740*/  FSEL R19, R58, -INF , P6 ;  /* 0xff8000003a137808 */ /* 0x000fe20003000000 */
[----:B------:R-:W-:Y:S01]  /*3750*/  IMAD.MOV.U32 R58, RZ, RZ, R151 ;  /* 0x000000ffff3a7224 */ /* 0x000fe200078e0097 */
[----:B------:R-:W-:-:S02]  /*3760*/  ISETP.GT.AND P6, PT, R3, 0x11, PT ;  /* 0x000000110300780c */ /* 0x000fc40003fc4270 */
[----:B------:R-:W-:Y:S02]  /*3770*/  FMNMX.FTZ R2, R61, R2, !PT ;  /* 0x000000023d027209 */ /* 0x000fe40007810000 */
[----:B------:R-:W-:Y:S02]  /*3780*/  FSEL R59, R59, -INF , P5 ;  /* 0xff8000003b3b7808 */ /* 0x000fe40002800000 */
[----:B------:R-:W-:Y:S02]  /*3790*/  ISETP.GT.AND P5, PT, R3, 0x18, PT ;  /* 0x000000180300780c */ /* 0x000fe40003fa4270 */
[----:B------:R-:W-:Y:S02]  /*37a0*/  FSEL R63, R63, -INF , P3 ;  /* 0xff8000003f3f7808 */ /* 0x000fe40001800000 */
[----:B------:R-:W-:Y:S02]  /*37b0*/  ISETP.GT.AND P3, PT, R3, 0x20, PT ;  /* 0x000000200300780c */ /* 0x000fe40003f64270 */
[----:B------:R-:W-:Y:S01]  /*37c0*/  MOV R56, R151 ;  /* 0x0000009700387202 */ /* 0x000fe20000000f00 */
[----:B------:R-:W-:-:S02]  /*37d0*/  WARPGROUP.DEPBAR.LE gsb0, 0x0 ;  /* 0x00008000000079c5 */ /* 0x000fc40000010000 */
[----:B------:R-:W-:Y:S01]  /*37e0*/  WARPGROUP.ARRIVE ;  /* 0x00000000000079c5 */ /* 0x000fe20000000000 */
[----:B------:R-:W-:Y:S01]  /*37f0*/  FSEL R69, R48, -INF , P2 ;  /* 0xff80000030457808 */ /* 0x000fe20001000000 */
[----:B------:R-:W-:Y:S01]  /*3800*/  IMAD.MOV.U32 R48, RZ, RZ, R151 ;  /* 0x000000ffff307224 */ /* 0x000fe200078e0097 */
[----:B------:R-:W-:Y:S02]  /*3810*/  FSEL R71, R49, -INF , P6 ;  /* 0xff80000031477808 */ /* 0x000fe40003000000 */
[----:B------:R-:W-:Y:S01]  /*3820*/  FMNMX.FTZ R2, R69, R2, !PT ;  /* 0x0000000245027209 */ /* 0x000fe20007810000 */
[----:B------:R-:W-:Y:S01]  /*3830*/  HGMMA.64x16x16.F32 R40, gdesc[UR56], R40, gsb0 ;  /* 0x00200000382879f0 */ /* 0x000fe20008000828 */
[----:B------:R-:W-:Y:S01]  /*3840*/  UIADD3 UR58, UR4, 0x906, URZ ;  /* 0x00000906043a7890 */ /* 0x000fe2000fffe03f */
[----:B------:R-:W-:Y:S01]  /*3850*/  FSEL R49, R62, -INF , P4 ;  /* 0xff8000003e317808 */ /* 0x000fe20002000000 */
[----:B------:R-:W-:Y:S01]  /*3860*/  UMOV UR56, UR10 ;  /* 0x0000000a00387c82 */ /* 0x000fe20008000000 */
[----:B------:R-:W-:Y:S01]  /*3870*/  UMOV UR57, UR11 ;  /* 0x0000000b00397c82 */ /* 0x000fe20008000000 */
[----:B------:R-:W-:Y:S01]  /*3880*/  UMOV UR59, 0x40000040 ;  /* 0x40000040003b7882 */ /* 0x000fe20000000000 */
[----:B------:R-:W-:Y:S01]  /*3890*/  UMOV UR4, UR10 ;  /* 0x0000000a00047c82 */ /* 0x000fe20008000000 */
[----:B------:R-:W-:-:S02]  /*38a0*/  ISETP.GT.AND P4, PT, R3, 0x19, PT ;  /* 0x000000190300780c */ /* 0x000fc40003f84270 */
[----:B------:R-:W-:Y:S01]  /*38b0*/  FSEL R73, R52, -INF , P5 ;  /* 0xff80000034497808 */ /* 0x000fe20002800000 */
[----:B------:R-:W-:Y:S01]  /*38c0*/  IMAD.MOV.U32 R52, RZ, RZ, R151 ;  /* 0x000000ffff347224 */ /* 0x000fe200078e0097 */
[----:B------:R-:W-:Y:S02]  /*38d0*/  FMNMX.FTZ R2, R71, R2, !PT ;  /* 0x0000000247027209 */ /* 0x000fe40007810000 */
[----:B------:R-:W-:Y:S02]  /*38e0*/  FSEL R75, R53, -INF , P4 ;  /* 0xff800000354b7808 */ /* 0x000fe40002000000 */
[----:B------:R-:W-:Y:S02]  /*38f0*/  FMNMX.FTZ R2, R73, R2, !PT ;  /* 0x0000000249027209 */ /* 0x000fe40007810000 */
[----:B------:R-:W-:Y:S02]  /*3900*/  FSEL R53, R50, -INF , P2 ;  /* 0xff80000032357808 */ /* 0x000fe40001000000 */
[----:B------:R-:W-:-:S02]  /*3910*/  ISETP.GT.AND P2, PT, R3, 0x21, PT ;  /* 0x000000210300780c */ /* 0x000fc40003f44270 */
[----:B------:R-:W-:Y:S02]  /*3920*/  FMNMX.FTZ R2, R75, R2, !PT ;  /* 0x000000024b027209 */ /* 0x000fe40007810000 */
[----:B------:R-:W-:Y:S02]  /*3930*/  FSEL R51, R51, -INF , P6 ;  /* 0xff80000033337808 */ /* 0x000fe40003000000 */
[----:B------:R-:W-:Y:S02]  /*3940*/  ISETP.GT.AND P6, PT, R3, 0x28, PT ;  /* 0x000000280300780c */ /* 0x000fe40003fc4270 */
[----:B------:R-:W-:Y:S02]  /*3950*/  FSEL R55, R55, -INF , P4 ;  /* 0xff80000037377808 */ /* 0x000fe40002000000 */
[----:B------:R-:W-:Y:S02]  /*3960*/  ISETP.GT.AND P4, PT, R3, 0x30, PT ;  /* 0x000000300300780c */ /* 0x000fe40003f84270 */
[----:B------:R-:W-:-:S02]  /*3970*/  MOV R62, R151 ;  /* 0x00000097003e7202 */ /* 0x000fc40000000f00 */
[----:B------:R-:W-:Y:S01]  /*3980*/  MOV R50, R151 ;  /* 0x0000009700327202 */ /* 0x000fe20000000f00 */
[----:B------:R-:W-:Y:S02]  /*3990*/  WARPGROUP.DEPBAR.LE gsb0, 0x0 ;  /* 0x00008000000079c5 */ /* 0x000fe40000010000 */
[----:B------:R-:W-:Y:S01]  /*39a0*/  WARPGROUP.ARRIVE ;  /* 0x00000000000079c5 */ /* 0x000fe20000000000 */
[----:B------:R-:W-:Y:S02]  /*39b0*/  FSEL R77, R40, -INF , P3 ;  /* 0xff800000284d7808 */ /* 0x000fe40001800000 */
[----:B------:R-:W-:Y:S02]  /*39c0*/  FSEL R79, R41, -INF , P2 ;  /* 0xff800000294f7808 */ /* 0x000fe40001000000 */
[----:B------:R-:W-:Y:S01]  /*39d0*/  FMNMX.FTZ R2, R77, R2, !PT ;  /* 0x000000024d027209 */ /* 0x000fe20007810000 */
[----:B------:R-:W-:Y:S01]  /*39e0*/  HGMMA.64x16x16.F32 R32, gdesc[UR56], R32, gsb0 ;  /* 0x00200000382079f0 */ /* 0x000fe20008000820 */
[----:B------:R-:W-:Y:S01]  /*39f0*/  FSEL R41, R54, -INF , P5 ;  /* 0xff80000036297808 */ /* 0x000fe20002800000 */
[----:B------:R-:W-:Y:S01]  /*3a00*/  IMAD.MOV.U32 R54, RZ, RZ, R151 ;  /* 0x000000ffff367224 */ /* 0x000fe200078e0097 */
[----:B------:R-:W-:-:S02]  /*3a10*/  ISETP.GT.AND P5, PT, R3, 0x29, PT ;  /* 0x000000290300780c */ /* 0x000fc40003fa4270 */
[----:B------:R-:W-:Y:S02]  /*3a20*/  FSEL R81, R44, -INF , P6 ;  /* 0xff8000002c517808 */ /* 0x000fe40003000000 */
        /* <DEDUP_REMOVED lines=9> */
[----:B------:R-:W-:Y:S01]  /*3ac0*/  ISETP.GT.AND P5, PT, R3, 0x40, PT ;  /* 0x000000400300780c */ /* 0x000fe20003fa4270 */
[----:B------:R-:W-:Y:S02]  /*3ad0*/  WARPGROUP.DEPBAR.LE gsb0, 0x0 ;  /* 0x00008000000079c5 */ /* 0x000fe40000010000 */
[----:B------:R-:W-:Y:S01]  /*3ae0*/  WARPGROUP.ARRIVE ;  /* 0x00000000000079c5 */ /* 0x000fe20000000000 */
[----:B------:R-:W-:-:S02]  /*3af0*/  FSEL R85, R32, -INF , P4 ;  /* 0xff80000020557808 */ /* 0x000fc40002000000 */
[----:B------:R-:W-:Y:S02]  /*3b00*/  FSEL R87, R33, -INF , P3 ;  /* 0xff80000021577808 */ /* 0x000fe40001800000 */
[----:B------:R-:W-:Y:S01]  /*3b10*/  FMNMX.FTZ R2, R85, R2, !PT ;  /* 0x0000000255027209 */ /* 0x000fe20007810000 */
[----:B------:R-:W-:Y:S01]  /*3b20*/  HGMMA.64x16x16.F32 R24, gdesc[UR4], R24, gsb0 ;  /* 0x00200000041879f0 */ /* 0x000fe20008000818 */
[----:B------:R-:W-:Y:S01]  /*3b30*/  FSEL R33, R46, -INF , P6 ;  /* 0xff8000002e217808 */ /* 0x000fe20003000000 */
[----:B------:R-:W-:Y:S01]  /*3b40*/  ULDC UR4, c[0x0][0x988] ;  /* 0x0002620000047ab9 */ /* 0x000fe20000000800 */
[----:B------:R-:W-:Y:S01]  /*3b50*/  ISETP.GT.AND P6, PT, R3, 0x39, PT ;  /* 0x000000390300780c */ /* 0x000fe20003fc4270 */
[----:B------:R-:W-:Y:S01]  /*3b60*/  IMAD.MOV.U32 R46, RZ, RZ, R151 ;  /* 0x000000ffff2e7224 */ /* 0x000fe200078e0097 */
[----:B------:R-:W-:Y:S02]  /*3b70*/  FSEL R89, R36, -INF , P2 ;  /* 0xff80000024597808 */ /* 0x000fe40001000000 */
[----:B------:R-:W-:-:S02]  /*3b80*/  FMNMX.FTZ R2, R87, R2, !PT ;  /* 0x0000000257027209 */ /* 0x000fc40007810000 */
[----:B------:R-:W-:Y:S02]  /*3b90*/  FSEL R91, R37, -INF , P6 ;  /* 0xff800000255b7808 */ /* 0x000fe40003000000 */
[----:B------:R-:W-:Y:S02]  /*3ba0*/  FMNMX.FTZ R2, R89, R2, !PT ;  /* 0x0000000259027209 */ /* 0x000fe40007810000 */
[----:B------:R-:W-:Y:S02]  /*3bb0*/  FSEL R37, R34, -INF , P4 ;  /* 0xff80000022257808 */ /* 0x000fe40002000000 */
[----:B------:R-:W-:Y:S02]  /*3bc0*/  ISETP.GT.AND P4, PT, R3, 0x41, PT ;  /* 0x000000410300780c */ /* 0x000fe40003f84270 */
[----:B------:R-:W-:Y:S02]  /*3bd0*/  FMNMX.FTZ R2, R91, R2, !PT ;  /* 0x000000025b027209 */ /* 0x000fe40007810000 */
[----:B------:R-:W-:-:S02]  /*3be0*/  FSEL R35, R35, -INF , P3 ;  /* 0xff80000023237808 */ /* 0x000fc40001800000 */
[----:B------:R-:W-:Y:S02]  /*3bf0*/  ISETP.GT.AND P3, PT, R3, 0x48, PT ;  /* 0x000000480300780c */ /* 0x000fe40003f64270 */
[----:B------:R-:W-:Y:S01]  /*3c00*/  FSEL R39, R39, -INF , P6 ;  /* 0xff80000027277808 */ /* 0x000fe20003000000 */
[----:B------:R-:W-:Y:S02]  /*3c10*/  WARPGROUP.DEPBAR.LE gsb0, 0x0 ;  /* 0x00008000000079c5 */ /* 0x000fe40000010000 */
[----:B------:R-:W-:Y:S01]  /*3c20*/  FSEL R93, R24, -INF , P5 ;  /* 0xff800000185d7808 */ /* 0x000fe20002800000 */
[----:B------:R1:W-:Y:S01]  /*3c30*/  @!P1 SYNCS.ARRIVE.TRANS64.RED.A1T0 RZ, [R0+URZ], RZ ;  /* 0x000000ff00ff99a7 */ /* 0x0003e2000810043f */
[----:B------:R-:W-:Y:S02]  /*3c40*/  FSEL R95, R25, -INF , P4 ;  /* 0xff800000195f7808 */ /* 0x000fe40002000000 */
[----:B------:R-:W-:Y:S02]  /*3c50*/  FMNMX.FTZ R2, R93, R2, !PT ;  /* 0x000000025d027209 */ /* 0x000fe40007810000 */
[----:B------:R-:W-:-:S02]  /*3c60*/  FSEL R25, R38, -INF , P2 ;  /* 0xff80000026197808 */ /* 0x000fc40001000000 */
[----:B------:R-:W-:Y:S02]  /*3c70*/  ISETP.GT.AND P2, PT, R3, 0x49, PT ;  /* 0x000000490300780c */ /* 0x000fe40003f44270 */
[----:B------:R-:W-:Y:S02]  /*3c80*/  FSEL R97, R28, -INF , P3 ;  /* 0xff8000001c617808 */ /* 0x000fe40001800000 */
[----:B------:R-:W-:Y:S02]  /*3c90*/  FMNMX.FTZ R2, R95, R2, !PT ;  /* 0x000000025f027209 */ /* 0x000fe40007810000 */
[----:B------:R-:W-:Y:S02]  /*3ca0*/  FSEL R99, R29, -INF , P2 ;  /* 0xff8000001d637808 */ /* 0x000fe40001000000 */
[----:B------:R-:W-:Y:S02]  /*3cb0*/  FMNMX.FTZ R2, R97, R2, !PT ;  /* 0x0000000261027209 */ /* 0x000fe40007810000 */
[----:B------:R-:W-:-:S02]  /*3cc0*/  FSEL R27, R27, -INF , P4 ;  /* 0xff8000001b1b7808 */ /* 0x000fc40002000000 */
[----:B------:R-:W-:Y:S02]  /*3cd0*/  FMNMX.FTZ R3, R99, R2, !PT ;  /* 0x0000000263037209 */ /* 0x000fe40007810000 */
[----:B------:R-:W-:Y:S02]  /*3ce0*/  FSEL R29, R30, -INF , P3 ;  /* 0xff8000001e1d7808 */ /* 0x000fe40001800000 */
[----:B------:R-:W-:Y:S01]  /*3cf0*/  FSEL R31, R31, -INF , P2 ;  /* 0xff8000001f1f7808 */ /* 0x000fe20001000000 */
[----:B------:R-:W2:Y:S02]  /*3d00*/  SHFL.BFLY PT, R2, R3, 0x2, 0x1f ;  /* 0x0c401f0003027f89 */ /* 0x000ea400000e0000 */
[----:B--2---:R-:W-:Y:S02]  /*3d10*/  FMNMX.FTZ R20, R3, R2, !PT ;  /* 0x0000000203147209 */ /* 0x004fe40007810000 */
[----:B------:R-:W-:Y:S02]  /*3d20*/  MOV R2, UR4 ;  /* 0x0000000400027c02 */ /* 0x000fe40008000f00 */
[----:B------:R-:W-:Y:S01]  /*3d30*/  FSEL R3, R26, -INF , P5 ;  /* 0xff8000001a037808 */ /* 0x000fe20002800000 */
[----:B------:R-:W2:Y:S02]  /*3d40*/  SHFL.BFLY PT, R5, R20, 0x1, 0x1f ;  /* 0x0c201f0014057f89 */ /* 0x000ea400000e0000 */
[----:B--2---:R-:W-:-:S04]  /*3d50*/  FMNMX.FTZ R5, R20, R5, !PT ;  /* 0x0000000514057209 */ /* 0x004fc80007810000 */
[C---:B------:R-:W-:Y:S01]  /*3d60*/  FSETP.NEU.FTZ.AND P0, PT, R5.reuse, -INF , PT ;  /* 0xff8000000500780b */ /* 0x040fe20003f1d000 */
[----:B------:R-:W-:-:S05]  /*3d70*/  FMUL.FTZ R4, R5, R2 ;  /* 0x0000000205047220 */ /* 0x000fca0000410000 */
[----:B------:R-:W-:Y:S02]  /*3d80*/  FSEL R24, R4, RZ, P0 ;  /* 0x000000ff04187208 */ /* 0x000fe40000000000 */
[----:B------:R-:W-:Y:S02]  /*3d90*/  FMNMX.FTZ R4, R19, R59, !PT ;  /* 0x0000003b13047209 */ /* 0x000fe40007810000 */
[----:B------:R-:W-:Y:S01]  /*3da0*/  ISETP.NE.AND P0, PT, R66, RZ, PT ;  /* 0x000000ff4200720c */ /* 0x000fe20003f05270 */
[--C-:B------:R-:W-:Y:S01]  /*3db0*/  FFMA.FTZ R57, R57, R2, -R24.reuse ;  /* 0x0000000239397223 */ /* 0x100fe20000010818 */
[----:B------:R-:W-:Y:S01]  /*3dc0*/  FMNMX.FTZ R4, R49, R4, !PT ;  /* 0x0000000431047209 */ /* 0x000fe20007810000 */
[-CC-:B------:R-:W-:Y:S01]  /*3dd0*/  FFMA.FTZ R65, R65, R2.reuse, -R24.reuse ;  /* 0x0000000241417223 */ /* 0x180fe20000010818 */
[--C-:B------:R-:W-:Y:S01]  /*3de0*/  FFMA.FTZ R67, R67, R2, -R24.reuse ;  /* 0x0000000243437223 */ /* 0x100fe20000010818 */
[----:B------:R-:W-:Y:S01]  /*3df0*/  MUFU.EX2 R208, R57 ;  /* 0x0000003900d07308 */ /* 0x000fe20000000800 */
[----:B------:R-:W-:Y:S01]  /*3e00*/  FMNMX.FTZ R4, R63, R4, !PT ;  /* 0x000000043f047209 */ /* 0x000fe20007810000 */
[-CC-:B------:R-:W-:Y:S01]  /*3e10*/  FFMA.FTZ R61, R61, R2.reuse, -R24.reuse ;  /* 0x000000023d3d7223 */ /* 0x180fe20000010818 */
[-CC-:B------:R-:W-:Y:S01]  /*3e20*/  FFMA.FTZ R69, R69, R2.reuse, -R24.reuse ;  /* 0x0000000245457223 */ /* 0x180fe20000010818 */
[--C-:B------:R-:W-:Y:S01]  /*3e30*/  FFMA.FTZ R71, R71, R2, -R24.reuse ;  /* 0x0000000247477223 */ /* 0x100fe20000010818 */
[----:B------:R-:W-:Y:S01]  /*3e40*/  FMNMX.FTZ R4, R53, R4, !PT ;  /* 0x0000000435047209 */ /* 0x000fe20007810000 */
[-CC-:B------:R-:W-:Y:S01]  /*3e50*/  FFMA.FTZ R73, R73, R2.reuse, -R24.reuse ;  /* 0x0000000249497223 */ /* 0x180fe20000010818 */
[--C-:B------:R-:W-:Y:S01]  /*3e60*/  FFMA.FTZ R75, R75, R2, -R24.reuse ;  /* 0x000000024b4b7223 */ /* 0x100fe20000010818 */
[----:B------:R-:W2:Y:S01]  /*3e70*/  MUFU.EX2 R65, R65 ;  /* 0x0000004100417308 */ /* 0x000ea20000000800 */
[----:B------:R-:W-:Y:S01]  /*3e80*/  FMNMX.FTZ R4, R51, R4, !PT ;  /* 0x0000000433047209 */ /* 0x000fe20007810000 */
[-CC-:B------:R-:W-:Y:S01]  /*3e90*/  FFMA.FTZ R77, R77, R2.reuse, -R24.reuse ;  /* 0x000000024d4d7223 */ /* 0x180fe20000010818 */
[-CC-:B------:R-:W-:Y:S01]  /*3ea0*/  FFMA.FTZ R79, R79, R2.reuse, -R24.reuse ;  /* 0x000000024f4f7223 */ /* 0x180fe20000010818 */
        /* <DEDUP_REMOVED lines=11> */
[----:B------:R-:W-:Y:S01]  /*3f60*/  FFMA.FTZ R95, R95, R2, -R24 ;  /* 0x000000025f5f7223 */ /* 0x000fe20000010818 */
[----:B------:R3:W-:Y:S01]  /*3f70*/  MUFU.EX2 R210, R61 ;  /* 0x0000003d00d27308 */ /* 0x0007e20000000800 */
[----:B------:R-:W-:Y:S01]  /*3f80*/  FMNMX.FTZ R4, R43, R4, !PT ;  /* 0x000000042b047209 */ /* 0x000fe20007810000 */
[----:B--2---:R-:W-:Y:S01]  /*3f90*/  FADD.FTZ R36, R65, R208 ;  /* 0x000000d041247221 */ /* 0x004fe20000010000 */
[-CC-:B------:R-:W-:Y:S01]  /*3fa0*/  FFMA.FTZ R97, R97, R2.reuse, -R24.reuse ;  /* 0x0000000261617223 */ /* 0x180fe20000010818 */
[----:B------:R-:W-:Y:S01]  /*3fb0*/  FFMA.FTZ R24, R99, R2, -R24 ;  /* 0x0000000263187223 */ /* 0x000fe20000010818 */
[----:B------:R-:W-:Y:S01]  /*3fc0*/  FMNMX.FTZ R4, R33, R4, !PT ;  /* 0x0000000421047209 */ /* 0x000fe20007810000 */
[--C-:B------:R-:W-:Y:S01]  /*3fd0*/  IMAD.MOV.U32 R99, RZ, RZ, R151.reuse ;  /* 0x000000ffff637224 */ /* 0x100fe200078e0097 */
[----:B------:R-:W-:Y:S01]  /*3fe0*/  F2FP.F16.F32.PACK_AB R208, R208, R65 ;  /* 0x00000041d0d0723e */ /* 0x000fe200000000ff */
[----:B------:R-:W-:Y:S01]  /*3ff0*/  MUFU.EX2 R69, R69 ;  /* 0x0000004500457308 */ /* 0x000fe20000000800 */
[----:B------:R-:W-:Y:S01]  /*4000*/  FMNMX.FTZ R4, R47, R4, !PT ;  /* 0x000000042f047209 */ /* 0x000fe20007810000 */
[--C-:B------:R-:W-:Y:S01]  /*4010*/  IMAD.MOV.U32 R66, RZ, RZ, R151.reuse ;  /* 0x000000ffff427224 */ /* 0x100fe200078e0097 */
[----:B------:R-:W-:Y:S01]  /*4020*/  MOV R65, R151 ;  /* 0x0000009700417202 */ /* 0x000fe20000000f00 */
[----:B---3--:R-:W-:Y:S01]  /*4030*/  IMAD.MOV.U32 R61, RZ, RZ, R151 ;  /* 0x000000ffff3d7224 */ /* 0x008fe200078e0097 */
[----:B------:R-:W-:-:S03]  /*4040*/  FMNMX.FTZ R4, R37, R4, !PT ;  /* 0x0000000425047209 */ /* 0x000fc60007810000 */
[----:B------:R2:W-:Y:S01]  /*4050*/  MUFU.EX2 R204, R71 ;  /* 0x0000004700cc7308 */ /* 0x0005e20000000800 */
[----:B------:R-:W-:-:S04]  /*4060*/  FMNMX.FTZ R4, R35, R4, !PT ;  /* 0x0000000423047209 */ /* 0x000fc80007810000 */
[----:B------:R-:W-:-:S03]  /*4070*/  FMNMX.FTZ R4, R25, R4, !PT ;  /* 0x0000000419047209 */ /* 0x000fc60007810000 */
[----:B------:R-:W-:Y:S01]  /*4080*/  MUFU.EX2 R73, R73 ;  /* 0x0000004900497308 */ /* 0x000fe20000000800 */
[----:B------:R-:W-:Y:S02]  /*4090*/  FMNMX.FTZ R4, R39, R4, !PT ;  /* 0x0000000427047209 */ /* 0x000fe40007810000 */
[----:B--2---:R-:W-:Y:S02]  /*40a0*/  MOV R71, R151 ;  /* 0x0000009700477202 */ /* 0x004fe40000000f00 */
[----:B------:R-:W-:-:S03]  /*40b0*/  FMNMX.FTZ R4, R3, R4, !PT ;  /* 0x0000000403047209 */ /* 0x000fc60007810000 */
[----:B------:R2:W-:Y:S01]  /*40c0*/  MUFU.EX2 R206, R75 ;  /* 0x0000004b00ce7308 */ /* 0x0005e20000000800 */
[----:B------:R-:W-:-:S04]  /*40d0*/  FMNMX.FTZ R4, R27, R4, !PT ;  /* 0x000000041b047209 */ /* 0x000fc80007810000 */
[----:B------:R-:W-:-:S03]  /*40e0*/  FMNMX.FTZ R4, R29, R4, !PT ;  /* 0x000000041d047209 */ /* 0x000fc60007810000 */
[----:B------:R-:W-:Y:S01]  /*40f0*/  MUFU.EX2 R77, R77 ;  /* 0x0000004d004d7308 */ /* 0x000fe20000000800 */
[----:B------:R-:W-:Y:S01]  /*4100*/  FMNMX.FTZ R4, R31, R4, !PT ;  /* 0x000000041f047209 */ /* 0x000fe20007810000 */
[----:B--2---:R-:W-:-:S04]  /*4110*/  IMAD.MOV.U32 R75, RZ, RZ, R151 ;  /* 0x000000ffff4b7224 */ /* 0x004fc800078e0097 */
[----:B------:R-:W2:Y:S02]  /*4120*/  SHFL.BFLY PT, R57, R4, 0x2, 0x1f ;  /* 0x0c401f0004397f89 */ /* 0x000ea400000e0000 */
[----:B------:R3:W-:Y:S08]  /*4130*/  MUFU.EX2 R200, R79 ;  /* 0x0000004f00c87308 */ /* 0x0007f00000000800 */
[----:B------:R-:W-:Y:S01]  /*4140*/  MUFU.EX2 R81, R81 ;  /* 0x0000005100517308 */ /* 0x000fe20000000800 */
[----:B---3--:R-:W-:-:S07]  /*4150*/  IMAD.MOV.U32 R79, RZ, RZ, R151 ;  /* 0x000000ffff4f7224 */ /* 0x008fce00078e0097 */
[----:B------:R3:W-:Y:S01]  /*4160*/  MUFU.EX2 R202, R83 ;  /* 0x0000005300ca7308 */ /* 0x0007e20000000800 */
[----:B--2---:R-:W-:-:S07]  /*4170*/  FMNMX.FTZ R57, R4, R57, !PT ;  /* 0x0000003904397209 */ /* 0x004fce0007810000 */
[----:B------:R-:W-:Y:S01]  /*4180*/  MUFU.EX2 R85, R85 ;  /* 0x0000005500557308 */ /* 0x000fe20000000800 */
[----:B---3--:R-:W-:Y:S01]  /*4190*/  MOV R83, R151 ;  /* 0x0000009700537202 */ /* 0x008fe20000000f00 */
[----:B------:R-:W2:Y:S06]  /*41a0*/  SHFL.BFLY PT, R4, R57, 0x1, 0x1f ;  /* 0x0c201f0039047f89 */ /* 0x000eac00000e0000 */
[----:B------:R3:W-:Y:S08]  /*41b0*/  MUFU.EX2 R196, R87 ;  /* 0x0000005700c47308 */ /* 0x0007f00000000800 */
[----:B------:R-:W-:Y:S01]  /*41c0*/  MUFU.EX2 R89, R89 ;  /* 0x0000005900597308 */ /* 0x000fe20000000800 */
[----:B---3--:R-:W-:-:S07]  /*41d0*/  IMAD.MOV.U32 R87, RZ, RZ, R151 ;  /* 0x000000ffff577224 */ /* 0x008fce00078e0097 */
[----:B------:R3:W-:Y:S01]  /*41e0*/  MUFU.EX2 R198, R91 ;  /* 0x0000005b00c67308 */ /* 0x0007e20000000800 */
[----:B--2---:R-:W-:Y:S01]  /*41f0*/  FMNMX.FTZ R4, R57, R4, !PT ;  /* 0x0000000439047209 */ /* 0x004fe20007810000 */
[----:B------:R-:W-:-:S03]  /*4200*/  IMAD.MOV.U32 R57, RZ, RZ, R151 ;  /* 0x000000ffff397224 */ /* 0x000fc600078e0097 */
[C---:B------:R-:W-:Y:S01]  /*4210*/  FSETP.NEU.FTZ.AND P2, PT, R4.reuse, -INF , PT ;  /* 0xff8000000400780b */ /* 0x040fe20003f5d000 */
[-C--:B------:R-:W-:Y:S02]  /*4220*/  FMUL.FTZ R20, R4, R2.reuse ;  /* 0x0000000204147220 */ /* 0x080fe40000410000 */
[----:B------:R-:W-:Y:S01]  /*4230*/  MUFU.EX2 R93, R93 ;  /* 0x0000005d005d7308 */ /* 0x000fe20000000800 */
[--C-:B---3--:R-:W-:Y:S02]  /*4240*/  IMAD.MOV.U32 R91, RZ, RZ, R151.reuse ;  /* 0x000000ffff5b7224 */ /* 0x108fe400078e0097 */
[----:B------:R-:W-:Y:S02]  /*4250*/  FSEL R20, R20, RZ, P2 ;  /* 0x000000ff14147208 */ /* 0x000fe40001000000 */
[----:B------:R-:W-:Y:S01]  /*4260*/  ISETP.GE.AND P2, PT, R64, 0x51, PT ;  /* 0x000000514000780c */ /* 0x000fe20003f46270 */
[----:B------:R-:W-:Y:S02]  /*4270*/  IMAD.MOV.U32 R64, RZ, RZ, R151 ;  /* 0x000000ffff407224 */ /* 0x000fe400078e0097 */
[----:B------:R2:W-:Y:S01]  /*4280*/  MUFU.EX2 R192, R95 ;  /* 0x0000005f00c07308 */ /* 0x0005e20000000800 */
[-CC-:B------:R-:W-:Y:S01]  /*4290*/  FFMA.FTZ R19, R19, R2.reuse, -R20.reuse ;  /* 0x0000000213137223 */ /* 0x180fe20000010814 */
[-CC-:B------:R-:W-:Y:S01]  /*42a0*/  FFMA.FTZ R59, R59, R2.reuse, -R20.reuse ;  /* 0x000000023b3b7223 */ /* 0x180fe20000010814 */
[-CC-:B------:R-:W-:Y:S01]  /*42b0*/  FFMA.FTZ R49, R49, R2.reuse, -R20.reuse ;  /* 0x0000000231317223 */ /* 0x180fe20000010814 */
[-CC-:B------:R-:W-:Y:S01]  /*42c0*/  FFMA.FTZ R51, R51, R2.reuse, -R20.reuse ;  /* 0x0000000233337223 */ /* 0x180fe20000010814 */
[-CC-:B------:R-:W-:Y:S01]  /*42d0*/  FFMA.FTZ R63, R63, R2.reuse, -R20.reuse ;  /* 0x000000023f3f7223 */ /* 0x180fe20000010814 */
[-CC-:B------:R-:W-:Y:S01]  /*42e0*/  FFMA.FTZ R53, R53, R2.reuse, -R20.reuse ;  /* 0x0000000235357223 */ /* 0x180fe20000010814 */
[-CC-:B------:R-:W-:Y:S01]  /*42f0*/  FFMA.FTZ R41, R41, R2.reuse, -R20.reuse ;  /* 0x0000000229297223 */ /* 0x180fe20000010814 */
[----:B------:R-:W-:Y:S01]  /*4300*/  MUFU.EX2 R19, R19 ;  /* 0x0000001300137308 */ /* 0x000fe20000000800 */
[-CC-:B------:R-:W-:Y:S01]  /*4310*/  FFMA.FTZ R43, R43, R2.reuse, -R20.reuse ;  /* 0x000000022b2b7223 */ /* 0x180fe20000010814 */
[-CC-:B------:R-:W-:Y:S01]  /*4320*/  FFMA.FTZ R55, R55, R2.reuse, -R20.reuse ;  /* 0x0000000237377223 */ /* 0x180fe20000010814 */
[-CC-:B------:R-:W-:Y:S01]  /*4330*/  FFMA.FTZ R45, R45, R2.reuse, -R20.reuse ;  /* 0x000000022d2d7223 */ /* 0x180fe20000010814 */
[-CC-:B------:R-:W-:Y:S01]  /*4340*/  FFMA.FTZ R47, R47, R2.reuse, -R20.reuse ;  /* 0x000000022f2f7223 */ /* 0x180fe20000010814 */
[-CC-:B------:R-:W-:Y:S01]  /*4350*/  FFMA.FTZ R33, R33, R2.reuse, -R20.reuse ;  /* 0x0000000221217223 */ /* 0x180fe20000010814 */
[-CC-:B------:R-:W-:Y:S01]  /*4360*/  FFMA.FTZ R35, R35, R2.reuse, -R20.reuse ;  /* 0x0000000223237223 */ /* 0x180fe20000010814 */
[-CC-:B------:R-:W-:Y:S01]  /*4370*/  FFMA.FTZ R37, R37, R2.reuse, -R20.reuse ;  /* 0x0000000225257223 */ /* 0x180fe20000010814 */
[----:B------:R3:W4:Y:S01]  /*4380*/  MUFU.EX2 R26, R59 ;  /* 0x0000003b001a7308 */ /* 0x0007220000000800 */
[-CC-:B------:R-:W-:Y:S01]  /*4390*/  FFMA.FTZ R25, R25, R2.reuse, -R20.reuse ;  /* 0x0000000219197223 */ /* 0x180fe20000010814 */
[-CC-:B------:R-:W-:Y:S01]  /*43a0*/  FFMA.FTZ R39, R39, R2.reuse, -R20.reuse ;  /* 0x0000000227277223 */ /* 0x180fe20000010814 */
[-CC-:B------:R-:W-:Y:S01]  /*43b0*/  FFMA.FTZ R3, R3, R2.reuse, -R20.reuse ;  /* 0x0000000203037223 */ /* 0x180fe20000010814 */
[-CC-:B------:R-:W-:Y:S01]  /*43c0*/  FFMA.FTZ R27, R27, R2.reuse, -R20.reuse ;  /* 0x000000021b1b7223 */ /* 0x180fe20000010814 */
[-CC-:B------:R-:W-:Y:S01]  /*43d0*/  FFMA.FTZ R29, R29, R2.reuse, -R20.reuse ;  /* 0x000000021d1d7223 */ /* 0x180fe20000010814 */
[----:B------:R-:W-:Y:S01]  /*43e0*/  FFMA.FTZ R31, R31, R2, -R20 ;  /* 0x000000021f1f7223 */ /* 0x000fe20000010814 */
[-C--:B--2---:R-:W-:Y:S01]  /*43f0*/  MOV R95, R151.reuse ;  /* 0x00000097005f7202 */ /* 0x084fe20000000f00 */
[----:B------:R-:W-:Y:S01]  /*4400*/  MUFU.EX2 R49, R49 ;  /* 0x0000003100317308 */ /* 0x000fe20000000800 */
[----:B---3--:R-:W-:-:S07]  /*4410*/  MOV R59, R151 ;  /* 0x00000097003b7202 */ /* 0x008fce0000000f00 */
[----:B------:R2:W-:Y:S01]  /*4420*/  MUFU.EX2 R30, R51 ;  /* 0x00000033001e7308 */ /* 0x0005e20000000800 */
[----:B----4-:R-:W-:-:S07]  /*4430*/  F2FP.F16.F32.PACK_AB R209, R26, R19 ;  /* 0x000000131ad1723e */ /* 0x010fce00000000ff */
[----:B------:R3:W4:Y:S01]  /*4440*/  MUFU.EX2 R28, R63 ;  /* 0x0000003f001c7308 */ /* 0x0007220000000800 */
[----:B--2---:R-:W-:-:S04]  /*4450*/  FADD.FTZ R51, R67, R36 ;  /* 0x0000002443337221 */ /* 0x004fc80000010000 */
[C---:B------:R-:W-:Y:S01]  /*4460*/  FADD.FTZ R38, R210.reuse, R51 ;  /* 0x00000033d2267221 */ /* 0x040fe20000010000 */
[----:B------:R-:W-:Y:S01]  /*4470*/  F2FP.F16.F32.PACK_AB R210, R210, R67 ;  /* 0x00000043d2d2723e */ /* 0x000fe200000000ff */
[--C-:B------:R-:W-:Y:S01]  /*4480*/  IMAD.MOV.U32 R67, RZ, RZ, R151.reuse ;  /* 0x000000ffff437224 */ /* 0x100fe200078e0097 */
[----:B------:R-:W2:Y:S01]  /*4490*/  MUFU.EX2 R53, R53 ;  /* 0x0000003500357308 */ /* 0x000ea20000000800 */
[----:B------:R-:W-:Y:S01]  /*44a0*/  FADD.FTZ R51, R69, R38 ;  /* 0x0000002645337221 */ /* 0x000fe20000010000 */
[----:B------:R-:W-:Y:S01]  /*44b0*/  FADD.FTZ R38, R19, R26 ;  /* 0x0000001a13267221 */ /* 0x000fe20000010000 */
[----:B---3--:R-:W-:Y:S01]  /*44c0*/  IMAD.MOV.U32 R63, RZ, RZ, R151 ;  /* 0x000000ffff3f7224 */ /* 0x008fe200078e0097 */
[----:B------:R-:W-:Y:S01]  /*44d0*/  MOV R26, R151 ;  /* 0x00000097001a7202 */ /* 0x000fe20000000f00 */
[C---:B------:R-:W-:Y:S01]  /*44e0*/  FADD.FTZ R40, R204.reuse, R51 ;  /* 0x00000033cc287221 */ /* 0x040fe20000010000 */
[----:B------:R-:W-:Y:S01]  /*44f0*/  F2FP.F16.F32.PACK_AB R204, R204, R69 ;  /* 0x00000045cccc723e */ /* 0x000fe200000000ff */
[----:B------:R-:W-:Y:S01]  /*4500*/  IMAD.MOV.U32 R69, RZ, RZ, R151 ;  /* 0x000000ffff457224 */ /* 0x000fe200078e0097 */
[----:B------:R-:W-:Y:S01]  /*4510*/  MUFU.EX2 R41, R41 ;  /* 0x0000002900297308 */ /* 0x000fe20000000800 */
[----:B------:R-:W-:Y:S01]  /*4520*/  FADD.FTZ R51, R73, R40 ;  /* 0x0000002849337221 */ /* 0x000fe20000010000 */
[----:B----4-:R-:W-:-:S03]  /*4530*/  F2FP.F16.F32.PACK_AB R211, R28, R49 ;  /* 0x000000311cd3723e */ /* 0x010fc600000000ff */
[C---:B------:R-:W-:Y:S01]  /*4540*/  FADD.FTZ R42, R206.reuse, R51 ;  /* 0x00000033ce2a7221 */ /* 0x040fe20000010000 */
[----:B------:R-:W-:Y:S01]  /*4550*/  F2FP.F16.F32.PACK_AB R206, R206, R73 ;  /* 0x00000049cece723e */ /* 0x000fe200000000ff */
[--C-:B------:R-:W-:Y:S01]  /*4560*/  IMAD.MOV.U32 R73, RZ, RZ, R151.reuse ;  /* 0x000000ffff497224 */ /* 0x100fe200078e0097 */
[----:B------:R3:W-:Y:S01]  /*4570*/  MUFU.EX2 R34, R43 ;  /* 0x0000002b00227308 */ /* 0x0007e20000000800 */
[----:B--2---:R-:W-:Y:S01]  /*4580*/  F2FP.F16.F32.PACK_AB R205, R30, R53 ;  /* 0x000000351ecd723e */ /* 0x004fe200000000ff */
[----:B------:R-:W-:-:S06]  /*4590*/  IMAD.MOV.U32 R51, RZ, RZ, R151 ;  /* 0x000000ffff337224 */ /* 0x000fcc00078e0097 */
[----:B------:R2:W4:Y:S01]  /*45a0*/  MUFU.EX2 R32, R55 ;  /* 0x0000003700207308 */ /* 0x0005220000000800 */
[----:B---3--:R-:W-:Y:S01]  /*45b0*/  FADD.FTZ R43, R49, R38 ;  /* 0x00000026312b7221 */ /* 0x008fe20000010000 */
[----:B------:R-:W-:-:S03]  /*45c0*/  IMAD.MOV.U32 R49, RZ, RZ, R151 ;  /* 0x000000ffff317224 */ /* 0x000fc600078e0097 */
[----:B------:R-:W-:Y:S01]  /*45d0*/  FADD.FTZ R40, R28, R43 ;  /* 0x0000002b1c287221 */ /* 0x000fe20000010000 */
[--C-:B------:R-:W-:Y:S02]  /*45e0*/  IMAD.MOV.U32 R28, RZ, RZ, R151.reuse ;  /* 0x000000ffff1c7224 */ /* 0x100fe400078e0097 */
[----:B------:R-:W3:Y:S01]  /*45f0*/  MUFU.EX2 R45, R45 ;  /* 0x0000002d002d7308 */ /* 0x000ee20000000800 */
[----:B------:R-:W-:Y:S01]  /*4600*/  FADD.FTZ R43, R53, R40 ;  /* 0x00000028352b7221 */ /* 0x000fe20000010000 */
[----:B--2---:R-:W-:Y:S01]  /*4610*/  IMAD.MOV.U32 R55, RZ, RZ, R151 ;  /* 0x000000ffff377224 */ /* 0x004fe200078e0097 */
[----:B------:R-:W-:Y:S02]  /*4620*/  MOV R53, R151 ;  /* 0x0000009700357202 */ /* 0x000fe40000000f00 */
[----:B------:R-:W-:Y:S01]  /*4630*/  FADD.FTZ R40, R30, R43 ;  /* 0x0000002b1e287221 */ /* 0x000fe20000010000 */
[----:B------:R-:W-:Y:S02]  /*4640*/  IMAD.MOV.U32 R30, RZ, RZ, R151 ;  /* 0x000000ffff1e7224 */ /* 0x000fe400078e0097 */
[----:B------:R2:W-:Y:S01]  /*4650*/  MUFU.EX2 R36, R47 ;  /* 0x0000002f00247308 */ /* 0x0005e20000000800 */
[----:B----4-:R-:W-:-:S07]  /*4660*/  F2FP.F16.F32.PACK_AB R207, R32, R41 ;  /* 0x0000002920cf723e */ /* 0x010fce00000000ff */
[----:B------:R-:W4:Y:S01]  /*4670*/  MUFU.EX2 R33, R33 ;  /* 0x0000002100217308 */ /* 0x000f220000000800 */
[----:B--2---:R-:W-:Y:S01]  /*4680*/  FADD.FTZ R47, R77, R42 ;  /* 0x0000002a4d2f7221 */ /* 0x004fe20000010000 */
[----:B---3--:R-:W-:-:S03]  /*4690*/  F2FP.F16.F32.PACK_AB R201, R34, R45 ;  /* 0x0000002d22c9723e */ /* 0x008fc600000000ff */
[C---:B------:R-:W-:Y:S01]  /*46a0*/  FADD.FTZ R42, R200.reuse, R47 ;  /* 0x0000002fc82a7221 */ /* 0x040fe20000010000 */
[----:B------:R-:W-:Y:S02]  /*46b0*/  F2FP.F16.F32.PACK_AB R200, R200, R77 ;  /* 0x0000004dc8c8723e */ /* 0x000fe400000000ff */
[----:B------:R2:W-:Y:S01]  /*46c0*/  MUFU.EX2 R38, R35 ;  /* 0x0000002300267308 */ /* 0x0005e20000000800 */
[----:B------:R-:W-:Y:S01]  /*46d0*/  FADD.FTZ R43, R81, R42 ;  /* 0x0000002a512b7221 */ /* 0x000fe20000010000 */
[-C--:B------:R-:W-:Y:S02]  /*46e0*/  MOV R77, R151.reuse ;  /* 0x00000097004d7202 */ /* 0x080fe40000000f00 */
[----:B------:R-:W-:Y:S01]  /*46f0*/  MOV R47, R151 ;  /* 0x00000097002f7202 */ /* 0x000fe20000000f00 */
[C---:B------:R-:W-:Y:S01]  /*4700*/  FADD.FTZ R42, R202.reuse, R43 ;  /* 0x0000002bca2a7221 */ /* 0x040fe20000010000 */
[----:B------:R-:W-:Y:S01]  /*4710*/  F2FP.F16.F32.PACK_AB R202, R202, R81 ;  /* 0x00000051caca723e */ /* 0x000fe200000000ff */
[----:B------:R-:W-:Y:S01]  /*4720*/  IMAD.MOV.U32 R81, RZ, RZ, R151 ;  /* 0x000000ffff517224 */ /* 0x000fe200078e0097 */
[----:B------:R-:W3:Y:S01]  /*4730*/  MUFU.EX2 R37, R37 ;  /* 0x0000002500257308 */ /* 0x000ee20000000800 */
[----:B--2---:R-:W-:Y:S01]  /*4740*/  FADD.FTZ R35, R41, R40 ;  /* 0x0000002829237221 */ /* 0x004fe20000010000 */
[----:B------:R-:W-:Y:S01]  /*4750*/  FADD.FTZ R43, R85, R42 ;  /* 0x0000002a552b7221 */ /* 0x000fe20000010000 */
[----:B----4-:R-:W-:-:S02]  /*4760*/  F2FP.F16.F32.PACK_AB R203, R36, R33 ;  /* 0x0000002124cb723e */ /* 0x010fc400000000ff */
[----:B------:R-:W-:Y:S01]  /*4770*/  FADD.FTZ R40, R32, R35 ;  /* 0x0000002320287221 */ /* 0x000fe20000010000 */
[C---:B------:R-:W-:Y:S01]  /*4780*/  FADD.FTZ R20, R196.reuse, R43 ;  /* 0x0000002bc4147221 */ /* 0x040fe20000010000 */
[----:B------:R-:W-:Y:S01]  /*4790*/  F2FP.F16.F32.PACK_AB R196, R196, R85 ;  /* 0x00000055c4c4723e */ /* 0x000fe200000000ff */
[----:B------:R-:W-:Y:S01]  /*47a0*/  MUFU.EX2 R25, R25 ;  /* 0x0000001900197308 */ /* 0x000fe20000000800 */
[----:B------:R-:W-:Y:S01]  /*47b0*/  FADD.FTZ R35, R45, R40 ;  /* 0x000000282d237221 */ /* 0x000fe20000010000 */
[--C-:B------:R-:W-:Y:S01]  /*47c0*/  IMAD.MOV.U32 R85, RZ, RZ, R151.reuse ;  /* 0x000000ffff557224 */ /* 0x100fe200078e0097 */
[-C--:B------:R-:W-:Y:S01]  /*47d0*/  MOV R41, R151.reuse ;  /* 0x0000009700297202 */ /* 0x080fe20000000f00 */
[----:B------:R-:W-:Y:S02]  /*47e0*/  IMAD.MOV.U32 R45, RZ, RZ, R151 ;  /* 0x000000ffff2d7224 */ /* 0x000fe400078e0097 */
[----:B------:R-:W-:Y:S01]  /*47f0*/  FADD.FTZ R40, R34, R35 ;  /* 0x0000002322287221 */ /* 0x000fe20000010000 */
[--C-:B------:R-:W-:Y:S01]  /*4800*/  IMAD.MOV.U32 R43, RZ, RZ, R151.reuse ;  /* 0x000000ffff2b7224 */ /* 0x100fe200078e0097 */
[----:B------:R-:W-:Y:S01]  /*4810*/  MOV R32, R151 ;  /* 0x0000009700207202 */ /* 0x000fe20000000f00 */
[----:B-1----:R1:W2:Y:S01]  /*4820*/  MUFU.EX2 R0, R39 ;  /* 0x0000002700007308 */ /* 0x0022a20000000800 */
[----:B------:R-:W-:Y:S01]  /*4830*/  FADD.FTZ R35, R33, R40 ;  /* 0x0000002821237221 */ /* 0x000fe20000010000 */
[----:B---3--:R-:W-:Y:S01]  /*4840*/  F2FP.F16.F32.PACK_AB R197, R38, R37 ;  /* 0x0000002526c5723e */ /* 0x008fe200000000ff */
[----:B------:R-:W-:-:S02]  /*4850*/  IMAD.MOV.U32 R34, RZ, RZ, R151 ;  /* 0x000000ffff227224 */ /* 0x000fc400078e0097 */
[----:B------:R-:W-:-:S03]  /*4860*/  IMAD.MOV.U32 R33, RZ, RZ, R151 ;  /* 0x000000ffff217224 */ /* 0x000fc600078e0097 */
[----:B------:R-:W3:Y:S01]  /*4870*/  MUFU.EX2 R97, R97 ;  /* 0x0000006100617308 */ /* 0x000ee20000000800 */
[----:B-1----:R-:W-:Y:S01]  /*4880*/  FADD.FTZ R39, R89, R20 ;  /* 0x0000001459277221 */ /* 0x002fe20000010000 */
[----:B------:R-:W-:Y:S01]  /*4890*/  FADD.FTZ R20, R36, R35 ;  /* 0x0000002324147221 */ /* 0x000fe20000010000 */
[----:B------:R-:W-:Y:S02]  /*48a0*/  IMAD.MOV.U32 R36, RZ, RZ, R151 ;  /* 0x000000ffff247224 */ /* 0x000fe400078e0097 */
[C---:B------:R-:W-:Y:S01]  /*48b0*/  FADD.FTZ R42, R198.reuse, R39 ;  /* 0x00000027c62a7221 */ /* 0x040fe20000010000 */
[----:B------:R-:W-:Y:S01]  /*48c0*/  FADD.FTZ R35, R37, R20 ;  /* 0x0000001425237221 */ /* 0x000fe20000010000 */
[----:B------:R-:W-:Y:S01]  /*48d0*/  F2FP.F16.F32.PACK_AB R198, R198, R89 ;  /* 0x00000059c6c6723e */ /* 0x000fe200000000ff */
[----:B------:R-:W-:Y:S01]  /*48e0*/  MUFU.EX2 R3, R3 ;  /* 0x0000000300037308 */ /* 0x000fe20000000800 */
[----:B------:R-:W-:Y:S01]  /*48f0*/  FADD.FTZ R39, R93, R42 ;  /* 0x0000002a5d277221 */ /* 0x000fe20000010000 */
[----:B------:R-:W-:Y:S01]  /*4900*/  FADD.FTZ R20, R38, R35 ;  /* 0x0000002326147221 */ /* 0x000fe20000010000 */
[----:B--2---:R-:W-:Y:S01]  /*4910*/  F2FP.F16.F32.PACK_AB R199, R0, R25 ;  /* 0x0000001900c7723e */ /* 0x004fe200000000ff */
[----:B------:R-:W-:-:S02]  /*4920*/  IMAD.MOV.U32 R37, RZ, RZ, R151 ;  /* 0x000000ffff257224 */ /* 0x000fc400078e0097 */
[C---:B------:R-:W-:Y:S01]  /*4930*/  FADD.FTZ R42, R192.reuse, R39 ;  /* 0x00000027c02a7221 */ /* 0x040fe20000010000 */
[----:B------:R-:W-:Y:S01]  /*4940*/  F2FP.F16.F32.PACK_AB R192, R192, R93 ;  /* 0x0000005dc0c0723e */ /* 0x000fe200000000ff */
[--C-:B------:R-:W-:Y:S01]  /*4950*/  IMAD.MOV.U32 R93, RZ, RZ, R151.reuse ;  /* 0x000000ffff5d7224 */ /* 0x100fe200078e0097 */
[----:B------:R-:W1:Y:S01]  /*4960*/  MUFU.EX2 R24, R24 ;  /* 0x0000001800187308 */ /* 0x000e620000000800 */
[----:B---3--:R-:W-:Y:S01]  /*4970*/  FADD.FTZ R35, R97, R42 ;  /* 0x0000002a61237221 */ /* 0x008fe20000010000 */
[-C--:B------:R-:W-:Y:S01]  /*4980*/  MOV R89, R151.reuse ;  /* 0x0000009700597202 */ /* 0x080fe20000000f00 */
[----:B------:R-:W-:Y:S01]  /*4990*/  IMAD.MOV.U32 R39, RZ, RZ, R151 ;  /* 0x000000ffff277224 */ /* 0x000fe200078e0097 */
[----:B------:R-:W-:-:S04]  /*49a0*/  MOV R38, R151 ;  /* 0x0000009700267202 */ /* 0x000fc80000000f00 */
[----:B------:R2:W3:Y:S08]  /*49b0*/  MUFU.EX2 R40, R27 ;  /* 0x0000001b00287308 */ /* 0x0004f00000000800 */
[----:B------:R-:W4:Y:S01]  /*49c0*/  MUFU.EX2 R29, R29 ;  /* 0x0000001d001d7308 */ /* 0x000f220000000800 */
[----:B--2---:R-:W-:Y:S01]  /*49d0*/  FADD.FTZ R27, R25, R20 ;  /* 0x00000014191b7221 */ /* 0x004fe20000010000 */
[C---:B-1----:R-:W-:Y:S01]  /*49e0*/  FADD.FTZ R20, R24.reuse, R35 ;  /* 0x0000002318147221 */ /* 0x042fe20000010000 */
[----:B------:R-:W-:Y:S01]  /*49f0*/  F2FP.F16.F32.PACK_AB R194, R24, R97 ;  /* 0x0000006118c2723e */ /* 0x000fe200000000ff */
[----:B------:R-:W-:-:S02]  /*4a00*/  IMAD.MOV.U32 R97, RZ, RZ, R151 ;  /* 0x000000ffff617224 */ /* 0x000fc400078e0097 */
[----:B------:R-:W-:Y:S01]  /*4a10*/  FADD.FTZ R44, R0, R27 ;  /* 0x0000001b002c7221 */ /* 0x000fe20000010000 */
[----:B------:R-:W-:Y:S01]  /*4a20*/  IMAD.MOV.U32 R0, RZ, RZ, 0x3f800000 ;  /* 0x3f800000ff007424 */ /* 0x000fe200078e00ff */
[----:B------:R-:W-:Y:S01]  /*4a30*/  MOV R35, R151 ;  /* 0x0000009700237202 */ /* 0x000fe20000000f00 */
[----:B------:R1:W2:Y:S01]  /*4a40*/  MUFU.EX2 R42, R31 ;  /* 0x0000001f002a7308 */ /* 0x0002a20000000800 */
[----:B------:R-:W-:Y:S01]  /*4a50*/  FADD.FTZ R27, R3, R44 ;  /* 0x0000002c031b7221 */ /* 0x000fe20000010000 */
[C---:B---3--:R-:W-:Y:S01]  /*4a60*/  F2FP.F16.F32.PACK_AB R193, R40.reuse, R3 ;  /* 0x0000000328c1723e */ /* 0x048fe200000000ff */
[----:B------:R-:W-:Y:S01]  /*4a70*/  IMAD.MOV.U32 R3, RZ, RZ, 0x3f800000 ;  /* 0x3f800000ff037424 */ /* 0x000fe200078e00ff */
[----:B------:R-:W-:Y:S01]  /*4a80*/  MOV R44, R151 ;  /* 0x00000097002c7202 */ /* 0x000fe20000000f00 */
[----:B------:R-:W-:Y:S01]  /*4a90*/  FADD.FTZ R24, R40, R27 ;  /* 0x0000001b28187221 */ /* 0x000fe20000010000 */
[--C-:B------:R-:W-:Y:S02]  /*4aa0*/  IMAD.MOV.U32 R40, RZ, RZ, R151.reuse ;  /* 0x000000ffff287224 */ /* 0x100fe400078e0097 */
[----:B------:R-:W-:-:S02]  /*4ab0*/  IMAD.MOV.U32 R27, RZ, RZ, R151 ;  /* 0x000000ffff1b7224 */ /* 0x000fc400078e0097 */
[----:B----4-:R-:W-:Y:S01]  /*4ac0*/  FADD.FTZ R19, R29, R24 ;  /* 0x000000181d137221 */ /* 0x010fe20000010000 */
[--C-:B-1----:R-:W-:Y:S02]  /*4ad0*/  IMAD.MOV.U32 R31, RZ, RZ, R151.reuse ;  /* 0x000000ffff1f7224 */ /* 0x102fe400078e0097 */
[--C-:B------:R-:W-:Y:S02]  /*4ae0*/  IMAD.MOV.U32 R25, RZ, RZ, R151.reuse ;  /* 0x000000ffff197224 */ /* 0x100fe400078e0097 */
[----:B------:R-:W-:Y:S02]  /*4af0*/  IMAD.MOV.U32 R24, RZ, RZ, R151 ;  /* 0x000000ffff187224 */ /* 0x000fe400078e0097 */
[C---:B--2---:R-:W-:Y:S01]  /*4b00*/  FADD.FTZ R19, R42.reuse, R19 ;  /* 0x000000132a137221 */ /* 0x044fe20000010000 */
[----:B------:R-:W-:Y:S01]  /*4b10*/  F2FP.F16.F32.PACK_AB R195, R42, R29 ;  /* 0x0000001d2ac3723e */ /* 0x000fe200000000ff */
[----:B------:R-:W-:Y:S01]  /*4b20*/  IMAD.MOV.U32 R42, RZ, RZ, R151 ;  /* 0x000000ffff2a7224 */ /* 0x000fe200078e0097 */
[----:B------:R-:W-:Y:S01]  /*4b30*/  MOV R29, R151 ;  /* 0x00000097001d7202 */ /* 0x000fe20000000f00 */
[----:B------:R-:W-:Y:S06]  /*4b40*/  @!P2 BRA `(.L_x_15) ;  /* 0x0000003c0098a947 */ /* 0x000fec0003800000 */
[----:B------:R-:W-:Y:S01]  /*4b50*/  R2UR UR60, R18 ;  /* 0x00000000123c72ca */ /* 0x000fe200000e0000 */
[----:B------:R-:W-:Y:S01]  /*4b60*/  IMAD.MOV.U32 R221, RZ, RZ, R4 ;  /* 0x000000ffffdd7224 */ /* 0x000fe200078e0004 */
[----:B------:R-:W-:Y:S01]  /*4b70*/  IADD3 R220, R152, -0x2, RZ ;  /* 0xfffffffe98dc7810 */ /* 0x000fe20007ffe0ff */
[----:B------:R-:W-:Y:S01]  /*4b80*/  IMAD.MOV.U32 R222, RZ, RZ, R5 ;  /* 0x000000ffffde7224 */ /* 0x000fe200078e0005 */
[----:B------:R-:W-:Y:S02]  /*4b90*/  MOV R0, 0x3f800000 ;  /* 0x3f80000000007802 */ /* 0x000fe40000000f00 */
[----:B------:R-:W-:Y:S02]  /*4ba0*/  CS2R R150, SRZ ;  /* 0x0000000000967805 */ /* 0x000fe4000001ff00 */
[----:B------:R-:W-:Y:S02]  /*4bb0*/  CS2R R146, SRZ ;  /* 0x0000000000927805 */ /* 0x000fe4000001ff00 */
[----:B------:R-:W-:-:S02]  /*4bc0*/  CS2R R142, SRZ ;  /* 0x00000000008e7805 */ /* 0x000fc4000001ff00 */
[----:B------:R-:W-:Y:S02]  /*4bd0*/  CS2R R138, SRZ ;  /* 0x00000000008a7805 */ /* 0x000fe4000001ff00 */
[----:B------:R-:W-:Y:S02]  /*4be0*/  CS2R R134, SRZ ;  /* 0x0000000000867805 */ /* 0x000fe4000001ff00 */
[----:B------:R-:W-:Y:S02]  /*4bf0*/  CS2R R130, SRZ ;  /* 0x0000000000827805 */ /* 0x000fe4000001ff00 */
        /* <DEDUP_REMOVED lines=57> */
[----:B------:R-:W-:Y:S01]  /*4f90*/  CS2R R24, SRZ ;  /* 0x0000000000187805 */ /* 0x000fe2000001ff00 */
[----:B------:R-:W-:-:S06]  /*4fa0*/  UMOV UR37, UR38 ;  /* 0x0000002600257c82 */ /* 0x000fcc0008000000 */
.L_x_24:
[----:B------:R-:W-:-:S04]  /*4fb0*/  UIADD3 UR4, UR37, 0x1, URZ ;  /* 0x0000000125047890 */ /* 0x000fc8000fffe03f */
[----:B------:R-:W-:-:S04]  /*4fc0*/  UISETP.NE.AND UP0, UPT, UR4, 0x2, UPT ;  /* 0x000000020400788c */ /* 0x000fc8000bf05270 */
[----:B------:R-:W-:Y:S02]  /*4fd0*/  USEL UR5, URZ, 0x1, UP0 ;  /* 0x000000013f057887 */ /* 0x000fe40008000000 */
[----:B------:R-:W-:Y:S02]  /*4fe0*/  USEL UR38, UR4, URZ, UP0 ;  /* 0x0000003f04267287 */ /* 0x000fe40008000000 */
[----:B------:R-:W-:-:S06]  /*4ff0*/  ULOP3.LUT UR4, UR60, UR5, URZ, 0x3c, !UPT ;  /* 0x000000053c047292 */ /* 0x000fcc000f8e3c3f */
[----:B------:R-:W-:Y:S01]  /*5000*/  IMAD.U32 R18, RZ, RZ, UR4 ;  /* 0x00000004ff127e24 */ /* 0x000fe2000f8e00ff */
[----:B------:R-:W-:Y:S06]  /*5010*/  @!P0 BRA `(.L_x_16) ;  /* 0x0000000000048947 */ /* 0x000fec0003800000 */
[----:B------:R-:W-:Y:S01]  /*5020*/  BPT.TRAP 0x1 ;  /* 0x000000040000795c */ /* 0x000fe20000300000 */
.L_x_16:
[----:B------:R-:W-:Y:S01]  /*5030*/  R2UR UR4, R18 ;  /* 0x00000000120472ca */ /* 0x000fe200000e0000 */
[----:B------:R-:W-:-:S12]  /*5040*/  ULEA UR39, UR38, UR61, 0x3 ;  /* 0x0000003d26277291 */ /* 0x000fd8000f8e183f */
[----:B------:R-:W-:-:S05]  /*5050*/  IMAD.U32 R2, RZ, RZ, UR4 ;  /* 0x00000004ff027e24 */ /* 0x000fca000f8e00ff */
[----:B------:R-:W-:-:S04]  /*5060*/  SHF.L.U32 R2, R2, 0x1f, RZ ;  /* 0x0000001f02027819 */ /* 0x000fc800000006ff */
[----:B------:R1:W2:Y:S01]  /*5070*/  SYNCS.PHASECHK.TRANS64.TRYWAIT P2, [UR39+0x38830], R2 ;  /* 0x03883002ff0075a7 */ /* 0x0002a20008040167 */
[----:B------:R-:W-:Y:S05]  /*5080*/  @!P0 BRA `(.L_x_17) ;  /* 0x0000000000048947 */ /* 0x000fea0003800000 */
[----:B------:R-:W-:Y:S01]  /*5090*/  BPT.TRAP 0x1 ;  /* 0x000000040000795c */ /* 0x000fe20000300000 */
.L_x_17:
[----:B--2---:R-:W-:Y:S05]  /*50a0*/  @P2 BRA `(.L_x_18) ;  /* 0x0000000000082947 */ /* 0x004fea0003800000 */
[----:B------:R-:W2:Y:S02]  /*50b0*/  SYNCS.PHASECHK.TRANS64.TRYWAIT P2, [UR39+0x38830], R2 ;  /* 0x03883002ff0075a7 */ /* 0x000ea40008040167 */
[----:B--2---:R-:W-:Y:S05]  /*50c0*/  @!P2 BRA `(.L_x_19) ;  /* 0x00000094007ca947 */ /* 0x004fea0003800000 */
.L_x_18:
[----:B------:R-:W-:Y:S01]  /*50d0*/  R2UR UR4, R21 ;  /* 0x00000000150472ca */ /* 0x000fe200000e0000 */
[----:B------:R-:W-:Y:S01]  /*50e0*/  WARPGROUP.ARRIVE ;  /* 0x00000000000079c5 */ /* 0x000fe20000000000 */
[----:B------:R-:W-:Y:S01]  /*50f0*/  R2UR UR10, R14 ;  /* 0x000000000e0a72ca */ /* 0x000fe200000e0000 */
[----:B------:R-:W-:Y:S01]  /*5100*/  UMOV UR59, 0x40000040 ;  /* 0x40000040003b7882 */ /* 0x000fe20000000000 */
        /* <DEDUP_REMOVED lines=9> */
[----:B------:R-:W-:Y:S01]  /*51a0*/  UIMAD UR4, UR38, 0xa00, UR4 ;  /* 0x00000a00260478a4 */ /* 0x000fe2000f8e0204 */
[-C--:B------:R-:W-:Y:S01]  /*51b0*/  FMUL.FTZ R24, R24, R3.reuse ;  /* 0x0000000318187220 */ /* 0x080fe20000410000 */
[----:B------:R-:W-:Y:S01]  /*51c0*/  UMOV UR56, UR10 ;  /* 0x0000000a00387c82 */ /* 0x000fe20008000000 */
[----:B------:R-:W-:Y:S01]  /*51d0*/  UMOV UR43, 0x40000040 ;  /* 0x40000040002b7882 */ /* 0x000fe20000000000 */
[----:B------:R-:W-:Y:S01]  /*51e0*/  UMOV UR57, UR11 ;  /* 0x0000000b00397c82 */ /* 0x000fe20008000000 */
[----:B------:R-:W-:Y:S01]  /*51f0*/  UIADD3 UR5, UR4, 0x80, URZ ;  /* 0x0000008004057890 */ /* 0x000fe2000fffe03f */
[-C--:B------:R-:W-:Y:S01]  /*5200*/  FMUL.FTZ R25, R25, R3.reuse ;  /* 0x0000000319197220 */ /* 0x080fe20000410000 */
[----:B------:R-:W-:Y:S01]  /*5210*/  UMOV UR58, UR4 ;  /* 0x00000004003a7c82 */ /* 0x000fe20008000000 */
[----:B------:R-:W-:Y:S01]  /*5220*/  UIADD3 UR6, UR4, 0x100, URZ ;  /* 0x0000010004067890 */ /* 0x000fe2000fffe03f */
[----:B------:R-:W-:Y:S01]  /*5230*/  HGMMA.64x16x16.F32 R184, gdesc[UR56], RZ, !UPT, gsb0 ;  /* 0x0020000038b879f0 */ /* 0x000fe2000c0008ff */
[----:B------:R-:W-:Y:S01]  /*5240*/  UMOV UR56, UR10 ;  /* 0x0000000a00387c82 */ /* 0x000fe20008000000 */
[----:B------:R-:W-:Y:S01]  /*5250*/  UMOV UR57, UR11 ;  /* 0x0000000b00397c82 */ /* 0x000fe20008000000 */
[----:B------:R-:W-:Y:S01]  /*5260*/  UMOV UR58, UR5 ;  /* 0x00000005003a7c82 */ /* 0x000fe20008000000 */
[----:B------:R-:W-:Y:S01]  /*5270*/  UMOV UR59, 0x40000040 ;  /* 0x40000040003b7882 */ /* 0x000fe20000000000 */
[----:B------:R-:W-:Y:S01]  /*5280*/  UIADD3 UR5, UR4, 0x180, URZ ;  /* 0x0000018004057890 */ /* 0x000fe2000fffe03f */
[-C--:B------:R-:W-:Y:S01]  /*5290*/  FMUL.FTZ R28, R28, R3.reuse ;  /* 0x000000031c1c7220 */ /* 0x080fe20000410000 */
        /* <DEDUP_REMOVED lines=12> */
[----:B------:R-:W-:Y:S01]  /*5360*/  UMOV UR47, 0x40000040 ;  /* 0x40000040002f7882 */ /* 0x000fe20000000000 */
[----:B------:R-:W-:Y:S01]  /*5370*/  UIADD3 UR50, UR4, 0x782, URZ ;  /* 0x0000078204327890 */ /* 0x000fe2000fffe03f */
[-C--:B------:R-:W-:Y:S01]  /*5380*/  FMUL.FTZ R41, R41, R3.reuse ;  /* 0x0000000329297220 */ /* 0x080fe20000410000 */
[----:B------:R-:W-:Y:S01]  /*5390*/  UMOV UR51, 0x40000040 ;  /* 0x4000004000337882 */ /* 0x000fe20000000000 */
[----:B------:R-:W-:Y:S01]  /*53a0*/  UIADD3 UR54, UR4, 0x784, URZ ;  /* 0x0000078404367890 */ /* 0x000fe2000fffe03f */
[-C--:B------:R-:W-:Y:S01]  /*53b0*/  FMUL.FTZ R44, R44, R3.reuse ;  /* 0x000000032c2c7220 */ /* 0x080fe20000410000 */
[----:B------:R-:W-:Y:S01]  /*53c0*/  UMOV UR55, 0x40000040 ;  /* 0x4000004000377882 */ /* 0x000fe20000000000 */
[----:B------:R-:W-:Y:S01]  /*53d0*/  UMOV UR7, 0x40000040 ;  /* 0x4000004000077882 */ /* 0x000fe20000000000 */
[-C--:B------:R-:W-:Y:S01]  /*53e0*/  FMUL.FTZ R45, R45, R3.reuse ;  /* 0x000000032d2d7220 */ /* 0x080fe20000410000 */
        /* <DEDUP_REMOVED lines=23> */
[----:B------:R-:W-:Y:S01]  /*5560*/  FMUL.FTZ R93, R93, R3 ;  /* 0x000000035d5d7220 */ /* 0x000fe20000410000 */
[----:B------:R-:W-:-:S02]  /*5570*/  WARPGROUP.DEPBAR.LE gsb0, 0x0 ;  /* 0x00008000000079c5 */ /* 0x000fc40000010000 */
[----:B------:R-:W-:Y:S01]  /*5580*/  WARPGROUP.ARRIVE ;  /* 0x00000000000079c5 */ /* 0x000fe20000000000 */
[-C--:B------:R-:W-:Y:S01]  /*5590*/  FMUL.FTZ R96, R96, R3.reuse ;  /* 0x0000000360607220 */ /* 0x080fe20000410000 */
[-C--:B------:R-:W-:Y:S01]  /*55a0*/  FMUL.FTZ R97, R97, R3.reuse ;  /* 0x0000000361617220 */ /* 0x080fe20000410000 */
[-C--:B------:R-:W-:Y:S01]  /*55b0*/  FMUL.FTZ R100, R100, R3.reuse ;  /* 0x0000000364647220 */ /* 0x080fe20000410000 */
[-C--:B------:R-:W-:Y:S01]  /*55c0*/  FMUL.FTZ R101, R101, R3.reuse ;  /* 0x0000000365657220 */ /* 0x080fe20000410000 */
[-C--:B------:R-:W-:Y:S01]  /*55d0*/  FMUL.FTZ R104, R104, R3.reuse ;  /* 0x0000000368687220 */ /* 0x080fe20000410000 */
[----:B------:R-:W-:Y:S01]  /*55e0*/  HGMMA.64x16x16.F32 R176, gdesc[UR56], RZ, !UPT, gsb0 ;  /* 0x0020000038b079f0 */ /* 0x000fe2000c0008ff */
[----:B------:R-:W-:Y:S01]  /*55f0*/  UMOV UR56, UR10 ;  /* 0x0000000a00387c82 */ /* 0x000fe20008000000 */
[----:B------:R-:W-:Y:S01]  /*5600*/  UMOV UR57, UR11 ;  /* 0x0000000b00397c82 */ /* 0x000fe20008000000 */
[----:B------:R-:W-:Y:S01]  /*5610*/  UMOV UR58, UR6 ;  /* 0x00000006003a7c82 */ /* 0x000fe20008000000 */
[----:B------:R-:W-:Y:S01]  /*5620*/  UMOV UR59, 0x40000040 ;  /* 0x40000040003b7882 */ /* 0x000fe20000000000 */
[----:B------:R-:W-:Y:S01]  /*5630*/  UIADD3 UR6, UR4, 0x200, URZ ;  /* 0x0000020004067890 */ /* 0x000fe2000fffe03f */
        /* <DEDUP_REMOVED lines=96> */
[----:B------:R-:W-:-:S06]  /*5c40*/  WARPGROUP.ARRIVE ;  /* 0x00000000000079c5 */ /* 0x000fcc0000000000 */
[----:B------:R-:W-:Y:S01]  /*5c50*/  HGMMA.64x16x16.F32 R160, gdesc[UR56], RZ, !UPT, gsb0 ;  /* 0x0020000038a079f0 */ /* 0x000fe2000c0008ff */
[----:B------:R-:W-:Y:S01]  /*5c60*/  UMOV UR56, UR10 ;  /* 0x0000000a00387c82 */ /* 0x000fe20008000000 */
[----:B------:R-:W-:Y:S01]  /*5c70*/  UMOV UR57, UR11 ;  /* 0x0000000b00397c82 */ /* 0x000fe20008000000 */
[----:B------:R-:W-:Y:S01]  /*5c80*/  UMOV UR58, UR6 ;  /* 0x00000006003a7c82 */ /* 0x000fe20008000000 */
[----:B------:R-:W-:Y:S01]  /*5c90*/  UMOV UR59, 0x40000040 ;  /* 0x40000040003b7882 */ /* 0x000fe20000000000 */
[----:B------:R-:W-:Y:S01]  /*5ca0*/  UIADD3 UR6, UR4, 0x102, URZ ;  /* 0x0000010204067890 */ /* 0x000fe2000fffe03f */
[----:B------:R-:W-:Y:S02]  /*5cb0*/  R2UR UR10, R8 ;  /* 0x00000000080a72ca */ /* 0x000fe400000e0000 */
[----:B------:R-:W-:Y:S01]  /*5cc0*/  R2UR UR11, R9 ;  /* 0x00000000090b72ca */ /* 0x000fe200000e0000 */
        /* <DEDUP_REMOVED lines=14> */
[----:B------:R-:W-:Y:S01]  /*5db0*/  UIADD3 UR5, UR4, 0x182, URZ ;  /* 0x0000018204057890 */ /* 0x000fe2000fffe03f */
        /* <DEDUP_REMOVED lines=106> */
[----:B------:R-:W-:Y:S01]  /*6460*/  UMOV UR11, 0x40000040 ;  /* 0x40000040000b7882 */ /* 0x000fe20000000000 */
[----:B------:R-:W-:Y:S01]  /*6470*/  UIADD3 UR6, UR4, 0x380, URZ ;  /* 0x0000038004067890 */ /* 0x000fe2000fffe03f */
        /* <DEDUP_REMOVED lines=32> */
[----:B------:R-:W-:Y:S02]  /*6680*/  UIADD3 UR10, UR4, 0x906, URZ ;  /* 0x00000906040a7890 */ /* 0x000fe4000fffe03f */
        /* <DEDUP_REMOVED lines=28> */
[----:B------:R-:W-:Y:S02]  /*6850*/  R2UR UR14, R6 ;  /* 0x00000000060e72ca */ /* 0x000fe400000e0000 */
[----:B------:R-:W-:-:S11]  /*6860*/  R2UR UR15, R7 ;  /* 0x00000000070f72ca */ /* 0x000fd600000e0000 */
[----:B------:R-:W-:Y:S02]  /*6870*/  UMOV UR56, UR14 ;  /* 0x0000000e00387c82 */ /* 0x000fe40008000000 */
[----:B------:R-:W-:Y:S01]  /*6880*/  UMOV UR57, UR15 ;  /* 0x0000000f00397c82 */ /* 0x000fe20008000000 */
        /* <DEDUP_REMOVED lines=239> */
[----:B------:R-:W-:-:S03]  /*7780*/  UIADD3 UR6, UR4, 0x886, URZ ;  /* 0x0000088604067890 */ /* 0x000fc6000fffe03f */
[----:B------:R-:W-:Y:S01]  /*7790*/  UMOV UR4, UR14 ;  /* 0x0000000e00047c82 */ /* 0x000fe20008000000 */
[----:B------:R-:W-:Y:S02]  /*77a0*/  WARPGROUP.DEPBAR.LE gsb0, 0x0 ;  /* 0x00008000000079c5 */ /* 0x000fe40000010000 */
[----:B------:R-:W-:-:S06]  /*77b0*/  WARPGROUP.ARRIVE ;  /* 0x00000000000079c5 */ /* 0x000fcc0000000000 */
[----:B------:R-:W-:Y:S03]  /*77c0*/  HGMMA.64x16x16.F32 R152, gdesc[UR52], R152, gsb0 ;  /* 0x00200000349879f0 */ /* 0x000fe60008000898 */
        /* <DEDUP_REMOVED lines=26> */
[----:B------:R-:W-:Y:S02]  /*7970*/  WARPGROUP.DEPBAR.LE gsb0, 0x0 ;  /* 0x00008000000079c5 */ /* 0x000fe40000010000 */
[----:B------:R-:W-:-:S06]  /*7980*/  WARPGROUP.ARRIVE ;  /* 0x00000000000079c5 */ /* 0x000fcc0000000000 */
[----:B------:R-:W-:Y:S03]  /*7990*/  HGMMA.64x16x16.F32 R152, gdesc[UR4], R152, gsb0 ;  /* 0x00200000049879f0 */ /* 0x000fe60008000898 */
[----:B------:R-:W-:Y:S02]  /*79a0*/  WARPGROUP.DEPBAR.LE gsb0, 0x0 ;  /* 0x00008000000079c5 */ /* 0x000fe40000010000 */
[----:B------:R-:W-:Y:S05]  /*79b0*/  @!P0 BRA `(.L_x_20) ;  /* 0x0000000000048947 */ /* 0x000fea0003800000 */
[----:B------:R-:W-:Y:S01]  /*79c0*/  BPT.TRAP 0x1 ;  /* 0x000000040000795c */ /* 0x000fe20000300000 */
.L_x_20:
[----:B------:R-:W-:Y:S01]  /*79d0*/  ULEA UR5, UR37, UR61, 0x3 ;  /* 0x0000003d25057291 */ /* 0x000fe2000f8e183f */
[----:B------:R-:W-:-:S04]  /*79e0*/  MOV R0, UR60 ;  /* 0x0000003c00007c02 */ /* 0x000fc80008000f00 */
[----:B------:R-:W-:-:S04]  /*79f0*/  SHF.L.U32 R0, R0, 0x1f, RZ ;  /* 0x0000001f00007819 */ /* 0x000fc800000006ff */
[----:B------:R3:W4:Y:S01]  /*7a00*/  SYNCS.PHASECHK.TRANS64.TRYWAIT P2, [UR5+0x38850], R0 ;  /* 0x03885000ff0075a7 */ /* 0x0007220008040145 */
[----:B------:R-:W-:Y:S05]  /*7a10*/  @!P0 BRA `(.L_x_21) ;  /* 0x0000000000048947 */ /* 0x000fea0003800000 */
[----:B------:R-:W-:Y:S01]  /*7a20*/  BPT.TRAP 0x1 ;  /* 0x000000040000795c */ /* 0x000fe20000300000 */
.L_x_21:
[----:B----4-:R-:W-:Y:S05]  /*7a30*/  @P2 BRA `(.L_x_22) ;  /* 0x0000000000082947 */ /* 0x010fea0003800000 */
[----:B------:R-:W4:Y:S02]  /*7a40*/  SYNCS.PHASECHK.TRANS64.TRYWAIT P2, [UR5+0x38850], R0 ;  /* 0x03885000ff0075a7 */ /* 0x000f240008040145 */
[----:B----4-:R-:W-:Y:S05]  /*7a50*/  @!P2 BRA `(.L_x_23) ;  /* 0x0000006c0030a947 */ /* 0x010fea0003800000 */
.L_x_22:
[----:B------:R-:W-:Y:S01]  /*7a60*/  UIADD3 UR4, UR61, 0x400, URZ ;  /* 0x000004003d047890 */ /* 0x000fe2000fffe03f */
[----:B------:R-:W-:Y:S01]  /*7a70*/  WARPGROUP.ARRIVE ;  /* 0x00000000000079c5 */ /* 0x000fe20000000000 */
[----:B------:R-:W-:Y:S01]  /*7a80*/  UMOV UR7, 0x40000040 ;  /* 0x4000004000077882 */ /* 0x000fe20000000000 */
[----:B---34-:R-:W-:Y:S01]  /*7a90*/  FMNMX.FTZ R0, R184, R222, !PT ;  /* 0x000000deb8007209 */ /* 0x018fe20007810000 */
[----:B------:R-:W-:Y:S01]  /*7aa0*/  USHF.R.U32.HI UR4, URZ, 0x4, UR4 ;  /* 0x000000043f047899 */ /* 0x000fe20008011604 */
[----:B-12---:R-:W1:Y:S01]  /*7ab0*/  LDC R2, c[0x0][0x988] ;  /* 0x00026200ff027b82 */ /* 0x006e620000000800 */
[C---:B------:R-:W-:Y:S01]  /*7ac0*/  ISETP.GT.AND P2, PT, R220.reuse, RZ, PT ;  /* 0x000000ffdc00720c */ /* 0x040fe20003f44270 */
[----:B------:R-:W-:Y:S01]  /*7ad0*/  VIADD R220, R220, 0xffffffff ;  /* 0xffffffffdcdc7836 */ /* 0x000fe20000000000 */
[----:B------:R-:W-:Y:S01]  /*7ae0*/  ULOP3.LUT UR4, UR4, 0x3fff, URZ, 0xc0, !UPT ;  /* 0x00003fff04047892 */ /* 0x000fe2000f8ec03f */
[----:B------:R-:W-:Y:S02]  /*7af0*/  FMNMX.FTZ R3, R185, R0, !PT ;  /* 0x00000000b9037209 */ /* 0x000fe40007810000 */
[----:B------:R-:W-:Y:S01]  /*7b00*/  R2UR UR60, R18 ;  /* 0x00000000123c72ca */ /* 0x000fe200000e0000 */
[----:B------:R-:W-:Y:S01]  /*7b10*/  ULOP3.LUT UR4, UR4, 0x2800000, URZ, 0xfc, !UPT ;  /* 0x0280000004047892 */ /* 0x000fe2000f8efc3f */
[----:B------:R-:W-:-:S03]  /*7b20*/  FMNMX.FTZ R0, R188, R3, !PT ;  /* 0x00000003bc007209 */ /* 0x000fc60007810000 */
[----:B------:R-:W-:Y:S01]  /*7b30*/  UIMAD UR4, UR37, 0xa00, UR4 ;  /* 0x00000a00250478a4 */ /* 0x000fe2000f8e0204 */
[----:B------:R-:W-:Y:S02]  /*7b40*/  FMNMX.FTZ R3, R189, R0, !PT ;  /* 0x00000000bd037209 */ /* 0x000fe40007810000 */
[----:B------:R-:W-:Y:S02]  /*7b50*/  UMOV UR37, UR38 ;  /* 0x0000002600257c82 */ /* 0x000fe40008000000 */
[----:B------:R-:W-:Y:S02]  /*7b60*/  FMNMX.FTZ R0, R176, R3, !PT ;  /* 0x00000003b0007209 */ /* 0x000fe40007810000 */
[----:B------:R-:W-:Y:S02]  /*7b70*/  UMOV UR6, UR4 ;  /* 0x0000000400067c82 */ /* 0x000fe40008000000 */
[----:B------:R-:W-:Y:S01]  /*7b80*/  HGMMA.64x256x16.F32 R24, R208, gdesc[UR4].tnspB, R24, gsb0 ;  /* 0x43e00004d0187df0 */ /* 0x000fe20008000818 */
[----:B------:R-:W-:Y:S01]  /*7b90*/  UIADD3 UR6, UR4, 0x80, URZ ;  /* 0x0000008004067890 */ /* 0x000fe2000fffe03f */
[----:B------:R-:W-:Y:S01]  /*7ba0*/  FMNMX.FTZ R3, R177, R0, !PT ;  /* 0x00000000b1037209 */ /* 0x000fe20007810000 */
[----:B------:R-:W-:-:S03]  /*7bb0*/  UMOV UR7, 0x40000040 ;  /* 0x4000004000077882 */ /* 0x000fc60000000000 */
[----:B------:R-:W-:-:S04]  /*7bc0*/  FMNMX.FTZ R0, R180, R3, !PT ;  /* 0x00000003b4007209 */ /* 0x000fc80007810000 */
        /* <DEDUP_REMOVED lines=12> */
[----:B------:R-:W-:Y:S02]  /*7c90*/  FMNMX.FTZ R4, R157, R0, !PT ;  /* 0x000000009d047209 */ /* 0x000fe40007810000 */
[----:B------:R-:W-:-:S03]  /*7ca0*/  FMNMX.FTZ R0, R186, R221, !PT ;  /* 0x000000ddba007209 */ /* 0x000fc60007810000 */
[----:B------:R-:W2:Y:S01]  /*7cb0*/  SHFL.BFLY PT, R3, R4, 0x2, 0x1f ;  /* 0x0c401f0004037f89 */ /* 0x000ea200000e0000 */
[----:B------:R-:W-:Y:S02]  /*7cc0*/  WARPGROUP.DEPBAR.LE gsb0, 0x0 ;  /* 0x00008000000079c5 */ /* 0x000fe40000010000 */
[----:B------:R-:W-:-:S06]  /*7cd0*/  WARPGROUP.ARRIVE ;  /* 0x00000000000079c5 */ /* 0x000fcc0000000000 */
[----:B------:R-:W-:Y:S01]  /*7ce0*/  HGMMA.64x256x16.F32 R24, R204, gdesc[UR4].tnspB, R24, gsb0 ;  /* 0x43e00004cc187df0 */ /* 0x000fe20008000818 */
[----:B------:R-:W-:Y:S01]  /*7cf0*/  UIADD3 UR6, UR4, 0x100, URZ ;  /* 0x0000010004067890 */ /* 0x000fe2000fffe03f */
[----:B------:R-:W-:Y:S01]  /*7d00*/  UMOV UR7, 0x40000040 ;  /* 0x4000004000077882 */ /* 0x000fe20000000000 */
[----:B------:R-:W-:Y:S02]  /*7d10*/  WARPGROUP.DEPBAR.LE gsb0, 0x0 ;  /* 0x00008000000079c5 */ /* 0x000fe40000010000 */
[----:B------:R-:W-:-:S15]  /*7d20*/  WARPGROUP.ARRIVE ;  /* 0x00000000000079c5 */ /* 0x000fde0000000000 */
[----:B------:R-:W-:-:S08]  /*7d30*/  NOP ;  /* 0x0000000000007918 */ /* 0x000fd00000000000 */
[----:B------:R-:W-:Y:S01]  /*7d40*/  HGMMA.64x256x16.F32 R24, R200, gdesc[UR4].tnspB, R24, gsb0 ;  /* 0x43e00004c8187df0 */ /* 0x000fe20008000818 */
[----:B------:R-:W-:Y:S01]  /*7d50*/  UIADD3 UR6, UR4, 0x180, URZ ;  /* 0x0000018004067890 */ /* 0x000fe2000fffe03f */
[----:B------:R-:W-:Y:S01]  /*7d60*/  UMOV UR7, 0x40000040 ;  /* 0x4000004000077882 */ /* 0x000fe20000000000 */
[----:B------:R-:W-:Y:S01]  /*7d70*/  UIADD3 UR4, UR4, 0x200, URZ ;  /* 0x0000020004047890 */ /* 0x000fe2000fffe03f */
[----:B------:R-:W-:Y:S02]  /*7d80*/  WARPGROUP.DEPBAR.LE gsb0, 0x0 ;  /* 0x00008000000079c5 */ /* 0x000fe40000010000 */
[----:B------:R-:W-:Y:S01]  /*7d90*/  WARPGROUP.ARRIVE ;  /* 0x00000000000079c5 */ /* 0x000fe20000000000 */
[----:B--2---:R-:W-:Y:S02]  /*7da0*/  FMNMX.FTZ R200, R4, R3, !PT ;  /* 0x0000000304c87209 */ /* 0x004fe40007810000 */
[----:B------:R-:W-:-:S15]  /*7db0*/  FMNMX.FTZ R3, R187, R0, !PT ;  /* 0x00000000bb037209 */ /* 0x000fde0007810000 */
[----:B------:R-:W-:-:S04]  /*7dc0*/  NOP ;  /* 0x0000000000007918 */ /* 0x000fc80000000000 */
[----:B------:R-:W-:Y:S01]  /*7dd0*/  HGMMA.64x256x16.F32 R24, R196, gdesc[UR4].tnspB, R24, gsb0 ;  /* 0x43e00004c4187df0 */ /* 0x000fe20008000818 */
[----:B------:R-:W2:Y:S01]  /*7de0*/  SHFL.BFLY PT, R5, R200, 0x1, 0x1f ;  /* 0x0c201f00c8057f89 */ /* 0x000ea200000e0000 */
[----:B------:R-:W-:Y:S01]  /*7df0*/  UMOV UR6, UR4 ;  /* 0x0000000400067c82 */ /* 0x000fe20008000000 */
[----:B------:R-:W-:Y:S01]  /*7e00*/  UMOV UR7, 0x40000040 ;  /* 0x4000004000077882 */ /* 0x000fe20000000000 */
[----:B------:R-:W-:Y:S02]  /*7e10*/  FMNMX.FTZ R0, R190, R3, !PT ;  /* 0x00000003be007209 */ /* 0x000fe40007810000 */
[----:B--2---:R-:W-:Y:S01]  /*7e20*/  FMNMX.FTZ R5, R200, R5, !PT ;  /* 0x00000005c8057209 */ /* 0x004fe20007810000 */
[----:B------:R-:W-:Y:S02]  /*7e30*/  WARPGROUP.DEPBAR.LE gsb0, 0x0 ;  /* 0x00008000000079c5 */ /* 0x000fe40000010000 */
[----:B------:R-:W-:Y:S02]  /*7e40*/  WARPGROUP.ARRIVE ;  /* 0x00000000000079c5 */ /* 0x000fe40000000000 */
[C---:B------:R-:W-:Y:S01]  /*7e50*/  FADD.FTZ R197, -R5.reuse, R222 ;  /* 0x000000de05c57221 */ /* 0x040fe20000010100 */
[----:B-1----:R-:W-:Y:S01]  /*7e60*/  FMUL.FTZ R199, R5, R2 ;  /* 0x0000000205c77220 */ /* 0x002fe20000410000 */
[----:B------:R-:W-:-:S02]  /*7e70*/  IMAD.MOV.U32 R222, RZ, RZ, R5 ;  /* 0x000000ffffde7224 */ /* 0x000fc400078e0005 */
[----:B------:R-:W-:-:S13]  /*7e80*/  FMUL.FTZ R4, R197, R2 ;  /* 0x00000002c5047220 */ /* 0x000fda0000410000 */
[----:B------:R-:W-:Y:S01]  /*7e90*/  HGMMA.64x256x16.F32 R24, R192, gdesc[UR4].tnspB, R24, gsb0 ;  /* 0x43e00004c0187df0 */ /* 0x000fe20008000818 */
[----:B------:R-:W-:Y:S01]  /*7ea0*/  FMNMX.FTZ R197, R191, R0, !PT ;  /* 0x00000000bfc57209 */ /* 0x000fe20007810000 */
[-CC-:B------:R-:W-:Y:S01]  /*7eb0*/  FFMA.FTZ R196, R160, R2.reuse, -R199.reuse ;  /* 0x00000002a0c47223 */ /* 0x180fe200000108c7 */
[----:B------:R1:W-:Y:S01]  /*7ec0*/  MUFU.EX2 R3, R4 ;  /* 0x0000000400037308 */ /* 0x0003e20000000800 */
[-CC-:B------:R-:W-:Y:S01]  /*7ed0*/  FFMA.FTZ R160, R161, R2.reuse, -R199.reuse ;  /* 0x00000002a1a07223 */ /* 0x180fe200000108c7 */
[----:B------:R-:W-:Y:S01]  /*7ee0*/  FMNMX.FTZ R0, R178, R197, !PT ;  /* 0x000000c5b2007209 */ /* 0x000fe20007810000 */
[-CC-:B------:R-:W-:Y:S01]  /*7ef0*/  FFMA.FTZ R161, R165, R2.reuse, -R199.reuse ;  /* 0x00000002a5a17223 */ /* 0x180fe200000108c7 */
[-CC-:B------:R-:W-:Y:S01]  /*7f00*/  FFMA.FTZ R208, R184, R2.reuse, -R199.reuse ;  /* 0x00000002b8d07223 */ /* 0x180fe200000108c7 */
[--C-:B------:R-:W-:Y:S01]  /*7f10*/  FFMA.FTZ R185, R185, R2, -R199.reuse ;  /* 0x00000002b9b97223 */ /* 0x100fe200000108c7 */
[----:B------:R-:W-:Y:S01]  /*7f20*/  FMNMX.FTZ R197, R179, R0, !PT ;  /* 0x00000000b3c57209 */ /* 0x000fe20007810000 */
[-CC-:B------:R-:W-:Y:S01]  /*7f30*/  FFMA.FTZ R210, R188, R2.reuse, -R199.reuse ;  /* 0x00000002bcd27223 */ /* 0x180fe200000108c7 */
[-CC-:B------:R-:W-:Y:S01]  /*7f40*/  FFMA.FTZ R189, R189, R2.reuse, -R199.reuse ;  /* 0x00000002bdbd7223 */ /* 0x180fe200000108c7 */
[-CC-:B-1----:R-:W-:Y:S01]  /*7f50*/  FFMA.FTZ R4, R177, R2.reuse, -R199.reuse ;  /* 0x00000002b1047223 */ /* 0x182fe200000108c7 */
[----:B------:R-:W-:Y:S01]  /*7f60*/  FMNMX.FTZ R0, R182, R197, !PT ;  /* 0x000000c5b6007209 */ /* 0x000fe20007810000 */
[----:B------:R-:W1:Y:S01]  /*7f70*/  MUFU.EX2 R208, R208 ;  /* 0x000000d000d07308 */ /* 0x000e620000000800 */
[-CC-:B------:R-:W-:Y:S01]  /*7f80*/  FFMA.FTZ R198, R164, R2.reuse, -R199.reuse ;  /* 0x00000002a4c67223 */ /* 0x180fe200000108c7 */
[--C-:B------:R-:W-:Y:S01]  /*7f90*/  FFMA.FTZ R204, R176, R2, -R199.reuse ;  /* 0x00000002b0cc7223 */ /* 0x100fe200000108c7 */
[----:B------:R-:W-:Y:S01]  /*7fa0*/  FMNMX.FTZ R197, R183, R0, !PT ;  /* 0x00000000b7c57209 */ /* 0x000fe20007810000 */
[-CC-:B------:R-:W-:Y:S01]  /*7fb0*/  FFMA.FTZ R200, R168, R2.reuse, -R199.reuse ;  /* 0x00000002a8c87223 */ /* 0x180fe200000108c7 */
[-CC-:B------:R-:W-:Y:S01]  /*7fc0*/  FFMA.FTZ R206, R180, R2.reuse, -R199.reuse ;  /* 0x00000002b4ce7223 */ /* 0x180fe200000108c7 */
[-CC-:B------:R-:W-:Y:S01]  /*7fd0*/  FFMA.FTZ R181, R181, R2.reuse, -R199.reuse ;  /* 0x00000002b5b57223 */ /* 0x180fe200000108c7 */
[----:B------:R-:W-:Y:S01]  /*7fe0*/  FMNMX.FTZ R0, R170, R197, !PT ;  /* 0x000000c5aa007209 */ /* 0x000fe20007810000 */
[----:B------:R-:W2:Y:S01]  /*7ff0*/  MUFU.EX2 R185, R185 ;  /* 0x000000b900b97308 */ /* 0x000ea20000000800 */
[-CC-:B------:R-:W-:Y:S01]  /*8000*/  FFMA.FTZ R202, R172, R2.reuse, -R199.reuse ;  /* 0x00000002acca7223 */ /* 0x180fe200000108c7 */
[--C-:B------:R-:W-:Y:S01]  /*8010*/  FFMA.FTZ R169, R169, R2, -R199.reuse ;  /* 0x00000002a9a97223 */ /* 0x100fe200000108c7 */
[----:B------:R-:W-:Y:S01]  /*8020*/  FMNMX.FTZ R197, R171, R0, !PT ;  /* 0x00000000abc57209 */ /* 0x000fe20007810000 */
[-CC-:B------:R-:W-:Y:S01]  /*8030*/  FFMA.FTZ R173, R173, R2.reuse, -R199.reuse ;  /* 0x00000002adad7223 */ /* 0x180fe200000108c7 */
[-CC-:B------:R-:W-:Y:S01]  /*8040*/  FFMA.FTZ R152, R152, R2.reuse, -R199.reuse ;  /* 0x0000000298987223 */ /* 0x180fe200000108c7 */
[--C-:B------:R-:W-:Y:S01]  /*8050*/  FFMA.FTZ R153, R153, R2, -R199.reuse ;  /* 0x0000000299997223 */ /* 0x100fe200000108c7 */
[----:B------:R-:W-:Y:S01]  /*8060*/  FMNMX.FTZ R0, R174, R197, !PT ;  /* 0x000000c5ae007209 */ /* 0x000fe20007810000 */
[----:B------:R-:W-:Y:S01]  /*8070*/  MUFU.EX2 R210, R210 ;  /* 0x000000d200d27308 */ /* 0x000fe20000000800 */
[----:B-1----:R-:W-:Y:S01]  /*8080*/  FFMA.FTZ R20, R3, R20, R208 ;  /* 0x0000001403147223 */ /* 0x002fe200000100d0 */
[--C-:B------:R-:W-:Y:S01]  /*8090*/  FFMA.FTZ R156, R156, R2, -R199.reuse ;  /* 0x000000029c9c7223 */ /* 0x100fe200000108c7 */
[----:B------:R-:W-:Y:S01]  /*80a0*/  FMNMX.FTZ R197, R175, R0, !PT ;  /* 0x00000000afc57209 */ /* 0x000fe20007810000 */
[----:B------:R-:W-:-:S03]  /*80b0*/  FFMA.FTZ R157, R157, R2, -R199 ;  /* 0x000000029d9d7223 */ /* 0x000fc600000108c7 */
[----:B------:R-:W-:Y:S01]  /*80c0*/  FMNMX.FTZ R0, R162, R197, !PT ;  /* 0x000000c5a2007209 */ /* 0x000fe20007810000 */
[----:B------:R-:W-:Y:S01]  /*80d0*/  MUFU.EX2 R189, R189 ;  /* 0x000000bd00bd7308 */ /* 0x000fe20000000800 */
[----:B--2---:R-:W-:Y:S02]  /*80e0*/  F2FP.F16.F32.PACK_AB R208, R185, R208 ;  /* 0x000000d0b9d0723e */ /* 0x004fe400000000ff */
[----:B------:R-:W-:-:S04]  /*80f0*/  FMNMX.FTZ R197, R163, R0, !PT ;  /* 0x00000000a3c57209 */ /* 0x000fc80007810000 */
[----:B------:R-:W-:Y:S01]  /*8100*/  FMNMX.FTZ R0, R166, R197, !PT ;  /* 0x000000c5a6007209 */ /* 0x000fe20007810000 */
[----:B------:R-:W-:Y:S03]  /*8110*/  MUFU.EX2 R204, R204 ;  /* 0x000000cc00cc7308 */ /* 0x000fe60000000800 */
[----:B------:R-:W-:-:S04]  /*8120*/  FMNMX.FTZ R177, R167, R0, !PT ;  /* 0x00000000a7b17209 */ /* 0x000fc80007810000 */
[----:B------:R-:W-:Y:S01]  /*8130*/  FMNMX.FTZ R0, R154, R177, !PT ;  /* 0x000000b19a007209 */ /* 0x000fe20007810000 */
[----:B------:R1:W-:Y:S03]  /*8140*/  MUFU.EX2 R197, R4 ;  /* 0x0000000400c57308 */ /* 0x0003e60000000800 */
[----:B------:R-:W-:-:S04]  /*8150*/  FMNMX.FTZ R177, R155, R0, !PT ;  /* 0x000000009bb17209 */ /* 0x000fc80007810000 */
[----:B------:R-:W-:Y:S01]  /*8160*/  FMNMX.FTZ R0, R158, R177, !PT ;  /* 0x000000b19e007209 */ /* 0x000fe20007810000 */
[----:B------:R-:W-:Y:S03]  /*8170*/  MUFU.EX2 R206, R206 ;  /* 0x000000ce00ce7308 */ /* 0x000fe60000000800 */
[----:B------:R-:W-:-:S05]  /*8180*/  FMNMX.FTZ R0, R159, R0, !PT ;  /* 0x000000009f007209 */ /* 0x000fca0007810000 */
[----:B------:R-:W1:Y:S01]  /*8190*/  SHFL.BFLY PT, R177, R0, 0x2, 0x1f ;  /* 0x0c401f0000b17f89 */ /* 0x000e6200000e0000 */
[----:B------:R-:W-:Y:S08]  /*81a0*/  MUFU.EX2 R181, R181 ;  /* 0x000000b500b57308 */ /* 0x000ff00000000800 */
[----:B------:R-:W-:Y:S08]  /*81b0*/  MUFU.EX2 R200, R200 ;  /* 0x000000c800c87308 */ /* 0x000ff00000000800 */
[----:B------:R-:W-:Y:S01]  /*81c0*/  MUFU.EX2 R169, R169 ;  /* 0x000000a900a97308 */ /* 0x000fe20000000800 */
[----:B-1----:R-:W-:-:S07]  /*81d0*/  FMNMX.FTZ R4, R0, R177, !PT ;  /* 0x000000b100047209 */ /* 0x002fce0007810000 */
[----:B------:R-:W-:Y:S01]  /*81e0*/  MUFU.EX2 R202, R202 ;  /* 0x000000ca00ca7308 */ /* 0x000fe20000000800 */
[----:B------:R-:W1:Y:S07]  /*81f0*/  SHFL.BFLY PT, R201, R4, 0x1, 0x1f ;  /* 0x0c201f0004c97f89 */ /* 0x000e6e00000e0000 */
[----:B------:R2:W-:Y:S08]  /*8200*/  MUFU.EX2 R177, R160 ;  /* 0x000000a000b17308 */ /* 0x0005f00000000800 */
[----:B------:R-:W-:Y:S08]  /*8210*/  MUFU.EX2 R173, R173 ;  /* 0x000000ad00ad7308 */ /* 0x000ff00000000800 */
[----:B------:R-:W-:Y:S01]  /*8220*/  MUFU.EX2 R196, R196 ;  /* 0x000000c400c47308 */ /* 0x000fe20000000800 */
[----:B-1----:R-:W-:-:S07]  /*8230*/  FMNMX.FTZ R4, R4, R201, !PT ;  /* 0x000000c904047209 */ /* 0x002fce0007810000 */
[----:B------:R-:W-:Y:S01]  /*8240*/  MUFU.EX2 R198, R198 ;  /* 0x000000c600c67308 */ /* 0x000fe20000000800 */
[----:B------:R-:W-:Y:S01]  /*8250*/  FADD.FTZ R165, -R4, R221 ;  /* 0x000000dd04a57221 */ /* 0x000fe20000010100 */
[----:B------:R-:W-:-:S03]  /*8260*/  MOV R221, R4 ;  /* 0x0000000400dd7202 */ /* 0x000fc60000000f00 */
[-C--:B------:R-:W-:Y:S01]  /*8270*/  FMUL.FTZ R0, R165, R2.reuse ;  /* 0x00000002a5007220 */ /* 0x080fe20000410000 */
[-C--:B------:R-:W-:Y:S02]  /*8280*/  FMUL.FTZ R165, R4, R2.reuse ;  /* 0x0000000204a57220 */ /* 0x080fe40000410000 */
[----:B------:R-:W-:Y:S02]  /*8290*/  MUFU.EX2 R161, R161 ;  /* 0x000000a100a17308 */ /* 0x000fe40000000800 */
[-CC-:B------:R-:W-:Y:S01]  /*82a0*/  FFMA.FTZ R209, R186, R2.reuse, -R165.reuse ;  /* 0x00000002bad17223 */ /* 0x180fe200000108a5 */
[-CC-:B--2---:R-:W-:Y:S01]  /*82b0*/  FFMA.FTZ R160, R187, R2.reuse, -R165.reuse ;  /* 0x00000002bba07223 */ /* 0x184fe200000108a5 */
[-CC-:B------:R-:W-:Y:S01]  /*82c0*/  FFMA.FTZ R201, R170, R2.reuse, -R165.reuse ;  /* 0x00000002aac97223 */ /* 0x180fe200000108a5 */
[-CC-:B------:R-:W-:Y:S01]  /*82d0*/  FFMA.FTZ R211, R190, R2.reuse, -R165.reuse ;  /* 0x00000002bed37223 */ /* 0x180fe200000108a5 */
[-CC-:B------:R-:W-:Y:S01]  /*82e0*/  FFMA.FTZ R170, R171, R2.reuse, -R165.reuse ;  /* 0x00000002abaa7223 */ /* 0x180fe200000108a5 */
[----:B------:R-:W-:Y:S01]  /*82f0*/  IMAD.U32 R171, RZ, RZ, UR39 ;  /* 0x00000027ffab7e24 */ /* 0x000fe2000f8e00ff */
[----:B------:R-:W-:Y:S01]  /*8300*/  MUFU.EX2 R0, R0 ;  /* 0x0000000000007308 */ /* 0x000fe20000000800 */
[-CC-:B------:R-:W-:Y:S01]  /*8310*/  FFMA.FTZ R164, R191, R2.reuse, -R165.reuse ;  /* 0x00000002bfa47223 */ /* 0x180fe200000108a5 */
[----:B------:R-:W-:Y:S01]  /*8320*/  FFMA.FTZ R203, R174, R2, -R165 ;  /* 0x00000002aecb7223 */ /* 0x000fe200000108a5 */
[----:B------:R-:W-:-:S02]  /*8330*/  @!P1 VIADD R171, R171, 0x38840 ;  /* 0x00038840abab9836 */ /* 0x000fc40000000000 */
[-CC-:B------:R-:W-:Y:S01]  /*8340*/  FFMA.FTZ R174, R175, R2.reuse, -R165.reuse ;  /* 0x00000002afae7223 */ /* 0x180fe200000108a5 */
[----:B------:R-:W-:Y:S01]  /*8350*/  MOV R175, UR5 ;  /* 0x0000000500af7c02 */ /* 0x000fe20008000f00 */
[-CC-:B------:R-:W-:Y:S01]  /*8360*/  FFMA.FTZ R205, R178, R2.reuse, -R165.reuse ;  /* 0x00000002b2cd7223 */ /* 0x180fe200000108a5 */
[-C--:B------:R-:W-:Y:S01]  /*8370*/  FFMA.FTZ R168, R179, R2.reuse, -R165 ;  /* 0x00000002b3a87223 */ /* 0x080fe200000108a5 */
[----:B------:R-:W1:Y:S01]  /*8380*/  MUFU.EX2 R209, R209 ;  /* 0x000000d100d17308 */ /* 0x000e620000000800 */
[----:B------:R-:W-:Y:S01]  /*8390*/  @!P1 PRMT R171, RZ, 0x654, R171 ;  /* 0x00000654ffab9816 */ /* 0x000fe200000000ab */
[----:B------:R-:W-:Y:S02]  /*83a0*/  @!P1 VIADD R175, R175, 0x38860 ;  /* 0x00038860afaf9836 */ /* 0x000fe40000000000 */
[-CC-:B------:R-:W-:Y:S01]  /*83b0*/  FFMA.FTZ R207, R182, R2.reuse, -R165.reuse ;  /* 0x00000002b6cf7223 */ /* 0x180fe200000108a5 */
[-CC-:B------:R-:W-:Y:S01]  /*83c0*/  FFMA.FTZ R172, R183, R2.reuse, -R165.reuse ;  /* 0x00000002b7ac7223 */ /* 0x180fe200000108a5 */
[-CC-:B------:R-:W-:Y:S01]  /*83d0*/  FFMA.FTZ R162, R162, R2.reuse, -R165.reuse ;  /* 0x00000002a2a27223 */ /* 0x180fe200000108a5 */
[-C--:B------:R-:W-:Y:S01]  /*83e0*/  FFMA.FTZ R199, R166, R2.reuse, -R165 ;  /* 0x00000002a6c77223 */ /* 0x080fe200000108a5 */
[----:B------:R-:W-:Y:S01]  /*83f0*/  @!P1 PRMT R178, RZ, 0x654, R175 ;  /* 0x00000654ffb29816 */ /* 0x000fe200000000af */
[----:B------:R-:W2:Y:S01]  /*8400*/  MUFU.EX2 R160, R160 ;  /* 0x000000a000a07308 */ /* 0x000ea20000000800 */
[----:B------:R-:W-:Y:S01]  /*8410*/  FADD.FTZ R175, R185, R20 ;  /* 0x00000014b9af7221 */ /* 0x000fe20000010000 */
[-CC-:B------:R-:W-:Y:S01]  /*8420*/  FFMA.FTZ R20, R163, R2.reuse, -R165.reuse ;  /* 0x00000002a3147223 */ /* 0x180fe200000108a5 */
[-CC-:B------:R-:W-:Y:S01]  /*8430*/  FFMA.FTZ R167, R167, R2.reuse, -R165.reuse ;  /* 0x00000002a7a77223 */ /* 0x180fe200000108a5 */
[-CC-:B------:R-:W-:Y:S01]  /*8440*/  FFMA.FTZ R154, R154, R2.reuse, -R165.reuse ;  /* 0x000000029a9a7223 */ /* 0x180fe200000108a5 */
[-CC-:B------:R-:W-:Y:S01]  /*8450*/  FFMA.FTZ R155, R155, R2.reuse, -R165.reuse ;  /* 0x000000029b9b7223 */ /* 0x180fe200000108a5 */
[-CC-:B------:R-:W-:Y:S01]  /*8460*/  FFMA.FTZ R158, R158, R2.reuse, -R165.reuse ;  /* 0x000000029e9e7223 */ /* 0x180fe200000108a5 */
[----:B------:R-:W-:Y:S01]  /*8470*/  FFMA.FTZ R159, R159, R2, -R165 ;  /* 0x000000029f9f7223 */ /* 0x000fe200000108a5 */
[----:B------:R-:W3:Y:S08]  /*8480*/  MUFU.EX2 R211, R211 ;  /* 0x000000d300d37308 */ /* 0x000ef00000000800 */
[----:B------:R-:W4:Y:S08]  /*8490*/  MUFU.EX2 R164, R164 ;  /* 0x000000a400a47308 */ /* 0x000f300000000800 */
[----:B------:R-:W5:Y:S08]  /*84a0*/  MUFU.EX2 R205, R205 ;  /* 0x000000cd00cd7308 */ /* 0x000f700000000800 */
[----:B------:R-:W5:Y:S08]  /*84b0*/  MUFU.EX2 R168, R168 ;  /* 0x000000a800a87308 */ /* 0x000f700000000800 */
[----:B------:R-:W-:Y:S08]  /*84c0*/  MUFU.EX2 R207, R207 ;  /* 0x000000cf00cf7308 */ /* 0x000ff00000000800 */
[----:B------:R-:W-:Y:S08]  /*84d0*/  MUFU.EX2 R172, R172 ;  /* 0x000000ac00ac7308 */ /* 0x000ff00000000800 */
[----:B------:R-:W-:Y:S08]  /*84e0*/  MUFU.EX2 R201, R201 ;  /* 0x000000c900c97308 */ /* 0x000ff00000000800 */
[----:B------:R-:W-:Y:S08]  /*84f0*/  MUFU.EX2 R170, R170 ;  /* 0x000000aa00aa7308 */ /* 0x000ff00000000800 */
[----:B------:R-:W-:Y:S08]  /*8500*/  MUFU.EX2 R203, R203 ;  /* 0x000000cb00cb7308 */ /* 0x000ff00000000800 */
[----:B------:R-:W-:Y:S08]  /*8510*/  MUFU.EX2 R174, R174 ;  /* 0x000000ae00ae7308 */ /* 0x000ff00000000800 */
[----:B------:R-:W-:Y:S08]  /*8520*/  MUFU.EX2 R20, R20 ;  /* 0x0000001400147308 */ /* 0x000ff00000000800 */
[----:B------:R-:W-:Y:S08]  /*8530*/  MUFU.EX2 R199, R199 ;  /* 0x000000c700c77308 */ /* 0x000ff00000000800 */
[----:B------:R-:W-:Y:S01]  /*8540*/  MUFU.EX2 R167, R167 ;  /* 0x000000a700a77308 */ /* 0x000fe20000000800 */
[----:B------:R-:W-:-:S02]  /*8550*/  WARPGROUP.DEPBAR.LE gsb0, 0x0 ;  /* 0x00008000000079c5 */ /* 0x000fc40000010000 */
[----:B------:R1:W-:Y:S05]  /*8560*/  @!P1 SYNCS.ARRIVE.TRANS64.RED.A1T0 RZ, [R171+URZ], RZ ;  /* 0x000000ffabff99a7 */ /* 0x0003ea000810043f */
[----:B------:R-:W-:Y:S01]  /*8570*/  MUFU.EX2 R193, R154 ;  /* 0x0000009a00c17308 */ /* 0x000fe20000000800 */
[----:B-1----:R-:W-:Y:S01]  /*8580*/  FFMA.FTZ R171, R0, R19, R209 ;  /* 0x0000001300ab7223 */ /* 0x002fe200000100d1 */
[----:B------:R1:W-:Y:S06]  /*8590*/  @!P1 SYNCS.ARRIVE.TRANS64.RED.A1T0 RZ, [R178+URZ], RZ ;  /* 0x000000ffb2ff99a7 */ /* 0x0003ec000810043f */
[----:B------:R5:W5:Y:S01]  /*85a0*/  MUFU.EX2 R19, R162 ;  /* 0x000000a200137308 */ /* 0x000b620000000800 */
[C---:B--2---:R-:W-:Y:S01]  /*85b0*/  F2FP.F16.F32.PACK_AB R209, R160.reuse, R209 ;  /* 0x000000d1a0d1723e */ /* 0x044fe200000000ff */
[----:B------:R-:W-:-:S04]  /*85c0*/  FADD.FTZ R176, R160, R171 ;  /* 0x000000aba0b07221 */ /* 0x000fc80000010000 */
[----:B---3--:R-:W-:Y:S01]  /*85d0*/  FADD.FTZ R163, R211, R176 ;  /* 0x000000b0d3a37221 */ /* 0x008fe20000010000 */
[----:B-1----:R-:W-:Y:S01]  /*85e0*/  FADD.FTZ R178, R210, R175 ;  /* 0x000000afd2b27221 */ /* 0x002fe20000010000 */
[----:B------:R-:W1:Y:S01]  /*85f0*/  MUFU.EX2 R152, R152 ;  /* 0x0000009800987308 */ /* 0x000e620000000800 */
[C---:B------:R-:W-:Y:S01]  /*8600*/  F2FP.F16.F32.PACK_AB R210, R189.reuse, R210 ;  /* 0x000000d2bdd2723e */ /* 0x040fe200000000ff */
[C---:B----4-:R-:W-:Y:S01]  /*8610*/  FADD.FTZ R166, R164.reuse, R163 ;  /* 0x000000a3a4a67221 */ /* 0x050fe20000010000 */
[----:B------:R-:W-:Y:S01]  /*8620*/  FADD.FTZ R171, R189, R178 ;  /* 0x000000b2bdab7221 */ /* 0x000fe20000010000 */
[----:B------:R-:W-:Y:S02]  /*8630*/  F2FP.F16.F32.PACK_AB R211, R164, R211 ;  /* 0x000000d3a4d3723e */ /* 0x000fe400000000ff */
[----:B-----5:R-:W-:Y:S01]  /*8640*/  FADD.FTZ R163, R205, R166 ;  /* 0x000000a6cda37221 */ /* 0x020fe20000010000 */
[----:B------:R-:W-:Y:S01]  /*8650*/  FADD.FTZ R162, R204, R171 ;  /* 0x000000abcca27221 */ /* 0x000fe20000010000 */
[----:B------:R-:W2:Y:S01]  /*8660*/  MUFU.EX2 R153, R153 ;  /* 0x0000009900997308 */ /* 0x000ea20000000800 */
[----:B------:R-:W-:-:S02]  /*8670*/  F2FP.F16.F32.PACK_AB R204, R197, R204 ;  /* 0x000000ccc5cc723e */ /* 0x000fc400000000ff */
[----:B------:R-:W-:Y:S01]  /*8680*/  FADD.FTZ R171, R197, R162 ;  /* 0x000000a2c5ab7221 */ /* 0x000fe20000010000 */
[----:B------:R-:W-:Y:S01]  /*8690*/  FADD.FTZ R162, R168, R163 ;  /* 0x000000a3a8a27221 */ /* 0x000fe20000010000 */
[----:B------:R-:W-:Y:S02]  /*86a0*/  F2FP.F16.F32.PACK_AB R197, R20, R19 ;  /* 0x0000001314c5723e */ /* 0x000fe400000000ff */
[----:B------:R-:W-:Y:S01]  /*86b0*/  FADD.FTZ R166, R206, R171 ;  /* 0x000000abcea67221 */ /* 0x000fe20000010000 */
[----:B------:R-:W-:Y:S01]  /*86c0*/  FADD.FTZ R163, R207, R162 ;  /* 0x000000a2cfa37221 */ /* 0x000fe20000010000 */
[----:B------:R-:W-:Y:S01]  /*86d0*/  MUFU.EX2 R156, R156 ;  /* 0x0000009c009c7308 */ /* 0x000fe20000000800 */
[----:B------:R-:W-:Y:S01]  /*86e0*/  F2FP.F16.F32.PACK_AB R205, R168, R205 ;  /* 0x000000cda8cd723e */ /* 0x000fe200000000ff */
[C---:B------:R-:W-:Y:S01]  /*86f0*/  FADD.FTZ R165, R181.reuse, R166 ;  /* 0x000000a6b5a57221 */ /* 0x040fe20000010000 */
[----:B------:R-:W-:Y:S01]  /*8700*/  FADD.FTZ R162, R172, R163 ;  /* 0x000000a3aca27221 */ /* 0x000fe20000010000 */
[----:B------:R-:W-:-:S02]  /*8710*/  F2FP.F16.F32.PACK_AB R206, R181, R206 ;  /* 0x000000ceb5ce723e */ /* 0x000fc400000000ff */
[----:B------:R-:W-:Y:S01]  /*8720*/  FADD.FTZ R166, R200, R165 ;  /* 0x000000a5c8a67221 */ /* 0x000fe20000010000 */
[----:B------:R-:W-:Y:S01]  /*8730*/  FADD.FTZ R163, R201, R162 ;  /* 0x000000a2c9a37221 */ /* 0x000fe20000010000 */
[----:B------:R-:W-:Y:S01]  /*8740*/  MUFU.EX2 R195, R158 ;  /* 0x0000009e00c37308 */ /* 0x000fe20000000800 */
[----:B------:R-:W-:Y:S01]  /*8750*/  F2FP.F16.F32.PACK_AB R207, R172, R207 ;  /* 0x000000cfaccf723e */ /* 0x000fe200000000ff */
[C---:B------:R-:W-:Y:S01]  /*8760*/  FADD.FTZ R165, R169.reuse, R166 ;  /* 0x000000a6a9a57221 */ /* 0x040fe20000010000 */
        /* <DEDUP_REMOVED lines=11> */
[----:B------:R3:W4:Y:S01]  /*8820*/  MUFU.EX2 R162, R155 ;  /* 0x0000009b00a27308 */ /* 0x0007220000000800 */
[----:B------:R-:W-:Y:S01]  /*8830*/  F2FP.F16.F32.PACK_AB R203, R174, R203 ;  /* 0x000000cbaecb723e */ /* 0x000fe200000000ff */
[C---:B------:R-:W-:Y:S01]  /*8840*/  FADD.FTZ R165, R177.reuse, R154 ;  /* 0x0000009ab1a57221 */ /* 0x040fe20000010000 */
[----:B------:R-:W-:Y:S01]  /*8850*/  FADD.FTZ R154, R20, R163 ;  /* 0x000000a3149a7221 */ /* 0x000fe20000010000 */
[----:B------:R-:W-:Y:S02]  /*8860*/  F2FP.F16.F32.PACK_AB R196, R177, R196 ;  /* 0x000000c4b1c4723e */ /* 0x000fe400000000ff */
[----:B------:R-:W-:Y:S01]  /*8870*/  FADD.FTZ R160, R198, R165 ;  /* 0x000000a5c6a07221 */ /* 0x000fe20000010000 */
[----:B------:R-:W-:Y:S01]  /*8880*/  FADD.FTZ R154, R199, R154 ;  /* 0x0000009ac79a7221 */ /* 0x000fe20000010000 */
[----:B------:R-:W5:Y:S01]  /*8890*/  MUFU.EX2 R159, R159 ;  /* 0x0000009f009f7308 */ /* 0x000f620000000800 */
[C---:B------:R-:W-:Y:S01]  /*88a0*/  F2FP.F16.F32.PACK_AB R198, R161.reuse, R198 ;  /* 0x000000c6a1c6723e */ /* 0x040fe200000000ff */
[----:B---3--:R-:W-:Y:S01]  /*88b0*/  FADD.FTZ R155, R161, R160 ;  /* 0x000000a0a19b7221 */ /* 0x008fe20000010000 */
[C---:B------:R-:W-:Y:S01]  /*88c0*/  FADD.FTZ R154, R167.reuse, R154 ;  /* 0x0000009aa79a7221 */ /* 0x040fe20000010000 */
[----:B------:R-:W-:-:S02]  /*88d0*/  F2FP.F16.F32.PACK_AB R199, R167, R199 ;  /* 0x000000c7a7c7723e */ /* 0x000fc400000000ff */
[----:B-1----:R-:W-:Y:S01]  /*88e0*/  FADD.FTZ R20, R152, R155 ;  /* 0x0000009b98147221 */ /* 0x002fe20000010000 */
[----:B------:R-:W-:Y:S01]  /*88f0*/  FADD.FTZ R154, R193, R154 ;  /* 0x0000009ac19a7221 */ /* 0x000fe20000010000 */
[C---:B--2---:R-:W-:Y:S02]  /*8900*/  F2FP.F16.F32.PACK_AB R192, R153.reuse, R152 ;  /* 0x0000009899c0723e */ /* 0x044fe400000000ff */
[----:B------:R-:W-:Y:S01]  /*8910*/  FADD.FTZ R19, R153, R20 ;  /* 0x0000001499137221 */ /* 0x000fe20000010000 */
[C---:B----4-:R-:W-:Y:S01]  /*8920*/  FADD.FTZ R154, R162.reuse, R154 ;  /* 0x0000009aa29a7221 */ /* 0x050fe20000010000 */
[----:B------:R-:W-:Y:S02]  /*8930*/  F2FP.F16.F32.PACK_AB R193, R162, R193 ;  /* 0x000000c1a2c1723e */ /* 0x000fe400000000ff */
[----:B------:R-:W-:Y:S01]  /*8940*/  FADD.FTZ R20, R156, R19 ;  /* 0x000000139c147221 */ /* 0x000fe20000010000 */
[----:B------:R-:W-:Y:S01]  /*8950*/  FADD.FTZ R154, R195, R154 ;  /* 0x0000009ac39a7221 */ /* 0x000fe20000010000 */
[----:B------:R-:W-:-:S02]  /*8960*/  F2FP.F16.F32.PACK_AB R194, R157, R156 ;  /* 0x0000009c9dc2723e */ /* 0x000fc400000000ff */
[----:B------:R-:W-:Y:S01]  /*8970*/  FADD.FTZ R20, R157, R20 ;  /* 0x000000149d147221 */ /* 0x000fe20000010000 */
[C---:B-----5:R-:W-:Y:S01]  /*8980*/  FADD.FTZ R19, R159.reuse, R154 ;  /* 0x0000009a9f137221 */ /* 0x060fe20000010000 */
[----:B------:R-:W-:Y:S01]  /*8990*/  F2FP.F16.F32.PACK_AB R195, R159, R195 ;  /* 0x000000c39fc3723e */ /* 0x000fe200000000ff */
[----:B------:R-:W-:Y:S06]  /*89a0*/  @P2 BRA `(.L_x_24) ;  /* 0xffffffc400802947 */ /* 0x000fec000383ffff */
.L_x_15:
[----:B------:R-:W-:Y:S06]  /*89b0*/  BAR.ARV 0x8, 0x120 ;  /* 0x0204800000007b1d */ /* 0x000fec0000002000 */
        /* <DEDUP_REMOVED lines=128> */
[----:B------:R-:W-:Y:S06]  /*91c0*/  @!P0 BRA `(.L_x_25) ;  /* 0x0000000000048947 */ /* 0x000fec0003800000 */
[----:B------:R-:W-:Y:S01]  /*91d0*/  BPT.TRAP 0x1 ;  /* 0x000000040000795c */ /* 0x000fe20000300000 */
.L_x_25:
[----:B------:R-:W-:Y:S01]  /*91e0*/  R2UR UR4, R18 ;  /* 0x00000000120472ca */ /* 0x000fe200000e0000 */
[----:B------:R-:W-:-:S12]  /*91f0*/  ULEA UR7, UR38, UR61, 0x3 ;  /* 0x0000003d26077291 */ /* 0x000fd8000f8e183f */
[----:B------:R-:W-:-:S05]  /*9200*/  IMAD.U32 R0, RZ, RZ, UR4 ;  /* 0x00000004ff007e24 */ /* 0x000fca000f8e00ff */
[----:B------:R-:W-:-:S04]  /*9210*/  SHF.L.U32 R0, R0, 0x1f, RZ ;  /* 0x0000001f00007819 */ /* 0x000fc800000006ff */
[----:B------:R1:W2:Y:S01]  /*9220*/  SYNCS.PHASECHK.TRANS64.TRYWAIT P2, [UR7+0x38850], R0 ;  /* 0x03885000ff0075a7 */ /* 0x0002a20008040147 */
[----:B------:R-:W-:Y:S05]  /*9230*/  @!P0 BRA `(.L_x_26) ;  /* 0x0000000000048947 */ /* 0x000fea0003800000 */
[----:B------:R-:W-:Y:S01]  /*9240*/  BPT.TRAP 0x1 ;  /* 0x000000040000795c */ /* 0x000fe20000300000 */
.L_x_26:
[----:B--2---:R-:W-:Y:S05]  /*9250*/  @P2 BRA `(.L_x_27) ;  /* 0x0000000000082947 */ /* 0x004fea0003800000 */
[----:B------:R-:W2:Y:S02]  /*9260*/  SYNCS.PHASECHK.TRANS64.TRYWAIT P0, [UR7+0x38850], R0 ;  /* 0x03885000ff0075a7 */ /* 0x000ea40008000147 */
[----:B--2---:R-:W-:Y:S05]  /*9270*/  @!P0 BRA `(.L_x_28) ;  /* 0x0000005400408947 */ /* 0x004fea0003800000 */
.L_x_27:
[----:B------:R-:W-:Y:S01]  /*9280*/  UIADD3 UR4, UR61, 0x400, URZ ;  /* 0x000004003d047890 */ /* 0x000fe2000fffe03f */
[----:B------:R-:W-:Y:S01]  /*9290*/  WARPGROUP.ARRIVE ;  /* 0x00000000000079c5 */ /* 0x000fe20000000000 */
[----:B------:R-:W-:Y:S01]  /*92a0*/  UMOV UR11, 0x40000040 ;  /* 0x40000040000b7882 */ /* 0x000fe20000000000 */
[----:B--2---:R-:W2:Y:S01]  /*92b0*/  SHFL.BFLY PT, R3, R20, 0x2, 0x1f ;  /* 0x0c401f0014037f89 */ /* 0x004ea200000e0000 */
[----:B------:R-:W-:Y:S01]  /*92c0*/  USHF.R.U32.HI UR4, URZ, 0x4, UR4 ;  /* 0x000000043f047899 */ /* 0x000fe20008011604 */
[C---:B------:R-:W-:Y:S01]  /*92d0*/  IADD3 R11, P3, R16.reuse, 0x60, RZ ;  /* 0x00000060100b7810 */ /* 0x040fe20007f7e0ff */
[----:B------:R-:W-:Y:S01]  /*92e0*/  UIADD3 UR35, -UR36, URZ, URZ ;  /* 0x0000003f24237290 */ /* 0x000fe2000fffe13f */
[----:B------:R-:W3:Y:S01]  /*92f0*/  SHFL.BFLY PT, R152, R19, 0x2, 0x1f ;  /* 0x0c401f0013987f89 */ /* 0x000ee200000e0000 */
[----:B------:R-:W-:Y:S01]  /*9300*/  ULOP3.LUT UR4, UR4, 0x3fff, URZ, 0xc0, !UPT ;  /* 0x00003fff04047892 */ /* 0x000fe2000f8ec03f */
[----:B------:R-:W-:Y:S01]  /*9310*/  LOP3.LUT R10, R11, 0x380, RZ, 0xc0, !PT ;  /* 0x000003800b0a7812 */ /* 0x000fe200078ec0ff */
[----:B------:R-:W-:Y:S01]  /*9320*/  ULDC.64 UR8, c[0x0][0xb70] ;  /* 0x0002dc0000087ab9 */ /* 0x000fe20000000a00 */
[----:B------:R-:W-:Y:S01]  /*9330*/  IADD3 R9, P4, R16, 0x4000, RZ ;  /* 0x0000400010097810 */ /* 0x000fe20007f9e0ff */
[----:B------:R-:W-:Y:S01]  /*9340*/  ULOP3.LUT UR4, UR4, 0x2800000, URZ, 0xfc, !UPT ;  /* 0x0280000004047892 */ /* 0x000fe2000f8efc3f */
[----:B------:R-:W-:-:S02]  /*9350*/  SHF.R.U64 R10, R10, 0x3, RZ ;  /* 0x000000030a0a7819 */ /* 0x000fc400000012ff */
[----:B------:R-:W-:Y:S01]  /*9360*/  IADD3 R7, P2, R16, 0x40, RZ ;  /* 0x0000004010077810 */ /* 0x000fe20007f5e0ff */
[----:B------:R-:W-:Y:S01]  /*9370*/  UIMAD UR4, UR38, 0xa00, UR4 ;  /* 0x00000a00260478a4 */ /* 0x000fe2000f8e0204 */
[----:B------:R-:W-:Y:S01]  /*9380*/  LOP3.LUT R10, R10, R11, RZ, 0x3c, !PT ;  /* 0x0000000b0a0a7212 */ /* 0x000fe200078e3cff */
[----:B------:R-:W-:Y:S01]  /*9390*/  IMAD.X R11, RZ, RZ, R17, P3 ;  /* 0x000000ffff0b7224 */ /* 0x000fe200018e0611 */
[----:B------:R-:W-:Y:S01]  /*93a0*/  LOP3.LUT R8, R9, 0x380, RZ, 0xc0, !PT ;  /* 0x0000038009087812 */ /* 0x000fe200078ec0ff */
[----:B------:R-:W-:Y:S01]  /*93b0*/  UIADD3 UR6, UR4, 0x80, URZ ;  /* 0x0000008004067890 */ /* 0x000fe2000fffe03f */
[----:B------:R-:W-:Y:S02]  /*93c0*/  IADD3 R13, P5, R16, 0x4020, RZ ;  /* 0x00004020100d7810 */ /* 0x000fe40007fbe0ff */
[----:B------:R-:W-:Y:S01]  /*93d0*/  UMOV UR10, UR4 ;  /* 0x00000004000a7c82 */ /* 0x000fe20008000000 */
[----:B------:R-:W-:Y:S01]  /*93e0*/  MOV R163, R10 ;  /* 0x0000000a00a37202 */ /* 0x000fe20000000f00 */
[----:B------:R-:W-:Y:S01]  /*93f0*/  HGMMA.64x256x16.F32 R24, R208, gdesc[UR8].tnspB, R24, gsb0 ;  /* 0x43e00008d0187df0 */ /* 0x000fe20008000818 */
[----:B------:R-:W-:Y:S01]  /*9400*/  UMOV UR11, 0x40000040 ;  /* 0x40000040000b7882 */ /* 0x000fe20000000000 */
[----:B------:R-:W-:Y:S01]  /*9410*/  UMOV UR10, UR6 ;  /* 0x00000006000a7c82 */ /* 0x000fe20008000000 */
[----:B------:R-:W-:Y:S01]  /*9420*/  UIADD3 UR6, UR4, 0x100, URZ ;  /* 0x0000010004067890 */ /* 0x000fe2000fffe03f */
[----:B--2---:R-:W-:Y:S01]  /*9430*/  FADD.FTZ R3, R3, R20 ;  /* 0x0000001403037221 */ /* 0x004fe20000010000 */
[----:B------:R-:W-:Y:S01]  /*9440*/  LOP3.LUT R6, R7, 0x380, RZ, 0xc0, !PT ;  /* 0x0000038007067812 */ /* 0x000fe200078ec0ff */
[----:B---3--:R-:W-:Y:S01]  /*9450*/  FADD.FTZ R19, R152, R19 ;  /* 0x0000001398137221 */ /* 0x008fe20000010000 */
[----:B------:R-:W-:-:S02]  /*9460*/  SHF.R.U64 R8, R8, 0x3, RZ ;  /* 0x0000000308087819 */ /* 0x000fc400000012ff */
[----:B-1----:R-:W1:Y:S01]  /*9470*/  SHFL.BFLY PT, R0, R3, 0x1, 0x1f ;  /* 0x0c201f0003007f89 */ /* 0x002e6200000e0000 */
[----:B------:R-:W-:Y:S02]  /*9480*/  IADD3 R161, P0, R16, 0x20, RZ ;  /* 0x0000002010a17810 */ /* 0x000fe40007f1e0ff */
[----:B------:R-:W-:Y:S01]  /*9490*/  LOP3.LUT R12, R13, 0x380, RZ, 0xc0, !PT ;  /* 0x000003800d0c7812 */ /* 0x000fe200078ec0ff */
[----:B------:R-:W2:Y:S01]  /*94a0*/  SHFL.BFLY PT, R10, R19, 0x1, 0x1f ;  /* 0x0c201f00130a7f89 */ /* 0x000ea200000e0000 */
[----:B------:R-:W-:Y:S02]  /*94b0*/  SHF.R.U64 R6, R6, 0x3, RZ ;  /* 0x0000000306067819 */ /* 0x000fe400000012ff */
[----:B------:R-:W-:Y:S02]  /*94c0*/  LOP3.LUT R8, R8, R9, RZ, 0x3c, !PT ;  /* 0x0000000908087212 */ /* 0x000fe400078e3cff */
[----:B------:R-:W-:Y:S02]  /*94d0*/  IADD3.X R9, RZ, R17, RZ, P4, !PT ;  /* 0x00000011ff097210 */ /* 0x000fe400027fe4ff */
[----:B------:R-:W-:-:S02]  /*94e0*/  LOP3.LUT R160, R161, 0x380, RZ, 0xc0, !PT ;  /* 0x00000380a1a07812 */ /* 0x000fc400078ec0ff */
[----:B------:R-:W-:Y:S02]  /*94f0*/  SHF.R.U64 R12, R12, 0x3, RZ ;  /* 0x000000030c0c7819 */ /* 0x000fe400000012ff */
[----:B------:R-:W-:Y:S02]  /*9500*/  IADD3 R169, P4, R16, 0x8040, RZ ;  /* 0x0000804010a97810 */ /* 0x000fe40007f9e0ff */
[----:B------:R-:W-:Y:S01]  /*9510*/  LOP3.LUT R6, R6, R7, RZ, 0x3c, !PT ;  /* 0x0000000706067212 */ /* 0x000fe200078e3cff */
[--C-:B------:R-:W-:Y:S01]  /*9520*/  IMAD.X R7, RZ, RZ, R17.reuse, P2 ;  /* 0x000000ffff077224 */ /* 0x100fe200010e0611 */
[----:B------:R-:W-:Y:S02]  /*9530*/  SHF.R.U64 R160, R160, 0x3, RZ ;  /* 0x00000003a0a07819 */ /* 0x000fe400000012ff */
[----:B------:R-:W-:Y:S01]  /*9540*/  LOP3.LUT R12, R12, R13, RZ, 0x3c, !PT ;  /* 0x0000000d0c0c7212 */ /* 0x000fe200078e3cff */
[----:B------:R-:W-:Y:S01]  /*9550*/  IMAD.X R13, RZ, RZ, R17, P5 ;  /* 0x000000ffff0d7224 */ /* 0x000fe200028e0611 */
[----:B------:R-:W-:-:S02]  /*9560*/  LOP3.LUT R168, R169, 0x380, RZ, 0xc0, !PT ;  /* 0x00000380a9a87812 */ /* 0x000fc400078ec0ff */
[----:B------:R-:W-:Y:S02]  /*9570*/  IADD3 R173, P5, R16, 0x8060, RZ ;  /* 0x0000806010ad7810 */ /* 0x000fe40007fbe0ff */
[----:B------:R-:W-:Y:S02]  /*9580*/  LOP3.LUT R160, R160, R161, RZ, 0x3c, !PT ;  /* 0x000000a1a0a07212 */ /* 0x000fe400078e3cff */
[----:B------:R-:W-:Y:S02]  /*9590*/  SHF.R.U64 R168, R168, 0x3, RZ ;  /* 0x00000003a8a87819 */ /* 0x000fe400000012ff */
[----:B------:R-:W-:Y:S01]  /*95a0*/  MOV R164, R6 ;  /* 0x0000000600a47202 */ /* 0x000fe20000000f00 */
[----:B-1----:R-:W-:Y:S01]  /*95b0*/  FADD.FTZ R7, R3, R0 ;  /* 0x0000000003077221 */ /* 0x002fe20000010000 */
[----:B------:R-:W-:Y:S01]  /*95c0*/  IADD3.X R161, RZ, R17, RZ, P0, !PT ;  /* 0x00000011ffa17210 */ /* 0x000fe200007fe4ff */
[----:B------:R-:W-:Y:S01]  /*95d0*/  IMAD.MOV.U32 R6, RZ, RZ, RZ ;  /* 0x000000ffff067224 */ /* 0x000fe200078e00ff */
[----:B------:R-:W-:-:S02]  /*95e0*/  LOP3.LUT R172, R173, 0x380, RZ, 0xc0, !PT ;  /* 0x00000380adac7812 */ /* 0x000fc400078ec0ff */
[----:B------:R-:W-:Y:S01]  /*95f0*/  LOP3.LUT R168, R168, R169, RZ, 0x3c, !PT ;  /* 0x000000a9a8a87212 */ /* 0x000fe200078e3cff */
[----:B------:R-:W-:Y:S01]  /*9600*/  IMAD.X R169, RZ, RZ, R17, P4 ;  /* 0x000000ffffa97224 */ /* 0x000fe200020e0611 */
[----:B------:R-:W-:Y:S02]  /*9610*/  MOV R160, R160 ;  /* 0x000000a000a07202 */ /* 0x000fe40000000f00 */
[----:B------:R-:W-:Y:S02]  /*9620*/  SHF.R.U64 R172, R172, 0x3, RZ ;  /* 0x00000003acac7819 */ /* 0x000fe400000012ff */
[----:B------:R-:W-:Y:S01]  /*9630*/  MOV R161, R12 ;  /* 0x0000000c00a17202 */ /* 0x000fe20000000f00 */
[----:B--2---:R-:W-:Y:S01]  /*9640*/  FADD.FTZ R12, R19, R10 ;  /* 0x0000000a130c7221 */ /* 0x004fe20000010000 */
[----:B------:R-:W-:Y:S02]  /*9650*/  FSETP.NE.FTZ.AND P4, PT, R7, RZ, PT ;  /* 0x000000ff0700720b */ /* 0x000fe40003f95000 */
[----:B------:R-:W-:-:S02]  /*9660*/  IADD3 R167, P3, R16, 0x8020, RZ ;  /* 0x0000802010a77810 */ /* 0x000fc40007f7e0ff */
[----:B------:R-:W-:Y:S01]  /*9670*/  LOP3.LUT R172, R172, R173, RZ, 0x3c, !PT ;  /* 0x000000adacac7212 */ /* 0x000fe200078e3cff */
[----:B------:R-:W-:Y:S01]  /*9680*/  IMAD.X R173, RZ, RZ, R17, P5 ;  /* 0x000000ffffad7224 */ /* 0x000fe200028e0611 */
[----:B------:R-:W-:Y:S02]  /*9690*/  LOP3.LUT R166, R167, 0x380, RZ, 0xc0, !PT ;  /* 0x00000380a7a67812 */ /* 0x000fe400078ec0ff */
[----:B------:R-:W-:Y:S02]  /*96a0*/  FSETP.NE.FTZ.AND P5, PT, R12, RZ, PT ;  /* 0x000000ff0c00720b */ /* 0x000fe40003fb5000 */
[----:B------:R-:W-:Y:S02]  /*96b0*/  R2UR UR5, R215 ;  /* 0x00000000d70572ca */ /* 0x000fe400000e0000 */
[----:B------:R-:W-:Y:S01]  /*96c0*/  SHF.R.U64 R166, R166, 0x3, RZ ;  /* 0x00000003a6a67819 */ /* 0x000fe200000012ff */
[----:B------:R-:W1:Y:S01]  /*96d0*/  @P4 MUFU.LG2 R3, R7 ;  /* 0x0000000700034308 */ /* 0x000e620000000c00 */
[----:B------:R-:W-:-:S02]  /*96e0*/  IADD3 R155, P6, R16, 0x4040, RZ ;  /* 0x00004040109b7810 */ /* 0x000fc40007fde0ff */
[----:B------:R-:W-:Y:S02]  /*96f0*/  R2UR UR12, R214 ;  /* 0x00000000d60c72ca */ /* 0x000fe400000e0000 */
[C---:B------:R-:W-:Y:S02]  /*9700*/  IADD3 R15, P0, R16.reuse, 0x4060, RZ ;  /* 0x00004060100f7810 */ /* 0x040fe40007f1e0ff */
[----:B------:R-:W-:Y:S01]  /*9710*/  IADD3 R157, P2, R16, 0x8000, RZ ;  /* 0x00008000109d7810 */ /* 0x000fe20007f5e0ff */
[----:B------:R1:W-:Y:S01]  /*9720*/  @P4 MUFU.RCP R6, R7 ;  /* 0x0000000700064308 */ /* 0x0003e20000001000 */
[----:B------:R-:W-:Y:S01]  /*9730*/  LOP3.LUT R166, R166, R167, RZ, 0x3c, !PT ;  /* 0x000000a7a6a67212 */ /* 0x000fe200078e3cff */
[----:B------:R-:W-:Y:S01]  /*9740*/  IMAD.X R167, RZ, RZ, R17, P3 ;  /* 0x000000ffffa77224 */ /* 0x000fe200018e0611 */
[----:B------:R-:W-:Y:S01]  /*9750*/  LOP3.LUT R154, R155, 0x380, RZ, 0xc0, !PT ;  /* 0x000003809b9a7812 */ /* 0x000fe200078ec0ff */
[----:B------:R-:W-:Y:S01]  /*9760*/  UIADD3 UR34, -UR5, URZ, URZ ;  /* 0x0000003f05227290 */ /* 0x000fe2000fffe13f */
[----:B------:R-:W-:-:S02]  /*9770*/  LOP3.LUT R14, R15, 0x380, RZ, 0xc0, !PT ;  /* 0x000003800f0e7812 */ /* 0x000fc400078ec0ff */
[----:B------:R-:W-:Y:S02]  /*9780*/  IADD3 R159, P3, R16, 0xc060, RZ ;  /* 0x0000c060109f7810 */ /* 0x000fe40007f7e0ff */
[----:B------:R-:W-:Y:S01]  /*9790*/  MOV R13, UR7 ;  /* 0x00000007000d7c02 */ /* 0x000fe20008000f00 */
[----:B-1----:R-:W-:Y:S01]  /*97a0*/  @P4 FMUL.FTZ R7, R3, 0.69314718246459960938 ;  /* 0x3f31721803074820 */ /* 0x002fe20000410000 */
[----:B------:R-:W-:Y:S01]  /*97b0*/  LOP3.LUT R156, R157, 0x380, RZ, 0xc0, !PT ;  /* 0x000003809d9c7812 */ /* 0x000fe200078ec0ff */
[----:B------:R-:W-:Y:S01]  /*97c0*/  ULDC UR7, c[0x0][0xa88] ;  /* 0x0002a20000077ab9 */ /* 0x000fe20000000800 */
[----:B------:R-:W-:Y:S01]  /*97d0*/  MOV R162, R8 ;  /* 0x0000000800a27202 */ /* 0x000fe20000000f00 */
[----:B------:R-:W-:Y:S01]  /*97e0*/  IMAD.MOV.U32 R8, RZ, RZ, RZ ;  /* 0x000000ffff087224 */ /* 0x000fe200078e00ff */
[----:B------:R-:W-:Y:S01]  /*97f0*/  SHF.R.U64 R154, R154, 0x3, RZ ;  /* 0x000000039a9a7819 */ /* 0x000fe200000012ff */
[----:B------:R-:W1:Y:S01]  /*9800*/  @P5 MUFU.LG2 R9, R12 ;  /* 0x0000000c00095308 */ /* 0x000e620000000c00 */
[----:B------:R-:W-:-:S02]  /*9810*/  SHF.R.U64 R14, R14, 0x3, RZ ;  /* 0x000000030e0e7819 */ /* 0x000fc400000012ff */
[----:B------:R-:W-:Y:S02]  /*9820*/  LOP3.LUT R158, R159, 0x380, RZ, 0xc0, !PT ;  /* 0x000003809f9e7812 */ /* 0x000fe400078ec0ff */
[----:B------:R-:W-:Y:S02]  /*9830*/  @!P1 IADD3 R13, R13, 0x38860, RZ ;  /* 0x000388600d0d9810 */ /* 0x000fe40007ffe0ff */
[----:B------:R-:W-:Y:S01]  /*9840*/  SHF.R.U64 R156, R156, 0x3, RZ ;  /* 0x000000039c9c7819 */ /* 0x000fe200000012ff */
[----:B------:R2:W3:Y:S01]  /*9850*/  @P5 MUFU.RCP R8, R12 ;  /* 0x0000000c00085308 */ /* 0x0004e20000001000 */
[----:B------:R-:W-:Y:S01]  /*9860*/  LOP3.LUT R154, R154, R155, RZ, 0x3c, !PT ;  /* 0x0000009b9a9a7212 */ /* 0x000fe200078e3cff */
[----:B------:R-:W-:Y:S01]  /*9870*/  IMAD.X R155, RZ, RZ, R17, P6 ;  /* 0x000000ffff9b7224 */ /* 0x000fe200030e0611 */
[----:B------:R-:W-:Y:S02]  /*9880*/  LOP3.LUT R14, R14, R15, RZ, 0x3c, !PT ;  /* 0x0000000f0e0e7212 */ /* 0x000fe400078e3cff */
[----:B------:R-:W-:-:S02]  /*9890*/  SHF.R.U64 R158, R158, 0x3, RZ ;  /* 0x000000039e9e7819 */ /* 0x000fc400000012ff */
[----:B------:R-:W-:Y:S02]  /*98a0*/  @!P1 PRMT R13, RZ, 0x654, R13 ;  /* 0x00000654ff0d9816 */ /* 0x000fe4000000000d */
[----:B------:R-:W-:Y:S01]  /*98b0*/  IADD3 R171, P6, R16, 0xc000, RZ ;  /* 0x0000c00010ab7810 */ /* 0x000fe20007fde0ff */
[C---:B--2---:R-:W-:Y:S01]  /*98c0*/  @P4 FMUL.FTZ R12, R2.reuse, 0.69314718246459960938 ;  /* 0x3f317218020c4820 */ /* 0x044fe20000410000 */
[----:B------:R-:W-:Y:S01]  /*98d0*/  IADD3.X R15, RZ, R17, RZ, P0, !PT ;  /* 0x00000011ff0f7210 */ /* 0x000fe200007fe4ff */
[----:B------:R-:W-:Y:S01]  /*98e0*/  @P5 FMUL.FTZ R2, R2, 0.69314718246459960938 ;  /* 0x3f31721802025820 */ /* 0x000fe20000410000 */
[----:B------:R-:W-:Y:S01]  /*98f0*/  LOP3.LUT R156, R156, R157, RZ, 0x3c, !PT ;  /* 0x0000009d9c9c7212 */ /* 0x000fe200078e3cff */
[----:B------:R-:W-:Y:S01]  /*9900*/  IMAD.X R157, RZ, RZ, R17, P2 ;  /* 0x000000ffff9d7224 */ /* 0x000fe200010e0611 */
[C---:B------:R-:W-:Y:S01]  /*9910*/  IADD3 R177, P0, R16.reuse, 0xc020, RZ ;  /* 0x0000c02010b17810 */ /* 0x040fe20007f1e0ff */
[----:B-1----:R-:W-:Y:S01]  /*9920*/  @P5 FMUL.FTZ R9, R9, 0.69314718246459960938 ;  /* 0x3f31721809095820 */ /* 0x002fe20000410000 */
[----:B------:R-:W-:-:S02]  /*9930*/  LOP3.LUT R21, R16, 0x380, RZ, 0xc0, !PT ;  /* 0x0000038010157812 */ /* 0x000fc400078ec0ff */
[----:B------:R-:W-:Y:S01]  /*9940*/  LOP3.LUT R158, R158, R159, RZ, 0x3c, !PT ;  /* 0x0000009f9e9e7212 */ /* 0x000fe200078e3cff */
[----:B------:R-:W-:Y:S01]  /*9950*/  IMAD.X R159, RZ, RZ, R17, P3 ;  /* 0x000000ffff9f7224 */ /* 0x000fe200018e0611 */
[----:B------:R-:W-:Y:S02]  /*9960*/  LOP3.LUT R170, R171, 0x380, RZ, 0xc0, !PT ;  /* 0x00000380abaa7812 */ /* 0x000fe400078ec0ff */
[----:B------:R-:W-:Y:S02]  /*9970*/  IADD3 R175, P2, R16, 0xc040, RZ ;  /* 0x0000c04010af7810 */ /* 0x000fe40007f5e0ff */
[----:B------:R-:W-:Y:S02]  /*9980*/  LOP3.LUT R176, R177, 0x380, RZ, 0xc0, !PT ;  /* 0x00000380b1b07812 */ /* 0x000fe400078ec0ff */
[----:B------:R-:W-:Y:S02]  /*9990*/  SHF.R.U64 R21, R21, 0x3, RZ ;  /* 0x0000000315157819 */ /* 0x000fe400000012ff */
[----:B------:R-:W-:Y:S01]  /*99a0*/  MOV R156, R156 ;  /* 0x0000009c009c7202 */ /* 0x000fe20000000f00 */
[----:B------:R-:W-:Y:S01]  /*99b0*/  IMAD.MOV.U32 R157, RZ, RZ, -0x800000 ;  /* 0xff800000ff9d7424 */ /* 0x000fe200078e00ff */
[----:B------:R-:W-:Y:S01]  /*99c0*/  SHF.R.U64 R170, R170, 0x3, RZ ;  /* 0x00000003aaaa7819 */ /* 0x000fe200000012ff */
[----:B------:R-:W-:Y:S01]  /*99d0*/  @P4 FFMA.FTZ R157, R12, R5, R7 ;  /* 0x000000050c9d4223 */ /* 0x000fe20000010007 */
[----:B------:R-:W-:-:S02]  /*99e0*/  LOP3.LUT R174, R175, 0x380, RZ, 0xc0, !PT ;  /* 0x00000380afae7812 */ /* 0x000fc400078ec0ff */
[----:B------:R-:W-:Y:S02]  /*99f0*/  SHF.R.U64 R176, R176, 0x3, RZ ;  /* 0x00000003b0b07819 */ /* 0x000fe400000012ff */
[----:B------:R-:W-:Y:S02]  /*9a00*/  MOV R158, R158 ;  /* 0x0000009e009e7202 */ /* 0x000fe40000000f00 */
[----:B------:R-:W-:Y:S02]  /*9a10*/  LOP3.LUT R20, R21, R16, RZ, 0x3c, !PT ;  /* 0x0000001015147212 */ /* 0x000fe400078e3cff */
[----:B------:R-:W-:Y:S02]  /*9a20*/  MOV R21, R17 ;  /* 0x0000001100157202 */ /* 0x000fe40000000f00 */
[----:B------:R-:W-:Y:S02]  /*9a30*/  LOP3.LUT R170, R170, R171, RZ, 0x3c, !PT ;  /* 0x000000abaaaa7212 */ /* 0x000fe400078e3cff */
[----:B------:R-:W-:-:S02]  /*9a40*/  SHF.R.U64 R174, R174, 0x3, RZ ;  /* 0x00000003aeae7819 */ /* 0x000fc400000012ff */
[----:B------:R-:W-:Y:S01]  /*9a50*/  LOP3.LUT R176, R176, R177, RZ, 0x3c, !PT ;  /* 0x000000b1b0b07212 */ /* 0x000fe200078e3cff */
[----:B------:R-:W-:Y:S01]  /*9a60*/  IMAD.X R177, RZ, RZ, R17, P0 ;  /* 0x000000ffffb17224 */ /* 0x000fe200000e0611 */
[----:B------:R-:W-:Y:S02]  /*9a70*/  IADD3.X R171, RZ, R17, RZ, P6, !PT ;  /* 0x00000011ffab7210 */ /* 0x000fe400037fe4ff */
[----:B------:R-:W-:Y:S02]  /*9a80*/  MOV R165, R20 ;  /* 0x0000001400a57202 */ /* 0x000fe40000000f00 */
[----:B------:R-:W-:Y:S02]  /*9a90*/  LOP3.LUT P0, RZ, R213, 0x3, RZ, 0xc0, !PT ;  /* 0x00000003d5ff7812 */ /* 0x000fe4000780c0ff */
[----:B------:R-:W-:Y:S02]  /*9aa0*/  MOV R154, R154 ;  /* 0x0000009a009a7202 */ /* 0x000fe40000000f00 */
[----:B------:R-:W-:-:S02]  /*9ab0*/  MOV R20, R168 ;  /* 0x000000a800147202 */ /* 0x000fc40000000f00 */
[----:B------:R-:W-:Y:S02]  /*9ac0*/  LOP3.LUT R174, R174, R175, RZ, 0x3c, !PT ;  /* 0x000000afaeae7212 */ /* 0x000fe400078e3cff */
[----:B------:R-:W-:Y:S02]  /*9ad0*/  MOV R155, R166 ;  /* 0x000000a6009b7202 */ /* 0x000fe40000000f00 */
[----:B------:R-:W-:Y:S02]  /*9ae0*/  MOV R152, R172 ;  /* 0x000000ac00987202 */ /* 0x000fe40000000f00 */
[----:B------:R-:W-:Y:S02]  /*9af0*/  MOV R21, R170 ;  /* 0x000000aa00157202 */ /* 0x000fe40000000f00 */
[----:B------:R-:W-:Y:S02]  /*9b00*/  IADD3.X R175, RZ, R17, RZ, P2, !PT ;  /* 0x00000011ffaf7210 */ /* 0x000fe400017fe4ff */
[----:B------:R-:W-:-:S02]  /*9b10*/  MOV R153, R14 ;  /* 0x0000000e00997202 */ /* 0x000fc40000000f00 */
[----:B------:R-:W-:Y:S02]  /*9b20*/  MOV R0, R176 ;  /* 0x000000b000007202 */ /* 0x000fe40000000f00 */
[----:B------:R-:W-:Y:S01]  /*9b30*/  MOV R19, R174 ;  /* 0x000000ae00137202 */ /* 0x000fe20000000f00 */
[----:B------:R-:W-:Y:S02]  /*9b40*/  WARPGROUP.DEPBAR.LE gsb0, 0x0 ;  /* 0x00008000000079c5 */ /* 0x000fe40000010000 */
[----:B------:R-:W-:-:S06]  /*9b50*/  WARPGROUP.ARRIVE ;  /* 0x00000000000079c5 */ /* 0x000fcc0000000000 */
[----:B------:R-:W-:Y:S01]  /*9b60*/  HGMMA.64x256x16.F32 R24, R204, gdesc[UR8].tnspB, R24, gsb0 ;  /* 0x43e00008cc187df0 */ /* 0x000fe20008000818 */
[----:B------:R-:W-:Y:S01]  /*9b70*/  UMOV UR10, UR6 ;  /* 0x00000006000a7c82 */ /* 0x000fe20008000000 */
[----:B------:R-:W-:Y:S01]  /*9b80*/  UMOV UR11, 0x40000040 ;  /* 0x40000040000b7882 */ /* 0x000fe20000000000 */
[----:B------:R-:W-:Y:S02]  /*9b90*/  UIADD3 UR6, UR4, 0x180, URZ ;  /* 0x0000018004067890 */ /* 0x000fe4000fffe03f */
[----:B------:R-:W-:Y:S01]  /*9ba0*/  UIADD3 UR4, UR4, 0x200, URZ ;  /* 0x0000020004047890 */ /* 0x000fe2000fffe03f */
[----:B------:R-:W-:Y:S02]  /*9bb0*/  WARPGROUP.DEPBAR.LE gsb0, 0x0 ;  /* 0x00008000000079c5 */ /* 0x000fe40000010000 */
[----:B------:R-:W-:-:S15]  /*9bc0*/  WARPGROUP.ARRIVE ;  /* 0x00000000000079c5 */ /* 0x000fde0000000000 */
[----:B------:R-:W-:-:S05]  /*9bd0*/  NOP ;  /* 0x0000000000007918 */ /* 0x000fca0000000000 */
[----:B------:R-:W-:Y:S01]  /*9be0*/  HGMMA.64x256x16.F32 R24, R200, gdesc[UR8].tnspB, R24, gsb0 ;  /* 0x43e00008c8187df0 */ /* 0x000fe20008000818 */
[----:B------:R-:W-:Y:S01]  /*9bf0*/  UMOV UR10, UR6 ;  /* 0x00000006000a7c82 */ /* 0x000fe20008000000 */
[----:B------:R-:W-:Y:S01]  /*9c00*/  UMOV UR11, 0x40000040 ;  /* 0x40000040000b7882 */ /* 0x000fe20000000000 */
[----:B------:R-:W-:Y:S02]  /*9c10*/  WARPGROUP.DEPBAR.LE gsb0, 0x0 ;  /* 0x00008000000079c5 */ /* 0x000fe40000010000 */
[----:B------:R-:W-:-:S15]  /*9c20*/  WARPGROUP.ARRIVE ;  /* 0x00000000000079c5 */ /* 0x000fde0000000000 */
[----:B------:R-:W-:-:S08]  /*9c30*/  NOP ;  /* 0x0000000000007918 */ /* 0x000fd00000000000 */
[----:B------:R-:W-:Y:S01]  /*9c40*/  HGMMA.64x256x16.F32 R24, R196, gdesc[UR8].tnspB, R24, gsb0 ;  /* 0x43e00008c4187df0 */ /* 0x000fe20008000818 */
[----:B------:R-:W-:Y:S01]  /*9c50*/  UMOV UR10, UR4 ;  /* 0x00000004000a7c82 */ /* 0x000fe20008000000 */
[----:B------:R-:W-:Y:S01]  /*9c60*/  UMOV UR11, 0x40000040 ;  /* 0x40000040000b7882 */ /* 0x000fe20000000000 */
[----:B------:R-:W-:Y:S02]  /*9c70*/  ULDC UR4, c[0x0][0xdb4] ;  /* 0x00036d0000047ab9 */ /* 0x000fe40000000800 */
[----:B------:R-:W-:-:S03]  /*9c80*/  UIMAD UR35, UR4, UR35, UR5 ;  /* 0x00000023042372a4 */ /* 0x000fc6000f8e0205 */
[----:B------:R-:W-:Y:S01]  /*9c90*/  ULDC UR5, c[0x0][0xda8] ;  /* 0x00036a0000057ab9 */ /* 0x000fe20000000800 */
[----:B------:R-:W-:Y:S02]  /*9ca0*/  USHF.R.S32.HI UR4, URZ, 0x1f, UR35 ;  /* 0x0000001f3f047899 */ /* 0x000fe40008011423 */
[----:B------:R-:W-:Y:S02]  /*9cb0*/  UIMAD UR34, UR5, UR34, UR12 ;  /* 0x00000022052272a4 */ /* 0x000fe4000f8e020c */
[----:B------:R-:W-:Y:S02]  /*9cc0*/  UIMAD UR6, UR4, UR8, URZ ;  /* 0x00000008040672a4 */ /* 0x000fe4000f8e023f */
[----:B------:R-:W-:Y:S02]  /*9cd0*/  USHF.L.U32 UR34, UR34, 0x7, URZ ;  /* 0x0000000722227899 */ /* 0x000fe4000800063f */
[----:B------:R-:W-:Y:S02]  /*9ce0*/  UIMAD.WIDE.U32 UR4, UR35, UR8, URZ ;  /* 0x00000008230472a5 */ /* 0x000fe4000f8e003f */
[----:B------:R-:W-:-:S02]  /*9cf0*/  UIMAD UR6, UR35, UR9, UR6 ;  /* 0x00000009230672a4 */ /* 0x000fc4000f8e0206 */
[----:B------:R-:W-:Y:S01]  /*9d00*/  VIADD R159, R218, UR34 ;  /* 0x00000022da9f7c36 */ /* 0x000fe20008000000 */
[----:B------:R-:W-:Y:S01]  /*9d10*/  ULDC.64 UR12, c[0x0][0x208] ;  /* 0x00008200000c7ab9 */ /* 0x000fe20000000a00 */
[----:B------:R-:W-:Y:S01]  /*9d20*/  MOV R11, UR5 ;  /* 0x00000005000b7c02 */ /* 0x000fe20008000f00 */
[----:B------:R-:W-:Y:S01]  /*9d30*/  IMAD.U32 R10, RZ, RZ, UR4 ;  /* 0x00000004ff0a7e24 */ /* 0x000fe2000f8e00ff */
[----:B------:R-:W-:Y:S01]  /*9d40*/  UIADD3 UR4, UR5, UR6, URZ ;  /* 0x0000000605047290 */ /* 0x000fe2000fffe03f */
[----:B------:R-:W-:-:S05]  /*9d50*/  VIADD R11, R159, 0x8 ;  /* 0x000000089f0b7836 */ /* 0x000fca0000000000 */
[----:B------:R-:W-:Y:S01]  /*9d60*/  ISETP.GE.OR P2, PT, R11, UR7, P0 ;  /* 0x000000070b007c0c */ /* 0x000fe20008746670 */
[----:B------:R-:W-:Y:S01]  /*9d70*/  IMAD.U32 R3, RZ, RZ, UR4 ;  /* 0x00000004ff037e24 */ /* 0x000fe2000f8e00ff */
[----:B------:R-:W-:Y:S01]  /*9d80*/  USHF.R.S32.HI UR4, URZ, 0x1f, UR36 ;  /* 0x0000001f3f047899 */ /* 0x000fe20008011424 */
[----:B------:R-:W-:Y:S01]  /*9d90*/  ISETP.GE.OR P0, PT, R159, UR7, P0 ;  /* 0x000000079f007c0c */ /* 0x000fe20008706670 */
[----:B------:R-:W-:Y:S02]  /*9da0*/  WARPGROUP.DEPBAR.LE gsb0, 0x0 ;  /* 0x00008000000079c5 */ /* 0x000fe40000010000 */
[----:B------:R-:W-:-:S06]  /*9db0*/  WARPGROUP.ARRIVE ;  /* 0x00000000000079c5 */ /* 0x000fcc0000000000 */
[----:B------:R-:W-:Y:S01]  /*9dc0*/  HGMMA.64x256x16.F32 R24, R192, gdesc[UR8].tnspB, R24, gsb0 ;  /* 0x43e00008c0187df0 */ /* 0x000fe20008000818 */
[----:B------:R-:W-:Y:S01]  /*9dd0*/  R2UR UR10, R23 ;  /* 0x00000000170a72ca */ /* 0x000fe200000e0000 */
[----:B------:R-:W-:Y:S02]  /*9de0*/  IMAD.MOV.U32 R23, RZ, RZ, -0x800000 ;  /* 0xff800000ff177424 */ /* 0x000fe400078e00ff */
[----:B------:R-:W-:Y:S01]  /*9df0*/  @P5 FFMA.FTZ R23, R2, R4, R9 ;  /* 0x0000000402175223 */ /* 0x000fe20000010009 */
[----:B------:R-:W-:Y:S01]  /*9e00*/  MOV R2, R10 ;  /* 0x0000000a00027202 */ /* 0x000fe20000000f00 */
[----:B------:R-:W-:Y:S02]  /*9e10*/  WARPGROUP.DEPBAR.LE gsb0, 0x0 ;  /* 0x00008000000079c5 */ /* 0x000fe40000010000 */
[----:B------:R1:W-:Y:S01]  /*9e20*/  @!P1 SYNCS.ARRIVE.TRANS64.RED.A1T0 RZ, [R13+URZ], RZ ;  /* 0x000000ff0dff99a7 */ /* 0x0003e2000810043f */
[-C--:B------:R-:W-:Y:S01]  /*9e30*/  FMUL.FTZ R12, R41, R6.reuse ;  /* 0x00000006290c7220 */ /* 0x080fe20000410000 */
[-C--:B------:R-:W-:Y:S01]  /*9e40*/  FMUL.FTZ R4, R25, R6.reuse ;  /* 0x0000000619047220 */ /* 0x080fe20000410000 */
[----:B------:R-:W-:Y:S01]  /*9e50*/  FMUL.FTZ R5, R24, R6 ;  /* 0x0000000618057220 */ /* 0x000fe20000410000 */
[-C--:B---3--:R-:W-:Y:S01]  /*9e60*/  FMUL.FTZ R7, R27, R8.reuse ;  /* 0x000000081b077220 */ /* 0x088fe20000410000 */
[----:B------:R-:W-:Y:S01]  /*9e70*/  FMUL.FTZ R168, R26, R8 ;  /* 0x000000081aa87220 */ /* 0x000fe20000410000 */
[-C--:B------:R-:W-:Y:S01]  /*9e80*/  FMUL.FTZ R167, R29, R6.reuse ;  /* 0x000000061da77220 */ /* 0x080fe20000410000 */
[-C--:B------:R-:W-:Y:S01]  /*9e90*/  FMUL.FTZ R170, R28, R6.reuse ;  /* 0x000000061caa7220 */ /* 0x080fe20000410000 */
[----:B-1----:R-:W-:Y:S01]  /*9ea0*/  FMUL.FTZ R13, R40, R6 ;  /* 0x00000006280d7220 */ /* 0x002fe20000410000 */
[-C--:B------:R-:W-:Y:S01]  /*9eb0*/  FMUL.FTZ R169, R31, R8.reuse ;  /* 0x000000081fa97220 */ /* 0x080fe20000410000 */
[----:B------:R-:W1:Y:S01]  /*9ec0*/  LDC.64 R40, c[0x0][0xb78] ;  /* 0x0002de00ff287b82 */ /* 0x000e620000000a00 */
[----:B------:R-:W-:Y:S01]  /*9ed0*/  FMUL.FTZ R172, R30, R8 ;  /* 0x000000081eac7220 */ /* 0x000fe20000410000 */
[-C--:B------:R-:W-:Y:S01]  /*9ee0*/  FMUL.FTZ R9, R33, R6.reuse ;  /* 0x0000000621097220 */ /* 0x080fe20000410000 */
[-C--:B------:R-:W-:Y:S01]  /*9ef0*/  FMUL.FTZ R166, R32, R6.reuse ;  /* 0x0000000620a67220 */ /* 0x080fe20000410000 */
[-C--:B------:R-:W-:Y:S01]  /*9f00*/  FMUL.FTZ R10, R37, R6.reuse ;  /* 0x00000006250a7220 */ /* 0x080fe20000410000 */
[-C--:B------:R-:W-:Y:S01]  /*9f10*/  FMUL.FTZ R11, R36, R6.reuse ;  /* 0x00000006240b7220 */ /* 0x080fe20000410000 */
[-C--:B------:R-:W-:Y:S01]  /*9f20*/  FMUL.FTZ R14, R45, R6.reuse ;  /* 0x000000062d0e7220 */ /* 0x080fe20000410000 */
[----:B------:R-:W-:Y:S01]  /*9f30*/  FMUL.FTZ R15, R44, R6 ;  /* 0x000000062c0f7220 */ /* 0x000fe20000410000 */
[----:B------:R-:W-:Y:S01]  /*9f40*/  F2FP.F16.F32.PACK_AB R4, R4, R5 ;  /* 0x000000050404723e */ /* 0x000fe200000000ff */
        /* <DEDUP_REMOVED lines=61> */
[----:B------:R-:W-:Y:S01]  /*a320*/  F2FP.F16.F32.PACK_AB R6, R167, R170 ;  /* 0x000000aaa706723e */ /* 0x000fe200000000ff */
[----:B------:R-:W-:Y:S01]  /*a330*/  FMUL.FTZ R51, R51, R8 ;  /* 0x0000000833337220 */ /* 0x000fe20000410000 */
[----:B------:R-:W-:Y:S01]  /*a340*/  F2FP.F16.F32.PACK_AB R7, R169, R172 ;  /* 0x000000aca907723e */ /* 0x000fe200000000ff */
[----:B------:R-:W-:Y:S01]  /*a350*/  BAR.SYNC.DEFER_BLOCKING 0x1, 0x100 ;  /* 0x0044000000007b1d */ /* 0x000fe20000010000 */
        /* <DEDUP_REMOVED lines=52> */
[----:B------:R2:W-:Y:S01]  /*a6a0*/  STSM.16.M88.4 [R165], R4 ;  /* 0x00000004a5007844 */ /* 0x0005e20000000200 */
[----:B------:R-:W-:Y:S01]  /*a6b0*/  F2FP.F16.F32.PACK_AB R10, R10, R11 ;  /* 0x0000000b0a0a723e */ /* 0x000fe200000000ff */
[----:B-1----:R-:W-:Y:S01]  /*a6c0*/  IMAD.WIDE.U32 R2, R40, UR36, R2 ;  /* 0x0000002428027c25 */ /* 0x002fe2000f8e0002 */
[----:B------:R-:W-:-:S02]  /*a6d0*/  F2FP.F16.F32.PACK_AB R9, R35, R34 ;  /* 0x000000222309723e */ /* 0x000fc400000000ff */
[----:B------:R-:W-:Y:S02]  /*a6e0*/  F2FP.F16.F32.PACK_AB R11, R39, R38 ;  /* 0x00000026270b723e */ /* 0x000fe400000000ff */
[----:B------:R-:W-:Y:S02]  /*a6f0*/  F2FP.F16.F32.PACK_AB R12, R12, R13 ;  /* 0x0000000d0c0c723e */ /* 0x000fe400000000ff */
[----:B------:R-:W-:Y:S01]  /*a700*/  F2FP.F16.F32.PACK_AB R14, R14, R15 ;  /* 0x0000000f0e0e723e */ /* 0x000fe200000000ff */
[----:B------:R-:W-:Y:S01]  /*a710*/  STSM.16.M88.4 [R160], R8 ;  /* 0x00000008a0007844 */ /* 0x000fe20000000200 */
[----:B------:R-:W-:Y:S02]  /*a720*/  F2FP.F16.F32.PACK_AB R13, R43, R42 ;  /* 0x0000002a2b0d723e */ /* 0x000fe400000000ff */
[----:B------:R-:W-:Y:S02]  /*a730*/  F2FP.F16.F32.PACK_AB R15, R47, R46 ;  /* 0x0000002e2f0f723e */ /* 0x000fe400000000ff */
[----:B------:R-:W-:-:S02]  /*a740*/  F2FP.F16.F32.PACK_AB R24, R24, R25 ;  /* 0x000000191818723e */ /* 0x000fc400000000ff */
[----:B------:R-:W-:Y:S01]  /*a750*/  F2FP.F16.F32.PACK_AB R26, R26, R27 ;  /* 0x0000001b1a1a723e */ /* 0x000fe200000000ff */
[----:B------:R-:W-:Y:S01]  /*a760*/  STSM.16.M88.4 [R164], R12 ;  /* 0x0000000ca4007844 */ /* 0x000fe20000000200 */
[----:B------:R-:W-:Y:S02]  /*a770*/  F2FP.F16.F32.PACK_AB R25, R51, R50 ;  /* 0x000000323319723e */ /* 0x000fe400000000ff */
[----:B------:R-:W-:Y:S02]  /*a780*/  F2FP.F16.F32.PACK_AB R27, R55, R54 ;  /* 0x00000036371b723e */ /* 0x000fe400000000ff */
[----:B--2---:R-:W-:Y:S02]  /*a790*/  F2FP.F16.F32.PACK_AB R4, R57, R56 ;  /* 0x000000383904723e */ /* 0x004fe400000000ff */
[----:B------:R-:W-:Y:S01]  /*a7a0*/  F2FP.F16.F32.PACK_AB R5, R59, R58 ;  /* 0x0000003a3b05723e */ /* 0x000fe200000000ff */
[----:B------:R-:W-:Y:S01]  /*a7b0*/  STSM.16.M88.4 [R163], R24 ;  /* 0x00000018a3007844 */ /* 0x000fe20000000200 */
[----:B------:R-:W-:-:S02]  /*a7c0*/  F2FP.F16.F32.PACK_AB R6, R61, R60 ;  /* 0x0000003c3d06723e */ /* 0x000fc400000000ff */
[----:B------:R-:W-:Y:S02]  /*a7d0*/  F2FP.F16.F32.PACK_AB R7, R63, R62 ;  /* 0x0000003e3f07723e */ /* 0x000fe400000000ff */
[----:B------:R-:W-:Y:S02]  /*a7e0*/  F2FP.F16.F32.PACK_AB R28, R28, R29 ;  /* 0x0000001d1c1c723e */ /* 0x000fe400000000ff */
[----:B------:R-:W-:Y:S01]  /*a7f0*/  F2FP.F16.F32.PACK_AB R30, R30, R31 ;  /* 0x0000001f1e1e723e */ /* 0x000fe200000000ff */
[----:B------:R1:W-:Y:S01]  /*a800*/  STSM.16.M88.4 [R162], R4 ;  /* 0x00000004a2007844 */ /* 0x0003e20000000200 */
[----:B------:R-:W-:Y:S02]  /*a810*/  F2FP.F16.F32.PACK_AB R29, R67, R66 ;  /* 0x00000042431d723e */ /* 0x000fe400000000ff */
[----:B------:R-:W-:Y:S02]  /*a820*/  F2FP.F16.F32.PACK_AB R31, R71, R70 ;  /* 0x00000046471f723e */ /* 0x000fe400000000ff */
[----:B------:R-:W-:-:S02]  /*a830*/  F2FP.F16.F32.PACK_AB R32, R32, R33 ;  /* 0x000000212020723e */ /* 0x000fc400000000ff */
[----:B------:R-:W-:Y:S01]  /*a840*/  F2FP.F16.F32.PACK_AB R33, R75, R74 ;  /* 0x0000004a4b21723e */ /* 0x000fe200000000ff */
[----:B------:R-:W-:Y:S01]  /*a850*/  STSM.16.M88.4 [R161], R28 ;  /* 0x0000001ca1007844 */ /* 0x000fe20000000200 */
[----:B------:R-:W-:Y:S02]  /*a860*/  F2FP.F16.F32.PACK_AB R34, R77, R76 ;  /* 0x0000004c4d22723e */ /* 0x000fe400000000ff */
[----:B------:R-:W-:Y:S02]  /*a870*/  F2FP.F16.F32.PACK_AB R35, R79, R78 ;  /* 0x0000004e4f23723e */ /* 0x000fe400000000ff */
[----:B------:R-:W-:Y:S02]  /*a880*/  F2FP.F16.F32.PACK_AB R36, R36, R37 ;  /* 0x000000252424723e */ /* 0x000fe400000000ff */
[----:B------:R-:W-:Y:S01]  /*a890*/  F2FP.F16.F32.PACK_AB R37, R83, R82 ;  /* 0x000000525325723e */ /* 0x000fe200000000ff */
[----:B-1----:R-:W-:Y:S01]  /*a8a0*/  IMAD R4, R40, UR4, RZ ;  /* 0x0000000428047c24 */ /* 0x002fe2000f8e02ff */
[----:B------:R-:W-:Y:S01]  /*a8b0*/  F2FP.F16.F32.PACK_AB R38, R85, R84 ;  /* 0x000000545526723e */ /* 0x000fe200000000ff */
[----:B------:R-:W-:Y:S01]  /*a8c0*/  STSM.16.M88.4 [R154], R32 ;  /* 0x000000209a007844 */ /* 0x000fe20000000200 */
[----:B------:R-:W-:Y:S01]  /*a8d0*/  F2FP.F16.F32.PACK_AB R39, R87, R86 ;  /* 0x000000565727723e */ /* 0x000fe200000000ff */
[----:B------:R-:W-:Y:S01]  /*a8e0*/  IMAD R4, R41, UR36, R4 ;  /* 0x0000002429047c24 */ /* 0x000fe2000f8e0204 */
[----:B------:R-:W-:Y:S01]  /*a8f0*/  F2FP.F16.F32.PACK_AB R96, R97, R96 ;  /* 0x000000606160723e */ /* 0x000fe200000000ff */
[----:B------:R-:W-:Y:S01]  /*a900*/  ULDC.64 UR4, c[0x0][0xb40] ;  /* 0x0002d00000047ab9 */ /* 0x000fe20000000a00 */
[----:B------:R-:W-:Y:S01]  /*a910*/  F2FP.F16.F32.PACK_AB R8, R89, R88 ;  /* 0x000000585908723e */ /* 0x000fe200000000ff */
[----:B------:R-:W-:Y:S01]  /*a920*/  STSM.16.M88.4 [R153], R36 ;  /* 0x0000002499007844 */ /* 0x000fe20000000200 */
[----:B------:R-:W-:-:S02]  /*a930*/  F2FP.F16.F32.PACK_AB R9, R91, R90 ;  /* 0x0000005a5b09723e */ /* 0x000fc400000000ff */
[----:B------:R-:W-:Y:S02]  /*a940*/  F2FP.F16.F32.PACK_AB R10, R93, R92 ;  /* 0x0000005c5d0a723e */ /* 0x000fe400000000ff */
[----:B------:R-:W-:Y:S02]  /*a950*/  F2FP.F16.F32.PACK_AB R11, R95, R94 ;  /* 0x0000005e5f0b723e */ /* 0x000fe400000000ff */
[----:B------:R-:W-:Y:S02]  /*a960*/  F2FP.F16.F32.PACK_AB R97, R99, R98 ;  /* 0x000000626361723e */ /* 0x000fe400000000ff */
[----:B------:R-:W-:Y:S01]  /*a970*/  F2FP.F16.F32.PACK_AB R104, R105, R104 ;  /* 0x000000686968723e */ /* 0x000fe200000000ff */
[----:B------:R-:W-:Y:S01]  /*a980*/  STSM.16.M88.4 [R156], R8 ;  /* 0x000000089c007844 */ /* 0x000fe20000000200 */
[----:B------:R-:W-:Y:S02]  /*a990*/  F2FP.F16.F32.PACK_AB R98, R101, R100 ;  /* 0x000000646562723e */ /* 0x000fe400000000ff */
[----:B------:R-:W-:-:S02]  /*a9a0*/  F2FP.F16.F32.PACK_AB R99, R103, R102 ;  /* 0x000000666763723e */ /* 0x000fc400000000ff */
[----:B------:R-:W-:Y:S02]  /*a9b0*/  F2FP.F16.F32.PACK_AB R105, R107, R106 ;  /* 0x0000006a6b69723e */ /* 0x000fe400000000ff */
[----:B------:R-:W-:Y:S01]  /*a9c0*/  F2FP.F16.F32.PACK_AB R112, R113, R112 ;  /* 0x000000707170723e */ /* 0x000fe200000000ff */
[----:B------:R-:W-:Y:S01]  /*a9d0*/  STSM.16.M88.4 [R155], R96 ;  /* 0x000000609b007844 */ /* 0x000fe20000000200 */
[----:B------:R-:W-:Y:S02]  /*a9e0*/  F2FP.F16.F32.PACK_AB R106, R109, R108 ;  /* 0x0000006c6d6a723e */ /* 0x000fe400000000ff */
[----:B------:R-:W-:Y:S02]  /*a9f0*/  F2FP.F16.F32.PACK_AB R107, R111, R110 ;  /* 0x0000006e6f6b723e */ /* 0x000fe400000000ff */
[----:B------:R-:W-:Y:S02]  /*aa00*/  F2FP.F16.F32.PACK_AB R113, R115, R114 ;  /* 0x000000727371723e */ /* 0x000fe400000000ff */
[----:B------:R-:W-:Y:S01]  /*aa10*/  F2FP.F16.F32.PACK_AB R120, R121, R120 ;  /* 0x000000787978723e */ /* 0x000fe200000000ff */
[----:B------:R-:W-:Y:S01]  /*aa20*/  STSM.16.M88.4 [R20], R104 ;  /* 0x0000006814007844 */ /* 0x000fe20000000200 */
[----:B------:R-:W-:-:S02]  /*aa30*/  F2FP.F16.F32.PACK_AB R114, R117, R116 ;  /* 0x000000747572723e */ /* 0x000fc400000000ff */
[----:B------:R-:W-:Y:S02]  /*aa40*/  F2FP.F16.F32.PACK_AB R115, R119, R118 ;  /* 0x000000767773723e */ /* 0x000fe400000000ff */
[----:B------:R-:W-:Y:S02]  /*aa50*/  F2FP.F16.F32.PACK_AB R121, R123, R122 ;  /* 0x0000007a7b79723e */ /* 0x000fe400000000ff */
[----:B------:R-:W-:Y:S01]  /*aa60*/  F2FP.F16.F32.PACK_AB R128, R129, R128 ;  /* 0x000000808180723e */ /* 0x000fe200000000ff */
[----:B------:R-:W-:Y:S01]  /*aa70*/  STSM.16.M88.4 [R152], R112 ;  /* 0x0000007098007844 */ /* 0x000fe20000000200 */
[----:B------:R-:W-:Y:S02]  /*aa80*/  F2FP.F16.F32.PACK_AB R122, R125, R124 ;  /* 0x0000007c7d7a723e */ /* 0x000fe400000000ff */
[----:B------:R-:W-:Y:S02]  /*aa90*/  F2FP.F16.F32.PACK_AB R123, R127, R126 ;  /* 0x0000007e7f7b723e */ /* 0x000fe400000000ff */
[----:B------:R-:W-:-:S02]  /*aaa0*/  SHF.R.S32.HI R5, RZ, 0x1f, R159 ;  /* 0x0000001fff057819 */ /* 0x000fc4000001149f */
[----:B------:R-:W-:Y:S01]  /*aab0*/  F2FP.F16.F32.PACK_AB R129, R131, R130 ;  /* 0x000000828381723e */ /* 0x000fe200000000ff */
[----:B------:R-:W-:Y:S01]  /*aac0*/  STSM.16.M88.4 [R21], R120 ;  /* 0x0000007815007844 */ /* 0x000fe20000000200 */
[----:B------:R-:W-:Y:S02]  /*aad0*/  F2FP.F16.F32.PACK_AB R136, R137, R136 ;  /* 0x000000888988723e */ /* 0x000fe400000000ff */
[----:B------:R-:W-:Y:S02]  /*aae0*/  IADD3 R159, P1, R159, R2, RZ ;  /* 0x000000029f9f7210 */ /* 0x000fe40007f3e0ff */
        /* <DEDUP_REMOVED lines=11> */
[----:B------:R-:W-:Y:S02]  /*aba0*/  IADD3.X R4, R5, R3, R4, P1, !PT ;  /* 0x0000000305047210 */ /* 0x000fe40000ffe404 */
[C---:B------:R-:W-:Y:S01]  /*abb0*/  LEA R2, P1, R159.reuse, UR4, 0x2 ;  /* 0x000000049f027c11 */ /* 0x040fe2000f8210ff */
[----:B------:R-:W-:Y:S01]  /*abc0*/  STSM.16.M88.4 [R158], R144 ;  /* 0x000000909e007844 */ /* 0x000fe20000000200 */
[----:B------:R-:W-:Y:S02]  /*abd0*/  ULDC UR4, c[0x0][0xc] ;  /* 0x0000030000047ab9 */ /* 0x000fe40000000800 */
[----:B------:R-:W-:Y:S01]  /*abe0*/  LEA.HI.X R3, R159, UR5, R4, 0x2, P1 ;  /* 0x000000059f037c11 */ /* 0x000fe200088f1404 */
[----:B------:R-:W-:Y:S01]  /*abf0*/  @!PT LDS RZ, [RZ] ;  /* 0x00000000fffff984 */ /* 0x000fe20000000800 */
[----:B------:R-:W-:Y:S01]  /*ac00*/  @!PT LDS RZ, [RZ] ;  /* 0x00000000fffff984 */ /* 0x000fe20000000800 */
[----:B------:R-:W-:Y:S01]  /*ac10*/  @!PT LDS RZ, [RZ] ;  /* 0x00000000fffff984 */ /* 0x000fe20000000800 */
[----:B------:R-:W-:Y:S01]  /*ac20*/  @!PT LDS RZ, [RZ] ;  /* 0x00000000fffff984 */ /* 0x000fe20000000800 */
[----:B------:R1:W-:Y:S06]  /*ac30*/  MEMBAR.ALL.CTA ;  /* 0x0000000000007992 */ /* 0x0003ec0000008000 */
[----:B-1----:R-:W1:Y:S01]  /*ac40*/  FENCE.VIEW.ASYNC.S ;  /* 0x00000000000073c6 */ /* 0x002e620000000000 */
[----:B------:R-:W-:-:S03]  /*ac50*/  UIADD3 UR10, UR4, UR10, URZ ;  /* 0x0000000a040a7290 */ /* 0x000fc6000fffe03f */
[----:B-1----:R-:W1:Y:S01]  /*ac60*/  SHFL.IDX PT, R4, R217, RZ, 0x1f ;  /* 0x00001fffd9047589 */ /* 0x002e6200000e0000 */
[----:B------:R-:W-:Y:S06]  /*ac70*/  BAR.ARV 0x1, 0x120 ;  /* 0x0044800000007b1d */ /* 0x000fec0000002000 */
[----:B------:R-:W-:Y:S01]  /*ac80*/  @!P0 STG.E desc[UR12][R2.64], R157 ;  /* 0x0000009d02008986 */ /* 0x000fe2000c10190c */
[----:B-1----:R-:W-:-:S03]  /*ac90*/  ISETP.NE.AND P0, PT, R4, 0x7, PT ;  /* 0x000000070400780c */ /* 0x002fc60003f05270 */
[----:B------:R1:W-:Y:S02]  /*aca0*/  @!P2 STG.E desc[UR12][R2.64+0x20], R23 ;  /* 0x000020170200a986 */ /* 0x0003e4000c10190c */
[----:B-1----:R-:W-:-:S08]  /*acb0*/  IMAD.U32 R23, RZ, RZ, UR10 ;  /* 0x0000000aff177e24 */ /* 0x002fd0000f8e00ff */
[----:B------:R-:W-:Y:S05]  /*acc0*/  @P0 BRA `(.L_x_29) ;  /* 0x0000000000800947 */ /* 0x000fea0003800000 */
[----:B------:R-:W-:Y:S01]  /*acd0*/  BAR.SYNC.DEFER_BLOCKING 0x1, 0x120 ;  /* 0x0044800000007b1d */ /* 0x000fe20000010000 */
[----:B------:R-:W-:-:S05]  /*ace0*/  ELECT P0, URZ, PT ;  /* 0x00000000003f782f */ /* 0x000fca0003800000 */
[----:B------:R-:W-:Y:S08]  /*acf0*/  BSSY B0, `(.L_x_29) ;  /* 0x000001d000007945 */ /* 0x000ff00003800000 */
[----:B------:R-:W-:Y:S05]  /*ad00*/  @!P0 BRA `(.L_x_30) ;  /* 0x00000000006c8947 */ /* 0x000fea0003800000 */
[----:B------:R-:W-:Y:S01]  /*ad10*/  ULDC.64 UR10, c[0x0][0x198] ;  /* 0x00006600000a7ab9 */ /* 0x000fe20000000a00 */
[----:B------:R-:W-:Y:S02]  /*ad20*/  UIADD3 UR6, UR61, 0x4000, URZ ;  /* 0x000040003d067890 */ /* 0x000fe4000fffe03f */
[----:B------:R-:W-:Y:S02]  /*ad30*/  UIADD3 UR4, UP0, UR10, 0x9f0, URZ ;  /* 0x000009f00a047890 */ /* 0x000fe4000ff1e03f */
[----:B------:R-:W-:Y:S02]  /*ad40*/  UIADD3 UR8, UR61, 0x8000, URZ ;  /* 0x000080003d087890 */ /* 0x000fe4000fffe03f */
[----:B------:R-:W-:Y:S01]  /*ad50*/  UIADD3.X UR5, URZ, UR11, URZ, UP0, !UPT ;  /* 0x0000000b3f057290 */ /* 0x000fe200087fe43f */
[----:B------:R-:W-:Y:S01]  /*ad60*/  UMOV UR33, URZ ;  /* 0x0000003f00217c82 */ /* 0x000fe20008000000 */
[----:B------:R-:W-:Y:S01]  /*ad70*/  UMOV UR37, URZ ;  /* 0x0000003f00257c82 */ /* 0x000fe20008000000 */
[----:B------:R-:W-:Y:S01]  /*ad80*/  UMOV UR32, UR61 ;  /* 0x0000003d00207c82 */ /* 0x000fe20008000000 */
[----:B------:R-:W-:Y:S01]  /*ad90*/  UMOV UR7, 0x40 ;  /* 0x0000004000077882 */ /* 0x000fe20000000000 */
[----:B------:R-:W-:-:S04]  /*ada0*/  UIADD3 UR9, UR61, 0xc000, URZ ;  /* 0x0000c0003d097890 */ /* 0x000fc8000fffe03f */
[----:B------:R1:W-:Y:S02]  /*adb0*/  UTMASTG.5D [UR32], [UR4] ;  /* 0x00000020040073b5 */ /* 0x0003e40008020000 */
[----:B-1----:R-:W-:Y:S01]  /*adc0*/  UMOV UR32, UR6 ;  /* 0x0000000600207c82 */ /* 0x002fe20008000000 */
[----:B------:R-:W-:Y:S01]  /*add0*/  UMOV UR33, UR7 ;  /* 0x0000000700217c82 */ /* 0x000fe20008000000 */
[----:B------:R-:W-:Y:S01]  /*ade0*/  UMOV UR6, 0x80 ;  /* 0x0000008000067882 */ /* 0x000fe20000000000 */
[----:B------:R1:W-:Y:S02]  /*adf0*/  UTMASTG.5D [UR32], [UR4] ;  /* 0x00000020040073b5 */ /* 0x0003e40008020000 */
[----:B-1----:R-:W-:Y:S01]  /*ae00*/  UMOV UR32, UR8 ;  /* 0x0000000800207c82 */ /* 0x002fe20008000000 */
[----:B------:R-:W-:Y:S01]  /*ae10*/  UMOV UR33, UR6 ;  /* 0x0000000600217c82 */ /* 0x000fe20008000000 */
[----:B------:R-:W-:Y:S01]  /*ae20*/  UMOV UR6, 0xc0 ;  /* 0x000000c000067882 */ /* 0x000fe20000000000 */
[----:B------:R1:W-:Y:S02]  /*ae30*/  UTMASTG.5D [UR32], [UR4] ;  /* 0x00000020040073b5 */ /* 0x0003e40008020000 */
[----:B-1----:R-:W-:Y:S01]  /*ae40*/  UMOV UR32, UR9 ;  /* 0x0000000900207c82 */ /* 0x002fe20008000000 */
[----:B------:R-:W-:Y:S01]  /*ae50*/  UMOV UR33, UR6 ;  /* 0x0000000600217c82 */ /* 0x000fe20008000000 */
[----:B------:R-:W-:Y:S01]  /*ae60*/  UIADD3 UR6, UR61, 0x38820, URZ ;  /* 0x000388203d067890 */ /* 0x000fe2000fffe03f */
[----:B------:R1:W-:Y:S03]  /*ae70*/  UTMASTG.5D [UR32], [UR4] ;  /* 0x00000020040073b5 */ /* 0x0003e60008020000 */
[----:B------:R-:W-:Y:S01]  /*ae80*/  UPRMT UR6, URZ, 0x654, UR6 ;  /* 0x000006543f067896 */ /* 0x000fe20008000006 */
[----:B------:R0:W-:Y:S01]  /*ae90*/  UTMACMDFLUSH ;  /* 0x00000000000079b7 */ /* 0x0001e20000000000 */
[----:B------:R-:W-:-:S07]  /*aea0*/  DEPBAR.LE SB0, 0x0 ;  /* 0x000080000000791a */ /* 0x000fce0000000000 */
[----:B-1----:R-:W-:Y:S03]  /*aeb0*/  SYNCS.ARRIVE.TRANS64.RED.A1T0 RZ, [UR6], RZ ;  /* 0x000000ffffff79a7 */ /* 0x002fe60008100406 */
.L_x_30:
[----:B------:R-:W-:Y:S05]  /*aec0*/  BSYNC B0 ;  /* 0x0000000000007941 */ /* 0x000fea0003800000 */
.L_x_29:
[----:B------:R-:W1:Y:S01]  /*aed0*/  LDC R0, c[0x0][0xda4] ;  /* 0x00036900ff007b82 */ /* 0x000e620000000800 */
[----:B------:R-:W-:Y:S01]  /*aee0*/  R2UR UR6, R23 ;  /* 0x00000000170672ca */ /* 0x000fe200000e0000 */
[----:B------:R-:W-:Y:S01]  /*aef0*/  UIADD3 UR38, UR38, 0x1, URZ ;  /* 0x0000000126267890 */ /* 0x000fe2000fffe03f */
[----:B------:R-:W-:Y:S01]  /*af00*/  R2UR UR5, R18 ;  /* 0x00000000120572ca */ /* 0x000fe200000e0000 */
[----:B------:R-:W-:Y:S02]  /*af10*/  VIADD R212, R212, 0x1 ;  /* 0x00000001d4d47836 */ /* 0x000fe40000000000 */
[----:B------:R-:W-:-:S04]  /*af20*/  UISETP.NE.AND UP0, UPT, UR38, 0x2, UPT ;  /* 0x000000022600788c */ /* 0x000fc8000bf05270 */
[----:B------:R-:W-:Y:S02]  /*af30*/  USEL UR4, URZ, 0x1, UP0 ;  /* 0x000000013f047887 */ /* 0x000fe40008000000 */
[----:B------:R-:W-:-:S04]  /*af40*/  USEL UR38, UR38, URZ, UP0 ;  /* 0x0000003f26267287 */ /* 0x000fc80008000000 */
[----:B------:R-:W-:-:S06]  /*af50*/  ULOP3.LUT UR5, UR5, UR4, URZ, 0x3c, !UPT ;  /* 0x0000000405057292 */ /* 0x000fcc000f8e3c3f */
[----:B------:R-:W-:Y:S02]  /*af60*/  MOV R18, UR5 ;  /* 0x0000000500127c02 */ /* 0x000fe40008000f00 */
[----:B-1----:R-:W-:-:S13]  /*af70*/  ISETP.LE.AND P0, PT, R0, UR6, PT ;  /* 0x0000000600007c0c */ /* 0x002fda000bf03270 */
[----:B------:R-:W-:Y:S05]  /*af80*/  @!P0 BRA `(.L_x_31) ;  /* 0xffffff5c006c8947 */ /* 0x000fea000383ffff */
[----:B------:R-:W-:Y:S05]  /*af90*/  EXIT ;  /* 0x000000000000794d */ /* 0x000fea0003800000 */
.L_x_7:
[----:B------:R-:W-:-:S08]  /*afa0*/  NOP ;  /* 0x0000000000007918 */ /* 0x000fd00000000000 */
[----:B-1----:R-:W1:-:S00]  /*afb0*/  USETMAXREG.DEALLOC.CTAPOOL 0x18 ;  /* 0x00000018000079c8 */ /* 0x002e4000080e0500 */
[----:B-1----:R-:W-:-:S06]  /*afc0*/  LOP3.LUT R0, R0, 0x3, RZ, 0xc0, !PT ;  /* 0x0000000300007812 */ /* 0x002fcc00078ec0ff */
[----:B------:R-:W1:Y:S02]  /*afd0*/  SHFL.IDX PT, R0, R0, RZ, 0x1f ;  /* 0x00001fff00007589 */ /* 0x000e6400000e0000 */
[----:B-1----:R-:W-:-:S13]  /*afe0*/  ISETP.NE.AND P0, PT, R0, RZ, PT ;  /* 0x000000ff0000720c */ /* 0x002fda0003f05270 */
[----:B--2---:R-:W-:Y:S05]  /*aff0*/  @P0 EXIT ;  /* 0x000000000000094d */ /* 0x004fea0003800000 */
[----:B------:R-:W1:Y:S01]  /*b000*/  S2UR UR4, SR_CTAID.X ;  /* 0x00000000000479c3 */ /* 0x000e620000002500 */
[----:B------:R-:W-:Y:S01]  /*b010*/  IMAD.MOV.U32 R16, RZ, RZ, RZ ;  /* 0x000000ffff107224 */ /* 0x000fe200078e00ff */
[----:B------:R-:W-:Y:S01]  /*b020*/  MOV R19, 0x1 ;  /* 0x0000000100137802 */ /* 0x000fe20000000f00 */
[----:B------:R-:W-:-:S05]  /*b030*/  IMAD.MOV.U32 R2, RZ, RZ, 0x1 ;  /* 0x00000001ff027424 */ /* 0x000fca00078e00ff */
[----:B------:R-:W1:Y:S02]  /*b040*/  LDC R0, c[0x0][0xda4] ;  /* 0x00036900ff007b82 */ /* 0x000e640000000800 */
[----:B-1----:R-:W-:-:S13]  /*b050*/  ISETP.LE.AND P0, PT, R0, UR4, PT ;  /* 0x0000000400007c0c */ /* 0x002fda000bf03270 */
[----:B------:R-:W-:Y:S05]  /*b060*/  @P0 BRA `(.L_x_32) ;  /* 0x0000003000940947 */ /* 0x000fea0003800000 */
[----:B------:R-:W-:Y:S01]  /*b070*/  IMAD.U32 R0, RZ, RZ, UR4 ;  /* 0x00000004ff007e24 */ /* 0x000fe2000f8e00ff */
[----:B------:R-:W-:Y:S01]  /*b080*/  MOV R19, 0x1 ;  /* 0x0000000100137802 */ /* 0x000fe20000000f00 */
[----:B------:R-:W-:Y:S01]  /*b090*/  IMAD.MOV.U32 R16, RZ, RZ, RZ ;  /* 0x000000ffff107224 */ /* 0x000fe200078e00ff */
[----:B------:R-:W-:Y:S01]  /*b0a0*/  ULDC.64 UR36, c[0x0][0x198] ;  /* 0x0000660000247ab9 */ /* 0x000fe20000000a00 */
[----:B------:R-:W-:Y:S01]  /*b0b0*/  ULDC UR38, c[0x0][0xc] ;  /* 0x0000030000267ab9 */ /* 0x000fe20000000800 */
[----:B------:R1:W-:Y:S04]  /*b0c0*/  STL [R1+0x10], R0 ;  /* 0x0000100001007387 */ /* 0x0003e80000100800 */
[----:B------:R1:W-:Y:S02]  /*b0d0*/  STL [R1+0x18], RZ ;  /* 0x000018ff01007387 */ /* 0x0003e40000100800 */
.L_x_77:
[----:B------:R-:W2:Y:S01]  /*b0e0*/  LDL R2, [R1+0x10] ;  /* 0x0000100001027983 */ /* 0x000ea20000100800 */
[----:B-1----:R-:W1:Y:S01]  /*b0f0*/  LDC R0, c[0x0][0xda8] ;  /* 0x00036a00ff007b82 */ /* 0x002e620000000800 */
[----:B------:R-:W-:Y:S05]  /*b100*/  YIELD ;  /* 0x0000000000007946 */ /* 0x000fea0003800000 */
[----:B------:R-:W3:Y:S01]  /*b110*/  S2R R5, SR_CgaCtaId ;  /* 0x0000000000057919 */ /* 0x000ee20000008800 */
[----:B------:R-:W-:Y:S01]  /*b120*/  ULDC.64 UR4, c[0x0][0x3f8] ;  /* 0x0000fe0000047ab9 */ /* 0x000fe20000000a00 */
[----:B------:R-:W4:Y:S01]  /*b130*/  LDC R18, c[0x0][0xdb4] ;  /* 0x00036d00ff127b82 */ /* 0x000f220000000800 */
[----:B------:R-:W-:-:S03]  /*b140*/  UISETP.NE.U32.AND UP0, UPT, UR4, URZ, UPT ;  /* 0x0000003f0400728c */ /* 0x000fc6000bf05070 */
[----:B------:R-:W-:Y:S01]  /*b150*/  ULDC UR4, c[0x0][0x404] ;  /* 0x0001010000047ab9 */ /* 0x000fe20000000800 */
[----:B------:R-:W-:-:S04]  /*b160*/  UISETP.NE.AND.EX UP0, UPT, UR5, URZ, UPT, UP0 ;  /* 0x0000003f0500728c */ /* 0x000fc8000bf05300 */
[----:B------:R-:W-:Y:S01]  /*b170*/  USEL UR4, UR4, 0x1, UP0 ;  /* 0x0000000104047887 */ /* 0x000fe20008000000 */
[----:B-1----:R-:W-:Y:S02]  /*b180*/  ISETP.NE.AND P0, PT, R0, 0x1, PT ;  /* 0x000000010000780c */ /* 0x002fe40003f05270 */
[----:B----4-:R-:W-:-:S11]  /*b190*/  ISETP.NE.AND P1, PT, R18, 0x1, PT ;  /* 0x000000011200780c */ /* 0x010fd60003f25270 */
[----:B------:R-:W2:Y:S08]  /*b1a0*/  @P0 LDC R0, c[0x0][0xdac] ;  /* 0x00036b00ff000b82 */ /* 0x000eb00000000800 */
[----:B------:R-:W1:Y:S01]  /*b1b0*/  @P0 LDC R3, c[0x0][0xdb0] ;  /* 0x00036c00ff030b82 */ /* 0x000e620000000800 */
[----:B--2---:R-:W-:-:S04]  /*b1c0*/  @P0 IMAD.HI.U32 R0, R2, R0, RZ ;  /* 0x0000000002000227 */ /* 0x004fc800078e00ff */
[----:B------:R-:W-:Y:S01]  /*b1d0*/  IMAD.MOV.U32 R4, RZ, RZ, R2 ;  /* 0x000000ffff047224 */ /* 0x000fe200078e0002 */
[----:B-1----:R-:W-:Y:S02]  /*b1e0*/  @P0 SHF.R.U32.HI R4, RZ, R3, R0 ;  /* 0x00000003ff040219 */ /* 0x002fe40000011600 */
[----:B------:R-:W1:Y:S03]  /*b1f0*/  LDC R0, c[0x0][0x2e0] ;  /* 0x0000b800ff007b82 */ /* 0x000e660000000800 */
[----:B------:R-:W-:Y:S01]  /*b200*/  IMAD.MOV.U32 R17, RZ, RZ, R4 ;  /* 0x000000ffff117224 */ /* 0x000fe200078e0004 */
[----:B------:R2:W-:Y:S04]  /*b210*/  STL [R1+0x8], R4 ;  /* 0x0000080401007387 */ /* 0x0005e80000100800 */
[----:B------:R-:W4:Y:S01]  /*b220*/  @P1 LDC.64 R2, c[0x0][0xdb8] ;  /* 0x00036e00ff021b82 */ /* 0x000f220000000a00 */
[----:B-1----:R-:W-:Y:S01]  /*b230*/  IMAD R7, R0, UR4, RZ ;  /* 0x0000000400077c24 */ /* 0x002fe2000f8e02ff */
[----:B------:R-:W-:-:S04]  /*b240*/  MOV R0, 0x400 ;  /* 0x0000040000007802 */ /* 0x000fc80000000f00 */
[----:B---3--:R-:W-:Y:S01]  /*b250*/  LEA R6, R5, R0, 0x18 ;  /* 0x0000000005067211 */ /* 0x008fe200078ec0ff */
[----:B------:R2:W-:Y:S01]  /*b260*/  STL [R1+0x14], R7 ;  /* 0x0000140701007387 */ /* 0x0005e20000100800 */
[----:B------:R-:W-:Y:S01]  /*b270*/  IADD3 R0, R7, 0x4f, RZ ;  /* 0x0000004f07007810 */ /* 0x000fe20007ffe0ff */
[----:B----4-:R-:W-:Y:S02]  /*b280*/  @P1 IMAD.HI.U32 R2, R4, R2, RZ ;  /* 0x0000000204021227 */ /* 0x010fe400078e00ff */
[----:B------:R2:W-:Y:S02]  /*b290*/  STL [R1+0x4], R6 ;  /* 0x0000040601007387 */ /* 0x0005e40000100800 */
[----:B------:R-:W-:Y:S01]  /*b2a0*/  IMAD.HI R0, R0, 0x66666667, RZ ;  /* 0x6666666700007827 */ /* 0x000fe200078e02ff */
[----:B------:R-:W-:-:S03]  /*b2b0*/  @P1 SHF.R.U32.HI R17, RZ, R3, R2 ;  /* 0x00000003ff111219 */ /* 0x000fc60000011602 */
[----:B------:R-:W-:Y:S02]  /*b2c0*/  VIADD R2, R6, 0x24400 ;  /* 0x0002440006027836 */ /* 0x000fe40000000000 */
[----:B------:R-:W-:-:S03]  /*b2d0*/  IMAD.MOV R3, RZ, RZ, -R17 ;  /* 0x000000ffff037224 */ /* 0x000fc600078e0a11 */
[----:B------:R-:W-:Y:S01]  /*b2e0*/  LOP3.LUT P0, RZ, R2, 0x3ff, RZ, 0xc0, !PT ;  /* 0x000003ff02ff7812 */ /* 0x000fe2000780c0ff */
[----:B------:R-:W-:Y:S01]  /*b2f0*/  IMAD R18, R18, R3, R4 ;  /* 0x0000000312127224 */ /* 0x000fe200078e0204 */
[----:B------:R-:W-:-:S04]  /*b300*/  SHF.R.U32.HI R3, RZ, 0x1f, R0 ;  /* 0x0000001fff037819 */ /* 0x000fc80000011600 */
[----:B------:R-:W-:-:S05]  /*b310*/  LEA.HI.SX32 R0, R0, R3, 0x1b ;  /* 0x0000000300007211 */ /* 0x000fca00078fdaff */
[----:B------:R2:W-:Y:S02]  /*b320*/  STL [R1+0xc], R0 ;  /* 0x00000c0001007387 */ /* 0x0005e40000100800 */
[----:B------:R-:W-:Y:S05]  /*b330*/  @!P0 BRA `(.L_x_33) ;  /* 0x0000000000408947 */ /* 0x000fea0003800000 */
[----:B------:R-:W-:Y:S01]  /*b340*/  MOV R2, 0x0 ;  /* 0x0000000000027802 */ /* 0x000fe20000000f00 */
[----:B------:R-:W-:Y:S01]  /*b350*/  ULDC.64 UR6, c[0x4][0xa8] ;  /* 0x01002a0000067ab9 */ /* 0x000fe20000000a00 */
[----:B------:R-:W-:Y:S01]  /*b360*/  ULDC.64 UR8, c[0x4][0xb0] ;  /* 0x01002c0000087ab9 */ /* 0x000fe20000000a00 */
[----:B------:R-:W-:Y:S01]  /*b370*/  ULDC.64 UR4, c[0x4][0x8] ;  /* 0x0100020000047ab9 */ /* 0x000fe20000000a00 */
[----:B--2---:R-:W-:Y:S01]  /*b380*/  MOV R4, UR6 ;  /* 0x0000000600047c02 */ /* 0x004fe20008000f00 */
[----:B------:R-:W-:Y:S01]  /*b390*/  IMAD.U32 R5, RZ, RZ, UR7 ;  /* 0x00000007ff057e24 */ /* 0x000fe2000f8e00ff */
[----:B------:R-:W1:Y:S01]  /*b3a0*/  LDC.64 R2, c[0x4][R2] ;  /* 0x0100000002027b82 */ /* 0x000e620000000a00 */
[----:B------:R-:W-:Y:S01]  /*b3b0*/  IMAD.U32 R6, RZ, RZ, UR8 ;  /* 0x00000008ff067e24 */ /* 0x000fe2000f8e00ff */
[----:B------:R-:W-:Y:S01]  /*b3c0*/  MOV R7, UR9 ;  /* 0x0000000900077c02 */ /* 0x000fe20008000f00 */
[----:B------:R-:W-:Y:S01]  /*b3d0*/  IMAD.U32 R10, RZ, RZ, UR4 ;  /* 0x00000004ff0a7e24 */ /* 0x000fe2000f8e00ff */
[----:B------:R-:W-:Y:S01]  /*b3e0*/  MOV R8, 0x70 ;  /* 0x0000007000087802 */ /* 0x000fe20000000f00 */
[----:B------:R-:W-:-:S02]  /*b3f0*/  IMAD.U32 R11, RZ, RZ, UR5 ;  /* 0x00000005ff0b7e24 */ /* 0x000fc4000f8e00ff */
[----:B------:R-:W-:Y:S02]  /*b400*/  IMAD.MOV.U32 R12, RZ, RZ, 0x1 ;  /* 0x00000001ff0c7424 */ /* 0x000fe400078e00ff */
[----:B------:R-:W-:-:S07]  /*b410*/  IMAD.MOV.U32 R13, RZ, RZ, RZ ;  /* 0x000000ffff0d7224 */ /* 0x000fce00078e00ff */
[----:B------:R-:W-:-:S07]  /*b420*/  LEPC R20, `(.L_x_33) ;  /* 0x000000001014794e */ /* 0x000fce0000000000 */
[----:B-1----:R-:W-:Y:S05]  /*b430*/  CALL.ABS.NOINC R2 ;  /* 0x0000000002007343 */ /* 0x002fea0003c00000 */
.L_x_33:
[----:B------:R-:W2:Y:S02]  /*b440*/  LDL R2, [R1+0x4] ;  /* 0x0000040001027983 */ /* 0x000ea40000100800 */
[----:B--2---:R-:W-:-:S04]  /*b450*/  IADD3 R0, R2, 0x400, RZ ;  /* 0x0000040002007810 */ /* 0x004fc80007ffe0ff */
[----:B------:R-:W-:-:S13]  /*b460*/  LOP3.LUT P0, RZ, R0, 0x3ff, RZ, 0xc0, !PT ;  /* 0x000003ff00ff7812 */ /* 0x000fda000780c0ff */
[----:B------:R-:W-:Y:S05]  /*b470*/  @!P0 BRA `(.L_x_34) ;  /* 0x0000000000808947 */ /* 0x000fea0003800000 */
[----:B------:R-:W-:Y:S01]  /*b480*/  MOV R0, 0x0 ;  /* 0x0000000000007802 */ /* 0x000fe20000000f00 */
[----:B------:R-:W-:Y:S01]  /*b490*/  ULDC.64 UR6, c[0x4][0xa8] ;  /* 0x01002a0000067ab9 */ /* 0x000fe20000000a00 */
[----:B------:R-:W-:Y:S01]  /*b4a0*/  ULDC.64 UR8, c[0x4][0xb0] ;  /* 0x01002c0000087ab9 */ /* 0x000fe20000000a00 */
[----:B------:R-:W-:Y:S01]  /*b4b0*/  ULDC.64 UR4, c[0x4][0x10] ;  /* 0x0100040000047ab9 */ /* 0x000fe20000000a00 */
[----:B------:R1:W2:Y:S01]  /*b4c0*/  LDC.64 R2, c[0x4][R0] ;  /* 0x0100000000027b82 */ /* 0x0002a20000000a00 */
[----:B------:R-:W-:Y:S01]  /*b4d0*/  IMAD.U32 R4, RZ, RZ, UR6 ;  /* 0x00000006ff047e24 */ /* 0x000fe2000f8e00ff */
[----:B------:R-:W-:Y:S01]  /*b4e0*/  MOV R6, UR8 ;  /* 0x0000000800067c02 */ /* 0x000fe20008000f00 */
[----:B------:R-:W-:Y:S01]  /*b4f0*/  IMAD.U32 R5, RZ, RZ, UR7 ;  /* 0x00000007ff057e24 */ /* 0x000fe2000f8e00ff */
[----:B------:R-:W-:Y:S01]  /*b500*/  MOV R11, UR5 ;  /* 0x00000005000b7c02 */ /* 0x000fe20008000f00 */
[----:B------:R-:W-:Y:S01]  /*b510*/  IMAD.U32 R7, RZ, RZ, UR9 ;  /* 0x00000009ff077e24 */ /* 0x000fe2000f8e00ff */
[----:B------:R-:W-:Y:S01]  /*b520*/  MOV R13, RZ ;  /* 0x000000ff000d7202 */ /* 0x000fe20000000f00 */
[----:B------:R-:W-:-:S02]  /*b530*/  IMAD.U32 R10, RZ, RZ, UR4 ;  /* 0x00000004ff0a7e24 */ /* 0x000fc4000f8e00ff */
[----:B------:R-:W-:Y:S02]  /*b540*/  IMAD.MOV.U32 R8, RZ, RZ, 0x70 ;  /* 0x00000070ff087424 */ /* 0x000fe400078e00ff */
[----:B-1----:R-:W-:-:S07]  /*b550*/  IMAD.MOV.U32 R12, RZ, RZ, 0x1 ;  /* 0x00000001ff0c7424 */ /* 0x002fce00078e00ff */
[----:B------:R-:W-:-:S07]  /*b560*/  LEPC R20, `(.L_x_35) ;  /* 0x000000001014794e */ /* 0x000fce0000000000 */
[----:B--2---:R-:W-:Y:S05]  /*b570*/  CALL.ABS.NOINC R2 ;  /* 0x0000000002007343 */ /* 0x004fea0003c00000 */
.L_x_35:
[----:B------:R-:W-:Y:S01]  /*b580*/  MOV R2, 0x0 ;  /* 0x0000000000027802 */ /* 0x000fe20000000f00 */
[----:B------:R-:W-:Y:S01]  /*b590*/  ULDC.64 UR6, c[0x4][0xa8] ;  /* 0x01002a0000067ab9 */ /* 0x000fe20000000a00 */
[----:B------:R-:W-:Y:S01]  /*b5a0*/  ULDC.64 UR8, c[0x4][0xb0] ;  /* 0x01002c0000087ab9 */ /* 0x000fe20000000a00 */
[----:B------:R-:W-:Y:S01]  /*b5b0*/  ULDC.64 UR4, c[0x4][0x18] ;  /* 0x0100060000047ab9 */ /* 0x000fe20000000a00 */
[----:B------:R-:W-:Y:S01]  /*b5c0*/  IMAD.U32 R4, RZ, RZ, UR6 ;  /* 0x00000006ff047e24 */ /* 0x000fe2000f8e00ff */
[----:B------:R-:W-:Y:S01]  /*b5d0*/  MOV R6, UR8 ;  /* 0x0000000800067c02 */ /* 0x000fe20008000f00 */
[----:B------:R-:W1:Y:S01]  /*b5e0*/  LDC.64 R2, c[0x4][R2] ;  /* 0x0100000002027b82 */ /* 0x000e620000000a00 */
[----:B------:R-:W-:Y:S01]  /*b5f0*/  IMAD.U32 R5, RZ, RZ, UR7 ;  /* 0x00000007ff057e24 */ /* 0x000fe2000f8e00ff */
[----:B------:R-:W-:Y:S01]  /*b600*/  MOV R11, UR5 ;  /* 0x00000005000b7c02 */ /* 0x000fe20008000f00 */
[----:B------:R-:W-:Y:S01]  /*b610*/  IMAD.U32 R7, RZ, RZ, UR9 ;  /* 0x00000009ff077e24 */ /* 0x000fe2000f8e00ff */
[----:B------:R-:W-:Y:S01]  /*b620*/  MOV R13, RZ ;  /* 0x000000ff000d7202 */ /* 0x000fe20000000f00 */
[----:B------:R-:W-:-:S02]  /*b630*/  IMAD.U32 R10, RZ, RZ, UR4 ;  /* 0x00000004ff0a7e24 */ /* 0x000fc4000f8e00ff */
[----:B------:R-:W-:Y:S02]  /*b640*/  IMAD.MOV.U32 R8, RZ, RZ, 0x70 ;  /* 0x00000070ff087424 */ /* 0x000fe400078e00ff */
[----:B------:R-:W-:-:S07]  /*b650*/  IMAD.MOV.U32 R12, RZ, RZ, 0x1 ;  /* 0x00000001ff0c7424 */ /* 0x000fce00078e00ff */
[----:B------:R-:W-:-:S07]  /*b660*/  LEPC R20, `(.L_x_34) ;  /* 0x000000001014794e */ /* 0x000fce0000000000 */
[----:B-1----:R-:W-:Y:S05]  /*b670*/  CALL.ABS.NOINC R2 ;  /* 0x0000000002007343 */ /* 0x002fea0003c00000 */
.L_x_34:
[----:B------:R-:W1:Y:S01]  /*b680*/  LDC R0, c[0x0][0x428] ;  /* 0x00010a00ff007b82 */ /* 0x000e620000000800 */
[----:B------:R-:W-:Y:S01]  /*b690*/  ULDC.64 UR4, c[0x0][0x9f8] ;  /* 0x00027e0000047ab9 */ /* 0x000fe20000000a00 */
[----:B------:R-:W2:Y:S01]  /*b6a0*/  LDL.LU R7, [R1+0x8] ;  /* 0x0000080001077983 */ /* 0x000ea20000300800 */
[----:B------:R-:W-:Y:S01]  /*b6b0*/  ISETP.NE.U32.AND P0, PT, RZ, UR4, PT ;  /* 0x00000004ff007c0c */ /* 0x000fe2000bf05070 */
[----:B------:R-:W-:Y:S01]  /*b6c0*/  IMAD.MOV.U32 R4, RZ, RZ, R18 ;  /* 0x000000ffff047224 */ /* 0x000fe200078e0012 */
[----:B------:R-:W-:Y:S01]  /*b6d0*/  ULDC.64 UR6, c[0x0][0x208] ;  /* 0x0000820000067ab9 */ /* 0x000fe20000000a00 */
[----:B------:R-:W3:Y:S01]  /*b6e0*/  LDL R6, [R1+0x10] ;  /* 0x0000100001067983 */ /* 0x000ee20000100800 */
[----:B------:R-:W-:Y:S01]  /*b6f0*/  ISETP.NE.AND.EX P0, PT, RZ, UR5, PT, P0 ;  /* 0x00000005ff007c0c */ /* 0x000fe2000bf05300 */
[----:B------:R-:W-:Y:S01]  /*b700*/  ULDC UR4, c[0x0][0xda8] ;  /* 0x00036a0000047ab9 */ /* 0x000fe20000000800 */
[----:B------:R-:W4:Y:S01]  /*b710*/  S2R R8, SR_TID.X ;  /* 0x0000000000087919 */ /* 0x000f220000002100 */
[----:B-1----:R-:W-:-:S13]  /*b720*/  ISETP.NE.AND P1, PT, R0, 0x1, PT ;  /* 0x000000010000780c */ /* 0x002fda0003f25270 */
[----:B------:R-:W1:Y:S01]  /*b730*/  @P1 LDC R3, c[0x0][0x42c] ;  /* 0x00010b00ff031b82 */ /* 0x000e620000000800 */
[----:B----4-:R-:W-:-:S07]  /*b740*/  LOP3.LUT R8, R8, 0x1f, RZ, 0xc0, !PT ;  /* 0x0000001f08087812 */ /* 0x010fce00078ec0ff */
[----:B------:R-:W4:Y:S01]  /*b750*/  @P1 LDC R5, c[0x0][0x430] ;  /* 0x00010c00ff051b82 */ /* 0x000f220000000800 */
[----:B-1----:R-:W-:-:S07]  /*b760*/  @P1 IMAD.HI.U32 R0, R18, R3, RZ ;  /* 0x0000000312001227 */ /* 0x002fce00078e00ff */
[----:B------:R-:W1:Y:S01]  /*b770*/  @P0 LDC.64 R2, c[0x0][0x9f8] ;  /* 0x00027e00ff020b82 */ /* 0x000e620000000a00 */
[----:B----4-:R-:W-:Y:S01]  /*b780*/  @P1 SHF.R.U32.HI R4, RZ, R5, R0 ;  /* 0x00000005ff041219 */ /* 0x010fe20000011600 */
[----:B------:R-:W-:Y:S02]  /*b790*/  IMAD.MOV.U32 R0, RZ, RZ, R17 ;  /* 0x000000ffff007224 */ /* 0x000fe400078e0011 */
[----:B-1----:R-:W-:-:S05]  /*b7a0*/  @P0 IMAD.WIDE R2, R17, 0x4, R2 ;  /* 0x0000000411020825 */ /* 0x002fca00078e0202 */
[----:B------:R1:W5:Y:S01]  /*b7b0*/  @P0 LDG.E R0, desc[UR6][R2.64] ;  /* 0x0000000602000981 */ /* 0x000362000c1e1900 */
[----:B------:R-:W-:-:S04]  /*b7c0*/  ISETP.NE.AND P1, PT, R8, RZ, PT ;  /* 0x000000ff0800720c */ /* 0x000fc80003f25270 */
[----:B------:R-:W-:-:S09]  /*b7d0*/  PLOP3.LUT P2, PT, P1, PT, PT, 0x8, 0x0 ;  /* 0x000000000000781c */ /* 0x000fd20000f4e170 */
[----:B------:R-:W-:-:S05]  /*b7e0*/  VOTEU.ALL UP1, P1 ;  /* 0x00000000003f7886 */ /* 0x000fca0000820000 */
[----:B------:R-:W-:-:S04]  /*b7f0*/  @!UP1 UIADD3 UR8, UP0, UR36, 0x270, URZ ;  /* 0x0000027024089890 */ /* 0x000fc8000ff1e03f */
[----:B------:R-:W-:-:S03]  /*b800*/  @!UP1 UIADD3.X UR9, URZ, UR37, URZ, UP0, !UPT ;  /* 0x000000253f099290 */ /* 0x000fc600087fe43f */
[----:B------:R-:W-:Y:S01]  /*b810*/  VOTEU.ALL UP0, P1 ;  /* 0x00000000003f7886 */ /* 0x000fe20000800000 */
[----:B--2---:R-:W-:-:S05]  /*b820*/  IADD3 R8, -R7, RZ, RZ ;  /* 0x000000ff07087210 */ /* 0x004fca0007ffe1ff */
[----:B---3--:R-:W-:-:S04]  /*b830*/  IMAD R8, R8, UR4, R6 ;  /* 0x0000000408087c24 */ /* 0x008fc8000f8e0206 */
[----:B-1----:R-:W-:-:S07]  /*b840*/  IMAD.SHL.U32 R8, R8, 0x80, RZ ;  /* 0x0000008008087824 */ /* 0x002fce00078e00ff */
.L_x_36:
[----:B------:R-:W-:Y:S02]  /*b850*/  PLOP3.LUT P0, PT, P0, P2, PT, 0xa2, 0x0 ;  /* 0x000000000000781c */ /* 0x000fe40000705472 */
[----:B------:R-:W-:Y:S01]  /*b860*/  @P2 R2UR P0, UR7, R17 ;  /* 0x00000000110722ca */ /* 0x000fe20000000000 */
[----:B------:R-:W-:-:S07]  /*b870*/  UMOV UR4, URZ ;  /* 0x0000003f00047c82 */ /* 0x000fce0008000000 */
[----:B------:R-:W-:Y:S02]  /*b880*/  PLOP3.LUT P0, PT, P0, P2, PT, 0xa2, 0x0 ;  /* 0x000000000000781c */ /* 0x000fe40000705472 */
[----:B------:R-:W-:-:S08]  /*b890*/  @P2 R2UR.OR P0, UR6, R18 ;  /* 0x00000000120622ca */ /* 0x000fd00000100000 */
[----:B------:R-:W-:Y:S02]  /*b8a0*/  PLOP3.LUT P0, PT, P0, P2, PT, 0xa2, 0x0 ;  /* 0x000000000000781c */ /* 0x000fe40000705472 */
[----:B------:R-:W-:-:S08]  /*b8b0*/  @P2 R2UR.OR P0, UR5, R8 ;  /* 0x00000000080522ca */ /* 0x000fd00000100000 */
[----:B------:R-:W-:-:S05]  /*b8c0*/  @P2 PLOP3.LUT P2, PT, P0, PT, PT, 0x80, 0x0 ;  /* 0x000000000000281c */ /* 0x000fca000074f070 */
[----:B------:R1:W-:Y:S08]  /*b8d0*/  @!UP0 UTMAPF.L2.4D [UR4], [UR8] ;  /* 0x00000004080085b8 */ /* 0x0003f00008018000 */
[----:B-1----:R-:W-:Y:S05]  /*b8e0*/  @P2 BRA.U.ANY `(.L_x_36) ;  /* 0xfffffffd00d82947 */ /* 0x002fea000393ffff */
[----:B------:R-:W-:Y:S01]  /*b8f0*/  PLOP3.LUT P2, PT, P1, PT, PT, 0x8, 0x0 ;  /* 0x000000000000781c */ /* 0x000fe20000f4e170 */
[----:B------:R-:W-:Y:S01]  /*b900*/  VOTEU.ALL UP0, P1 ;  /* 0x00000000003f7886 */ /* 0x000fe20000800000 */
[----:B------:R-:W-:-:S11]  /*b910*/  UMOV UR4, 0x40 ;  /* 0x0000004000047882 */ /* 0x000fd60000000000 */
.L_x_37:
[----:B------:R-:W-:Y:S02]  /*b920*/  PLOP3.LUT P0, PT, P0, P2, PT, 0xa2, 0x0 ;  /* 0x000000000000781c */ /* 0x000fe40000705472 */
[----:B------:R-:W-:-:S08]  /*b930*/  @P2 R2UR P0, UR7, R17 ;  /* 0x00000000110722ca */ /* 0x000fd00000000000 */
        /* <DEDUP_REMOVED lines=10> */
.L_x_38:
        /* <DEDUP_REMOVED lines=12> */
.L_x_39:
        /* <DEDUP_REMOVED lines=9> */
[----:B------:R-:W1:Y:S01]  /*bb30*/  LDC.64 R2, c[0x0][0x3f8] ;  /* 0x0000fe00ff027b82 */ /* 0x000e620000000a00 */
[----:B------:R-:W-:Y:S01]  /*bb40*/  UMOV UR4, 0xffffffff ;  /* 0xffffffff00047882 */ /* 0x000fe20000000000 */
[----:B-1----:R-:W-:-:S04]  /*bb50*/  ISETP.NE.U32.AND P0, PT, R2, RZ, PT ;  /* 0x000000ff0200720c */ /* 0x002fc80003f05070 */
[----:B------:R-:W-:-:S04]  /*bb60*/  ISETP.NE.AND.EX P0, PT, R3, RZ, PT, P0 ;  /* 0x000000ff0300720c */ /* 0x000fc80003f05300 */
[----:B-----5:R-:W-:Y:S01]  /*bb70*/  SEL R5, R0, RZ, !P0 ;  /* 0x000000ff00057207 */ /* 0x020fe20004000000 */
[----:B------:R-:W-:Y:S08]  /*bb80*/  BRA.DIV UR4, `(.L_x_40) ;  /* 0x0000002e04147947 */ /* 0x000ff0000b800000 */
.L_x_93:
[----:B------:R-:W2:Y:S01]  /*bb90*/  LDL R6, [R1+0xc] ;  /* 0x00000c0001067983 */ /* 0x000ea20000100800 */
[----:B------:R-:W-:Y:S01]  /*bba0*/  UMOV UR4, 0xffffffff ;  /* 0xffffffff00047882 */ /* 0x000fe20000000000 */
[----:B------:R-:W-:Y:S01]  /*bbb0*/  SHF.R.S32.HI R11, RZ, 0x1f, R0 ;  /* 0x0000001fff0b7819 */ /* 0x000fe20000011400 */
[----:B--2---:R-:W-:Y:S01]  /*bbc0*/  VIADD R10, R6, 0xffffffff ;  /* 0xffffffff060a7836 */ /* 0x004fe20000000000 */
[----:B------:R-:W-:Y:S06]  /*bbd0*/  BRA.DIV UR4, `(.L_x_41) ;  /* 0x0000002e04347947 */ /* 0x000fec000b800000 */
[----:B------:R-:W-:-:S13]  /*bbe0*/  ELECT P6, URZ, PT ;  /* 0x00000000003f782f */ /* 0x000fda00038c0000 */
.L_x_96:
[----:B------:R-:W-:Y:S05]  /*bbf0*/  @!P6 BRA `(.L_x_42) ;  /* 0x000000040030e947 */ /* 0x000fea0003800000 */
[----:B------:R1:W-:Y:S01]  /*bc00*/  STL [R1], R10 ;  /* 0x0000000a01007387 */ /* 0x0003e20000100800 */
[----:B------:R-:W-:Y:S01]  /*bc10*/  MOV R5, R0 ;  /* 0x0000000000057202 */ /* 0x000fe20000000f00 */
[----:B------:R-:W-:Y:S06]  /*bc20*/  @!P0 BRA `(.L_x_43) ;  /* 0x0000000000508947 */ /* 0x000fec0003800000 */
[----:B------:R-:W2:Y:S01]  /*bc30*/  LDC R9, c[0x0][0x41c] ;  /* 0x00010700ff097b82 */ /* 0x000ea20000000800 */
[----:B------:R-:W-:Y:S01]  /*bc40*/  IMAD.MOV.U32 R5, RZ, RZ, R10 ;  /* 0x000000ffff057224 */ /* 0x000fe200078e000a */
[----:B------:R-:W-:Y:S01]  /*bc50*/  ULDC.64 UR4, c[0x0][0x408] ;  /* 0x0001020000047ab9 */ /* 0x000fe20000000a00 */
[----:B------:R-:W-:Y:S01]  /*bc60*/  ULDC.64 UR6, c[0x0][0x208] ;  /* 0x0000820000067ab9 */ /* 0x000fe20000000a00 */
[----:B--2---:R-:W-:-:S13]  /*bc70*/  ISETP.NE.AND P1, PT, R9, 0x1, PT ;  /* 0x000000010900780c */ /* 0x004fda0003f25270 */
[----:B------:R-:W2:Y:S02]  /*bc80*/  @P1 LDC.64 R6, c[0x0][0x420] ;  /* 0x00010800ff061b82 */ /* 0x000ea40000000a00 */
[----:B--2---:R-:W-:-:S05]  /*bc90*/  @P1 IMAD.HI.U32 R6, R10, R6, RZ ;  /* 0x000000060a061227 */ /* 0x004fca00078e00ff */
[----:B------:R-:W-:-:S05]  /*bca0*/  @P1 SHF.R.U32.HI R5, RZ, R7, R6 ;  /* 0x00000007ff051219 */ /* 0x000fca0000011606 */
[----:B------:R-:W-:-:S04]  /*bcb0*/  IMAD.MOV R6, RZ, RZ, -R5 ;  /* 0x000000ffff067224 */ /* 0x000fc800078e0a05 */
[----:B------:R-:W-:Y:S02]  /*bcc0*/  IMAD R7, R9, R6, R10 ;  /* 0x0000000609077224 */ /* 0x000fe400078e020a */
[----:B------:R-:W-:-:S03]  /*bcd0*/  IMAD R6, R11, UR4, RZ ;  /* 0x000000040b067c24 */ /* 0x000fc6000f8e02ff */
[----:B------:R2:W-:Y:S01]  /*bce0*/  STL [R1], R7 ;  /* 0x0000000701007387 */ /* 0x0005e20000100800 */
[----:B------:R-:W-:Y:S01]  /*bcf0*/  IMAD R9, R0, UR5, R6 ;  /* 0x0000000500097c24 */ /* 0x000fe2000f8e0206 */
[----:B------:R-:W-:Y:S02]  /*bd00*/  MOV R6, R5 ;  /* 0x0000000500067202 */ /* 0x000fe40000000f00 */
[----:B--2---:R-:W-:-:S03]  /*bd10*/  SHF.R.S32.HI R7, RZ, 0x1f, R5 ;  /* 0x0000001fff077819 */ /* 0x004fc60000011405 */
[----:B------:R-:W-:-:S04]  /*bd20*/  IMAD.WIDE.U32 R6, R0, UR4, R6 ;  /* 0x0000000400067c25 */ /* 0x000fc8000f8e0006 */
[----:B------:R-:W-:Y:S01]  /*bd30*/  IMAD.IADD R5, R7, 0x1, R9 ;  /* 0x0000000107057824 */ /* 0x000fe200078e0209 */
[----:B------:R-:W-:-:S04]  /*bd40*/  LEA R12, P1, R6, R2, 0x2 ;  /* 0x00000002060c7211 */ /* 0x000fc800078210ff */
[----:B------:R-:W-:-:S05]  /*bd50*/  LEA.HI.X R13, R6, R3, R5, 0x2, P1 ;  /* 0x00000003060d7211 */ /* 0x000fca00008f1405 */
[----:B------:R2:W5:Y:S04]  /*bd60*/  LDG.E R5, desc[UR6][R12.64] ;  /* 0x000000060c057981 */ /* 0x000568000c1e1900 */
.L_x_43:
[----:B------:R-:W3:Y:S01]  /*bd70*/  S2R R7, SR_CgaCtaId ;  /* 0x0000000000077919 */ /* 0x000ee20000008800 */
[----:B------:R-:W-:-:S04]  /*bd80*/  MOV R6, 0x400 ;  /* 0x0000040000067802 */ /* 0x000fc80000000f00 */
[----:B---3--:R-:W-:Y:S02]  /*bd90*/  LEA R6, R7, R6, 0x18 ;  /* 0x0000000607067211 */ /* 0x008fe400078ec0ff */
[----:B------:R-:W-:-:S03]  /*bda0*/  SHF.L.U32 R7, R19, 0x1f, RZ ;  /* 0x0000001f13077819 */ /* 0x000fc600000006ff */
[----:B------:R-:W-:-:S04]  /*bdb0*/  IMAD R6, R16, 0x8, R6 ;  /* 0x0000000810067824 */ /* 0x000fc800078e0206 */
[----:B------:R-:W3:Y:S02]  /*bdc0*/  SYNCS.PHASECHK.TRANS64.TRYWAIT P1, [R6+URZ+0x38840], R7 ;  /* 0x03884007060075a7 */ /* 0x000ee4000802017f */
[----:B---3--:R-:W-:Y:S05]  /*bdd0*/  @!P1 BRA `(.L_x_44) ;  /* 0x0000002800d49947 */ /* 0x008fea0003800000 */
.L_x_97:
[----:B------:R-:W4:Y:S02]  /*bde0*/  S2R R9, SR_TID.X ;  /* 0x0000000000097919 */ /* 0x000f240000002100 */
[----:B----4-:R-:W-:-:S04]  /*bdf0*/  LOP3.LUT R9, R9, 0x7f, RZ, 0xc0, !PT ;  /* 0x0000007f09097812 */ /* 0x010fc800078ec0ff */
[----:B------:R-:W-:-:S13]  /*be00*/  ISETP.NE.AND P1, PT, R9, RZ, PT ;  /* 0x000000ff0900720c */ /* 0x000fda0003f25270 */
[----:B------:R-:W-:Y:S05]  /*be10*/  @P1 BRA `(.L_x_45) ;  /* 0x00000000001c1947 */ /* 0x000fea0003800000 */
[----:B------:R-:W4:Y:S01]  /*be20*/  S2R R9, SR_TID.X ;  /* 0x0000000000097919 */ /* 0x000f220000002100 */
[----:B---3--:R-:W-:-:S04]  /*be30*/  MOV R7, 0xa000 ;  /* 0x0000a00000077802 */ /* 0x008fc80000000f00 */
[----:B------:R3:W-:Y:S01]  /*be40*/  SYNCS.ARRIVE.TRANS64 RZ, [R6+URZ+0x38830], R7 ;  /* 0x0388300706ff79a7 */ /* 0x0007e2000800003f */
[----:B----4-:R-:W-:-:S04]  /*be50*/  LOP3.LUT R9, R9, 0x1f, RZ, 0xc0, !PT ;  /* 0x0000001f09097812 */ /* 0x010fc800078ec0ff */
[----:B------:R-:W-:-:S13]  /*be60*/  ISETP.NE.AND P1, PT, R9, RZ, PT ;  /* 0x000000ff0900720c */ /* 0x000fda0003f25270 */
[----:B---3--:R-:W-:Y:S05]  /*be70*/  @!P1 BRA `(.L_x_45) ;  /* 0x0000000000049947 */ /* 0x008fea0003800000 */
[----:B------:R-:W-:Y:S01]  /*be80*/  BPT.TRAP 0x1 ;  /* 0x000000040000795c */ /* 0x000fe20000300000 */
.L_x_45:
[----:B---3--:R-:W3:Y:S01]  /*be90*/  LDL R7, [R1] ;  /* 0x0000000001077983 */ /* 0x008ee20000100800 */
[----:B------:R-:W-:Y:S01]  /*bea0*/  MOV R9, 0x400 ;  /* 0x0000040000097802 */ /* 0x000fe20000000f00 */
[----:B--2---:R-:W2:Y:S01]  /*beb0*/  S2R R12, SR_CgaCtaId ;  /* 0x00000000000c7919 */ /* 0x004ea20000008800 */
[----:B------:R-:W-:Y:S01]  /*bec0*/  R2UR UR9, R6 ;  /* 0x00000000060972ca */ /* 0x000fe200000e0000 */
[----:B------:R-:W-:Y:S01]  /*bed0*/  UIADD3 UR4, UP0, UR36, 0x370, URZ ;  /* 0x0000037024047890 */ /* 0x000fe2000ff1e03f */
[----:B------:R-:W-:Y:S02]  /*bee0*/  R2UR UR12, R4 ;  /* 0x00000000040c72ca */ /* 0x000fe400000e0000 */
[----:B-----5:R-:W-:Y:S01]  /*bef0*/  R2UR UR13, R5 ;  /* 0x00000000050d72ca */ /* 0x020fe200000e0000 */
[----:B------:R-:W-:Y:S01]  /*bf00*/  UIADD3.X UR5, URZ, UR37, URZ, UP0, !UPT ;  /* 0x000000253f057290 */ /* 0x000fe200087fe43f */
[----:B--2---:R-:W-:-:S05]  /*bf10*/  LEA R9, R12, R9, 0x18 ;  /* 0x000000090c097211 */ /* 0x004fca00078ec0ff */
[----:B------:R-:W-:-:S05]  /*bf20*/  IMAD R6, R16, 0xa000, R9 ;  /* 0x0000a00010067824 */ /* 0x000fca00078e0209 */
[----:B------:R-:W-:Y:S01]  /*bf30*/  R2UR UR14, R6 ;  /* 0x00000000060e72ca */ /* 0x000fe200000e0000 */
[----:B------:R-:W-:Y:S01]  /*bf40*/  UIADD3 UR9, UR9, 0x38830, URZ ;  /* 0x0003883009097890 */ /* 0x000fe2000fffe03f */
[----:B------:R-:W-:Y:S01]  /*bf50*/  UMOV UR10, URZ ;  /* 0x0000003f000a7c82 */ /* 0x000fe20008000000 */
[----:B------:R-:W-:Y:S01]  /*bf60*/  UMOV UR6, 0x0 ;  /* 0x0000000000067882 */ /* 0x000fe20000000000 */
[----:B------:R-:W-:-:S09]  /*bf70*/  UMOV UR7, 0x14f00000 ;  /* 0x14f0000000077882 */ /* 0x000fd20000000000 */
[----:B------:R-:W-:Y:S02]  /*bf80*/  UIADD3 UR8, UR14, 0x24400, URZ ;  /* 0x000244000e087890 */ /* 0x000fe4000fffe03f */
[----:B------:R-:W-:Y:S02]  /*bf90*/  UIADD3 UR15, UR14, 0x26c00, URZ ;  /* 0x00026c000e0f7890 */ /* 0x000fe4000fffe03f */
[----:B------:R-:W-:Y:S01]  /*bfa0*/  UIADD3 UR17, UR14, 0x29400, URZ ;  /* 0x000294000e117890 */ /* 0x000fe2000fffe03f */
[----:B------:R-:W-:Y:S01]  /*bfb0*/  UMOV UR16, 0x40 ;  /* 0x0000004000107882 */ /* 0x000fe20000000000 */
[----:B------:R-:W-:-:S03]  /*bfc0*/  UIADD3 UR18, UR14, 0x2bc00, URZ ;  /* 0x0002bc000e127890 */ /* 0x000fc6000fffe03f */
[----:B------:R-:W-:Y:S01]  /*bfd0*/  UMOV UR14, 0x80 ;  /* 0x00000080000e7882 */ /* 0x000fe20000000000 */
[----:B---3--:R-:W-:-:S13]  /*bfe0*/  R2UR UR11, R7 ;  /* 0x00000000070b72ca */ /* 0x008fda00000e0000 */
[----:B------:R-:W-:-:S09]  /*bff0*/  UIMAD UR11, UR11, 0x50, URZ ;  /* 0x000000500b0b78a4 */ /* 0x000fd2000f8e023f */
[----:B------:R2:W-:Y:S02]  /*c000*/  UTMALDG.4D [UR8], [UR4], desc[UR6] ;  /* 0x00000608040075b4 */ /* 0x0005e40008019000 */
[----:B--2---:R-:W-:Y:S01]  /*c010*/  UMOV UR8, UR15 ;  /* 0x0000000f00087c82 */ /* 0x004fe20008000000 */
[----:B------:R-:W-:Y:S02]  /*c020*/  UMOV UR10, UR16 ;  /* 0x00000010000a7c82 */ /* 0x000fe40008000000 */
[----:B------:R2:W-:Y:S02]  /*c030*/  UTMALDG.4D [UR8], [UR4], desc[UR6] ;  /* 0x00000608040075b4 */ /* 0x0005e40008019000 */
[----:B--2---:R-:W-:Y:S01]  /*c040*/  UMOV UR8, UR17 ;  /* 0x0000001100087c82 */ /* 0x004fe20008000000 */
[----:B------:R-:W-:Y:S01]  /*c050*/  UMOV UR10, UR14 ;  /* 0x0000000e000a7c82 */ /* 0x000fe20008000000 */
[----:B------:R-:W-:Y:S01]  /*c060*/  UMOV UR14, 0xc0 ;  /* 0x000000c0000e7882 */ /* 0x000fe20000000000 */
[----:B------:R2:W-:Y:S02]  /*c070*/  UTMALDG.4D [UR8], [UR4], desc[UR6] ;  /* 0x00000608040075b4 */ /* 0x0005e40008019000 */
[----:B--2---:R-:W-:Y:S01]  /*c080*/  UMOV UR8, UR18 ;  /* 0x0000001200087c82 */ /* 0x004fe20008000000 */
[----:B------:R-:W-:-:S02]  /*c090*/  UMOV UR10, UR14 ;  /* 0x0000000e000a7c82 */ /* 0x000fc40008000000 */
[----:B------:R2:W-:Y:S02]  /*c0a0*/  UTMALDG.4D [UR8], [UR4], desc[UR6] ;  /* 0x00000608040075b4 */ /* 0x0005e40008019000 */
[----:B--2---:R-:W-:Y:S01]  /*c0b0*/  NOP ;  /* 0x0000000000007918 */ /* 0x004fe20000000000 */
.L_x_42:
[----:B------:R-:W2:Y:S01]  /*c0c0*/  LDL R13, [R1+0x18] ;  /* 0x00001800010d7983 */ /* 0x000ea20000100800 */
[----:B------:R-:W-:-:S03]  /*c0d0*/  MOV R9, 0x400 ;  /* 0x0000040000097802 */ /* 0x000fc60000000f00 */
[----:B------:R-:W3:Y:S01]  /*c0e0*/  LDL.LU R7, [R1+0x14] ;  /* 0x0000140001077983 */ /* 0x000ee20000300800 */
[----:B------:R-:W4:Y:S01]  /*c0f0*/  S2R R12, SR_CgaCtaId ;  /* 0x00000000000c7919 */ /* 0x000f220000008800 */
[----:B------:R-:W-:Y:S05]  /*c100*/  WARPSYNC.ALL ;  /* 0x0000000000007948 */ /* 0x000fea0003800000 */
[----:B------:R-:W-:-:S13]  /*c110*/  ELECT P1, URZ, PT ;  /* 0x00000000003f782f */ /* 0x000fda0003820000 */
[----:B------:R-:W-:Y:S01]  /*c120*/  @P1 R2UR UR13, R17 ;  /* 0x00000000110d12ca */ /* 0x000fe200000e0000 */
[----:B------:R-:W-:Y:S01]  /*c130*/  UIADD3 UR4, UP0, UR36, 0x270, URZ ;  /* 0x0000027024047890 */ /* 0x000fe2000ff1e03f */
[----:B------:R-:W-:Y:S02]  /*c140*/  @P1 R2UR UR12, R18 ;  /* 0x00000000120c12ca */ /* 0x000fe400000e0000 */
[----:B------:R-:W-:Y:S01]  /*c150*/  @P1 R2UR UR11, R8 ;  /* 0x00000000080b12ca */ /* 0x000fe200000e0000 */
[----:B------:R-:W-:Y:S01]  /*c160*/  UIADD3.X UR5, URZ, UR37, URZ, UP0, !UPT ;  /* 0x000000253f057290 */ /* 0x000fe200087fe43f */
[----:B----4-:R-:W-:-:S04]  /*c170*/  LEA R9, R12, R9, 0x18 ;  /* 0x000000090c097211 */ /* 0x010fc800078ec0ff */
[----:B------:R-:W-:Y:S01]  /*c180*/  R2UR UR30, R9 ;  /* 0x00000000091e72ca */ /* 0x000fe200000e0000 */
[----:B------:R-:W-:Y:S01]  /*c190*/  @P1 IMAD.MOV.U32 R6, RZ, RZ, 0x10000 ;  /* 0x00010000ff061424 */ /* 0x000fe200078e00ff */
[----:B------:R-:W-:Y:S01]  /*c1a0*/  BAR.SYNC.DEFER_BLOCKING 0x8, 0x120 ;  /* 0x0204800000007b1d */ /* 0x000fe20000010000 */
[----:B------:R-:W-:Y:S02]  /*c1b0*/  @P1 R2UR UR29, R17 ;  /* 0x00000000111d12ca */ /* 0x000fe400000e0000 */
[----:B------:R-:W-:-:S08]  /*c1c0*/  @P1 R2UR UR28, R18 ;  /* 0x00000000121c12ca */ /* 0x000fd000000e0000 */
[----:B------:R-:W-:Y:S02]  /*c1d0*/  UIADD3 UR8, UR30, 0x14400, URZ ;  /* 0x000144001e087890 */ /* 0x000fe4000fffe03f */
[----:B------:R-:W-:Y:S01]  /*c1e0*/  UIADD3 UR9, UR30, 0x38800, URZ ;  /* 0x000388001e097890 */ /* 0x000fe2000fffe03f */
[----:B------:R-:W-:Y:S01]  /*c1f0*/  @P1 R2UR UR27, R8 ;  /* 0x00000000081b12ca */ /* 0x000fe200000e0000 */
[----:B------:R-:W-:Y:S01]  /*c200*/  UMOV UR6, 0x0 ;  /* 0x0000000000067882 */ /* 0x000fe20000000000 */
[----:B------:R-:W-:Y:S01]  /*c210*/  UMOV UR7, 0x12f00000 ;  /* 0x12f0000000077882 */ /* 0x000fe20000000000 */
[----:B------:R-:W-:Y:S01]  /*c220*/  UMOV UR10, URZ ;  /* 0x0000003f000a7c82 */ /* 0x000fe20008000000 */
[----:B------:R-:W-:Y:S02]  /*c230*/  @P1 R2UR UR21, R17 ;  /* 0x00000000111512ca */ /* 0x000fe400000e0000 */
[----:B------:R-:W-:Y:S02]  /*c240*/  @P1 R2UR UR20, R18 ;  /* 0x00000000121412ca */ /* 0x000fe400000e0000 */
[----:B------:R-:W-:Y:S01]  /*c250*/  @P1 R2UR UR19, R8 ;  /* 0x00000000081312ca */ /* 0x000fe200000e0000 */
[----:B------:R2:W-:Y:S01]  /*c260*/  @P1 SYNCS.ARRIVE.TRANS64 RZ, [R9+URZ+0x38800], R6 ;  /* 0x0388000609ff19a7 */ /* 0x0005e2000800003f */
[----:B------:R4:W-:Y:S01]  /*c270*/  UTMALDG.4D [UR8], [UR4], desc[UR6] ;  /* 0x00000608040075b4 */ /* 0x0009e20008019000 */
[----:B------:R-:W-:-:S02]  /*c280*/  UIADD3 UR24, UR30, 0x18400, URZ ;  /* 0x000184001e187890 */ /* 0x000fc4000fffe03f */
[----:B------:R-:W-:Y:S01]  /*c290*/  UIADD3 UR16, UR30, 0x1c400, URZ ;  /* 0x0001c4001e107890 */ /* 0x000fe2000fffe03f */
[----:B------:R-:W-:Y:S01]  /*c2a0*/  UMOV UR14, 0x0 ;  /* 0x00000000000e7882 */ /* 0x000fe20000000000 */
[----:B------:R-:W-:Y:S01]  /*c2b0*/  UMOV UR15, 0x12f00000 ;  /* 0x12f00000000f7882 */ /* 0x000fe20000000000 */
[----:B------:R-:W-:Y:S01]  /*c2c0*/  UMOV UR26, 0x40 ;  /* 0x00000040001a7882 */ /* 0x000fe20000000000 */
[----:B------:R-:W-:Y:S01]  /*c2d0*/  UMOV UR25, UR9 ;  /* 0x0000000900197c82 */ /* 0x000fe20008000000 */
[----:B------:R-:W-:Y:S01]  /*c2e0*/  UMOV UR22, 0x0 ;  /* 0x0000000000167882 */ /* 0x000fe20000000000 */
[----:B------:R-:W-:Y:S01]  /*c2f0*/  UMOV UR23, 0x12f00000 ;  /* 0x12f0000000177882 */ /* 0x000fe20000000000 */
[----:B------:R-:W-:Y:S01]  /*c300*/  UMOV UR18, 0x80 ;  /* 0x0000008000127882 */ /* 0x000fe20000000000 */
[----:B------:R-:W-:Y:S01]  /*c310*/  UMOV UR17, UR9 ;  /* 0x0000000900117c82 */ /* 0x000fe20008000000 */
[----:B------:R1:W-:Y:S01]  /*c320*/  UTMALDG.4D [UR24], [UR4], desc[UR14] ;  /* 0x00000e18040075b4 */ /* 0x0003e20008019000 */
[----:B------:R1:W-:Y:S01]  /*c330*/  UTMALDG.4D [UR16], [UR4], desc[UR22] ;  /* 0x00001610040075b4 */ /* 0x0003e20008019000 */
[----:B----4-:R-:W-:-:S02]  /*c340*/  @P1 R2UR UR13, R17 ;  /* 0x00000000110d12ca */ /* 0x010fc400000e0000 */
[----:B------:R-:W-:Y:S02]  /*c350*/  @P1 R2UR UR12, R18 ;  /* 0x00000000120c12ca */ /* 0x000fe400000e0000 */
[----:B------:R-:W-:Y:S01]  /*c360*/  @P1 R2UR UR11, R8 ;  /* 0x00000000080b12ca */ /* 0x000fe200000e0000 */
[----:B------:R-:W-:Y:S01]  /*c370*/  UIADD3 UR8, UR30, 0x20400, URZ ;  /* 0x000204001e087890 */ /* 0x000fe2000fffe03f */
[----:B------:R-:W-:Y:S01]  /*c380*/  UMOV UR6, 0x0 ;  /* 0x0000000000067882 */ /* 0x000fe20000000000 */
[----:B------:R-:W-:Y:S01]  /*c390*/  UMOV UR7, 0x12f00000 ;  /* 0x12f0000000077882 */ /* 0x000fe20000000000 */
[----:B------:R-:W-:-:S09]  /*c3a0*/  UMOV UR10, 0xc0 ;  /* 0x000000c0000a7882 */ /* 0x000fd20000000000 */
[----:B------:R1:W-:Y:S01]  /*c3b0*/  UTMALDG.4D [UR8], [UR4], desc[UR6] ;  /* 0x00000608040075b4 */ /* 0x0003e20008019000 */
[----:B------:R-:W-:Y:S01]  /*c3c0*/  BSSY B0, `(.L_x_46) ;  /* 0x0000006000007945 */ /* 0x000fe20003800000 */
[----:B--2---:R-:W-:-:S04]  /*c3d0*/  LOP3.LUT R6, R13, 0x1, RZ, 0xc, !PT ;  /* 0x000000010d067812 */ /* 0x004fc800078e0cff */
[----:B------:R-:W-:-:S04]  /*c3e0*/  SHF.L.U32 R6, R6, 0x1f, RZ ;  /* 0x0000001f06067819 */ /* 0x000fc800000006ff */
[----:B------:R-:W2:Y:S01]  /*c3f0*/  SYNCS.PHASECHK.TRANS64.TRYWAIT P1, [R9+URZ+0x38820], R6 ;  /* 0x03882006090075a7 */ /* 0x000ea2000802017f */
[----:B---3--:R-:W-:Y:S01]  /*c400*/  ISETP.GE.AND P2, PT, R7, 0x51, PT ;  /* 0x000000510700780c */ /* 0x008fe20003f46270 */
[----:B-12---:R-:W-:-:S12]  /*c410*/  @!P1 BRA `(.L_x_47) ;  /* 0x0000002400589947 */ /* 0x006fd80003800000 */
.L_x_98:
[----:B------:R-:W-:Y:S05]  /*c420*/  BSYNC B0 ;  /* 0x0000000000007941 */ /* 0x000fea0003800000 */
.L_x_46:
[----:B------:R-:W-:Y:S05]  /*c430*/  @!P2 BRA `(.L_x_48) ;  /* 0x000000180084a947 */ /* 0x000fea0003800000 */
[----:B-1----:R-:W2:Y:S01]  /*c440*/  LDL R7, [R1+0xc] ;  /* 0x00000c0001077983 */ /* 0x002ea20000100800 */
[----:B------:R-:W-:Y:S01]  /*c450*/  MOV R6, 0x1 ;  /* 0x0000000100067802 */ /* 0x000fe20000000f00 */
[----:B--2---:R-:W-:-:S05]  /*c460*/  IMAD.MOV R13, RZ, RZ, -R7 ;  /* 0x000000ffff0d7224 */ /* 0x004fca00078e0a07 */
[----:B------:R-:W-:-:S05]  /*c470*/  VIADDMNMX R13, R13, R6, 0xffffffff, !PT ;  /* 0xffffffff0d0d7446 */ /* 0x000fca0007800106 */
[----:B------:R-:W-:-:S05]  /*c480*/  IMAD.IADD R6, R7, 0x1, R13 ;  /* 0x0000000107067824 */ /* 0x000fca00078e020d */
[----:B------:R-:W-:-:S04]  /*c490*/  LOP3.LUT R6, R6, 0x1, RZ, 0xc0, !PT ;  /* 0x0000000106067812 */ /* 0x000fc800078ec0ff */
[----:B------:R-:W-:Y:S01]  /*c4a0*/  ISETP.NE.U32.AND P1, PT, R6, 0x1, PT ;  /* 0x000000010600780c */ /* 0x000fe20003f25070 */
[----:B------:R-:W-:-:S12]  /*c4b0*/  VIADD R6, R7, 0xfffffffe ;  /* 0xfffffffe07067836 */ /* 0x000fd80000000000 */
[----:B------:R-:W-:Y:S05]  /*c4c0*/  @P1 BRA `(.L_x_49) ;  /* 0x0000000800281947 */ /* 0x000fea0003800000 */
[----:B------:R-:W-:Y:S01]  /*c4d0*/  IADD3 R7, R16, 0x1, RZ ;  /* 0x0000000110077810 */ /* 0x000fe20007ffe0ff */
[----:B------:R-:W-:Y:S03]  /*c4e0*/  BSSY B0, `(.L_x_50) ;  /* 0x0000084000007945 */ /* 0x000fe60003800000 */
[----:B------:R-:W-:-:S04]  /*c4f0*/  ISETP.NE.AND P1, PT, R7, 0x2, PT ;  /* 0x000000020700780c */ /* 0x000fc80003f25270 */
[----:B------:R-:W-:Y:S02]  /*c500*/  SEL R12, RZ, 0x1, P1 ;  /* 0x00000001ff0c7807 */ /* 0x000fe40000800000 */
[----:B------:R-:W-:Y:S02]  /*c510*/  SEL R7, R7, RZ, P1 ;  /* 0x000000ff07077207 */ /* 0x000fe40000800000 */
[----:B------:R-:W-:Y:S01]  /*c520*/  LOP3.LUT R12, R19, R12, RZ, 0x3c, !PT ;  /* 0x0000000c130c7212 */ /* 0x000fe200078e3cff */
[----:B------:R-:W-:Y:S06]  /*c530*/  @!P6 BRA `(.L_x_51) ;  /* 0x0000000400f8e947 */ /* 0x000fec0003800000 */
[----:B------:R-:W-:Y:S01]  /*c540*/  IMAD.MOV.U32 R8, RZ, RZ, R5 ;  /* 0x000000ffff087224 */ /* 0x000fe200078e0005 */
[----:B------:R-:W-:Y:S06]  /*c550*/  @!P0 BRA `(.L_x_52) ;  /* 0x0000000000488947 */ /* 0x000fec0003800000 */
[----:B------:R-:W1:Y:S01]  /*c560*/  LDC R15, c[0x0][0x41c] ;  /* 0x00010700ff0f7b82 */ /* 0x000e620000000800 */
[----:B------:R-:W-:Y:S01]  /*c570*/  ULDC.64 UR4, c[0x0][0x408] ;  /* 0x0001020000047ab9 */ /* 0x000fe20000000a00 */
[----:B------:R-:W-:Y:S01]  /*c580*/  ULDC.64 UR6, c[0x0][0x208] ;  /* 0x0000820000067ab9 */ /* 0x000fe20000000a00 */
[----:B-1----:R-:W-:-:S13]  /*c590*/  ISETP.NE.AND P1, PT, R15, 0x1, PT ;  /* 0x000000010f00780c */ /* 0x002fda0003f25270 */
[----:B------:R-:W1:Y:S02]  /*c5a0*/  @P1 LDC.64 R8, c[0x0][0x420] ;  /* 0x00010800ff081b82 */ /* 0x000e640000000a00 */
[----:B-1----:R-:W-:-:S04]  /*c5b0*/  @P1 IMAD.HI.U32 R14, R6, R8, RZ ;  /* 0x00000008060e1227 */ /* 0x002fc800078e00ff */
[----:B------:R-:W-:Y:S01]  /*c5c0*/  IMAD.MOV.U32 R8, RZ, RZ, R6 ;  /* 0x000000ffff087224 */ /* 0x000fe200078e0006 */
[----:B------:R-:W-:Y:S01]  /*c5d0*/  @P1 SHF.R.U32.HI R8, RZ, R9, R14 ;  /* 0x00000009ff081219 */ /* 0x000fe2000001160e */
[----:B------:R-:W-:-:S03]  /*c5e0*/  IMAD R14, R11, UR4, RZ ;  /* 0x000000040b0e7c24 */ /* 0x000fc6000f8e02ff */
[----:B------:R-:W-:Y:S01]  /*c5f0*/  IADD3 R9, -R8, RZ, RZ ;  /* 0x000000ff08097210 */ /* 0x000fe20007ffe1ff */
[----:B------:R-:W-:-:S04]  /*c600*/  IMAD R14, R0, UR5, R14 ;  /* 0x00000005000e7c24 */ /* 0x000fc8000f8e020e */
[----:B------:R-:W-:Y:S01]  /*c610*/  IMAD R6, R15, R9, R6 ;  /* 0x000000090f067224 */ /* 0x000fe200078e0206 */
[----:B------:R-:W-:-:S03]  /*c620*/  SHF.R.S32.HI R9, RZ, 0x1f, R8 ;  /* 0x0000001fff097819 */ /* 0x000fc60000011408 */
[----:B------:R-:W-:-:S04]  /*c630*/  IMAD.WIDE.U32 R8, R0, UR4, R8 ;  /* 0x0000000400087c25 */ /* 0x000fc8000f8e0008 */
[----:B------:R-:W-:Y:S01]  /*c640*/  IMAD.IADD R9, R14, 0x1, R9 ;  /* 0x000000010e097824 */ /* 0x000fe200078e0209 */
[----:B------:R-:W-:-:S04]  /*c650*/  LEA R2, P1, R8, R2, 0x2 ;  /* 0x0000000208027211 */ /* 0x000fc800078210ff */
[----:B------:R-:W-:-:S05]  /*c660*/  LEA.HI.X R3, R8, R3, R9, 0x2, P1 ;  /* 0x0000000308037211 */ /* 0x000fca00008f1409 */
[----:B------:R1:W5:Y:S04]  /*c670*/  LDG.E R8, desc[UR6][R2.64] ;  /* 0x0000000602087981 */ /* 0x000368000c1e1900 */
.L_x_52:
[----:B-1----:R-:W1:Y:S01]  /*c680*/  S2R R3, SR_CgaCtaId ;  /* 0x0000000000037919 */ /* 0x002e620000008800 */
[----:B------:R-:W-:-:S04]  /*c690*/  MOV R2, 0x400 ;  /* 0x0000040000027802 */ /* 0x000fc80000000f00 */
[----:B-1----:R-:W-:Y:S02]  /*c6a0*/  LEA R2, R3, R2, 0x18 ;  /* 0x0000000203027211 */ /* 0x002fe400078ec0ff */
[----:B------:R-:W-:-:S03]  /*c6b0*/  SHF.L.U32 R3, R12, 0x1f, RZ ;  /* 0x0000001f0c037819 */ /* 0x000fc600000006ff */
[----:B------:R-:W-:-:S04]  /*c6c0*/  IMAD R2, R7, 0x8, R2 ;  /* 0x0000000807027824 */ /* 0x000fc800078e0202 */
[----:B------:R-:W1:Y:S02]  /*c6d0*/  SYNCS.PHASECHK.TRANS64.TRYWAIT P1, [R2+URZ+0x38840], R3 ;  /* 0x03884003020075a7 */ /* 0x000e64000802017f */
[----:B-1----:R-:W-:Y:S05]  /*c6e0*/  @!P1 BRA `(.L_x_53) ;  /* 0x0000002000c49947 */ /* 0x002fea0003800000 */
.L_x_99:
[----:B------:R-:W2:Y:S02]  /*c6f0*/  S2R R9, SR_TID.X ;  /* 0x0000000000097919 */ /* 0x000ea40000002100 */
[----:B--2---:R-:W-:-:S04]  /*c700*/  LOP3.LUT R9, R9, 0x7f, RZ, 0xc0, !PT ;  /* 0x0000007f09097812 */ /* 0x004fc800078ec0ff */
[----:B------:R-:W-:-:S13]  /*c710*/  ISETP.NE.AND P2, PT, R9, RZ, PT ;  /* 0x000000ff0900720c */ /* 0x000fda0003f45270 */
[----:B------:R-:W-:Y:S05]  /*c720*/  @P2 BRA `(.L_x_54) ;  /* 0x00000000001c2947 */ /* 0x000fea0003800000 */
[----:B------:R-:W2:Y:S01]  /*c730*/  S2R R9, SR_TID.X ;  /* 0x0000000000097919 */ /* 0x000ea20000002100 */
[----:B-1----:R-:W-:-:S04]  /*c740*/  MOV R3, 0xa000 ;  /* 0x0000a00000037802 */ /* 0x002fc80000000f00 */
[----:B------:R3:W-:Y:S01]  /*c750*/  SYNCS.ARRIVE.TRANS64 RZ, [R2+URZ+0x38830], R3 ;  /* 0x0388300302ff79a7 */ /* 0x0007e2000800003f */
[----:B--2---:R-:W-:-:S04]  /*c760*/  LOP3.LUT R9, R9, 0x1f, RZ, 0xc0, !PT ;  /* 0x0000001f09097812 */ /* 0x004fc800078ec0ff */
[----:B------:R-:W-:-:S13]  /*c770*/  ISETP.NE.AND P1, PT, R9, RZ, PT ;  /* 0x000000ff0900720c */ /* 0x000fda0003f25270 */
[----:B---3--:R-:W-:Y:S05]  /*c780*/  @!P1 BRA `(.L_x_54) ;  /* 0x0000000000049947 */ /* 0x008fea0003800000 */
[----:B------:R-:W-:Y:S01]  /*c790*/  BPT.TRAP 0x1 ;  /* 0x000000040000795c */ /* 0x000fe20000300000 */
.L_x_54:
[----:B------:R-:W2:Y:S01]  /*c7a0*/  S2R R14, SR_CgaCtaId ;  /* 0x00000000000e7919 */ /* 0x000ea20000008800 */
[----:B------:R-:W-:Y:S01]  /*c7b0*/  MOV R9, 0x400 ;  /* 0x0000040000097802 */ /* 0x000fe20000000f00 */
[----:B------:R-:W-:Y:S01]  /*c7c0*/  UIADD3 UR4, UP0, UR36, 0x370, URZ ;  /* 0x0000037024047890 */ /* 0x000fe2000ff1e03f */
[----:B------:R-:W-:Y:S01]  /*c7d0*/  R2UR UR9, R2 ;  /* 0x00000000020972ca */ /* 0x000fe200000e0000 */
[----:B------:R-:W-:Y:S01]  /*c7e0*/  UMOV UR10, URZ ;  /* 0x0000003f000a7c82 */ /* 0x000fe20008000000 */
[----:B------:R-:W-:Y:S01]  /*c7f0*/  R2UR UR11, R6 ;  /* 0x00000000060b72ca */ /* 0x000fe200000e0000 */
[----:B------:R-:W-:Y:S01]  /*c800*/  UIADD3.X UR5, URZ, UR37, URZ, UP0, !UPT ;  /* 0x000000253f057290 */ /* 0x000fe200087fe43f */
[----:B------:R-:W-:Y:S01]  /*c810*/  R2UR UR12, R4 ;  /* 0x00000000040c72ca */ /* 0x000fe200000e0000 */
[----:B------:R-:W-:Y:S01]  /*c820*/  UMOV UR6, 0x0 ;  /* 0x0000000000067882 */ /* 0x000fe20000000000 */
[----:B-----5:R-:W-:Y:S01]  /*c830*/  R2UR UR13, R8 ;  /* 0x00000000080d72ca */ /* 0x020fe200000e0000 */
[----:B------:R-:W-:Y:S01]  /*c840*/  UMOV UR7, 0x14f00000 ;  /* 0x14f0000000077882 */ /* 0x000fe20000000000 */
[----:B------:R-:W-:Y:S01]  /*c850*/  UMOV UR17, 0x40 ;  /* 0x0000004000117882 */ /* 0x000fe20000000000 */
[----:B------:R-:W-:Y:S01]  /*c860*/  UMOV UR18, 0x80 ;  /* 0x0000008000127882 */ /* 0x000fe20000000000 */
[----:B------:R-:W-:Y:S01]  /*c870*/  UMOV UR19, 0xc0 ;  /* 0x000000c000137882 */ /* 0x000fe20000000000 */
[----:B-1----:R-:W-:-:S02]  /*c880*/  SHF.L.U32 R3, R19, 0x1f, RZ ;  /* 0x0000001f13037819 */ /* 0x002fc400000006ff */
[----:B------:R-:W-:Y:S02]  /*c890*/  UIADD3 UR9, UR9, 0x38830, URZ ;  /* 0x0003883009097890 */ /* 0x000fe4000fffe03f */
[----:B------:R-:W-:Y:S01]  /*c8a0*/  UIMAD UR11, UR11, 0x50, URZ ;  /* 0x000000500b0b78a4 */ /* 0x000fe2000f8e023f */
[----:B--2---:R-:W-:-:S05]  /*c8b0*/  LEA R9, R14, R9, 0x18 ;  /* 0x000000090e097211 */ /* 0x004fca00078ec0ff */
[----:B------:R-:W-:-:S05]  /*c8c0*/  IMAD R2, R7, 0xa000, R9 ;  /* 0x0000a00007027824 */ /* 0x000fca00078e0209 */
[----:B------:R-:W-:Y:S01]  /*c8d0*/  R2UR UR14, R2 ;  /* 0x00000000020e72ca */ /* 0x000fe200000e0000 */
[----:B------:R-:W-:-:S04]  /*c8e0*/  VIADD R2, R9, 0x38800 ;  /* 0x0003880009027836 */ /* 0x000fc80000000000 */
[----:B------:R-:W-:-:S08]  /*c8f0*/  IMAD R2, R16, 0x8, R2 ;  /* 0x0000000810027824 */ /* 0x000fd000078e0202 */
[----:B------:R-:W-:Y:S02]  /*c900*/  UIADD3 UR8, UR14, 0x24400, URZ ;  /* 0x000244000e087890 */ /* 0x000fe4000fffe03f */
[----:B------:R-:W-:Y:S02]  /*c910*/  UIADD3 UR15, UR14, 0x26c00, URZ ;  /* 0x00026c000e0f7890 */ /* 0x000fe4000fffe03f */
[----:B------:R-:W-:Y:S02]  /*c920*/  UIADD3 UR16, UR14, 0x29400, URZ ;  /* 0x000294000e107890 */ /* 0x000fe4000fffe03f */
[----:B------:R-:W-:-:S03]  /*c930*/  UIADD3 UR14, UR14, 0x2bc00, URZ ;  /* 0x0002bc000e0e7890 */ /* 0x000fc6000fffe03f */
[----:B------:R1:W-:Y:S02]  /*c940*/  UTMALDG.4D [UR8], [UR4], desc[UR6] ;  /* 0x00000608040075b4 */ /* 0x0003e40008019000 */
[----:B-1----:R-:W-:Y:S01]  /*c950*/  UMOV UR8, UR15 ;  /* 0x0000000f00087c82 */ /* 0x002fe20008000000 */
[----:B------:R-:W-:Y:S02]  /*c960*/  UMOV UR10, UR17 ;  /* 0x00000011000a7c82 */ /* 0x000fe40008000000 */
[----:B------:R1:W-:Y:S02]  /*c970*/  UTMALDG.4D [UR8], [UR4], desc[UR6] ;  /* 0x00000608040075b4 */ /* 0x0003e40008019000 */
[----:B-1----:R-:W-:Y:S01]  /*c980*/  UMOV UR8, UR16 ;  /* 0x0000001000087c82 */ /* 0x002fe20008000000 */
[----:B------:R-:W-:Y:S02]  /*c990*/  UMOV UR10, UR18 ;  /* 0x00000012000a7c82 */ /* 0x000fe40008000000 */
[----:B------:R1:W-:Y:S02]  /*c9a0*/  UTMALDG.4D [UR8], [UR4], desc[UR6] ;  /* 0x00000608040075b4 */ /* 0x0003e40008019000 */
[----:B-1----:R-:W-:Y:S01]  /*c9b0*/  UMOV UR8, UR14 ;  /* 0x0000000e00087c82 */ /* 0x002fe20008000000 */
[----:B------:R-:W-:-:S02]  /*c9c0*/  UMOV UR10, UR19 ;  /* 0x00000013000a7c82 */ /* 0x000fc40008000000 */
[----:B------:R1:W-:Y:S01]  /*c9d0*/  UTMALDG.4D [UR8], [UR4], desc[UR6] ;  /* 0x00000608040075b4 */ /* 0x0003e20008019000 */
[----:B------:R-:W2:Y:S02]  /*c9e0*/  SYNCS.PHASECHK.TRANS64.TRYWAIT P1, [R2+URZ+0x60], R3 ;  /* 0x00006003020075a7 */ /* 0x000ea4000802017f */
[----:B-12---:R-:W-:Y:S05]  /*c9f0*/  @!P1 BRA `(.L_x_55) ;  /* 0x0000002000149947 */ /* 0x006fea0003800000 */
.L_x_100:
[----:B------:R-:W-:Y:S05]  /*ca00*/  @P2 BRA `(.L_x_56) ;  /* 0x00000000002c2947 */ /* 0x000fea0003800000 */
[----:B------:R-:W2:Y:S01]  /*ca10*/  S2R R9, SR_TID.X ;  /* 0x0000000000097919 */ /* 0x000ea20000002100 */
[----:B------:R-:W-:Y:S01]  /*ca20*/  MOV R14, 0x400 ;  /* 0x00000400000e7802 */ /* 0x000fe20000000f00 */
[----:B-1----:R-:W-:Y:S01]  /*ca30*/  IMAD.MOV.U32 R3, RZ, RZ, 0xa000 ;  /* 0x0000a000ff037424 */ /* 0x002fe200078e00ff */
[----:B------:R-:W1:Y:S01]  /*ca40*/  S2R R15, SR_CgaCtaId ;  /* 0x00000000000f7919 */ /* 0x000e620000008800 */
[----:B--2---:R-:W-:-:S04]  /*ca50*/  LOP3.LUT R9, R9, 0x1f, RZ, 0xc0, !PT ;  /* 0x0000001f09097812 */ /* 0x004fc800078ec0ff */
[----:B------:R-:W-:Y:S02]  /*ca60*/  ISETP.NE.AND P1, PT, R9, RZ, PT ;  /* 0x000000ff0900720c */ /* 0x000fe40003f25270 */
[----:B-1----:R-:W-:-:S04]  /*ca70*/  LEA R14, R15, R14, 0x18 ;  /* 0x0000000e0f0e7211 */ /* 0x002fc800078ec0ff */
[----:B------:R-:W-:-:S04]  /*ca80*/  LEA R2, R16, R14, 0x3 ;  /* 0x0000000e10027211 */ /* 0x000fc800078e18ff */
[----:B------:R2:W-:Y:S03]  /*ca90*/  SYNCS.ARRIVE.TRANS64 RZ, [R2+URZ+0x38850], R3 ;  /* 0x0388500302ff79a7 */ /* 0x0005e6000800003f */
[----:B------:R-:W-:Y:S05]  /*caa0*/  @!P1 BRA `(.L_x_56) ;  /* 0x0000000000049947 */ /* 0x000fea0003800000 */
[----:B------:R-:W-:Y:S01]  /*cab0*/  BPT.TRAP 0x1 ;  /* 0x000000040000795c */ /* 0x000fe20000300000 */
.L_x_56:
[----:B-12---:R-:W2:Y:S01]  /*cac0*/  LDL.LU R3, [R1] ;  /* 0x0000000001037983 */ /* 0x006ea20000300800 */
[----:B------:R-:W-:Y:S01]  /*cad0*/  MOV R9, 0x400 ;  /* 0x0000040000097802 */ /* 0x000fe20000000f00 */
[----:B------:R-:W1:Y:S01]  /*cae0*/  S2R R14, SR_CgaCtaId ;  /* 0x00000000000e7919 */ /* 0x000e620000008800 */
[----:B------:R-:W-:Y:S01]  /*caf0*/  R2UR UR13, R5 ;  /* 0x00000000050d72ca */ /* 0x000fe200000e0000 */
[----:B------:R-:W-:Y:S01]  /*cb00*/  UIADD3 UR4, UP0, UR36, 0x470, URZ ;  /* 0x0000047024047890 */ /* 0x000fe2000ff1e03f */
[----:B------:R-:W-:Y:S02]  /*cb10*/  R2UR UR12, R4 ;  /* 0x00000000040c72ca */ /* 0x000fe400000e0000 */
[----:B-1----:R-:W-:-:S05]  /*cb20*/  LEA R9, R14, R9, 0x18 ;  /* 0x000000090e097211 */ /* 0x002fca00078ec0ff */
[----:B------:R-:W-:-:S05]  /*cb30*/  IMAD R2, R16, 0x8, R9 ;  /* 0x0000000810027824 */ /* 0x000fca00078e0209 */
[----:B------:R-:W-:Y:S01]  /*cb40*/  R2UR UR9, R2 ;  /* 0x00000000020972ca */ /* 0x000fe200000e0000 */
[----:B------:R-:W-:-:S05]  /*cb50*/  IMAD R2, R16, 0xa000, R9 ;  /* 0x0000a00010027824 */ /* 0x000fca00078e0209 */
[----:B------:R-:W-:Y:S01]  /*cb60*/  R2UR UR16, R2 ;  /* 0x00000000021072ca */ /* 0x000fe200000e0000 */
[----:B------:R-:W-:-:S06]  /*cb70*/  UIADD3.X UR5, URZ, UR37, URZ, UP0, !UPT ;  /* 0x000000253f057290 */ /* 0x000fcc00087fe43f */
[----:B------:R-:W-:-:S06]  /*cb80*/  UIADD3 UR9, UR9, 0x38850, URZ ;  /* 0x0003885009097890 */ /* 0x000fcc000fffe03f */
[----:B------:R-:W-:Y:S02]  /*cb90*/  UIADD3 UR8, UR16, 0x400, URZ ;  /* 0x0000040010087890 */ /* 0x000fe4000fffe03f */
[----:B------:R-:W-:Y:S02]  /*cba0*/  UIADD3 UR14, UR16, 0x2c00, URZ ;  /* 0x00002c00100e7890 */ /* 0x000fe4000fffe03f */
[----:B------:R-:W-:Y:S01]  /*cbb0*/  UIADD3 UR15, UR16, 0x5400, URZ ;  /* 0x00005400100f7890 */ /* 0x000fe2000fffe03f */
[----:B------:R-:W-:Y:S01]  /*cbc0*/  UMOV UR10, URZ ;  /* 0x0000003f000a7c82 */ /* 0x000fe20008000000 */
[----:B------:R-:W-:Y:S01]  /*cbd0*/  UMOV UR6, 0x0 ;  /* 0x0000000000067882 */ /* 0x000fe20000000000 */
[----:B------:R-:W-:Y:S01]  /*cbe0*/  UMOV UR7, 0x14f00000 ;  /* 0x14f0000000077882 */ /* 0x000fe20000000000 */
[----:B------:R-:W-:Y:S01]  /*cbf0*/  UMOV UR17, 0x40 ;  /* 0x0000004000117882 */ /* 0x000fe20000000000 */
[----:B------:R-:W-:Y:S01]  /*cc00*/  UIADD3 UR16, UR16, 0x7c00, URZ ;  /* 0x00007c0010107890 */ /* 0x000fe2000fffe03f */
[----:B------:R1:W-:Y:S01]  /*cc10*/  STL [R1], R6 ;  /* 0x0000000601007387 */ /* 0x0003e20000100800 */
[----:B------:R-:W-:-:S02]  /*cc20*/  MOV R5, R8 ;  /* 0x0000000800057202 */ /* 0x000fc40000000f00 */
[----:B--2---:R-:W-:-:S13]  /*cc30*/  R2UR UR11, R3 ;  /* 0x00000000030b72ca */ /* 0x004fda00000e0000 */
[----:B------:R-:W-:-:S09]  /*cc40*/  UIMAD UR11, UR11, 0x50, URZ ;  /* 0x000000500b0b78a4 */ /* 0x000fd2000f8e023f */
[----:B------:R2:W-:Y:S02]  /*cc50*/  UTMALDG.4D [UR8], [UR4], desc[UR6] ;  /* 0x00000608040075b4 */ /* 0x0005e40008019000 */
[----:B--2---:R-:W-:Y:S01]  /*cc60*/  UMOV UR8, UR14 ;  /* 0x0000000e00087c82 */ /* 0x004fe20008000000 */
[----:B------:R-:W-:Y:S01]  /*cc70*/  UMOV UR10, UR17 ;  /* 0x00000011000a7c82 */ /* 0x000fe20008000000 */
[----:B------:R-:W-:Y:S01]  /*cc80*/  UMOV UR14, 0x80 ;  /* 0x00000080000e7882 */ /* 0x000fe20000000000 */
        /* <DEDUP_REMOVED lines=8> */
[----:B-1----:R-:W-:Y:S01]  /*cd10*/  NOP ;  /* 0x0000000000007918 */ /* 0x002fe20000000000 */
.L_x_51:
[----:B------:R-:W-:Y:S05]  /*cd20*/  BSYNC B0 ;  /* 0x0000000000007941 */ /* 0x000fea0003800000 */
.L_x_50:
[----:B------:R-:W2:Y:S01]  /*cd30*/  LDL.LU R2, [R1+0xc] ;  /* 0x00000c0001027983 */ /* 0x000ea20000300800 */
[----:B------:R-:W-:Y:S01]  /*cd40*/  IMAD.MOV.U32 R16, RZ, RZ, R7 ;  /* 0x000000ffff107224 */ /* 0x000fe200078e0007 */
[----:B------:R-:W-:Y:S01]  /*cd50*/  MOV R19, R12 ;  /* 0x0000000c00137202 */ /* 0x000fe20000000f00 */
[----:B--2---:R-:W-:-:S07]  /*cd60*/  VIADD R6, R2, 0xfffffffd ;  /* 0xfffffffd02067836 */ /* 0x004fce0000000000 */
.L_x_49:
[----:B------:R-:W-:Y:S01]  /*cd70*/  IMAD.MOV R13, RZ, RZ, -R13 ;  /* 0x000000ffff0d7224 */ /* 0x000fe200078e0a0d */
[----:B------:R-:W-:Y:S04]  /*cd80*/  BSSY B0, `(.L_x_48) ;  /* 0x000010c000007945 */ /* 0x000fe80003800000 */
[----:B------:R-:W-:-:S13]  /*cd90*/  ISETP.NE.AND P1, PT, R10, R13, PT ;  /* 0x0000000d0a00720c */ /* 0x000fda0003f25270 */
[----:B------:R-:W-:Y:S05]  /*cda0*/  @!P1 BRA `(.L_x_57) ;  /* 0x0000001000249947 */ /* 0x000fea0003800000 */
[----:B------:R-:W-:-:S07]  /*cdb0*/  IMAD.MOV.U32 R8, RZ, RZ, R5 ;  /* 0x000000ffff087224 */ /* 0x000fce00078e0005 */
.L_x_72:
        /* <DEDUP_REMOVED lines=12> */
[----:B------:R-:W-:-:S04]  /*ce80*/  IMAD R13, R11, UR4, RZ ;  /* 0x000000040b0d7c24 */ /* 0x000fc8000f8e02ff */
[----:B------:R-:W-:Y:S01]  /*ce90*/  IMAD R13, R0, UR5, R13 ;  /* 0x00000005000d7c24 */ /* 0x000fe2000f8e020d */
[----:B-1----:R-:W-:-:S13]  /*cea0*/  ISETP.NE.AND P1, PT, R9, 0x1, PT ;  /* 0x000000010900780c */ /* 0x002fda0003f25270 */
[----:B------:R-:W1:Y:S02]  /*ceb0*/  @P1 LDC.64 R2, c[0x0][0x420] ;  /* 0x00010800ff021b82 */ /* 0x000e640000000a00 */
[----:B-1----:R-:W-:-:S04]  /*cec0*/  @P1 IMAD.HI.U32 R8, R6, R2, RZ ;  /* 0x0000000206081227 */ /* 0x002fc800078e00ff */
[----:B------:R-:W-:Y:S01]  /*ced0*/  IMAD.MOV.U32 R2, RZ, RZ, R6 ;  /* 0x000000ffff027224 */ /* 0x000fe200078e0006 */
[----:B------:R-:W-:-:S04]  /*cee0*/  @P1 SHF.R.U32.HI R2, RZ, R3, R8 ;  /* 0x00000003ff021219 */ /* 0x000fc80000011608 */
[----:B------:R-:W-:Y:S02]  /*cef0*/  IADD3 R12, -R2, RZ, RZ ;  /* 0x000000ff020c7210 */ /* 0x000fe40007ffe1ff */
[----:B------:R-:W-:-:S03]  /*cf00*/  SHF.R.S32.HI R3, RZ, 0x1f, R2 ;  /* 0x0000001fff037819 */ /* 0x000fc60000011402 */
[----:B------:R-:W-:Y:S02]  /*cf10*/  IMAD R12, R9, R12, R6 ;  /* 0x0000000c090c7224 */ /* 0x000fe400078e0206 */
[----:B------:R-:W1:Y:S01]  /*cf20*/  LDC.64 R8, c[0x0][0x3f8] ;  /* 0x0000fe00ff087b82 */ /* 0x000e620000000a00 */
[----:B------:R-:W-:-:S04]  /*cf30*/  IMAD.WIDE.U32 R2, R0, UR4, R2 ;  /* 0x0000000400027c25 */ /* 0x000fc8000f8e0002 */
[----:B------:R-:W-:Y:S01]  /*cf40*/  IMAD.IADD R13, R13, 0x1, R3 ;  /* 0x000000010d0d7824 */ /* 0x000fe200078e0203 */
[----:B-1----:R-:W-:-:S04]  /*cf50*/  LEA R8, P1, R2, R8, 0x2 ;  /* 0x0000000802087211 */ /* 0x002fc800078210ff */
[----:B------:R-:W-:-:S05]  /*cf60*/  LEA.HI.X R9, R2, R9, R13, 0x2, P1 ;  /* 0x0000000902097211 */ /* 0x000fca00008f140d */
[----:B------:R1:W5:Y:S04]  /*cf70*/  LDG.E R8, desc[UR6][R8.64] ;  /* 0x0000000608087981 */ /* 0x000368000c1e1900 */
.L_x_60:
[----:B------:R-:W2:Y:S01]  /*cf80*/  S2R R3, SR_CgaCtaId ;  /* 0x0000000000037919 */ /* 0x000ea20000008800 */
[----:B------:R-:W-:-:S04]  /*cf90*/  MOV R2, 0x400 ;  /* 0x0000040000027802 */ /* 0x000fc80000000f00 */
[----:B--2---:R-:W-:Y:S02]  /*cfa0*/  LEA R2, R3, R2, 0x18 ;  /* 0x0000000203027211 */ /* 0x004fe400078ec0ff */
[----:B------:R-:W-:-:S03]  /*cfb0*/  SHF.L.U32 R3, R10, 0x1f, RZ ;  /* 0x0000001f0a037819 */ /* 0x000fc600000006ff */
[----:B------:R-:W-:-:S04]  /*cfc0*/  IMAD R2, R7, 0x8, R2 ;  /* 0x0000000807027824 */ /* 0x000fc800078e0202 */
[----:B------:R-:W2:Y:S02]  /*cfd0*/  SYNCS.PHASECHK.TRANS64.TRYWAIT P1, [R2+URZ+0x38840], R3 ;  /* 0x03884003020075a7 */ /* 0x000ea4000802017f */
[----:B--2---:R-:W-:Y:S05]  /*cfe0*/  @!P1 BRA `(.L_x_61) ;  /* 0x0000001800ac9947 */ /* 0x004fea0003800000 */
.L_x_101:
[----:B-1----:R-:W1:Y:S02]  /*cff0*/  S2R R9, SR_TID.X ;  /* 0x0000000000097919 */ /* 0x002e640000002100 */
[----:B-1----:R-:W-:-:S04]  /*d000*/  LOP3.LUT R9, R9, 0x7f, RZ, 0xc0, !PT ;  /* 0x0000007f09097812 */ /* 0x002fc800078ec0ff */
[----:B------:R-:W-:-:S13]  /*d010*/  ISETP.NE.AND P2, PT, R9, RZ, PT ;  /* 0x000000ff0900720c */ /* 0x000fda0003f45270 */
[----:B------:R-:W-:Y:S05]  /*d020*/  @P2 BRA `(.L_x_62) ;  /* 0x00000000001c2947 */ /* 0x000fea0003800000 */
[----:B------:R-:W1:Y:S01]  /*d030*/  S2R R9, SR_TID.X ;  /* 0x0000000000097919 */ /* 0x000e620000002100 */
[----:B--2---:R-:W-:-:S04]  /*d040*/  MOV R3, 0xa000 ;  /* 0x0000a00000037802 */ /* 0x004fc80000000f00 */
[----:B------:R3:W-:Y:S01]  /*d050*/  SYNCS.ARRIVE.TRANS64 RZ, [R2+URZ+0x38830], R3 ;  /* 0x0388300302ff79a7 */ /* 0x0007e2000800003f */
[----:B-1----:R-:W-:-:S04]  /*d060*/  LOP3.LUT R9, R9, 0x1f, RZ, 0xc0, !PT ;  /* 0x0000001f09097812 */ /* 0x002fc800078ec0ff */
[----:B------:R-:W-:-:S13]  /*d070*/  ISETP.NE.AND P1, PT, R9, RZ, PT ;  /* 0x000000ff0900720c */ /* 0x000fda0003f25270 */
[----:B---3--:R-:W-:Y:S05]  /*d080*/  @!P1 BRA `(.L_x_62) ;  /* 0x0000000000049947 */ /* 0x008fea0003800000 */
[----:B------:R-:W-:Y:S01]  /*d090*/  BPT.TRAP 0x1 ;  /* 0x000000040000795c */ /* 0x000fe20000300000 */
.L_x_62:
[----:B------:R-:W1:Y:S01]  /*d0a0*/  S2R R9, SR_CgaCtaId ;  /* 0x0000000000097919 */ /* 0x000e620000008800 */
[----:B--2---:R-:W-:Y:S01]  /*d0b0*/  MOV R3, 0x400 ;  /* 0x0000040000037802 */ /* 0x004fe20000000f00 */
        /* <DEDUP_REMOVED lines=12> */
[----:B------:R-:W-:-:S02]  /*d180*/  SHF.L.U32 R19, R19, 0x1f, RZ ;  /* 0x0000001f13137819 */ /* 0x000fc400000006ff */
[----:B------:R-:W-:Y:S02]  /*d190*/  UIADD3 UR9, UR9, 0x38830, URZ ;  /* 0x0003883009097890 */ /* 0x000fe4000fffe03f */
[----:B------:R-:W-:Y:S01]  /*d1a0*/  UIMAD UR11, UR11, 0x50, URZ ;  /* 0x000000500b0b78a4 */ /* 0x000fe2000f8e023f */
[----:B-1----:R-:W-:-:S05]  /*d1b0*/  LEA R3, R9, R3, 0x18 ;  /* 0x0000000309037211 */ /* 0x002fca00078ec0ff */
[----:B------:R-:W-:Y:S02]  /*d1c0*/  IMAD R2, R7, 0xa000, R3 ;  /* 0x0000a00007027824 */ /* 0x000fe400078e0203 */
[----:B------:R-:W-:-:S03]  /*d1d0*/  VIADD R3, R3, 0x38800 ;  /* 0x0003880003037836 */ /* 0x000fc60000000000 */
[----:B------:R-:W-:Y:S01]  /*d1e0*/  R2UR UR14, R2 ;  /* 0x00000000020e72ca */ /* 0x000fe200000e0000 */
[----:B------:R-:W-:-:S12]  /*d1f0*/  IMAD R2, R16, 0x8, R3 ;  /* 0x0000000810027824 */ /* 0x000fd800078e0203 */
        /* <DEDUP_REMOVED lines=16> */
.L_x_102:
[----:B------:R-:W-:Y:S05]  /*d300*/  @P2 BRA `(.L_x_64) ;  /* 0x00000000001c2947 */ /* 0x000fea0003800000 */
[----:B------:R-:W2:Y:S01]  /*d310*/  S2R R9, SR_TID.X ;  /* 0x0000000000097919 */ /* 0x000ea20000002100 */
[----:B------:R-:W-:-:S04]  /*d320*/  MOV R3, 0xa000 ;  /* 0x0000a00000037802 */ /* 0x000fc80000000f00 */
[----:B------:R3:W-:Y:S01]  /*d330*/  SYNCS.ARRIVE.TRANS64 RZ, [R2+URZ+0x50], R3 ;  /* 0x0000500302ff79a7 */ /* 0x0007e2000800003f */
[----:B--2---:R-:W-:-:S04]  /*d340*/  LOP3.LUT R9, R9, 0x1f, RZ, 0xc0, !PT ;  /* 0x0000001f09097812 */ /* 0x004fc800078ec0ff */
[----:B------:R-:W-:-:S13]  /*d350*/  ISETP.NE.AND P1, PT, R9, RZ, PT ;  /* 0x000000ff0900720c */ /* 0x000fda0003f25270 */
[----:B---3--:R-:W-:Y:S05]  /*d360*/  @!P1 BRA `(.L_x_64) ;  /* 0x0000000000049947 */ /* 0x008fea0003800000 */
[----:B------:R-:W-:Y:S01]  /*d370*/  BPT.TRAP 0x1 ;  /* 0x000000040000795c */ /* 0x000fe20000300000 */
.L_x_64:
[----:B------:R-:W2:Y:S01]  /*d380*/  LDL.LU R3, [R1] ;  /* 0x0000000001037983 */ /* 0x000ea20000300800 */
[----:B------:R-:W-:Y:S01]  /*d390*/  MOV R9, 0x400 ;  /* 0x0000040000097802 */ /* 0x000fe20000000f00 */
[----:B------:R-:W3:Y:S01]  /*d3a0*/  S2R R13, SR_CgaCtaId ;  /* 0x00000000000d7919 */ /* 0x000ee20000008800 */
[----:B------:R-:W-:Y:S01]  /*d3b0*/  R2UR UR9, R2 ;  /* 0x00000000020972ca */ /* 0x000fe200000e0000 */
[----:B------:R-:W-:Y:S01]  /*d3c0*/  UIADD3 UR4, UP0, UR36, 0x470, URZ ;  /* 0x0000047024047890 */ /* 0x000fe2000ff1e03f */
[----:B------:R-:W-:Y:S02]  /*d3d0*/  R2UR UR13, R5 ;  /* 0x00000000050d72ca */ /* 0x000fe400000e0000 */
[----:B------:R-:W-:Y:S01]  /*d3e0*/  R2UR UR12, R4 ;  /* 0x00000000040c72ca */ /* 0x000fe200000e0000 */
[----:B------:R-:W-:Y:S01]  /*d3f0*/  UIADD3.X UR5, URZ, UR37, URZ, UP0, !UPT ;  /* 0x000000253f057290 */ /* 0x000fe200087fe43f */
[----:B---3--:R-:W-:-:S05]  /*d400*/  LEA R9, R13, R9, 0x18 ;  /* 0x000000090d097211 */ /* 0x008fca00078ec0ff */
        /* <DEDUP_REMOVED lines=10> */
[----:B------:R-:W-:Y:S01]  /*d4b0*/  UIADD3 UR14, UR14, 0x7c00, URZ ;  /* 0x00007c000e0e7890 */ /* 0x000fe2000fffe03f */
[----:B------:R3:W-:Y:S01]  /*d4c0*/  STL [R1], R12 ;  /* 0x0000000c01007387 */ /* 0x0007e20000100800 */
[----:B------:R-:W-:Y:S01]  /*d4d0*/  IMAD.MOV.U32 R5, RZ, RZ, R8 ;  /* 0x000000ffff057224 */ /* 0x000fe200078e0008 */
        /* <DEDUP_REMOVED lines=14> */
[----:B---3--:R-:W-:Y:S01]  /*d5c0*/  NOP ;  /* 0x0000000000007918 */ /* 0x008fe20000000000 */
.L_x_59:
[----:B------:R-:W-:Y:S05]  /*d5d0*/  BSYNC B1 ;  /* 0x0000000000017941 */ /* 0x000fea0003800000 */
.L_x_58:
[----:B------:R-:W-:Y:S01]  /*d5e0*/  VIADD R16, R7, 0x1 ;  /* 0x0000000107107836 */ /* 0x000fe20000000000 */
[----:B------:R-:W-:Y:S04]  /*d5f0*/  BSSY B1, `(.L_x_65) ;  /* 0x0000081000017945 */ /* 0x000fe80003800000 */
[----:B------:R-:W-:-:S04]  /*d600*/  ISETP.NE.AND P1, PT, R16, 0x2, PT ;  /* 0x000000021000780c */ /* 0x000fc80003f25270 */
[----:B-1----:R-:W-:Y:S02]  /*d610*/  SEL R19, RZ, 0x1, P1 ;  /* 0x00000001ff137807 */ /* 0x002fe40000800000 */
[----:B------:R-:W-:Y:S02]  /*d620*/  SEL R16, R16, RZ, P1 ;  /* 0x000000ff10107207 */ /* 0x000fe40000800000 */
[----:B------:R-:W-:Y:S01]  /*d630*/  LOP3.LUT R19, R10, R19, RZ, 0x3c, !PT ;  /* 0x000000130a137212 */ /* 0x000fe200078e3cff */
[----:B------:R-:W-:Y:S06]  /*d640*/  @!P6 BRA `(.L_x_66) ;  /* 0x0000000400ece947 */ /* 0x000fec0003800000 */
[----:B------:R-:W-:Y:S01]  /*d650*/  IADD3 R12, R6, -0x1, RZ ;  /* 0xffffffff060c7810 */ /* 0x000fe20007ffe0ff */
        /* <DEDUP_REMOVED lines=10> */
[----:B------:R-:W-:-:S05]  /*d700*/  @P1 SHF.R.U32.HI R2, RZ, R3, R9 ;  /* 0x00000003ff021219 */ /* 0x000fca0000011609 */
[----:B------:R-:W-:-:S04]  /*d710*/  IMAD.MOV R3, RZ, RZ, -R2 ;  /* 0x000000ffff037224 */ /* 0x000fc800078e0a02 */
[----:B------:R-:W-:Y:S01]  /*d720*/  IMAD R12, R8, R3, R12 ;  /* 0x00000003080c7224 */ /* 0x000fe200078e020c */
[--C-:B------:R-:W-:Y:S01]  /*d730*/  SHF.R.S32.HI R3, RZ, 0x1f, R2.reuse ;  /* 0x0000001fff037819 */ /* 0x100fe20000011402 */
[----:B------:R-:W1:Y:S02]  /*d740*/  LDC.64 R8, c[0x0][0x3f8] ;  /* 0x0000fe00ff087b82 */ /* 0x000e640000000a00 */
[----:B------:R-:W-:-:S05]  /*d750*/  IMAD.WIDE.U32 R2, R0, UR4, R2 ;  /* 0x0000000400027c25 */ /* 0x000fca000f8e0002 */
[----:B------:R-:W-:Y:S02]  /*d760*/  IADD3 R13, R13, R3, RZ ;  /* 0x000000030d0d7210 */ /* 0x000fe40007ffe0ff */
[----:B-1----:R-:W-:-:S04]  /*d770*/  LEA R8, P1, R2, R8, 0x2 ;  /* 0x0000000802087211 */ /* 0x002fc800078210ff */
[----:B------:R-:W-:-:S05]  /*d780*/  LEA.HI.X R9, R2, R9, R13, 0x2, P1 ;  /* 0x0000000902097211 */ /* 0x000fca00008f140d */
[----:B------:R1:W5:Y:S04]  /*d790*/  LDG.E R8, desc[UR6][R8.64] ;  /* 0x0000000608087981 */ /* 0x000368000c1e1900 */
.L_x_67:
[----:B------:R-:W2:Y:S01]  /*d7a0*/  S2R R3, SR_CgaCtaId ;  /* 0x0000000000037919 */ /* 0x000ea20000008800 */
[----:B------:R-:W-:-:S04]  /*d7b0*/  MOV R2, 0x400 ;  /* 0x0000040000027802 */ /* 0x000fc80000000f00 */
[----:B--2---:R-:W-:Y:S02]  /*d7c0*/  LEA R2, R3, R2, 0x18 ;  /* 0x0000000203027211 */ /* 0x004fe400078ec0ff */
[----:B------:R-:W-:-:S03]  /*d7d0*/  SHF.L.U32 R3, R19, 0x1f, RZ ;  /* 0x0000001f13037819 */ /* 0x000fc600000006ff */
[----:B------:R-:W-:-:S04]  /*d7e0*/  IMAD R2, R16, 0x8, R2 ;  /* 0x0000000810027824 */ /* 0x000fc800078e0202 */
[----:B------:R-:W2:Y:S02]  /*d7f0*/  SYNCS.PHASECHK.TRANS64.TRYWAIT P1, [R2+URZ+0x38840], R3 ;  /* 0x03884003020075a7 */ /* 0x000ea4000802017f */
[----:B--2---:R-:W-:Y:S05]  /*d800*/  @!P1 BRA `(.L_x_68) ;  /* 0x0000001000cc9947 */ /* 0x004fea0003800000 */
.L_x_103:
[----:B-1----:R-:W1:Y:S02]  /*d810*/  S2R R9, SR_TID.X ;  /* 0x0000000000097919 */ /* 0x002e640000002100 */
[----:B-1----:R-:W-:-:S04]  /*d820*/  LOP3.LUT R9, R9, 0x7f, RZ, 0xc0, !PT ;  /* 0x0000007f09097812 */ /* 0x002fc800078ec0ff */
[----:B------:R-:W-:-:S13]  /*d830*/  ISETP.NE.AND P2, PT, R9, RZ, PT ;  /* 0x000000ff0900720c */ /* 0x000fda0003f45270 */
[----:B------:R-:W-:Y:S05]  /*d840*/  @P2 BRA `(.L_x_69) ;  /* 0x00000000001c2947 */ /* 0x000fea0003800000 */
[----:B------:R-:W1:Y:S01]  /*d850*/  S2R R9, SR_TID.X ;  /* 0x0000000000097919 */ /* 0x000e620000002100 */
[----:B--2---:R-:W-:-:S04]  /*d860*/  IMAD.MOV.U32 R3, RZ, RZ, 0xa000 ;  /* 0x0000a000ff037424 */ /* 0x004fc800078e00ff */
[----:B------:R3:W-:Y:S01]  /*d870*/  SYNCS.ARRIVE.TRANS64 RZ, [R2+URZ+0x38830], R3 ;  /* 0x0388300302ff79a7 */ /* 0x0007e2000800003f */
[----:B-1----:R-:W-:-:S04]  /*d880*/  LOP3.LUT R9, R9, 0x1f, RZ, 0xc0, !PT ;  /* 0x0000001f09097812 */ /* 0x002fc800078ec0ff */
[----:B------:R-:W-:-:S13]  /*d890*/  ISETP.NE.AND P1, PT, R9, RZ, PT ;  /* 0x000000ff0900720c */ /* 0x000fda0003f25270 */
[----:B---3--:R-:W-:Y:S05]  /*d8a0*/  @!P1 BRA `(.L_x_69) ;  /* 0x0000000000049947 */ /* 0x008fea0003800000 */
[----:B------:R-:W-:Y:S01]  /*d8b0*/  BPT.TRAP 0x1 ;  /* 0x000000040000795c */ /* 0x000fe20000300000 */
.L_x_69:
[----:B------:R-:W1:Y:S01]  /*d8c0*/  S2R R13, SR_CgaCtaId ;  /* 0x00000000000d7919 */ /* 0x000e620000008800 */
[----:B------:R-:W-:Y:S01]  /*d8d0*/  MOV R9, 0x400 ;  /* 0x0000040000097802 */ /* 0x000fe20000000f00 */
[----:B------:R-:W-:Y:S01]  /*d8e0*/  UIADD3 UR4, UP0, UR36, 0x370, URZ ;  /* 0x0000037024047890 */ /* 0x000fe2000ff1e03f */
[----:B------:R-:W-:Y:S01]  /*d8f0*/  R2UR UR11, R12 ;  /* 0x000000000c0b72ca */ /* 0x000fe200000e0000 */
[----:B------:R-:W-:Y:S01]  /*d900*/  UMOV UR10, URZ ;  /* 0x0000003f000a7c82 */ /* 0x000fe20008000000 */
[----:B------:R-:W-:Y:S01]  /*d910*/  R2UR UR12, R4 ;  /* 0x00000000040c72ca */ /* 0x000fe200000e0000 */
[----:B------:R-:W-:Y:S01]  /*d920*/  UIADD3.X UR5, URZ, UR37, URZ, UP0, !UPT ;  /* 0x000000253f057290 */ /* 0x000fe200087fe43f */
[----:B-----5:R-:W-:Y:S01]  /*d930*/  R2UR UR13, R8 ;  /* 0x00000000080d72ca */ /* 0x020fe200000e0000 */
[----:B------:R-:W-:Y:S01]  /*d940*/  UMOV UR6, 0x0 ;  /* 0x0000000000067882 */ /* 0x000fe20000000000 */
[----:B------:R-:W-:Y:S01]  /*d950*/  UMOV UR7, 0x14f00000 ;  /* 0x14f0000000077882 */ /* 0x000fe20000000000 */
[----:B------:R-:W-:Y:S01]  /*d960*/  UMOV UR17, 0x40 ;  /* 0x0000004000117882 */ /* 0x000fe20000000000 */
[----:B------:R-:W-:Y:S01]  /*d970*/  UMOV UR18, 0x80 ;  /* 0x0000008000127882 */ /* 0x000fe20000000000 */
[----:B------:R-:W-:-:S04]  /*d980*/  UMOV UR19, 0xc0 ;  /* 0x000000c000137882 */ /* 0x000fc80000000000 */
[----:B------:R-:W-:Y:S01]  /*d990*/  UIMAD UR11, UR11, 0x50, URZ ;  /* 0x000000500b0b78a4 */ /* 0x000fe2000f8e023f */
[----:B-1----:R-:W-:-:S04]  /*d9a0*/  LEA R9, R13, R9, 0x18 ;  /* 0x000000090d097211 */ /* 0x002fc800078ec0ff */
[----:B--2---:R-:W-:-:S05]  /*d9b0*/  IADD3 R2, R9, 0x38800, RZ ;  /* 0x0003880009027810 */ /* 0x004fca0007ffe0ff */
[--C-:B------:R-:W-:Y:S02]  /*d9c0*/  IMAD R3, R16, 0x8, R2.reuse ;  /* 0x0000000810037824 */ /* 0x100fe400078e0202 */
[----:B------:R-:W-:-:S03]  /*d9d0*/  IMAD R2, R7, 0x8, R2 ;  /* 0x0000000807027824 */ /* 0x000fc600078e0202 */
[----:B------:R-:W-:Y:S01]  /*d9e0*/  R2UR UR9, R3 ;  /* 0x00000000030972ca */ /* 0x000fe200000e0000 */
[----:B------:R-:W-:-:S05]  /*d9f0*/  IMAD R3, R16, 0xa000, R9 ;  /* 0x0000a00010037824 */ /* 0x000fca00078e0209 */
[----:B------:R-:W-:Y:S02]  /*da00*/  R2UR UR14, R3 ;  /* 0x00000000030e72ca */ /* 0x000fe400000e0000 */
[----:B------:R-:W-:-:S05]  /*da10*/  SHF.L.U32 R3, R10, 0x1f, RZ ;  /* 0x0000001f0a037819 */ /* 0x000fca00000006ff */
[----:B------:R-:W-:-:S06]  /*da20*/  UIADD3 UR9, UR9, 0x30, URZ ;  /* 0x0000003009097890 */ /* 0x000fcc000fffe03f */
        /* <DEDUP_REMOVED lines=16> */
.L_x_104:
        /* <DEDUP_REMOVED lines=8> */
.L_x_71:
[----:B-1----:R-:W2:Y:S01]  /*dbb0*/  LDL.LU R3, [R1] ;  /* 0x0000000001037983 */ /* 0x002ea20000300800 */
[----:B------:R-:W-:Y:S01]  /*dbc0*/  MOV R9, 0x400 ;  /* 0x0000040000097802 */ /* 0x000fe20000000f00 */
[----:B------:R-:W1:Y:S01]  /*dbd0*/  S2R R10, SR_CgaCtaId ;  /* 0x00000000000a7919 */ /* 0x000e620000008800 */
[----:B------:R-:W-:Y:S01]  /*dbe0*/  R2UR UR9, R2 ;  /* 0x00000000020972ca */ /* 0x000fe200000e0000 */
[----:B------:R-:W-:Y:S01]  /*dbf0*/  UIADD3 UR4, UP0, UR36, 0x470, URZ ;  /* 0x0000047024047890 */ /* 0x000fe2000ff1e03f */
[----:B------:R-:W-:Y:S02]  /*dc00*/  R2UR UR13, R5 ;  /* 0x00000000050d72ca */ /* 0x000fe400000e0000 */
[----:B------:R-:W-:Y:S01]  /*dc10*/  R2UR UR12, R4 ;  /* 0x00000000040c72ca */ /* 0x000fe200000e0000 */
[----:B------:R-:W-:Y:S01]  /*dc20*/  UIADD3.X UR5, URZ, UR37, URZ, UP0, !UPT ;  /* 0x000000253f057290 */ /* 0x000fe200087fe43f */
[----:B-1----:R-:W-:-:S05]  /*dc30*/  LEA R9, R10, R9, 0x18 ;  /* 0x000000090a097211 */ /* 0x002fca00078ec0ff */
        /* <DEDUP_REMOVED lines=28> */
.L_x_66:
[----:B------:R-:W-:Y:S05]  /*de00*/  BSYNC B1 ;  /* 0x0000000000017941 */ /* 0x000fea0003800000 */
.L_x_65:
[C---:B------:R-:W-:Y:S01]  /*de10*/  ISETP.GT.AND P1, PT, R6.reuse, 0x1, PT ;  /* 0x000000010600780c */ /* 0x040fe20003f24270 */
[----:B------:R-:W-:-:S12]  /*de20*/  VIADD R6, R6, 0xfffffffe ;  /* 0xfffffffe06067836 */ /* 0x000fd80000000000 */
[----:B------:R-:W-:Y:S05]  /*de30*/  @P1 BRA `(.L_x_72) ;  /* 0xffffffec00e01947 */ /* 0x000fea000383ffff */
.L_x_57:
[----:B------:R-:W-:Y:S05]  /*de40*/  BSYNC B0 ;  /* 0x0000000000007941 */ /* 0x000fea0003800000 */
.L_x_48:
[----:B------:R-:W-:Y:S04]  /*de50*/  BSSY B0, `(.L_x_73) ;  /* 0x0000037000007945 */ /* 0x000fe80003800000 */
[----:B------:R-:W-:Y:S05]  /*de60*/  @!P6 BRA `(.L_x_74) ;  /* 0x0000000000d4e947 */ /* 0x000fea0003800000 */
[----:B------:R-:W2:Y:S01]  /*de70*/  S2R R3, SR_CgaCtaId ;  /* 0x0000000000037919 */ /* 0x000ea20000008800 */
[----:B------:R-:W-:Y:S01]  /*de80*/  MOV R0, 0x400 ;  /* 0x0000040000007802 */ /* 0x000fe20000000f00 */
[----:B------:R-:W3:Y:S03]  /*de90*/  S2R R2, SR_TID.X ;  /* 0x0000000000027919 */ /* 0x000ee60000002100 */
[----:B--2---:R-:W-:-:S04]  /*dea0*/  LEA R0, R3, R0, 0x18 ;  /* 0x0000000003007211 */ /* 0x004fc800078ec0ff */
[----:B------:R-:W-:Y:S02]  /*deb0*/  LEA R3, R16, R0, 0x3 ;  /* 0x0000000010037211 */ /* 0x000fe400078e18ff */
[----:B------:R-:W-:Y:S02]  /*dec0*/  SHF.L.U32 R0, R19, 0x1f, RZ ;  /* 0x0000001f13007819 */ /* 0x000fe400000006ff */
[----:B---3--:R-:W-:Y:S02]  /*ded0*/  LOP3.LUT R2, R2, 0x7f, RZ, 0xc0, !PT ;  /* 0x0000007f02027812 */ /* 0x008fe400078ec0ff */
[----:B------:R-:W2:Y:S02]  /*dee0*/  SYNCS.PHASECHK.TRANS64.TRYWAIT P0, [R3+URZ+0x38860], R0 ;  /* 0x03886000030075a7 */ /* 0x000ea4000800017f */
[----:B------:R-:W-:Y:S01]  /*def0*/  ISETP.NE.AND P1, PT, R2, RZ, PT ;  /* 0x000000ff0200720c */ /* 0x000fe20003f25270 */
[----:B--2---:R-:W-:-:S12]  /*df00*/  @!P0 BRA `(.L_x_75) ;  /* 0x0000000c00348947 */ /* 0x004fd80003800000 */
.L_x_105:
[----:B------:R-:W-:Y:S05]  /*df10*/  @P1 BRA `(.L_x_76) ;  /* 0x00000000001c1947 */ /* 0x000fea0003800000 */
[----:B------:R-:W3:Y:S01]  /*df20*/  S2R R2, SR_TID.X ;  /* 0x0000000000027919 */ /* 0x000ee20000002100 */
[----:B--2---:R-:W-:-:S04]  /*df30*/  IMAD.MOV.U32 R0, RZ, RZ, 0xa000 ;  /* 0x0000a000ff007424 */ /* 0x004fc800078e00ff */
[----:B------:R4:W-:Y:S01]  /*df40*/  SYNCS.ARRIVE.TRANS64 RZ, [R3+URZ+0x38850], R0 ;  /* 0x0388500003ff79a7 */ /* 0x0009e2000800003f */
[----:B---3--:R-:W-:-:S04]  /*df50*/  LOP3.LUT R2, R2, 0x1f, RZ, 0xc0, !PT ;  /* 0x0000001f02027812 */ /* 0x008fc800078ec0ff */
[----:B------:R-:W-:-:S13]  /*df60*/  ISETP.NE.AND P0, PT, R2, RZ, PT ;  /* 0x000000ff0200720c */ /* 0x000fda0003f05270 */
[----:B----4-:R-:W-:Y:S05]  /*df70*/  @!P0 BRA `(.L_x_76) ;  /* 0x0000000000048947 */ /* 0x010fea0003800000 */
[----:B------:R-:W-:Y:S01]  /*df80*/  BPT.TRAP 0x1 ;  /* 0x000000040000795c */ /* 0x000fe20000300000 */
.L_x_76:
[----:B------:R-:W3:Y:S01]  /*df90*/  LDL R2, [R1] ;  /* 0x0000000001027983 */ /* 0x000ee20000100800 */
[----:B--2---:R-:W-:Y:S01]  /*dfa0*/  MOV R0, 0x400 ;  /* 0x0000040000007802 */ /* 0x004fe20000000f00 */
[----:B-1----:R-:W1:Y:S01]  /*dfb0*/  S2R R6, SR_CgaCtaId ;  /* 0x0000000000067919 */ /* 0x002e620000008800 */
        /* <DEDUP_REMOVED lines=17> */
[----:B---3--:R-:W-:-:S13]  /*e0d0*/  R2UR UR11, R2 ;  /* 0x00000000020b72ca */ /* 0x008fda00000e0000 */
[----:B------:R-:W-:-:S09]  /*e0e0*/  UIMAD UR11, UR11, 0x50, URZ ;  /* 0x000000500b0b78a4 */ /* 0x000fd2000f8e023f */
[----:B------:R1:W-:Y:S02]  /*e0f0*/  UTMALDG.4D [UR8], [UR4], desc[UR6] ;  /* 0x00000608040075b4 */ /* 0x0003e40008019000 */
[----:B-1----:R-:W-:Y:S01]  /*e100*/  UMOV UR8, UR15 ;  /* 0x0000000f00087c82 */ /* 0x002fe20008000000 */
[----:B------:R-:W-:Y:S01]  /*e110*/  UMOV UR10, UR17 ;  /* 0x00000011000a7c82 */ /* 0x000fe20008000000 */
[----:B------:R-:W-:Y:S01]  /*e120*/  UMOV UR15, 0x80 ;  /* 0x00000080000f7882 */ /* 0x000fe20000000000 */
[----:B------:R1:W-:Y:S02]  /*e130*/  UTMALDG.4D [UR8], [UR4], desc[UR6] ;  /* 0x00000608040075b4 */ /* 0x0003e40008019000 */
[----:B-1----:R-:W-:Y:S01]  /*e140*/  UMOV UR8, UR16 ;  /* 0x0000001000087c82 */ /* 0x002fe20008000000 */
[----:B------:R-:W-:Y:S01]  /*e150*/  UMOV UR10, UR15 ;  /* 0x0000000f000a7c82 */ /* 0x000fe20008000000 */
[----:B------:R-:W-:Y:S01]  /*e160*/  UMOV UR15, 0xc0 ;  /* 0x000000c0000f7882 */ /* 0x000fe20000000000 */
[----:B------:R1:W-:Y:S02]  /*e170*/  UTMALDG.4D [UR8], [UR4], desc[UR6] ;  /* 0x00000608040075b4 */ /* 0x0003e40008019000 */
[----:B-1----:R-:W-:Y:S01]  /*e180*/  UMOV UR8, UR14 ;  /* 0x0000000e00087c82 */ /* 0x002fe20008000000 */
[----:B------:R-:W-:-:S02]  /*e190*/  UMOV UR10, UR15 ;  /* 0x0000000f000a7c82 */ /* 0x000fc40008000000 */
[----:B------:R2:W-:Y:S02]  /*e1a0*/  UTMALDG.4D [UR8], [UR4], desc[UR6] ;  /* 0x00000608040075b4 */ /* 0x0005e40008019000 */
[----:B--2---:R-:W-:Y:S01]  /*e1b0*/  NOP ;  /* 0x0000000000007918 */ /* 0x004fe20000000000 */
.L_x_74:
[----:B------:R-:W-:Y:S05]  /*e1c0*/  BSYNC B0 ;  /* 0x0000000000007941 */ /* 0x000fea0003800000 */
.L_x_73:
[----:B------:R-:W2:Y:S01]  /*e1d0*/  LDL.LU R0, [R1+0x10] ;  /* 0x0000100001007983 */ /* 0x000ea20000300800 */
[----:B------:R-:W-:-:S03]  /*e1e0*/  ULDC UR4, c[0x0][0xda4] ;  /* 0x0003690000047ab9 */ /* 0x000fc60000000800 */
[----:B------:R-:W3:Y:S01]  /*e1f0*/  LDL.LU R2, [R1+0x18] ;  /* 0x0000180001027983 */ /* 0x000ee20000300800 */
[----:B------:R-:W-:-:S05]  /*e200*/  VIADD R16, R16, 0x1 ;  /* 0x0000000110107836 */ /* 0x000fca0000000000 */
[----:B------:R-:W-:-:S04]  /*e210*/  ISETP.NE.AND P0, PT, R16, 0x2, PT ;  /* 0x000000021000780c */ /* 0x000fc80003f05270 */
[----:B------:R-:W-:Y:S02]  /*e220*/  SEL R16, R16, RZ, P0 ;  /* 0x000000ff10107207 */ /* 0x000fe40000000000 */
[----:B--2---:R-:W-:Y:S01]  /*e230*/  IADD3 R0, R0, UR38, RZ ;  /* 0x0000002600007c10 */ /* 0x004fe2000fffe0ff */
[----:B---3--:R-:W-:-:S04]  /*e240*/  VIADD R2, R2, 0x1 ;  /* 0x0000000102027836 */ /* 0x008fc80000000000 */
[----:B------:R2:W-:Y:S01]  /*e250*/  STL [R1+0x10], R0 ;  /* 0x0000100001007387 */ /* 0x0005e20000100800 */
[----:B------:R-:W-:-:S03]  /*e260*/  ISETP.GE.AND P1, PT, R0, UR4, PT ;  /* 0x0000000400007c0c */ /* 0x000fc6000bf26270 */
[----:B------:R3:W-:Y:S01]  /*e270*/  STL [R1+0x18], R2 ;  /* 0x0000180201007387 */ /* 0x0007e20000100800 */
[----:B--2---:R-:W-:-:S04]  /*e280*/  SEL R0, RZ, 0x1, P0 ;  /* 0x00000001ff007807 */ /* 0x004fc80000000000 */
[----:B------:R-:W-:-:S05]  /*e290*/  LOP3.LUT R19, R19, R0, RZ, 0x3c, !PT ;  /* 0x0000000013137212 */ /* 0x000fca00078e3cff */
[----:B---3--:R-:W-:Y:S05]  /*e2a0*/  @!P1 BRA `(.L_x_77) ;  /* 0xffffffcc008c9947 */ /* 0x008fea000383ffff */
[----:B------:R-:W-:-:S07]  /*e2b0*/  LOP3.LUT R2, R2, 0x1, RZ, 0xc, !PT ;  /* 0x0000000102027812 */ /* 0x000fce00078e0cff */
.L_x_32:
[----:B------:R-:W2:Y:S01]  /*e2c0*/  S2R R3, SR_CgaCtaId ;  /* 0x0000000000037919 */ /* 0x000ea20000008800 */
[----:B------:R-:W-:Y:S01]  /*e2d0*/  MOV R0, 0x400 ;  /* 0x0000040000007802 */ /* 0x000fe20000000f00 */
[----:B------:R-:W-:Y:S03]  /*e2e0*/  BSSY B0, `(.L_x_78) ;  /* 0x0000005000007945 */ /* 0x000fe60003800000 */
[----:B--2---:R-:W-:Y:S02]  /*e2f0*/  LEA R0, R3, R0, 0x18 ;  /* 0x0000000003007211 */ /* 0x004fe400078ec0ff */
[----:B------:R-:W-:-:S04]  /*e300*/  SHF.L.U32 R3, R2, 0x1f, RZ ;  /* 0x0000001f02037819 */ /* 0x000fc800000006ff */
[----:B------:R-:W2:Y:S02]  /*e310*/  SYNCS.PHASECHK.TRANS64.TRYWAIT P0, [R0+URZ+0x38820], R3 ;  /* 0x03882003000075a7 */ /* 0x000ea4000800017f */
[----:B--2---:R-:W-:Y:S05]  /*e320*/  @!P0 BRA `(.L_x_79) ;  /* 0x0000000800408947 */ /* 0x004fea0003800000 */
.L_x_106:
[----:B------:R-:W-:Y:S05]  /*e330*/  BSYNC B0 ;  /* 0x0000000000007941 */ /* 0x000fea0003800000 */
.L_x_78:
[----:B------:R-:W-:-:S03]  /*e340*/  UMOV UR4, 0xffffffff ;  /* 0xffffffff00047882 */ /* 0x000fc60000000000 */
[----:B------:R-:W-:Y:S05]  /*e350*/  BRA.DIV UR4, `(.L_x_80) ;  /* 0x0000000a04487947 */ /* 0x000fea000b800000 */
[----:B------:R-:W3:Y:S02]  /*e360*/  S2R R2, SR_TID.X ;  /* 0x0000000000027919 */ /* 0x000ee40000002100 */
[----:B---3--:R-:W-:-:S04]  /*e370*/  SHF.R.U32.HI R2, RZ, 0x5, R2 ;  /* 0x00000005ff027819 */ /* 0x008fc80000011602 */
[----:B------:R-:W-:-:S05]  /*e380*/  LOP3.LUT R2, R2, 0x3, RZ, 0xc0, !PT ;  /* 0x0000000302027812 */ /* 0x000fca00078ec0ff */
[----:B------:R3:W4:Y:S02]  /*e390*/  SHFL.IDX PT, R14, R2, RZ, 0x1f ;  /* 0x00001fff020e7589 */ /* 0x00072400000e0000 */
.L_x_109:
[----:B----4-:R-:W-:Y:S01]  /*e3a0*/  ISETP.NE.AND P0, PT, R14, RZ, PT ;  /* 0x000000ff0e00720c */ /* 0x010fe20003f05270 */
[----:B------:R-:W-:-:S12]  /*e3b0*/  BSSY B0, `(.L_x_81) ;  /* 0x0000024000007945 */ /* 0x000fd80003800000 */
[----:B------:R-:W-:Y:S05]  /*e3c0*/  @P0 BRA `(.L_x_82) ;  /* 0x0000000000880947 */ /* 0x000fea0003800000 */
[----:B------:R-:W-:-:S03]  /*e3d0*/  UMOV UR4, 0xffffffff ;  /* 0xffffffff00047882 */ /* 0x000fc60000000000 */
[----:B------:R-:W-:Y:S05]  /*e3e0*/  BRA.DIV UR4, `(.L_x_83) ;  /* 0x0000000a04587947 */ /* 0x000fea000b800000 */
[----:B------:R-:W-:-:S13]  /*e3f0*/  ELECT P6, URZ, PT ;  /* 0x00000000003f782f */ /* 0x000fda00038c0000 */
.L_x_112:
[----:B------:R-:W-:Y:S05]  /*e400*/  @!P6 BRA `(.L_x_82) ;  /* 0x000000000078e947 */ /* 0x000fea0003800000 */
[----:B---3--:R-:W3:Y:S02]  /*e410*/  LDL.LU R2, [R1+0x1c] ;  /* 0x00001c0001027983 */ /* 0x008ee40000300800 */
[----:B---3--:R-:W-:-:S04]  /*e420*/  LOP3.LUT R2, R2, 0x2, RZ, 0xfc, !PT ;  /* 0x0000000202027812 */ /* 0x008fc800078efcff */
[----:B------:R-:W-:-:S13]  /*e430*/  ISETP.NE.AND P2, PT, R2, 0x3, PT ;  /* 0x000000030200780c */ /* 0x000fda0003f45270 */
[----:B------:R-:W-:Y:S05]  /*e440*/  @!P2 BRA `(.L_x_84) ;  /* 0x000000000004a947 */ /* 0x000fea0003800000 */
[----:B------:R-:W-:Y:S01]  /*e450*/  BPT.TRAP 0x1 ;  /* 0x000000040000795c */ /* 0x000fe20000300000 */
.L_x_84:
[----:B--2---:R-:W-:Y:S01]  /*e460*/  VIADD R3, R0, 0x38840 ;  /* 0x0003884000037836 */ /* 0x004fe20000000000 */
[----:B------:R-:W-:Y:S01]  /*e470*/  SHF.L.U32 R5, R19, 0x1f, RZ ;  /* 0x0000001f13057819 */ /* 0x000fe200000006ff */
[----:B------:R-:W-:-:S03]  /*e480*/  VIADD R2, R16, 0x1 ;  /* 0x0000000110027836 */ /* 0x000fc60000000000 */
[----:B-1----:R-:W-:Y:S02]  /*e490*/  LEA R6, R16, R3, 0x3 ;  /* 0x0000000310067211 */ /* 0x002fe400078e18ff */
[----:B------:R-:W-:Y:S02]  /*e4a0*/  ISETP.NE.AND P1, PT, R2, 0x2, PT ;  /* 0x000000020200780c */ /* 0x000fe40003f25270 */
[----:B------:R-:W1:Y:S02]  /*e4b0*/  SYNCS.PHASECHK.TRANS64.TRYWAIT P0, [R6+URZ], R5 ;  /* 0x00000005060075a7 */ /* 0x000e64000800017f */
[----:B------:R-:W-:-:S04]  /*e4c0*/  SEL R4, RZ, 0x1, P1 ;  /* 0x00000001ff047807 */ /* 0x000fc80000800000 */
[----:B------:R-:W-:Y:S02]  /*e4d0*/  LOP3.LUT R19, R19, R4, RZ, 0x3c, !PT ;  /* 0x0000000413137212 */ /* 0x000fe400078e3cff */
[----:B------:R-:W-:Y:S02]  /*e4e0*/  SEL R4, R2, RZ, P1 ;  /* 0x000000ff02047207 */ /* 0x000fe40000800000 */
[----:B------:R-:W-:-:S03]  /*e4f0*/  SHF.L.U32 R2, R19, 0x1f, RZ ;  /* 0x0000001f13027819 */ /* 0x000fc600000006ff */
[----:B------:R-:W-:Y:S01]  /*e500*/  IMAD R3, R4, 0x8, R3 ;  /* 0x0000000804037824 */ /* 0x000fe200078e0203 */
[----:B-1----:R-:W-:Y:S06]  /*e510*/  @!P0 BRA `(.L_x_85) ;  /* 0x00000008002c8947 */ /* 0x002fec0003800000 */
.L_x_113:
[----:B------:R-:W2:Y:S02]  /*e520*/  SYNCS.PHASECHK.TRANS64.TRYWAIT P0, [R3+URZ], R2 ;  /* 0x00000002030075a7 */ /* 0x000ea4000800017f */
[----:B--2---:R-:W-:Y:S05]  /*e530*/  @!P0 BRA `(.L_x_86) ;  /* 0x0000000800388947 */ /* 0x004fea0003800000 */
.L_x_114:
[----:B------:R-:W-:Y:S05]  /*e540*/  @!P2 BRA `(.L_x_87) ;  /* 0x000000000004a947 */ /* 0x000fea0003800000 */
[----:B------:R-:W-:Y:S01]  /*e550*/  BPT.TRAP 0x1 ;  /* 0x000000040000795c */ /* 0x000fe20000300000 */
.L_x_87:
[----:B--2---:R-:W-:-:S05]  /*e560*/  IADD3 R3, R0, 0x38860, RZ ;  /* 0x0003886000037810 */ /* 0x004fca0007ffe0ff */
[----:B------:R-:W-:-:S04]  /*e570*/  IMAD R16, R16, 0x8, R3 ;  /* 0x0000000810107824 */ /* 0x000fc800078e0203 */
[----:B------:R-:W2:Y:S02]  /*e580*/  SYNCS.PHASECHK.TRANS64.TRYWAIT P0, [R16+URZ], R5 ;  /* 0x00000005100075a7 */ /* 0x000ea4000800017f */
[----:B--2---:R-:W-:Y:S05]  /*e590*/  @!P0 BRA `(.L_x_88) ;  /* 0x0000000800348947 */ /* 0x004fea0003800000 */
.L_x_115:
[----:B------:R-:W-:-:S07]  /*e5a0*/  IMAD R3, R4, 0x8, R3 ;  /* 0x0000000804037824 */ /* 0x000fce00078e0203 */
.L_x_89:
[----:B---3--:R3:W4:Y:S02]  /*e5b0*/  SYNCS.PHASECHK.TRANS64.TRYWAIT P0, [R3+URZ], R2 ;  /* 0x00000002030075a7 */ /* 0x008724000800017f */
[----:B----4-:R-:W-:Y:S05]  /*e5c0*/  @!P0 NANOSLEEP.SYNCS 0x989680 ;  /* 0x009896800000895d */ /* 0x010fea0003900000 */
[----:B------:R-:W4:Y:S02]  /*e5d0*/  @!P0 SYNCS.PHASECHK.TRANS64 P0, [R3+URZ], R2 ;  /* 0x00000002030085a7 */ /* 0x000f24000800007f */
[----:B----4-:R-:W-:Y:S05]  /*e5e0*/  @!P0 BRA `(.L_x_89) ;  /* 0xfffffffc00f08947 */ /* 0x010fea000383ffff */
.L_x_82:
[----:B------:R-:W-:Y:S05]  /*e5f0*/  BSYNC B0 ;  /* 0x0000000000007941 */ /* 0x000fea0003800000 */
.L_x_81:
[----:B------:R-:W-:Y:S05]  /*e600*/  EXIT ;  /* 0x000000000000794d */ /* 0x000fea0003800000 */
.L_x_10:
[----:B-1----:R-:W-:-:S04]  /*e610*/  MOV R3, UR61 ;  /* 0x0000003d00037c02 */ /* 0x002fc80008000f00 */
[----:B------:R1:W2:Y:S03]  /*e620*/  SYNCS.PHASECHK.TRANS64.TRYWAIT P1, [R3+URZ+0x38800], R0 ;  /* 0x03880000030075a7 */ /* 0x0002a6000802017f */
[----:B--2---:R-:W-:Y:S05]  /*e630*/  @!P1 NANOSLEEP.SYNCS 0x989680 ;  /* 0x009896800000995d */ /* 0x004fea0003900000 */
[----:B------:R-:W2:Y:S02]  /*e640*/  @!P1 SYNCS.PHASECHK.TRANS64 P1, [R3+URZ+0x38800], R0 ;  /* 0x03880000030095a7 */ /* 0x000ea4000802007f */
[----:B--2---:R-:W-:Y:S05]  /*e650*/  @!P1 BRA `(.L_x_10) ;  /* 0xfffffffc00ec9947 */ /* 0x004fea000383ffff */
[----:B------:R-:W-:Y:S05]  /*e660*/  BRA `(.L_x_90) ;  /* 0xffffff2800a87947 */ /* 0x000fea000383ffff */
.L_x_14:
[----:B--2---:R2:W3:Y:S02]  /*e670*/  SYNCS.PHASECHK.TRANS64.TRYWAIT P2, [R0+URZ+0x38830], R3 ;  /* 0x03883003000075a7 */ /* 0x0044e4000804017f */
[----:B---3--:R-:W-:Y:S05]  /*e680*/  @!P2 NANOSLEEP.SYNCS 0x989680 ;  /* 0x009896800000a95d */ /* 0x008fea0003900000 */
[----:B------:R-:W3:Y:S02]  /*e690*/  @!P2 SYNCS.PHASECHK.TRANS64 P2, [R0+URZ+0x38830], R3 ;  /* 0x038830030000a5a7 */ /* 0x000ee4000804007f */
[----:B---3--:R-:W-:Y:S05]  /*e6a0*/  @!P2 BRA `(.L_x_14) ;  /* 0xfffffffc00f0a947 */ /* 0x008fea000383ffff */
[----:B------:R-:W-:Y:S05]  /*e6b0*/  BRA `(.L_x_13) ;  /* 0xffffff2800d87947 */ /* 0x000fea000383ffff */
.L_x_19:
[----:B--2---:R-:W-:-:S04]  /*e6c0*/  IMAD.U32 R5, RZ, RZ, UR39 ;  /* 0x00000027ff057e24 */ /* 0x004fc8000f8e00ff */
[----:B------:R2:W3:Y:S03]  /*e6d0*/  SYNCS.PHASECHK.TRANS64.TRYWAIT P2, [R5+URZ+0x38830], R2 ;  /* 0x03883002050075a7 */ /* 0x0004e6000804017f */
[----:B---3--:R-:W-:Y:S05]  /*e6e0*/  @!P2 NANOSLEEP.SYNCS 0x989680 ;  /* 0x009896800000a95d */ /* 0x008fea0003900000 */
[----:B------:R-:W3:Y:S02]  /*e6f0*/  @!P2 SYNCS.PHASECHK.TRANS64 P2, [R5+URZ+0x38830], R2 ;  /* 0x038830020500a5a7 */ /* 0x000ee4000804007f */
[----:B---3--:R-:W-:Y:S05]  /*e700*/  @!P2 BRA `(.L_x_19) ;  /* 0xfffffffc00eca947 */ /* 0x008fea000383ffff */
[----:B------:R-:W-:Y:S05]  /*e710*/  BRA `(.L_x_18) ;  /* 0xffffff68006c7947 */ /* 0x000fea000383ffff */
.L_x_23:
[----:B----4-:R-:W-:-:S04]  /*e720*/  IMAD.U32 R3, RZ, RZ, UR5 ;  /* 0x00000005ff037e24 */ /* 0x010fc8000f8e00ff */
[----:B------:R4:W1:Y:S03]  /*e730*/  SYNCS.PHASECHK.TRANS64.TRYWAIT P2, [R3+URZ+0x38850], R0 ;  /* 0x03885000030075a7 */ /* 0x000866000804017f */
[----:B-1----:R-:W-:Y:S05]  /*e740*/  @!P2 NANOSLEEP.SYNCS 0x989680 ;  /* 0x009896800000a95d */ /* 0x002fea0003900000 */
[----:B------:R-:W1:Y:S02]  /*e750*/  @!P2 SYNCS.PHASECHK.TRANS64 P2, [R3+URZ+0x38850], R0 ;  /* 0x038850000300a5a7 */ /* 0x000e64000804007f */
[----:B-1----:R-:W-:Y:S05]  /*e760*/  @!P2 BRA `(.L_x_23) ;  /* 0xfffffffc00eca947 */ /* 0x002fea000383ffff */
[----:B------:R-:W-:Y:S05]  /*e770*/  BRA `(.L_x_22) ;  /* 0xffffff9000b87947 */ /* 0x000fea000383ffff */
.L_x_28:
[----:B--2---:R-:W-:-:S04]  /*e780*/  MOV R3, UR7 ;  /* 0x0000000700037c02 */ /* 0x004fc80008000f00 */
[----:B------:R2:W3:Y:S03]  /*e790*/  SYNCS.PHASECHK.TRANS64.TRYWAIT P0, [R3+URZ+0x38850], R0 ;  /* 0x03885000030075a7 */ /* 0x0004e6000800017f */
[----:B---3--:R-:W-:Y:S05]  /*e7a0*/  @!P0 NANOSLEEP.SYNCS 0x989680 ;  /* 0x009896800000895d */ /* 0x008fea0003900000 */
[----:B------:R-:W3:Y:S02]  /*e7b0*/  @!P0 SYNCS.PHASECHK.TRANS64 P0, [R3+URZ+0x38850], R0 ;  /* 0x03885000030085a7 */ /* 0x000ee4000800007f */
[----:B---3--:R-:W-:Y:S05]  /*e7c0*/  @!P0 BRA `(.L_x_28) ;  /* 0xfffffffc00ec8947 */ /* 0x008fea000383ffff */
[----:B------:R-:W-:Y:S05]  /*e7d0*/  BRA `(.L_x_27) ;  /* 0xffffffa800a87947 */ /* 0x000fea000383ffff */
.L_x_40:
[----:B------:R-:W1:Y:S01]  /*e7e0*/  S2R R6, SR_TID.X ;  /* 0x0000000000067919 */ /* 0x000e620000002100 */
[----:B------:R-:W-:Y:S01]  /*e7f0*/  BSSY B0, `(.L_x_91) ;  /* 0x000000a000007945 */ /* 0x000fe20003800000 */
[----:B------:R-:W-:Y:S01]  /*e800*/  IMAD.MOV.U32 R12, RZ, RZ, RZ ;  /* 0x000000ffff0c7224 */ /* 0x000fe200078e00ff */
[----:B------:R-:W-:Y:S01]  /*e810*/  MOV R11, 0x1f ;  /* 0x0000001f000b7802 */ /* 0x000fe20000000f00 */
[----:B------:R-:W-:Y:S01]  /*e820*/  IMAD.MOV.U32 R15, RZ, RZ, -0x1 ;  /* 0xffffffffff0f7424 */ /* 0x000fe200078e00ff */
[----:B-1----:R-:W-:-:S04]  /*e830*/  SHF.R.U32.HI R6, RZ, 0x5, R6 ;  /* 0x00000005ff067819 */ /* 0x002fc80000011606 */
[----:B------:R-:W-:-:S05]  /*e840*/  LOP3.LUT R6, R6, 0x3, RZ, 0xc0, !PT ;  /* 0x0000000306067812 */ /* 0x000fca00078ec0ff */
[----:B------:R-:W-:-:S07]  /*e850*/  IMAD.MOV.U32 R13, RZ, RZ, R6 ;  /* 0x000000ffff0d7224 */ /* 0x000fce00078e0006 */
[----:B------:R-:W-:Y:S05]  /*e860*/  WARPSYNC.COLLECTIVE R15, `(.L_x_92) ;  /* 0x000000000f087348 */ /* 0x000fea0003c00000 */
[----:B------:R1:W2:Y:S02]  /*e870*/  SHFL.IDX P6, R14, R13, R12, R11 ;  /* 0x0000000c0d0e7389 */ /* 0x0002a400000c000b */
[----:B-12---:R-:W-:Y:S01]  /*e880*/  ENDCOLLECTIVE ;  /* 0x000000000000791b */ /* 0x006fe20003800000 */
.L_x_92:
[----:B------:R-:W-:Y:S05]  /*e890*/  BSYNC B0 ;  /* 0x0000000000007941 */ /* 0x000fea0003800000 */
.L_x_91:
[----:B------:R-:W-:Y:S05]  /*e8a0*/  BRA `(.L_x_93) ;  /* 0xffffffd000b87947 */ /* 0x000fea000383ffff */
.L_x_41:
[----:B------:R-:W-:Y:S01]  /*e8b0*/  BSSY B0, `(.L_x_94) ;  /* 0x0000006000007945 */ /* 0x000fe20003800000 */
[----:B------:R-:W-:-:S07]  /*e8c0*/  IMAD.MOV.U32 R15, RZ, RZ, -0x1 ;  /* 0xffffffffff0f7424 */ /* 0x000fce00078e00ff */
[----:B------:R-:W-:Y:S05]  /*e8d0*/  WARPSYNC.COLLECTIVE R15, `(.L_x_95) ;  /* 0x000000000f0c7348 */ /* 0x000fea0003c00000 */
[----:B------:R-:W-:Y:S02]  /*e8e0*/  ELECT P6, UR62, PT ;  /* 0x00000000003e782f */ /* 0x000fe400038c0000 */
[----:B------:R-:W-:Y:S01]  /*e8f0*/  MOV R14, UR62 ;  /* 0x0000003e000e7c02 */ /* 0x000fe20008000f00 */
[----:B------:R-:W-:Y:S10]  /*e900*/  ENDCOLLECTIVE ;  /* 0x000000000000791b */ /* 0x000ff40003800000 */
.L_x_95:
[----:B------:R-:W-:Y:S05]  /*e910*/  BSYNC B0 ;  /* 0x0000000000007941 */ /* 0x000fea0003800000 */
.L_x_94:
[----:B------:R-:W-:Y:S05]  /*e920*/  BRA `(.L_x_96) ;  /* 0xffffffd000b07947 */ /* 0x000fea000383ffff */
.L_x_44:
[----:B---3--:R3:W4:Y:S02]  /*e930*/  SYNCS.PHASECHK.TRANS64.TRYWAIT P1, [R6+URZ+0x38840], R7 ;  /* 0x03884007060075a7 */ /* 0x008724000802017f */
[----:B----4-:R-:W-:Y:S05]  /*e940*/  @!P1 NANOSLEEP.SYNCS 0x989680 ;  /* 0x009896800000995d */ /* 0x010fea0003900000 */
[----:B------:R-:W4:Y:S02]  /*e950*/  @!P1 SYNCS.PHASECHK.TRANS64 P1, [R6+URZ+0x38840], R7 ;  /* 0x03884007060095a7 */ /* 0x000f24000802007f */
[----:B----4-:R-:W-:Y:S05]  /*e960*/  @!P1 BRA `(.L_x_44) ;  /* 0xfffffffc00f09947 */ /* 0x010fea000383ffff */
[----:B------:R-:W-:Y:S05]  /*e970*/  BRA `(.L_x_97) ;  /* 0xffffffd400187947 */ /* 0x000fea000383ffff */
.L_x_47:
[----:B-1----:R-:W1:Y:S01]  /*e980*/  S2R R8, SR_CgaCtaId ;  /* 0x0000000000087919 */ /* 0x002e620000008800 */
[----:B------:R-:W-:-:S04]  /*e990*/  MOV R7, 0x400 ;  /* 0x0000040000077802 */ /* 0x000fc80000000f00 */
[----:B-1----:R-:W-:-:S04]  /*e9a0*/  LEA R7, R8, R7, 0x18 ;  /* 0x0000000708077211 */ /* 0x002fc800078ec0ff */
[----:B------:R1:W2:Y:S03]  /*e9b0*/  SYNCS.PHASECHK.TRANS64.TRYWAIT P1, [R7+URZ+0x38820], R6 ;  /* 0x03882006070075a7 */ /* 0x0002a6000802017f */
[----:B--2---:R-:W-:Y:S05]  /*e9c0*/  @!P1 NANOSLEEP.SYNCS 0x989680 ;  /* 0x009896800000995d */ /* 0x004fea0003900000 */
[----:B------:R-:W2:Y:S02]  /*e9d0*/  @!P1 SYNCS.PHASECHK.TRANS64 P1, [R7+URZ+0x38820], R6 ;  /* 0x03882006070095a7 */ /* 0x000ea4000802007f */
[----:B--2---:R-:W-:Y:S05]  /*e9e0*/  @!P1 BRA `(.L_x_47) ;  /* 0xfffffffc00e49947 */ /* 0x004fea000383ffff */
[----:B------:R-:W-:Y:S05]  /*e9f0*/  BRA `(.L_x_98) ;  /* 0xffffffd800887947 */ /* 0x000fea000383ffff */
.L_x_53:
[----:B-1----:R1:W2:Y:S02]  /*ea00*/  SYNCS.PHASECHK.TRANS64.TRYWAIT P1, [R2+URZ+0x38840], R3 ;  /* 0x03884003020075a7 */ /* 0x0022a4000802017f */
[----:B--2---:R-:W-:Y:S05]  /*ea10*/  @!P1 NANOSLEEP.SYNCS 0x989680 ;  /* 0x009896800000995d */ /* 0x004fea0003900000 */
[----:B------:R-:W2:Y:S02]  /*ea20*/  @!P1 SYNCS.PHASECHK.TRANS64 P1, [R2+URZ+0x38840], R3 ;  /* 0x03884003020095a7 */ /* 0x000ea4000802007f */
[----:B--2---:R-:W-:Y:S05]  /*ea30*/  @!P1 BRA `(.L_x_53) ;  /* 0xfffffffc00f09947 */ /* 0x004fea000383ffff */
[----:B------:R-:W-:Y:S05]  /*ea40*/  BRA `(.L_x_99) ;  /* 0xffffffdc00287947 */ /* 0x000fea000383ffff */
.L_x_55:
[----:B-1----:R1:W2:Y:S02]  /*ea50*/  SYNCS.PHASECHK.TRANS64.TRYWAIT P1, [R2+URZ+0x60], R3 ;  /* 0x00006003020075a7 */ /* 0x0022a4000802017f */
[----:B--2---:R-:W-:Y:S05]  /*ea60*/  @!P1 NANOSLEEP.SYNCS 0x989680 ;  /* 0x009896800000995d */ /* 0x004fea0003900000 */
[----:B------:R-:W2:Y:S02]  /*ea70*/  @!P1 SYNCS.PHASECHK.TRANS64 P1, [R2+URZ+0x60], R3 ;  /* 0x00006003020095a7 */ /* 0x000ea4000802007f */
[----:B--2---:R-:W-:Y:S05]  /*ea80*/  @!P1 BRA `(.L_x_55) ;  /* 0xfffffffc00f09947 */ /* 0x004fea000383ffff */
[----:B------:R-:W-:Y:S05]  /*ea90*/  BRA `(.L_x_100) ;  /* 0xffffffdc00d87947 */ /* 0x000fea000383ffff */
.L_x_61:
[----:B--2---:R2:W3:Y:S02]  /*eaa0*/  SYNCS.PHASECHK.TRANS64.TRYWAIT P1, [R2+URZ+0x38840], R3 ;  /* 0x03884003020075a7 */ /* 0x0044e4000802017f */
[----:B---3--:R-:W-:Y:S05]  /*eab0*/  @!P1 NANOSLEEP.SYNCS 0x989680 ;  /* 0x009896800000995d */ /* 0x008fea0003900000 */
[----:B------:R-:W3:Y:S02]  /*eac0*/  @!P1 SYNCS.PHASECHK.TRANS64 P1, [R2+URZ+0x38840], R3 ;  /* 0x03884003020095a7 */ /* 0x000ee4000802007f */
[----:B---3--:R-:W-:Y:S05]  /*ead0*/  @!P1 BRA `(.L_x_61) ;  /* 0xfffffffc00f09947 */ /* 0x008fea000383ffff */
[----:B------:R-:W-:Y:S05]  /*eae0*/  BRA `(.L_x_101) ;  /* 0xffffffe400407947 */ /* 0x000fea000383ffff */
.L_x_63:
[----:B-1----:R1:W2:Y:S02]  /*eaf0*/  SYNCS.PHASECHK.TRANS64.TRYWAIT P1, [R2+URZ+0x60], R19 ;  /* 0x00006013020075a7 */ /* 0x0022a4000802017f */
[----:B--2---:R-:W-:Y:S05]  /*eb00*/  @!P1 NANOSLEEP.SYNCS 0x989680 ;  /* 0x009896800000995d */ /* 0x004fea0003900000 */
[----:B------:R-:W2:Y:S02]  /*eb10*/  @!P1 SYNCS.PHASECHK.TRANS64 P1, [R2+URZ+0x60], R19 ;  /* 0x00006013020095a7 */ /* 0x000ea4000802007f */
[----:B--2---:R-:W-:Y:S05]  /*eb20*/  @!P1 BRA `(.L_x_63) ;  /* 0xfffffffc00f09947 */ /* 0x004fea000383ffff */
[----:B------:R-:W-:Y:S05]  /*eb30*/  BRA `(.L_x_102) ;  /* 0xffffffe400f07947 */ /* 0x000fea000383ffff */
.L_x_68:
[----:B--2---:R2:W3:Y:S02]  /*eb40*/  SYNCS.PHASECHK.TRANS64.TRYWAIT P1, [R2+URZ+0x38840], R3 ;  /* 0x03884003020075a7 */ /* 0x0044e4000802017f */
[----:B---3--:R-:W-:Y:S05]  /*eb50*/  @!P1 NANOSLEEP.SYNCS 0x989680 ;  /* 0x009896800000995d */ /* 0x008fea0003900000 */
[----:B------:R-:W3:Y:S02]  /*eb60*/  @!P1 SYNCS.PHASECHK.TRANS64 P1, [R2+URZ+0x38840], R3 ;  /* 0x03884003020095a7 */ /* 0x000ee4000802007f */
[----:B---3--:R-:W-:Y:S05]  /*eb70*/  @!P1 BRA `(.L_x_68) ;  /* 0xfffffffc00f09947 */ /* 0x008fea000383ffff */
[----:B------:R-:W-:Y:S05]  /*eb80*/  BRA `(.L_x_103) ;  /* 0xffffffec00207947 */ /* 0x000fea000383ffff */
.L_x_70:
[----:B-1----:R1:W2:Y:S02]  /*eb90*/  SYNCS.PHASECHK.TRANS64.TRYWAIT P1, [R2+URZ+0x60], R3 ;  /* 0x00006003020075a7 */ /* 0x0022a4000802017f */
[----:B--2---:R-:W-:Y:S05]  /*eba0*/  @!P1 NANOSLEEP.SYNCS 0x989680 ;  /* 0x009896800000995d */ /* 0x004fea0003900000 */
[----:B------:R-:W2:Y:S02]  /*ebb0*/  @!P1 SYNCS.PHASECHK.TRANS64 P1, [R2+URZ+0x60], R3 ;  /* 0x00006003020095a7 */ /* 0x000ea4000802007f */
[----:B--2---:R-:W-:Y:S05]  /*ebc0*/  @!P1 BRA `(.L_x_70) ;  /* 0xfffffffc00f09947 */ /* 0x004fea000383ffff */
[----:B------:R-:W-:Y:S05]  /*ebd0*/  BRA `(.L_x_104) ;  /* 0xffffffec00d47947 */ /* 0x000fea000383ffff */
.L_x_75:
[----:B--2---:R2:W3:Y:S02]  /*ebe0*/  SYNCS.PHASECHK.TRANS64.TRYWAIT P0, [R3+URZ+0x38860], R0 ;  /* 0x03886000030075a7 */ /* 0x0044e4000800017f */
[----:B---3--:R-:W-:Y:S05]  /*ebf0*/  @!P0 NANOSLEEP.SYNCS 0x989680 ;  /* 0x009896800000895d */ /* 0x008fea0003900000 */
[----:B------:R-:W3:Y:S02]  /*ec00*/  @!P0 SYNCS.PHASECHK.TRANS64 P0, [R3+URZ+0x38860], R0 ;  /* 0x03886000030085a7 */ /* 0x000ee4000800007f */
[----:B---3--:R-:W-:Y:S05]  /*ec10*/  @!P0 BRA `(.L_x_75) ;  /* 0xfffffffc00f08947 */ /* 0x008fea000383ffff */
[----:B------:R-:W-:Y:S05]  /*ec20*/  BRA `(.L_x_105) ;  /* 0xfffffff000b87947 */ /* 0x000fea000383ffff */
.L_x_79:
[----:B--2---:R2:W3:Y:S02]  /*ec30*/  SYNCS.PHASECHK.TRANS64.TRYWAIT P0, [R0+URZ+0x38820], R3 ;  /* 0x03882003000075a7 */ /* 0x0044e4000800017f */
[----:B---3--:R-:W-:Y:S05]  /*ec40*/  @!P0 NANOSLEEP.SYNCS 0x989680 ;  /* 0x009896800000895d */ /* 0x008fea0003900000 */
[----:B------:R-:W3:Y:S02]  /*ec50*/  @!P0 SYNCS.PHASECHK.TRANS64 P0, [R0+URZ+0x38820], R3 ;  /* 0x03882003000085a7 */ /* 0x000ee4000800007f */
[----:B---3--:R-:W-:Y:S05]  /*ec60*/  @!P0 BRA `(.L_x_79) ;  /* 0xfffffffc00f08947 */ /* 0x008fea000383ffff */
[----:B------:R-:W-:Y:S05]  /*ec70*/  BRA `(.L_x_106) ;  /* 0xfffffff400ac7947 */ /* 0x000fea000383ffff */
.L_x_80:
[----:B------:R-:W3:Y:S01]  /*ec80*/  S2R R2, SR_TID.X ;  /* 0x0000000000027919 */ /* 0x000ee20000002100 */
[----:B------:R-:W-:Y:S01]  /*ec90*/  BSSY B0, `(.L_x_107) ;  /* 0x000000a000007945 */ /* 0x000fe20003800000 */
[----:B------:R-:W-:Y:S01]  /*eca0*/  IMAD.MOV.U32 R12, RZ, RZ, RZ ;  /* 0x000000ffff0c7224 */ /* 0x000fe200078e00ff */
[----:B------:R-:W-:Y:S01]  /*ecb0*/  MOV R15, 0xffffffff ;  /* 0xffffffff000f7802 */ /* 0x000fe20000000f00 */
[----:B------:R-:W-:Y:S01]  /*ecc0*/  IMAD.MOV.U32 R11, RZ, RZ, 0x1f ;  /* 0x0000001fff0b7424 */ /* 0x000fe200078e00ff */
[----:B---3--:R-:W-:-:S04]  /*ecd0*/  SHF.R.U32.HI R2, RZ, 0x5, R2 ;  /* 0x00000005ff027819 */ /* 0x008fc80000011602 */
[----:B------:R-:W-:-:S04]  /*ece0*/  LOP3.LUT R2, R2, 0x3, RZ, 0xc0, !PT ;  /* 0x0000000302027812 */ /* 0x000fc800078ec0ff */
[----:B------:R-:W-:-:S07]  /*ecf0*/  MOV R13, R2 ;  /* 0x00000002000d7202 */ /* 0x000fce0000000f00 */
[----:B-12---:R-:W-:Y:S05]  /*ed00*/  WARPSYNC.COLLECTIVE R15, `(.L_x_108) ;  /* 0x000000000f087348 */ /* 0x006fea0003c00000 */
[----:B------:R3:W4:Y:S02]  /*ed10*/  SHFL.IDX P6, R14, R13, R12, R11 ;  /* 0x0000000c0d0e7389 */ /* 0x00072400000c000b */
[----:B-1234-:R-:W-:Y:S01]  /*ed20*/  ENDCOLLECTIVE ;  /* 0x000000000000791b */ /* 0x01efe20003800000 */
.L_x_108:
[----:B------:R-:W-:Y:S05]  /*ed30*/  BSYNC B0 ;  /* 0x0000000000007941 */ /* 0x000fea0003800000 */
.L_x_107:
[----:B------:R-:W-:Y:S05]  /*ed40*/  BRA `(.L_x_109) ;  /* 0xfffffff400947947 */ /* 0x000fea000383ffff */
.L_x_83:
[----:B------:R-:W-:Y:S01]  /*ed50*/  BSSY B1, `(.L_x_110) ;  /* 0x0000006000017945 */ /* 0x000fe20003800000 */
[----:B------:R-:W-:-:S07]  /*ed60*/  IMAD.MOV.U32 R15, RZ, RZ, -0x1 ;  /* 0xffffffffff0f7424 */ /* 0x000fce00078e00ff */
[----:B-123--:R-:W-:Y:S05]  /*ed70*/  WARPSYNC.COLLECTIVE R15, `(.L_x_111) ;  /* 0x000000000f0c7348 */ /* 0x00efea0003c00000 */
[----:B------:R-:W-:Y:S02]  /*ed80*/  ELECT P6, UR62, PT ;  /* 0x00000000003e782f */ /* 0x000fe400038c0000 */
[----:B------:R-:W-:Y:S01]  /*ed90*/  MOV R14, UR62 ;  /* 0x0000003e000e7c02 */ /* 0x000fe20008000f00 */
[----:B-123--:R-:W-:Y:S10]  /*eda0*/  ENDCOLLECTIVE ;  /* 0x000000000000791b */ /* 0x00eff40003800000 */
.L_x_111:
[----:B------:R-:W-:Y:S05]  /*edb0*/  BSYNC B1 ;  /* 0x0000000000017941 */ /* 0x000fea0003800000 */
.L_x_110:
[----:B------:R-:W-:Y:S05]  /*edc0*/  BRA `(.L_x_112) ;  /* 0xfffffff4008c7947 */ /* 0x000fea000383ffff */
.L_x_85:
[----:B-1----:R1:W2:Y:S02]  /*edd0*/  SYNCS.PHASECHK.TRANS64.TRYWAIT P0, [R6+URZ], R5 ;  /* 0x00000005060075a7 */ /* 0x0022a4000800017f */
[----:B--2---:R-:W-:Y:S05]  /*ede0*/  @!P0 NANOSLEEP.SYNCS 0x989680 ;  /* 0x009896800000895d */ /* 0x004fea0003900000 */
[----:B------:R-:W2:Y:S02]  /*edf0*/  @!P0 SYNCS.PHASECHK.TRANS64 P0, [R6+URZ], R5 ;  /* 0x00000005060085a7 */ /* 0x000ea4000800007f */
[----:B--2---:R-:W-:Y:S05]  /*ee00*/  @!P0 BRA `(.L_x_85) ;  /* 0xfffffffc00f08947 */ /* 0x004fea000383ffff */
[----:B------:R-:W-:Y:S05]  /*ee10*/  BRA `(.L_x_113) ;  /* 0xfffffff400c07947 */ /* 0x000fea000383ffff */
.L_x_86:
[----:B--2---:R2:W3:Y:S02]  /*ee20*/  SYNCS.PHASECHK.TRANS64.TRYWAIT P0, [R3+URZ], R2 ;  /* 0x00000002030075a7 */ /* 0x0044e4000800017f */
[----:B---3--:R-:W-:Y:S05]  /*ee30*/  @!P0 NANOSLEEP.SYNCS 0x989680 ;  /* 0x009896800000895d */ /* 0x008fea0003900000 */
[----:B------:R-:W3:Y:S02]  /*ee40*/  @!P0 SYNCS.PHASECHK.TRANS64 P0, [R3+URZ], R2 ;  /* 0x00000002030085a7 */ /* 0x000ee4000800007f */
[----:B---3--:R-:W-:Y:S05]  /*ee50*/  @!P0 BRA `(.L_x_86) ;  /* 0xfffffffc00f08947 */ /* 0x008fea000383ffff */
[----:B------:R-:W-:Y:S05]  /*ee60*/  BRA `(.L_x_114) ;  /* 0xfffffff400b47947 */ /* 0x000fea000383ffff */
.L_x_88:
[----:B--2---:R2:W3:Y:S02]  /*ee70*/  SYNCS.PHASECHK.TRANS64.TRYWAIT P0, [R16+URZ], R5 ;  /* 0x00000005100075a7 */ /* 0x0044e4000800017f */
[----:B---3--:R-:W-:Y:S05]  /*ee80*/  @!P0 NANOSLEEP.SYNCS 0x989680 ;  /* 0x009896800000895d */ /* 0x008fea0003900000 */
[----:B------:R-:W3:Y:S02]  /*ee90*/  @!P0 SYNCS.PHASECHK.TRANS64 P0, [R16+URZ], R5 ;  /* 0x00000005100085a7 */ /* 0x000ee4000800007f */
[----:B---3--:R-:W-:Y:S05]  /*eea0*/  @!P0 BRA `(.L_x_88) ;  /* 0xfffffffc00f08947 */ /* 0x008fea000383ffff */
[----:B------:R-:W-:Y:S05]  /*eeb0*/  BRA `(.L_x_115) ;  /* 0xfffffff400b87947 */ /* 0x000fea000383ffff */
.L_x_116:
[----:B------:R-:W-:-:S00]  /*eec0*/  BRA `(.L_x_116) ;  /* 0xfffffffc00fc7947 */ /* 0x000fc0000383ffff */
[----:B------:R-:W-:-:S00]  /*eed0*/  NOP ;  /* 0x0000000000007918 */ /* 0x000fc00000000000 */
        /* <DEDUP_REMOVED lines=10> */
.L_x_2837:


//--------------------- .text._ZN7cutlass13device_kernelIN5flash11enable_sm90INS1_16FlashAttnFwdSm90INS1_25CollectiveMainloopFwdSm90ILi2EN4cute5tupleIJNS5_1CILi2EEENS7_ILi1EEES9_EEENS6_IJNS7_ILi128EEENS7_ILi80EEENS7_ILi256EEEEEELi256ENS_6half_tEfNS_4arch4Sm90ELb0ELb0ELb0ELb0ELb0ELb0ELb0ELb1ELb1ELb0ELb0ELb0EEENS1_21CollectiveEpilogueFwdINS6_IJSB_SD_SC_EEESA_SF_SH_Li256ELb0ELb0ELb0ELb0EEENS1_29StaticPersistentTileSchedulerILb0EEEEEEEEEvNT_6ParamsE --------------------------
	.section	.text._ZN7cutlass13device_kernelIN5flash11enable_sm90INS1_16FlashAttnFwdSm90INS1_25CollectiveMainloopFwdSm90ILi2EN4cute5tupleIJNS5_1CILi2EEENS7_ILi1EEES9_EEENS6_IJNS7_ILi128EEENS7_ILi80EEENS7_ILi256EEEEEELi256ENS_6half_tEfNS_4arch4Sm90ELb0ELb0ELb0ELb0ELb0ELb0ELb0ELb1ELb1ELb0ELb0ELb0EEENS1_21CollectiveEpilogueFwdINS6_IJSB_SD_SC_EEESA_SF_SH_Li256ELb0ELb0ELb0ELb0EEENS1_29StaticPersistentTileSchedulerILb0EEEEEEEEEvNT_6ParamsE,"ax",@progbits
	.align	128
.text._ZN7cutlass13device_kernelIN5flash11enable_sm90INS1_16FlashAttnFwdSm90INS1_25CollectiveMainloopFwdSm90ILi2EN4cute5tupleIJNS5_1CILi2EEENS7_ILi1EEES9_EEENS6_IJNS7_ILi128EEENS7_ILi80EEENS7_ILi256EEEEEELi256ENS_6half_tEfNS_4arch4Sm90ELb0ELb0ELb0ELb0ELb0ELb0ELb0ELb1ELb1ELb0ELb0ELb0EEENS1_21CollectiveEpilogueFwdINS6_IJSB_SD_SC_EEESA_SF_SH_Li256ELb0ELb0ELb0ELb0EEENS1_29StaticPersistentTileSchedulerILb0EEEEEEEEEvNT_6ParamsE:
        .type           _ZN7cutlass13device_kernelIN5flash11enable_sm90INS1_16FlashAttnFwdSm90INS1_25CollectiveMainloopFwdSm90ILi2EN4cute5tupleIJNS5_1CILi2EEENS7_ILi1EEES9_EEENS6_IJNS7_ILi128EEENS7_ILi80EEENS7_ILi256EEEEEELi256ENS_6half_tEfNS_4arch4Sm90ELb0ELb0ELb0ELb0ELb0ELb0ELb0ELb1ELb1ELb0ELb0ELb0EEENS1_21CollectiveEpilogueFwdINS6_IJSB_SD_SC_EEESA_SF_SH_Li256ELb0ELb0ELb0ELb0EEENS1_29StaticPersistentTileSchedulerILb0EEEEEEEEEvNT_6ParamsE,@function
        .size           _ZN7cutlass13device_kernelIN5flash11enable_sm90INS1_16FlashAttnFwdSm90INS1_25CollectiveMainloopFwdSm90ILi2EN4cute5tupleIJNS5_1CILi2EEENS7_ILi1EEES9_EEENS6_IJNS7_ILi128EEENS7_ILi80EEENS7_ILi256EEEEEELi256ENS_6half_tEfNS_4arch4Sm90ELb0ELb0ELb0ELb0ELb0ELb0ELb0ELb1ELb1ELb0ELb0ELb0EEENS1_21CollectiveEpilogueFwdINS6_IJSB_SD_SC_EEESA_SF_SH_Li256ELb0ELb0ELb0ELb0EEENS1_29StaticPersistentTileSchedulerILb0EEEEEEEEEvNT_6ParamsE,(.L_x_2838 - _ZN7cutlass13device_kernelIN5flash11enable_sm90INS1_16FlashAttnFwdSm90INS1_25CollectiveMainloopFwdSm90ILi2EN4cute5tupleIJNS5_1CILi2EEENS7_ILi1EEES9_EEENS6_IJNS7_ILi128EEENS7_ILi80EEENS7_ILi256EEEEEELi256ENS_6half_tEfNS_4arch4Sm90ELb0ELb0ELb0ELb0ELb0ELb0ELb0ELb1ELb1ELb0ELb0ELb0EEENS1_21CollectiveEpilogueFwdINS6_IJSB_SD_SC_EEESA_SF_SH_Li256ELb0ELb0ELb0ELb0EEENS1_29StaticPersistentTileSchedulerILb0EEEEEEEEEvNT_6ParamsE)
        .other          _ZN7cutlass13device_kernelIN5flash11enable_sm90INS1_16FlashAttnFwdSm90INS1_25CollectiveMainloopFwdSm90ILi2EN4cute5tupleIJNS5_1CILi2EEENS7_ILi1EEES9_EEENS6_IJNS7_ILi128EEENS7_ILi80EEENS7_ILi256EEEEEELi256ENS_6half_tEfNS_4arch4Sm90ELb0ELb0ELb0ELb0ELb0ELb0ELb0ELb1ELb1ELb0ELb0ELb0EEENS1_21CollectiveEpilogueFwdINS6_IJSB_SD_SC_EEESA_SF_SH_Li256ELb0ELb0ELb0ELb0EEENS1_29StaticPersistentTileSchedulerILb0EEEEEEEEEvNT_6ParamsE,@"STO_CUDA_ENTRY STV_DEFAULT"
_ZN7cutlass13device_kernelIN5flash11enable_sm90INS1_16FlashAttnFwdSm90INS1_25CollectiveMainloopFwdSm90ILi2EN4cute5tupleIJNS5_1CILi2EEENS7_ILi1EEES9_EEENS6_IJNS7_ILi128EEENS7_ILi80EEENS7_ILi256EEEEEELi256ENS_6half_tEfNS_4arch4Sm90ELb0ELb0ELb0ELb0ELb0ELb0ELb0ELb1ELb1ELb0ELb0ELb0EEENS1_21CollectiveEpilogueFwdINS6_IJSB_SD_SC_EEESA_SF_SH_Li256ELb0ELb0ELb0ELb0EEENS1_29StaticPersistentTileSchedulerILb0EEEEEEEEEvNT_6ParamsE:
[----:B------:R-:W1:Y:S02]  /*0000*/  LDC R1, c[0x0][0x28] ;  /* 0x00000a00ff017b82 */ /* 0x000e640000000800 */
[----:B-1----:R-:W-:Y:S01]  /*0010*/  VIADD R1, R1, 0xffffffd8 ;  /* 0xffffffd801017836 */ /* 0x002fe20000000000 */
[----:B------:R-:W1:Y:S01]  /*0020*/  S2R R8, SR_TID.X ;  /* 0x0000000000087919 */ /* 0x000e620000002100 */
[----:B------:R-:W-:Y:S01]  /*0030*/  ELECT P0, URZ, PT ;  /* 0x00000000003f782f */ /* 0x000fe20003800000 */
[----:B------:R-:W-:Y:S01]  /*0040*/  BSSY B0, `(.L_x_117) ;  /* 0x0000014000007945 */ /* 0x000fe20003800000 */
[----:B-1----:R-:W-:-:S05]  /*0050*/  SHF.R.U32.HI R0, RZ, 0x5, R8 ;  /* 0x00000005ff007819 */ /* 0x002fca0000011608 */
[----:B------:R-:W1:Y:S02]  /*0060*/  SHFL.IDX PT, R2, R0, RZ, 0x1f ;  /* 0x00001fff00027589 */ /* 0x000e6400000e0000 */
[----:B-1----:R-:W-:Y:S02]  /*0070*/  ISETP.EQ.AND P0, PT, R2, RZ, P0 ;  /* 0x000000ff0200720c */ /* 0x002fe40000702270 */
[----:B------:R-:W-:-:S11]  /*0080*/  SHF.R.U32.HI R2, RZ, 0x7, R8 ;  /* 0x00000007ff027819 */ /* 0x000fd60000011608 */
        /* <DEDUP_REMOVED lines=15> */
.L_x_118:
[----:B------:R-:W-:Y:S05]  /*0180*/  BSYNC B0 ;  /* 0x0000000000007941 */ /* 0x000fea0003800000 */
.L_x_117:
[----:B------:R-:W-:Y:S01]  /*0190*/  VOTEU.ANY UP0, P0 ;  /* 0x00000000003f7886 */ /* 0x000fe20000000100 */
[----:B------:R-:W1:Y:S01]  /*01a0*/  SHFL.IDX PT, R2, R2, RZ, 0x1f ;  /* 0x00001fff02027589 */ /* 0x000e6200000e0000 */
[----:B------:R-:W-:Y:S01]  /*01b0*/  UMOV UR4, 0x1 ;  /* 0x0000000100047882 */ /* 0x000fe20000000000 */
[----:B------:R-:W-:Y:S01]  /*01c0*/  UMOV UR7, 0x2 ;  /* 0x0000000200077882 */ /* 0x000fe20000000000 */
[----:B------:R-:W-:Y:S01]  /*01d0*/  VOTEU.ANY UP1, P0 ;  /* 0x00000000003f7886 */ /* 0x000fe20000020100 */
[----:B------:R-:W2:Y:S01]  /*01e0*/  @UP0 S2UR UR8, SR_CgaCtaId ;  /* 0x00000000000809c3 */ /* 0x000ea20000008800 */
[----:B------:R-:W3:Y:S01]  /*01f0*/  SHFL.IDX PT, R3, R0, RZ, 0x1f ;  /* 0x00001fff00037589 */ /* 0x000ee200000e0000 */
[----:B------:R-:W-:Y:S01]  /*0200*/  @UP0 UMOV UR6, 0x400 ;  /* 0x0000040000060882 */ /* 0x000fe20000000000 */
[----:B------:R-:W-:-:S04]  /*0210*/  @UP0 UIADD3 UR4, -UR4, 0x100000, URZ ;  /* 0x0010000004040890 */ /* 0x000fc8000fffe13f */
[----:B------:R-:W-:Y:S02]  /*0220*/  @UP0 USHF.L.U32 UR5, UR4, 0xb, URZ ;  /* 0x0000000b04050899 */ /* 0x000fe4000800063f */
[----:B------:R-:W-:Y:S01]  /*0230*/  @UP0 USHF.L.U32 UR4, UR4, 0x1, URZ ;  /* 0x0000000104040899 */ /* 0x000fe2000800063f */
[----:B------:R-:W-:Y:S01]  /*0240*/  VOTEU.ANY UP2, P0 ;  /* 0x00000000003f7886 */ /* 0x000fe20000040100 */
[----:B-1----:R-:W-:Y:S01]  /*0250*/  R2UR UR9, R2 ;  /* 0x00000000020972ca */ /* 0x002fe200000e0000 */
[----:B--2---:R-:W-:Y:S01]  /*0260*/  @UP0 ULEA UR8, UR8, UR6, 0x18 ;  /* 0x0000000608080291 */ /* 0x004fe2000f8ec03f */
[----:B---3--:R-:W-:Y:S01]  /*0270*/  ISETP.NE.AND P1, PT, R3, RZ, PT ;  /* 0x000000ff0300720c */ /* 0x008fe20003f25270 */
[----:B------:R-:W-:-:S04]  /*0280*/  @UP0 UIADD3 UR6, -UR7, 0x100000, URZ ;  /* 0x0010000007060890 */ /* 0x000fc8000fffe13f */
[----:B------:R-:W-:Y:S02]  /*0290*/  @UP0 USHF.L.U32 UR7, UR6, 0xb, URZ ;  /* 0x0000000b06070899 */ /* 0x000fe4000800063f */
[----:B------:R-:W-:-:S04]  /*02a0*/  @UP0 USHF.L.U32 UR6, UR6, 0x1, URZ ;  /* 0x0000000106060899 */ /* 0x000fc8000800063f */
[----:B------:R-:W-:Y:S01]  /*02b0*/  UISETP.NE.AND UP0, UPT, UR9, URZ, UPT ;  /* 0x0000003f0900728c */ /* 0x000fe2000bf05270 */
[----:B------:R-:W1:Y:S02]  /*02c0*/  FENCE.VIEW.ASYNC.S ;  /* 0x00000000000073c6 */ /* 0x000e640000000000 */
[----:B-1----:R1:W2:Y:S05]  /*02d0*/  @UP1 SYNCS.EXCH.64 URZ, [UR8+0x38800], UR4 ;  /* 0x03880004083f15b2 */ /* 0x0022aa0008000100 */
[----:B------:R1:W3:Y:S01]  /*02e0*/  @UP2 SYNCS.EXCH.64 URZ, [UR8+0x38820], UR6 ;  /* 0x03882006083f25b2 */ /* 0x0002e20008000100 */
[----:B------:R-:W-:Y:S05]  /*02f0*/  @P1 BRA `(.L_x_119) ;  /* 0x0000000000481947 */ /* 0x000fea0003800000 */
[----:B-1----:R-:W1:Y:S01]  /*0300*/  S2UR UR5, SR_CgaCtaId ;  /* 0x00000000000579c3 */ /* 0x002e620000008800 */
[----:B------:R-:W-:Y:S01]  /*0310*/  UMOV UR4, 0x400 ;  /* 0x0000040000047882 */ /* 0x000fe20000000000 */
[----:B------:R-:W-:Y:S01]  /*0320*/  UMOV UR6, 0x1 ;  /* 0x0000000100067882 */ /* 0x000fe20000000000 */
[----:B------:R-:W-:Y:S01]  /*0330*/  UMOV UR9, 0x4 ;  /* 0x0000000400097882 */ /* 0x000fe20000000000 */
[----:B------:R-:W-:-:S04]  /*0340*/  UIADD3 UR6, -UR6, 0x100000, URZ ;  /* 0x0010000006067890 */ /* 0x000fc8000fffe13f */
[----:B------:R-:W-:Y:S02]  /*0350*/  USHF.L.U32 UR7, UR6, 0xb, URZ ;  /* 0x0000000b06077899 */ /* 0x000fe4000800063f */
[----:B------:R-:W-:Y:S01]  /*0360*/  USHF.L.U32 UR6, UR6, 0x1, URZ ;  /* 0x0000000106067899 */ /* 0x000fe2000800063f */
[----:B------:R-:W-:Y:S01]  /*0370*/  ELECT P0, URZ, PT ;  /* 0x00000000003f782f */ /* 0x000fe20003800000 */
[----:B-1----:R-:W-:Y:S02]  /*0380*/  ULEA UR8, UR5, UR4, 0x18 ;  /* 0x0000000405087291 */ /* 0x002fe4000f8ec03f */
[----:B------:R-:W-:-:S04]  /*0390*/  UIADD3 UR4, -UR9, 0x100000, URZ ;  /* 0x0010000009047890 */ /* 0x000fc8000fffe13f */
[----:B------:R-:W-:Y:S02]  /*03a0*/  USHF.L.U32 UR5, UR4, 0xb, URZ ;  /* 0x0000000b04057899 */ /* 0x000fe4000800063f */
[----:B------:R-:W-:Y:S01]  /*03b0*/  USHF.L.U32 UR4, UR4, 0x1, URZ ;  /* 0x0000000104047899 */ /* 0x000fe2000800063f */
[----:B------:R-:W1:Y:S03]  /*03c0*/  FENCE.VIEW.ASYNC.S ;  /* 0x00000000000073c6 */ /* 0x000e660000000000 */
[----:B-1----:R4:W1:Y:S08]  /*03d0*/  SYNCS.EXCH.64 URZ, [UR8+0x38830], UR6 ;  /* 0x03883006083f75b2 */ /* 0x0028700008000100 */
[----:B------:R4:W1:Y:S01]  /*03e0*/  SYNCS.EXCH.64 URZ, [UR8+0x38840], UR4 ;  /* 0x03884004083f75b2 */ /* 0x0008620008000100 */
[----:B------:R4:W1:Y:S01]  /*03f0*/  SYNCS.EXCH.64 URZ, [UR8+0x38838], UR6 ;  /* 0x03883806083f75b2 */ /* 0x0008620008000100 */
[----:B------:R4:W1:Y:S02]  /*0400*/  SYNCS.EXCH.64 URZ, [UR8+0x38848], UR4 ;  /* 0x03884804083f75b2 */ /* 0x0008640008000100 */
[----:B----4-:R-:W-:Y:S01]  /*0410*/  NOP ;  /* 0x0000000000007918 */ /* 0x010fe20000000000 */
.L_x_119:
[----:B-1----:R-:W1:Y:S01]  /*0420*/  S2UR UR4, SR_CTAID.Y ;  /* 0x00000000000479c3 */ /* 0x002e620000002600 */
[----:B------:R-:W4:Y:S01]  /*0430*/  SHFL.IDX PT, R7, R0, RZ, 0x1f ;  /* 0x00001fff00077589 */ /* 0x000f2200000e0000 */
[----:B------:R-:W-:Y:S01]  /*0440*/  ULDC UR5, c[0x0][0x154] ;  /* 0x0000550000057ab9 */ /* 0x000fe20000000800 */
[----:B------:R-:W-:-:S05]  /*0450*/  NOP ;  /* 0x0000000000007918 */ /* 0x000fca0000000000 */
[----:B------:R-:W5:Y:S08]  /*0460*/  S2UR UR6, SR_CTAID.X ;  /* 0x00000000000679c3 */ /* 0x000f700000002500 */
[----:B------:R-:W2:Y:S01]  /*0470*/  LDC R6, c[0x0][0x148] ;  /* 0x00005200ff067b82 */ /* 0x000ea20000000800 */
[----:B-1----:R-:W-:Y:S02]  /*0480*/  I2FP.F32.U32 R2, UR4 ;  /* 0x0000000400027c45 */ /* 0x002fe40008201000 */
[----:B----4-:R-:W-:-:S03]  /*0490*/  ISETP.NE.AND P0, PT, R7, RZ, PT ;  /* 0x000000ff0700720c */ /* 0x010fc60003f05270 */
[----:B------:R-:W-:Y:S01]  /*04a0*/  FMUL R5, R2, UR5 ;  /* 0x0000000502057c20 */ /* 0x000fe20008400000 */
[----:B------:R-:W-:Y:S02]  /*04b0*/  SHF.R.S32.HI R2, RZ, 0x1f, R8 ;  /* 0x0000001fff027819 */ /* 0x000fe40000011408 */
[----:B-----5:R-:W-:Y:S02]  /*04c0*/  I2FP.F32.U32 R4, UR6 ;  /* 0x0000000600047c45 */ /* 0x020fe40008201000 */
[----:B------:R-:W-:Y:S01]  /*04d0*/  LEA.HI R2, R2, R8, RZ, 0x7 ;  /* 0x0000000802027211 */ /* 0x000fe200078f38ff */
[----:B------:R-:W1:Y:S02]  /*04e0*/  F2I.U32.TRUNC.NTZ R5, R5 ;  /* 0x0000000500057305 */ /* 0x000e64000020f000 */
[----:B-1----:R-:W-:-:S04]  /*04f0*/  IMAD.MOV R11, RZ, RZ, -R5 ;  /* 0x000000ffff0b7224 */ /* 0x002fc800078e0a05 */
[----:B--2---:R-:W-:Y:S01]  /*0500*/  IMAD R11, R6, R11, UR4 ;  /* 0x00000004060b7e24 */ /* 0x004fe2000f8e020b */
[----:B------:R-:W-:Y:S02]  /*0510*/  ULDC UR4, c[0x0][0x150] ;  /* 0x0000540000047ab9 */ /* 0x000fe40000000800 */
[----:B------:R-:W-:Y:S01]  /*0520*/  FMUL R9, R4, UR4 ;  /* 0x0000000404097c20 */ /* 0x000fe20008400000 */
[----:B------:R-:W-:Y:S06]  /*0530*/  @P0 BRA `(.L_x_120) ;  /* 0x0000000000480947 */ /* 0x000fec0003800000 */
[----:B------:R-:W1:Y:S01]  /*0540*/  S2UR UR5, SR_CgaCtaId ;  /* 0x00000000000579c3 */ /* 0x000e620000008800 */
[----:B------:R-:W-:Y:S01]  /*0550*/  UMOV UR4, 0x400 ;  /* 0x0000040000047882 */ /* 0x000fe20000000000 */
[----:B------:R-:W-:Y:S01]  /*0560*/  UMOV UR6, 0x1 ;  /* 0x0000000100067882 */ /* 0x000fe20000000000 */
[----:B------:R-:W-:Y:S01]  /*0570*/  UMOV UR7, 0x4 ;  /* 0x0000000400077882 */ /* 0x000fe20000000000 */
[----:B------:R-:W-:Y:S01]  /*0580*/  ELECT P0, URZ, PT ;  /* 0x00000000003f782f */ /* 0x000fe20003800000 */
[----:B-1----:R-:W-:Y:S02]  /*0590*/  ULEA UR8, UR5, UR4, 0x18 ;  /* 0x0000000405087291 */ /* 0x002fe4000f8ec03f */
[----:B------:R-:W-:-:S04]  /*05a0*/  UIADD3 UR4, -UR6, 0x100000, URZ ;  /* 0x0010000006047890 */ /* 0x000fc8000fffe13f */
[----:B------:R-:W-:Y:S02]  /*05b0*/  USHF.L.U32 UR5, UR4, 0xb, URZ ;  /* 0x0000000b04057899 */ /* 0x000fe4000800063f */
[----:B------:R-:W-:Y:S02]  /*05c0*/  USHF.L.U32 UR4, UR4, 0x1, URZ ;  /* 0x0000000104047899 */ /* 0x000fe4000800063f */
[----:B------:R-:W-:-:S04]  /*05d0*/  UIADD3 UR6, -UR7, 0x100000, URZ ;  /* 0x0010000007067890 */ /* 0x000fc8000fffe13f */
[----:B------:R-:W-:Y:S02]  /*05e0*/  USHF.L.U32 UR7, UR6, 0xb, URZ ;  /* 0x0000000b06077899 */ /* 0x000fe4000800063f */
[----:B------:R-:W-:Y:S01]  /*05f0*/  USHF.L.U32 UR6, UR6, 0x1, URZ ;  /* 0x0000000106067899 */ /* 0x000fe2000800063f */
[----:B------:R-:W1:Y:S03]  /*0600*/  FENCE.VIEW.ASYNC.S ;  /* 0x00000000000073c6 */ /* 0x000e660000000000 */
[----:B-1----:R1:W2:Y:S08]  /*0610*/  SYNCS.EXCH.64 URZ, [UR8+0x38850], UR4 ;  /* 0x03885004083f75b2 */ /* 0x0022b00008000100 */
[----:B------:R1:W4:Y:S01]  /*0620*/  SYNCS.EXCH.64 URZ, [UR8+0x38860], UR6 ;  /* 0x03886006083f75b2 */ /* 0x0003220008000100 */
[----:B------:R1:W1:Y:S01]  /*0630*/  SYNCS.EXCH.64 URZ, [UR8+0x38858], UR4 ;  /* 0x03885804083f75b2 */ /* 0x0002620008000100 */
[----:B------:R1:W1:Y:S01]  /*0640*/  SYNCS.EXCH.64 URZ, [UR8+0x38868], UR6 ;  /* 0x03886806083f75b2 */ /* 0x0002620008000100 */
[----:B------:R-:W-:Y:S01]  /*0650*/  NOP ;  /* 0x0000000000007918 */ /* 0x000fe20000000000 */
.L_x_120:
[----:B------:R-:W5:Y:S01]  /*0660*/  SHFL.IDX PT, R6, R0, RZ, 0x1f ;  /* 0x00001fff00067589 */ /* 0x000f6200000e0000 */
[----:B------:R-:W-:Y:S01]  /*0670*/  LOP3.LUT R2, R2, 0xffffff80, RZ, 0xc0, !PT ;  /* 0xffffff8002027812 */ /* 0x000fe200078ec0ff */
[----:B------:R-:W1:Y:S01]  /*0680*/  LDC R10, c[0x0][0x144] ;  /* 0x00005100ff0a7b82 */ /* 0x000e620000000800 */
[----:B------:R-:W1:Y:S01]  /*0690*/  F2I.U32.TRUNC.NTZ R9, R9 ;  /* 0x0000000900097305 */ /* 0x000e62000020f000 */
[----:B------:R-:W-:Y:S02]  /*06a0*/  NOP ;  /* 0x0000000000007918 */ /* 0x000fe40000000000 */
[----:B------:R-:W-:Y:S01]  /*06b0*/  IMAD.IADD R2, R8, 0x1, -R2 ;  /* 0x0000000108027824 */ /* 0x000fe200078e0a02 */
[----:B------:R-:W-:-:S04]  /*06c0*/  SHF.R.S32.HI R8, RZ, 0x1f, R7 ;  /* 0x0000001fff087819 */ /* 0x000fc80000011407 */
[----:B------:R-:W-:-:S04]  /*06d0*/  SHF.R.S32.HI R5, RZ, 0x1f, R2 ;  /* 0x0000001fff057819 */ /* 0x000fc80000011402 */
[----:B------:R-:W-:-:S04]  /*06e0*/  LEA.HI R5, R5, R2, RZ, 0x3 ;  /* 0x0000000205057211 */ /* 0x000fc800078f18ff */
[--C-:B------:R-:W-:Y:S02]  /*06f0*/  SHF.R.S32.HI R4, RZ, 0x3, R5.reuse ;  /* 0x00000003ff047819 */ /* 0x100fe40000011405 */
[----:B------:R-:W-:Y:S02]  /*0700*/  SHF.R.S32.HI R5, RZ, 0x1f, R5 ;  /* 0x0000001fff057819 */ /* 0x000fe40000011405 */
[----:B-----5:R-:W-:Y:S02]  /*0710*/  ISETP.NE.AND P0, PT, R6, RZ, PT ;  /* 0x000000ff0600720c */ /* 0x020fe40003f05270 */
[----:B------:R-:W-:Y:S02]  /*0720*/  LEA.HI R5, R5, R4, RZ, 0x2 ;  /* 0x0000000405057211 */ /* 0x000fe400078f10ff */
[----:B------:R-:W-:Y:S02]  /*0730*/  SHF.R.S32.HI R6, RZ, 0x1f, R3 ;  /* 0x0000001fff067819 */ /* 0x000fe40000011403 */
[----:B------:R-:W-:-:S02]  /*0740*/  LOP3.LUT R5, R5, 0xfffffffc, RZ, 0xc0, !PT ;  /* 0xfffffffc05057812 */ /* 0x000fc400078ec0ff */
[----:B------:R-:W-:-:S05]  /*0750*/  LEA.HI R6, R6, R3, RZ, 0x2 ;  /* 0x0000000306067211 */ /* 0x000fca00078f10ff */
[----:B------:R-:W-:Y:S05]  /*0760*/  @P0 BRA `(.L_x_121) ;  /* 0x0000000000480947 */ /* 0x000fea0003800000 */
[----:B-1----:R-:W1:Y:S01]  /*0770*/  S2UR UR5, SR_CgaCtaId ;  /* 0x00000000000579c3 */ /* 0x002e620000008800 */
        /* <DEDUP_REMOVED lines=12> */
[----:B-1----:R1:W1:Y:S08]  /*0840*/  SYNCS.EXCH.64 URZ, [UR8+0x38870], UR4 ;  /* 0x03887004083f75b2 */ /* 0x0022700008000100 */
[----:B------:R1:W1:Y:S01]  /*0850*/  SYNCS.EXCH.64 URZ, [UR8+0x38880], UR6 ;  /* 0x03888006083f75b2 */ /* 0x0002620008000100 */
[----:B------:R1:W1:Y:S01]  /*0860*/  SYNCS.EXCH.64 URZ, [UR8+0x38878], UR4 ;  /* 0x03887804083f75b2 */ /* 0x0002620008000100 */
[----:B------:R1:W1:Y:S01]  /*0870*/  SYNCS.EXCH.64 URZ, [UR8+0x38888], UR6 ;  /* 0x03888806083f75b2 */ /* 0x0002620008000100 */
[----:B------:R-:W-:Y:S01]  /*0880*/  NOP ;  /* 0x0000000000007918 */ /* 0x000fe20000000000 */
.L_x_121:
[----:B------:R-:W5:Y:S01]  /*0890*/  SHFL.IDX PT, R12, R0, RZ, 0x1f ;  /* 0x00001fff000c7589 */ /* 0x000f6200000e0000 */
[----:B-1----:R-:W1:Y:S01]  /*08a0*/  S2UR UR4, SR_CTAID.X ;  /* 0x00000000000479c3 */ /* 0x002e620000002500 */
[----:B------:R-:W-:Y:S01]  /*08b0*/  LOP3.LUT R6, R6, 0x3ffffffc, RZ, 0xc0, !PT ;  /* 0x3ffffffc06067812 */ /* 0x000fe200078ec0ff */
[----:B------:R-:W-:Y:S01]  /*08c0*/  IMAD.IADD R5, R4, 0x1, -R5 ;  /* 0x0000000104057824 */ /* 0x000fe200078e0a05 */
[----:B------:R-:W-:Y:S01]  /*08d0*/  LEA.HI R8, R8, R7, RZ, 0x2 ;  /* 0x0000000708087211 */ /* 0x000fe200078f10ff */
[----:B------:R-:W-:Y:S01]  /*08e0*/  IMAD.MOV R9, RZ, RZ, -R9 ;  /* 0x000000ffff097224 */ /* 0x000fe200078e0a09 */
[----:B------:R-:W-:Y:S01]  /*08f0*/  NOP ;  /* 0x0000000000007918 */ /* 0x000fe20000000000 */
[----:B------:R-:W-:Y:S01]  /*0900*/  IMAD.IADD R6, R3, 0x1, -R6 ;  /* 0x0000000103067824 */ /* 0x000fe200078e0a06 */
[----:B------:R-:W-:-:S03]  /*0910*/  LOP3.LUT R8, R8, 0x3ffffffc, RZ, 0xc0, !PT ;  /* 0x3ffffffc08087812 */ /* 0x000fc600078ec0ff */
[--C-:B------:R-:W-:Y:S02]  /*0920*/  IMAD R6, R6, 0x4, R5.reuse ;  /* 0x0000000406067824 */ /* 0x100fe400078e0205 */
[----:B------:R-:W-:Y:S02]  /*0930*/  IMAD.IADD R8, R7, 0x1, -R8 ;  /* 0x0000000107087824 */ /* 0x000fe400078e0a08 */
[----:B------:R-:W2:Y:S01]  /*0940*/  LDC R7, c[0x0][0x140] ;  /* 0x00005000ff077b82 */ /* 0x000ea20000000800 */
[----:B------:R-:W-:Y:S01]  /*0950*/  LEA.HI R3, R6, R6, RZ, 0x1 ;  /* 0x0000000606037211 */ /* 0x000fe200078f08ff */
[----:B------:R-:W-:-:S03]  /*0960*/  IMAD R8, R8, 0x4, R5 ;  /* 0x0000000408087824 */ /* 0x000fc600078e0205 */
[----:B------:R-:W-:Y:S02]  /*0970*/  LOP3.LUT R3, R3, 0xfffffffe, RZ, 0xc0, !PT ;  /* 0xfffffffe03037812 */ /* 0x000fe400078ec0ff */
[----:B------:R-:W-:Y:S02]  /*0980*/  LEA.HI R4, R8, R8, RZ, 0x1 ;  /* 0x0000000808047211 */ /* 0x000fe400078f08ff */
[----:B-----5:R-:W-:Y:S01]  /*0990*/  ISETP.NE.AND P0, PT, R12, RZ, PT ;  /* 0x000000ff0c00720c */ /* 0x020fe20003f05270 */
[----:B-1----:R-:W-:Y:S01]  /*09a0*/  IMAD R10, R10, R9, UR4 ;  /* 0x000000040a0a7e24 */ /* 0x002fe2000f8e0209 */
[----:B------:R-:W-:-:S04]  /*09b0*/  IADD3 R3, R6, -R3, RZ ;  /* 0x8000000306037210 */ /* 0x000fc80007ffe0ff */
[----:B------:R-:W-:Y:S02]  /*09c0*/  ISETP.NE.AND P6, PT, R3, R10, PT ;  /* 0x0000000a0300720c */ /* 0x000fe40003fc5270 */
[----:B------:R-:W-:-:S05]  /*09d0*/  LOP3.LUT R3, R4, 0xfffffffe, RZ, 0xc0, !PT ;  /* 0xfffffffe04037812 */ /* 0x000fca00078ec0ff */
[----:B------:R-:W-:Y:S01]  /*09e0*/  IMAD.IADD R3, R8, 0x1, -R3 ;  /* 0x0000000108037824 */ /* 0x000fe200078e0a03 */
        /* <DEDUP_REMOVED lines=19> */
.L_x_122:
[----:B------:R-:W5:Y:S01]  /*0b20*/  SHFL.IDX PT, R9, R0, RZ, 0x1f ;  /* 0x00001fff00097589 */ /* 0x000f6200000e0000 */
[----:B------:R-:W-:Y:S01]  /*0b30*/  ISETP.NE.AND P4, PT, R3, R10, PT ;  /* 0x0000000a0300720c */ /* 0x000fe20003f85270 */
[----:B------:R-:W-:Y:S01]  /*0b40*/  IMAD.SHL.U32 R3, R6, 0x4, RZ ;  /* 0x0000000406037824 */ /* 0x000fe200078e00ff */
[----:B------:R-:W-:Y:S01]  /*0b50*/  LOP3.LUT P0, RZ, R2, 0x7, RZ, 0xc0, !PT ;  /* 0x0000000702ff7812 */ /* 0x000fe2000780c0ff */
[----:B------:R-:W-:Y:S01]  /*0b60*/  IMAD.SHL.U32 R5, R8, 0x4, RZ ;  /* 0x0000000408057824 */ /* 0x000fe200078e00ff */
[----:B--2---:R-:W-:Y:S01]  /*0b70*/  ISETP.EQ.U32.AND P1, PT, R7, 0x1, PT ;  /* 0x000000010700780c */ /* 0x004fe20003f22070 */
[----:B------:R-:W-:Y:S01]  /*0b80*/  IMAD.MOV.U32 R23, RZ, RZ, 0x1 ;  /* 0x00000001ff177424 */ /* 0x000fe200078e00ff */
[----:B------:R-:W-:Y:S01]  /*0b90*/  LOP3.LUT R13, R6, 0xc, R3, 0x78, !PT ;  /* 0x0000000c060d7812 */ /* 0x000fe200078e7803 */
[----:B------:R-:W-:Y:S01]  /*0ba0*/  IMAD.MOV.U32 R22, RZ, RZ, 0x1 ;  /* 0x00000001ff167424 */ /* 0x000fe200078e00ff */
[----:B------:R-:W-:Y:S01]  /*0bb0*/  LOP3.LUT R12, R8, 0xc, R5, 0x78, !PT ;  /* 0x0000000c080c7812 */ /* 0x000fe200078e7805 */
[----:B------:R-:W-:Y:S01]  /*0bc0*/  NOP ;  /* 0x0000000000007918 */ /* 0x000fe20000000000 */
[C---:B------:R-:W-:Y:S01]  /*0bd0*/  ISETP.LT.U32.AND P2, PT, R13.reuse, 0x2, !P0 ;  /* 0x000000020d00780c */ /* 0x040fe20004741070 */
[----:B------:R2:W-:Y:S01]  /*0be0*/  STL [R1+0x4], R13 ;  /* 0x0000040d01007387 */ /* 0x0005e20000100800 */
[----:B------:R-:W-:-:S02]  /*0bf0*/  @P6 LEA.HI R3, R13, R13, RZ, 0x1 ;  /* 0x0000000d0d036211 */ /* 0x000fc400078f08ff */
[----:B------:R-:W-:Y:S01]  /*0c00*/  SEL R2, RZ, 0x1, !P2 ;  /* 0x00000001ff027807 */ /* 0x000fe20005000000 */
[----:B------:R2:W-:Y:S01]  /*0c10*/  STL [R1], R12 ;  /* 0x0000000c01007387 */ /* 0x0005e20000100800 */
[----:B------:R-:W-:Y:S02]  /*0c20*/  @P4 LEA.HI R4, R12, R12, RZ, 0x1 ;  /* 0x0000000c0c044211 */ /* 0x000fe400078f08ff */
[----:B------:R-:W-:Y:S02]  /*0c30*/  @P6 SHF.R.S32.HI R3, RZ, 0x1, R3 ;  /* 0x00000001ff036819 */ /* 0x000fe40000011403 */
[----:B------:R-:W-:Y:S02]  /*0c40*/  @P4 SHF.R.S32.HI R4, RZ, 0x1, R4 ;  /* 0x00000001ff044819 */ /* 0x000fe40000011404 */
[----:B------:R-:W-:Y:S02]  /*0c50*/  @P6 ISETP.NE.AND P5, PT, R3, R11, PT ;  /* 0x0000000b0300620c */ /* 0x000fe40003fa5270 */
[----:B-----5:R-:W-:-:S02]  /*0c60*/  ISETP.NE.AND P2, PT, R9, RZ, PT ;  /* 0x000000ff0900720c */ /* 0x020fc40003f45270 */
[----:B------:R-:W-:Y:S02]  /*0c70*/  @P4 ISETP.NE.AND P3, PT, R4, R11, PT ;  /* 0x0000000b0400420c */ /* 0x000fe40003f65270 */
[----:B------:R-:W-:Y:S02]  /*0c80*/  ISETP.LT.U32.AND P0, PT, R12, 0x2, !P0 ;  /* 0x000000020c00780c */ /* 0x000fe40004701070 */
[----:B------:R-:W-:Y:S02]  /*0c90*/  @P6 SEL R23, RZ, 0x1, P5 ;  /* 0x00000001ff176807 */ /* 0x000fe40002800000 */
[----:B------:R-:W-:Y:S02]  /*0ca0*/  SEL R3, RZ, 0x1, !P0 ;  /* 0x00000001ff037807 */ /* 0x000fe40004000000 */
[----:B------:R-:W-:-:S03]  /*0cb0*/  @P4 SEL R22, RZ, 0x1, P3 ;  /* 0x00000001ff164807 */ /* 0x000fc60001800000 */
[----:B--2---:R-:W-:Y:S05]  /*0cc0*/  @P2 BRA `(.L_x_123) ;  /* 0x0000000000482947 */ /* 0x004fea0003800000 */
        /* <DEDUP_REMOVED lines=17> */
[----:B--2---:R-:W-:Y:S01]  /*0de0*/  NOP ;  /* 0x0000000000007918 */ /* 0x004fe20000000000 */
.L_x_123:
[----:B------:R-:W-:Y:S01]  /*0df0*/  LOP3.LUT R23, R23, R2, RZ, 0xc0, !PT ;  /* 0x0000000217177212 */ /* 0x000fe200078ec0ff */
[----:B------:R-:W-:Y:S01]  /*0e00*/  NOP ;  /* 0x0000000000007918 */ /* 0x000fe20000000000 */
[----:B------:R-:W-:Y:S01]  /*0e10*/  LOP3.LUT R22, R22, R3, RZ, 0xc0, !PT ;  /* 0x0000000316167212 */ /* 0x000fe200078ec0ff */
[----:B------:R-:W-:Y:S06]  /*0e20*/  @!P1 BRA `(.L_x_124) ;  /* 0x0000000000089947 */ /* 0x000fec0003800000 */
[----:B-1-34-:R-:W-:Y:S01]  /*0e30*/  UCGABAR_ARV ;  /* 0x00000000000079c7 */ /* 0x01afe20008000000 */
[----:B------:R-:W-:Y:S05]  /*0e40*/  BRA `(.L_x_125) ;  /* 0x0000000000047947 */ /* 0x000fea0003800000 */
.L_x_124:
[----:B-1-34-:R-:W-:Y:S01]  /*0e50*/  NOP ;  /* 0x0000000000007918 */ /* 0x01afe20000000000 */
.L_x_125:
[----:B------:R-:W-:Y:S05]  /*0e60*/  @!P1 BRA `(.L_x_126) ;  /* 0x00000000000c9947 */ /* 0x000fea0003800000 */
[----:B------:R-:W-:Y:S01]  /*0e70*/  UCGABAR_WAIT ;  /* 0x0000000000007dc7 */ /* 0x000fe20008000000 */
[----:B------:R-:W-:Y:S01]  /*0e80*/  CCTL.IVALL ;  /* 0x00000000ff00798f */ /* 0x000fe20002000000 */
[----:B------:R-:W-:Y:S05]  /*0e90*/  BRA `(.L_x_127) ;  /* 0x0000000000047947 */ /* 0x000fea0003800000 */
.L_x_126:
[----:B------:R-:W-:Y:S06]  /*0ea0*/  BAR.SYNC.DEFER_BLOCKING 0x0 ;  /* 0x0000000000007b1d */ /* 0x000fec0000010000 */
.L_x_127:
[----:B------:R-:W-:Y:S01]  /*0eb0*/  UMOV UR4, 0x1 ;  /* 0x0000000100047882 */ /* 0x000fe20000000000 */
[----:B------:R-:W-:Y:S01]  /*0ec0*/  PLOP3.LUT P0, PT, PT, PT, UP0, 0x80, 0x0 ;  /* 0x000000000000781c */ /* 0x000fe20003f0f008 */
[----:B------:R-:W-:-:S06]  /*0ed0*/  USEL UR4, UR4, 0x2, !UP0 ;  /* 0x0000000204047887 */ /* 0x000fcc000c000000 */
[----:B------:R-:W-:-:S05]  /*0ee0*/  IMAD.U32 R2, RZ, RZ, UR4 ;  /* 0x00000004ff027e24 */ /* 0x000fca000f8e00ff */
[----:B------:R1:W-:Y:S01]  /*0ef0*/  STL [R1+0x24], R2 ;  /* 0x0000240201007387 */ /* 0x0003e20000100800 */
[----:B------:R-:W-:Y:S05]  /*0f00*/  @!P0 BRA `(.L_x_128) ;  /* 0x0000009c00b88947 */ /* 0x000fea0003800000 */
.L_x_129:
[----:B------:R-:W-:-:S08]  /*0f10*/  NOP ;  /* 0x0000000000007918 */ /* 0x000fd00000000000 */
[----:B------:R-:W2:Y:S02]  /*0f20*/  USETMAXREG.TRY_ALLOC.CTAPOOL UP0, 0xf0 ;  /* 0x000000f0000079c8 */ /* 0x000ea40008000600 */
[----:B--2---:R-:W-:-:S13]  /*0f30*/  PLOP3.LUT P0, PT, PT, PT, UP0, 0x80, 0x0 ;  /* 0x000000000000781c */ /* 0x004fda0003f0f008 */
[----:B------:R-:W-:Y:S05]  /*0f40*/  @!P0 BRA `(.L_x_129) ;  /* 0xfffffffc00f08947 */ /* 0x000fea000383ffff */
[----:B------:R-:W2:Y:S08]  /*0f50*/  S2UR UR7, SR_CTAID.X ;  /* 0x00000000000779c3 */ /* 0x000eb00000002500 */
[----:B------:R-:W-:Y:S08]  /*0f60*/  BAR.ARV 0x8, 0x120 ;  /* 0x0204800000007b1d */ /* 0x000ff00000002000 */
[----:B------:R-:W2:Y:S02]  /*0f70*/  LDC R0, c[0x0][0xda4] ;  /* 0x00036900ff007b82 */ /* 0x000ea40000000800 */
[----:B--2---:R-:W-:-:S13]  /*0f80*/  ISETP.LE.AND P0, PT, R0, UR7, PT ;  /* 0x0000000700007c0c */ /* 0x004fda000bf03270 */
[----:B------:R-:W-:Y:S05]  /*0f90*/  @P0 EXIT ;  /* 0x000000000000094d */ /* 0x000fea0003800000 */
[----:B------:R-:W2:Y:S01]  /*0fa0*/  LDL R3, [R1+0x24] ;  /* 0x0000240001037983 */ /* 0x000ea20000100800 */
[----:B------:R-:W3:Y:S01]  /*0fb0*/  S2UR UR5, SR_CgaCtaId ;  /* 0x00000000000579c3 */ /* 0x000ee20000008800 */
[----:B------:R-:W-:Y:S01]  /*0fc0*/  UMOV UR4, 0x400 ;  /* 0x0000040000047882 */ /* 0x000fe20000000000 */
[----:B------:R-:W-:Y:S01]  /*0fd0*/  IMAD.MOV.U32 R220, RZ, RZ, -0x2 ;  /* 0xfffffffeffdc7424 */ /* 0x000fe200078e00ff */
[----:B-1----:R-:W1:Y:S01]  /*0fe0*/  S2R R2, SR_TID.X ;  /* 0x0000000000027919 */ /* 0x002e620000002100 */
[----:B------:R-:W-:Y:S01]  /*0ff0*/  IMAD.U32 R212, RZ, RZ, UR7 ;  /* 0x00000007ffd47e24 */ /* 0x000fe2000f8e00ff */
[----:B------:R-:W-:-:S03]  /*1000*/  UMOV UR38, URZ ;  /* 0x0000003f00267c82 */ /* 0x000fc60008000000 */
[----:B------:R-:W4:Y:S01]  /*1010*/  S2UR UR6, SR_SWINHI ;  /* 0x00000000000679c3 */ /* 0x000f220000002f00 */
[----:B---3--:R-:W-:-:S06]  /*1020*/  ULEA UR9, UR5, UR4, 0x18 ;  /* 0x0000000405097291 */ /* 0x008fcc000f8ec03f */
[----:B------:R-:W-:Y:S01]  /*1030*/  IMAD.U32 R18, RZ, RZ, UR9 ;  /* 0x00000009ff127e24 */ /* 0x000fe2000f8e00ff */
[----:B------:R-:W-:Y:S01]  /*1040*/  UMOV UR4, UR9 ;  /* 0x0000000900047c82 */ /* 0x000fe20008000000 */
[----:B----4-:R-:W-:Y:S01]  /*1050*/  UMOV UR5, UR6 ;  /* 0x0000000600057c82 */ /* 0x010fe20008000000 */
[----:B------:R-:W-:Y:S02]  /*1060*/  IMAD.U32 R16, RZ, RZ, UR4 ;  /* 0x00000004ff107e24 */ /* 0x000fe4000f8e00ff */
[----:B-1----:R-:W-:Y:S02]  /*1070*/  VIADD R0, R2, 0xffffff80 ;  /* 0xffffff8002007836 */ /* 0x002fe40000000000 */
[----:B------:R-:W-:Y:S01]  /*1080*/  IMAD.U32 R17, RZ, RZ, UR5 ;  /* 0x00000005ff117e24 */ /* 0x000fe2000f8e00ff */
[----:B------:R-:W-:Y:S02]  /*1090*/  UMOV UR5, URZ ;  /* 0x0000003f00057c82 */ /* 0x000fe40008000000 */
[----:B------:R-:W-:Y:S01]  /*10a0*/  IMAD.U32 R213, RZ, RZ, UR5 ;  /* 0x00000005ffd57e24 */ /* 0x000fe2000f8e00ff */
[----:B--2---:R-:W-:-:S02]  /*10b0*/  R2UR UR8, R3 ;  /* 0x00000000030872ca */ /* 0x004fc400000e0000 */
[----:B------:R-:W-:-:S04]  /*10c0*/  SHF.R.S32.HI R3, RZ, 0x1f, R0 ;  /* 0x0000001fff037819 */ /* 0x000fc80000011400 */
[CC--:B------:R-:W-:Y:S02]  /*10d0*/  LEA.HI R2, R3.reuse, R0.reuse, RZ, 0x7 ;  /* 0x0000000003027211 */ /* 0x0c0fe400078f38ff */
[CC--:B------:R-:W-:Y:S02]  /*10e0*/  LEA.HI R6, R3.reuse, R0.reuse, RZ, 0x4 ;  /* 0x0000000003067211 */ /* 0x0c0fe400078f20ff */
[----:B------:R-:W-:Y:S02]  /*10f0*/  LOP3.LUT R5, R2, 0xffffff80, RZ, 0xc0, !PT ;  /* 0xffffff8002057812 */ /* 0x000fe400078ec0ff */
[----:B------:R-:W-:Y:S01]  /*1100*/  SHF.R.S32.HI R7, RZ, 0x4, R6 ;  /* 0x00000004ff077819 */ /* 0x000fe20000011406 */
[----:B------:R-:W-:Y:S01]  /*1110*/  ULOP3.LUT UR4, UR8, 0x1, URZ, 0xfc, !UPT ;  /* 0x0000000108047892 */ /* 0x000fe2000f8efc3f */
[----:B------:R-:W-:Y:S01]  /*1120*/  LEA.HI R218, R3, R0, RZ, 0x5 ;  /* 0x0000000003da7211 */ /* 0x000fe200078f28ff */
[----:B------:R-:W-:Y:S01]  /*1130*/  IMAD.IADD R214, R0, 0x1, -R5 ;  /* 0x0000000100d67824 */ /* 0x000fe200078e0a05 */
[----:B------:R-:W-:-:S02]  /*1140*/  LEA.HI R8, R6, R7, RZ, 0x1 ;  /* 0x0000000706087211 */ /* 0x000fc400078f08ff */
[----:B------:R-:W-:Y:S01]  /*1150*/  LOP3.LUT R3, R6, 0x3fffff0, RZ, 0xc0, !PT ;  /* 0x03fffff006037812 */ /* 0x000fe200078ec0ff */
[----:B------:R-:W-:Y:S01]  /*1160*/  IMAD.U32 R221, RZ, RZ, UR4 ;  /* 0x00000004ffdd7e24 */ /* 0x000fe2000f8e00ff */
[----:B------:R-:W-:Y:S01]  /*1170*/  SHF.R.S32.HI R5, RZ, 0x1f, R214 ;  /* 0x0000001fff057819 */ /* 0x000fe200000114d6 */
[----:B------:R-:W-:Y:S01]  /*1180*/  UMOV UR4, URZ ;  /* 0x0000003f00047c82 */ /* 0x000fe20008000000 */
[----:B------:R-:W-:Y:S01]  /*1190*/  LOP3.LUT R8, R8, 0x1ffffffe, RZ, 0xc0, !PT ;  /* 0x1ffffffe08087812 */ /* 0x000fe200078ec0ff */
[----:B------:R-:W-:Y:S01]  /*11a0*/  IMAD.IADD R3, R0, 0x1, -R3 ;  /* 0x0000000100037824 */ /* 0x000fe200078e0a03 */
[----:B------:R-:W-:Y:S01]  /*11b0*/  LEA.HI R4, R5, R214, RZ, 0x2 ;  /* 0x000000d605047211 */ /* 0x000fe200078f10ff */
[----:B------:R-:W-:Y:S01]  /*11c0*/  IMAD.U32 R19, RZ, RZ, UR4 ;  /* 0x00000004ff137e24 */ /* 0x000fe2000f8e00ff */
[----:B------:R-:W-:Y:S02]  /*11d0*/  SHF.R.S32.HI R218, RZ, 0x5, R218 ;  /* 0x00000005ffda7819 */ /* 0x000fe400000114da */
[----:B------:R-:W-:-:S02]  /*11e0*/  SHF.R.S32.HI R6, RZ, 0x2, R4 ;  /* 0x00000002ff067819 */ /* 0x000fc40000011404 */
[----:B------:R-:W-:Y:S01]  /*11f0*/  SHF.R.S32.HI R9, RZ, 0x1f, R4 ;  /* 0x0000001fff097819 */ /* 0x000fe20000011404 */
[----:B------:R-:W-:Y:S01]  /*1200*/  IMAD R3, R218, 0x10, R3 ;  /* 0x00000010da037824 */ /* 0x000fe200078e0203 */
[----:B------:R-:W-:Y:S02]  /*1210*/  SHF.R.S32.HI R217, RZ, 0x7, R2 ;  /* 0x00000007ffd97819 */ /* 0x000fe40000011402 */
[----:B------:R-:W-:Y:S02]  /*1220*/  LEA.HI R9, R9, R6, RZ, 0x3 ;  /* 0x0000000609097211 */ /* 0x000fe400078f18ff */
[----:B------:R-:W-:Y:S02]  /*1230*/  IADD3 R8, R7, -R8, RZ ;  /* 0x8000000807087210 */ /* 0x000fe40007ffe0ff */
[----:B------:R-:W-:Y:S02]  /*1240*/  LOP3.LUT R9, R9, 0xfffffff8, RZ, 0xc0, !PT ;  /* 0xfffffff809097812 */ /* 0x000fe400078ec0ff */
[----:B------:R-:W-:Y:S01]  /*1250*/  LEA.HI R2, R2, R217, RZ, 0x1 ;  /* 0x000000d902027211 */ /* 0x000fe200078f08ff */
[----:B------:R-:W-:Y:S01]  /*1260*/  IMAD R8, R3, 0x8, R8 ;  /* 0x0000000803087824 */ /* 0x000fe200078e0208 */
[----:B------:R-:W-:Y:S01]  /*1270*/  LEA.HI R5, R5, R214, RZ, 0x5 ;  /* 0x000000d605057211 */ /* 0x000fe200078f28ff */
[----:B------:R-:W-:Y:S01]  /*1280*/  IMAD.IADD R9, R6, 0x1, -R9 ;  /* 0x0000000106097824 */ /* 0x000fe200078e0a09 */
[----:B------:R-:W-:-:S02]  /*1290*/  LOP3.LUT R3, R4, 0x7ffffffc, RZ, 0xc0, !PT ;  /* 0x7ffffffc04037812 */ /* 0x000fc400078ec0ff */
[----:B------:R-:W-:Y:S02]  /*12a0*/  LOP3.LUT R2, R2, 0x3fffffe, RZ, 0xc0, !PT ;  /* 0x03fffffe02027812 */ /* 0x000fe400078ec0ff */
[----:B------:R-:W-:Y:S01]  /*12b0*/  SHF.R.S32.HI R0, RZ, 0x5, R5 ;  /* 0x00000005ff007819 */ /* 0x000fe20000011405 */
[----:B------:R-:W-:Y:S02]  /*12c0*/  IMAD.IADD R3, R214, 0x1, -R3 ;  /* 0x00000001d6037824 */ /* 0x000fe400078e0a03 */
[----:B------:R-:W-:Y:S01]  /*12d0*/  IMAD.SHL.U32 R5, R8, 0x8, RZ ;  /* 0x0000000808057824 */ /* 0x000fe200078e00ff */
[----:B------:R-:W-:Y:S01]  /*12e0*/  LEA R9, R0, R9, 0x4 ;  /* 0x0000000900097211 */ /* 0x000fe200078e20ff */
[----:B------:R-:W-:Y:S02]  /*12f0*/  IMAD.IADD R2, R217, 0x1, -R2 ;  /* 0x00000001d9027824 */ /* 0x000fe400078e0a02 */
[----:B------:R-:W-:Y:S02]  /*1300*/  IMAD R220, R3, R220, 0x50 ;  /* 0x0000005003dc7424 */ /* 0x000fe400078e02dc */
[----:B------:R-:W-:-:S04]  /*1310*/  IMAD.WIDE R16, R5, 0x2, R16 ;  /* 0x0000000205107825 */ /* 0x000fc800078e0210 */
[----:B------:R-:W-:-:S07]  /*1320*/  IMAD R219, R2, 0x40, R9 ;  /* 0x0000004002db7824 */ /* 0x000fce00078e0209 */
.L_x_156:
[----:B------:R-:W1:Y:S01]  /*1330*/  SHFL.IDX PT, R0, R217, RZ, 0x1f ;  /* 0x00001fffd9007589 */ /* 0x000e6200000e0000 */
[----:B------:R-:W-:Y:S01]  /*1340*/  R2UR UR5, R18 ;  /* 0x00000000120572ca */ /* 0x000fe200000e0000 */
[----:B------:R-:W-:Y:S01]  /*1350*/  ULDC.64 UR6, c[0x0][0x3f8] ;  /* 0x0000fe0000067ab9 */ /* 0x000fe20000000a00 */
[----:B------:R-:W-:Y:S01]  /*1360*/  ULDC UR4, c[0x0][0xda8] ;  /* 0x00036a0000047ab9 */ /* 0x000fe20000000800 */
[----:B------:R-:W-:Y:S01]  /*1370*/  UISETP.NE.U32.AND UP0, UPT, UR6, URZ, UPT ;  /* 0x0000003f0600728c */ /* 0x000fe2000bf05070 */
[----:B------:R-:W-:Y:S01]  /*1380*/  R2UR UR13, R212 ;  /* 0x00000000d40d72ca */ /* 0x000fe200000e0000 */
[----:B------:R-:W-:Y:S02]  /*1390*/  UISETP.NE.AND UP1, UPT, UR4, 0x1, UPT ;  /* 0x000000010400788c */ /* 0x000fe4000bf25270 */
[----:B------:R-:W-:Y:S01]  /*13a0*/  UISETP.NE.AND.EX UP0, UPT, UR7, URZ, UPT, UP0 ;  /* 0x0000003f0700728c */ /* 0x000fe2000bf05300 */
[----:B------:R-:W-:Y:S01]  /*13b0*/  ULDC UR4, c[0x0][0xdb4] ;  /* 0x00036d0000047ab9 */ /* 0x000fe20000000800 */
[----:B------:R-:W-:Y:S01]  /*13c0*/  ULDC UR37, c[0x0][0x404] ;  /* 0x0001010000257ab9 */ /* 0x000fe20000000800 */
[----:B------:R-:W-:-:S03]  /*13d0*/  UISETP.NE.AND UP2, UPT, UR4, 0x1, UPT ;  /* 0x000000010400788c */ /* 0x000fc6000bf45270 */
[----:B------:R-:W-:Y:S02]  /*13e0*/  UIADD3 UR11, UR5, 0x14400, URZ ;  /* 0x00014400050b7890 */ /* 0x000fe4000fffe03f */
[----:B------:R-:W-:Y:S01]  /*13f0*/  USEL UR37, UR37, 0x1, UP0 ;  /* 0x0000000125257887 */ /* 0x000fe20008000000 */
[----:B------:R-:W-:Y:S01]  /*1400*/  ULDC UR10, c[0x0][0x2e0] ;  /* 0x0000b800000a7ab9 */ /* 0x000fe20000000800 */
[----:B------:R-:W-:Y:S02]  /*1410*/  ULOP3.LUT UP0, URZ, UR11, 0x9f, URZ, 0xc0, !UPT ;  /* 0x0000009f0b3f7892 */ /* 0x000fe4000f80c03f */
[----:B------:R-:W-:Y:S01]  /*1420*/  UIMAD UR37, UR37, UR10, URZ ;  /* 0x0000000a252572a4 */ /* 0x000fe2000f8e023f */
[----:B------:R-:W-:Y:S01]  /*1430*/  @UP1 ULDC UR6, c[0x0][0xdac] ;  /* 0x00036b0000061ab9 */ /* 0x000fe20000000800 */
[----:B-1----:R-:W-:Y:S01]  /*1440*/  R2UR UR8, R0 ;  /* 0x00000000000872ca */ /* 0x002fe200000e0000 */
[----:B------:R-:W-:Y:S01]  /*1450*/  UIMAD.WIDE.U32 UR6, UR13, UR6, URZ ;  /* 0x000000060d0672a5 */ /* 0x000fe2000f8e003f */
[----:B------:R-:W-:Y:S01]  /*1460*/  PLOP3.LUT P0, PT, PT, PT, UP0, 0x80, 0x0 ;  /* 0x000000000000781c */ /* 0x000fe20003f0f008 */
[----:B------:R-:W-:Y:S01]  /*1470*/  @UP1 ULDC UR12, c[0x0][0xdb0] ;  /* 0x00036c00000c1ab9 */ /* 0x000fe20000000800 */
[----:B------:R-:W-:Y:S01]  /*1480*/  UMOV UR14, UR13 ;  /* 0x0000000d000e7c82 */ /* 0x000fe20008000000 */
[----:B------:R-:W-:-:S06]  /*1490*/  @UP1 USHF.R.U32.HI UR14, URZ, UR12, UR7 ;  /* 0x0000000c3f0e1299 */ /* 0x000fcc0008011607 */
[----:B------:R-:W-:Y:S01]  /*14a0*/  IMAD.U32 R216, RZ, RZ, UR14 ;  /* 0x0000000effd87e24 */ /* 0x000fe2000f8e00ff */
[----:B------:R-:W-:Y:S01]  /*14b0*/  UMOV UR36, UR14 ;  /* 0x0000000e00247c82 */ /* 0x000fe20008000000 */
[----:B------:R-:W-:-:S04]  /*14c0*/  ULEA.HI UR4, UR8, UR8, URZ, 0x1 ;  /* 0x0000000808047291 */ /* 0x000fc8000f8f083f */
[----:B------:R-:W-:-:S03]  /*14d0*/  ULOP3.LUT UR9, UR4, 0x1e, URZ, 0xc0, !UPT ;  /* 0x0000001e04097892 */ /* 0x000fc6000f8ec03f */
[----:B------:R-:W-:Y:S01]  /*14e0*/  @UP2 ULDC.64 UR4, c[0x0][0xdb8] ;  /* 0x00036e0000042ab9 */ /* 0x000fe20000000a00 */
[----:B------:R-:W-:Y:S02]  /*14f0*/  UIADD3 UR9, UR8, -UR9, URZ ;  /* 0x8000000908097290 */ /* 0x000fe4000fffe03f */
[----:B------:R-:W-:Y:S02]  /*1500*/  UIADD3 UR8, UR37, 0x4f, URZ ;  /* 0x0000004f25087890 */ /* 0x000fe4000fffe03f */
[----:B------:R-:W-:Y:S02]  /*1510*/  ULEA UR10, UR9, UR11, 0xd ;  /* 0x0000000b090a7291 */ /* 0x000fe4000f8e683f */
[----:B------:R-:W-:Y:S02]  /*1520*/  UIMAD.WIDE UR8, UR8, 0x66666667, URZ ;  /* 0x66666667080878a5 */ /* 0x000fe4000f8e023f */
[----:B------:R-:W-:Y:S02]  /*1530*/  UIMAD.WIDE.U32 UR6, UR14, UR4, URZ ;  /* 0x000000040e0672a5 */ /* 0x000fe4000f8e003f */
[----:B------:R-:W-:-:S02]  /*1540*/  USHF.R.U32.HI UR10, URZ, 0x4, UR10 ;  /* 0x000000043f0a7899 */ /* 0x000fc4000801160a */
[----:B------:R-:W-:Y:S01]  /*1550*/  USHF.R.U32.HI UR61, URZ, 0x1f, UR9 ;  /* 0x0000001f3f3d7899 */ /* 0x000fe20008011609 */
[----:B------:R-:W-:Y:S01]  /*1560*/  UMOV UR4, UR13 ;  /* 0x0000000d00047c82 */ /* 0x000fe20008000000 */
[----:B------:R-:W-:Y:S01]  /*1570*/  ULOP3.LUT UR39, UR10, 0x3fff, URZ, 0xc0, !UPT ;  /* 0x00003fff0a277892 */ /* 0x000fe2000f8ec03f */
[----:B------:R-:W-:Y:S01]  /*1580*/  IMAD.U32 R215, RZ, RZ, UR4 ;  /* 0x00000004ffd77e24 */ /* 0x000fe2000f8e00ff */
[----:B------:R-:W-:Y:S02]  /*1590*/  @UP2 USHF.R.U32.HI UR36, URZ, UR5, UR7 ;  /* 0x000000053f242299 */ /* 0x000fe40008011607 */
[----:B------:R-:W-:Y:S01]  /*15a0*/  ULEA.HI.SX32 UR61, UR9, UR61, 0x1b ;  /* 0x0000003d093d7291 */ /* 0x000fe2000f8fda3f */
[----:B------:R-:W-:Y:S11]  /*15b0*/  @!P0 BRA `(.L_x_130) ;  /* 0x0000000000408947 */ /* 0x000ff60003800000 */
[----:B------:R-:W-:Y:S01]  /*15c0*/  MOV R0, 0x0 ;  /* 0x0000000000007802 */ /* 0x000fe20000000f00 */
[----:B------:R-:W-:Y:S01]  /*15d0*/  ULDC.64 UR4, c[0x4][0xa8] ;  /* 0x01002a0000047ab9 */ /* 0x000fe20000000a00 */
[----:B------:R-:W-:Y:S01]  /*15e0*/  ULDC.64 UR6, c[0x4][0x20] ;  /* 0x0100080000067ab9 */ /* 0x000fe20000000a00 */
[----:B------:R-:W-:Y:S01]  /*15f0*/  IMAD.U32 R4, RZ, RZ, UR4 ;  /* 0x00000004ff047e24 */ /* 0x000fe2000f8e00ff */
[----:B------:R1:W2:Y:S01]  /*1600*/  LDC.64 R2, c[0x4][R0] ;  /* 0x0100000000027b82 */ /* 0x0002a20000000a00 */
[----:B------:R-:W-:Y:S01]  /*1610*/  MOV R5, UR5 ;  /* 0x0000000500057c02 */ /* 0x000fe20008000f00 */
[----:B------:R-:W-:Y:S01]  /*1620*/  ULDC.64 UR4, c[0x4][0xb0] ;  /* 0x01002c0000047ab9 */ /* 0x000fe20000000a00 */
[----:B------:R-:W-:Y:S02]  /*1630*/  IMAD.U32 R10, RZ, RZ, UR6 ;  /* 0x00000006ff0a7e24 */ /* 0x000fe4000f8e00ff */
[----:B------:R-:W-:Y:S02]  /*1640*/  IMAD.U32 R6, RZ, RZ, UR4 ;  /* 0x00000004ff067e24 */ /* 0x000fe4000f8e00ff */
[----:B------:R-:W-:-:S02]  /*1650*/  IMAD.U32 R7, RZ, RZ, UR5 ;  /* 0x00000005ff077e24 */ /* 0x000fc4000f8e00ff */
[----:B------:R-:W-:Y:S02]  /*1660*/  IMAD.U32 R11, RZ, RZ, UR7 ;  /* 0x00000007ff0b7e24 */ /* 0x000fe4000f8e00ff */
[----:B------:R-:W-:Y:S02]  /*1670*/  IMAD.MOV.U32 R8, RZ, RZ, 0x70 ;  /* 0x00000070ff087424 */ /* 0x000fe400078e00ff */
[----:B------:R-:W-:Y:S02]  /*1680*/  IMAD.MOV.U32 R12, RZ, RZ, 0x1 ;  /* 0x00000001ff0c7424 */ /* 0x000fe400078e00ff */
[----:B-1----:R-:W-:-:S07]  /*1690*/  IMAD.MOV.U32 R13, RZ, RZ, RZ ;  /* 0x000000ffff0d7224 */ /* 0x002fce00078e00ff */
[----:B------:R-:W-:-:S07]  /*16a0*/  LEPC R20, `(.L_x_130) ;  /* 0x000000001014794e */ /* 0x000fce0000000000 */
[----:B--2---:R-:W-:Y:S05]  /*16b0*/  CALL.ABS.NOINC R2 ;  /* 0x0000000002007343 */ /* 0x004fea0003c00000 */
.L_x_130:
[----:B------:R-:W-:Y:S02]  /*16c0*/  R2UR UR4, R213 ;  /* 0x00000000d50472ca */ /* 0x000fe400000e0000 */
[----:B------:R-:W-:Y:S02]  /*16d0*/  R2UR UR6, R18 ;  /* 0x00000000120672ca */ /* 0x000fe400000e0000 */
[----:B------:R-:W-:-:S09]  /*16e0*/  R2UR UR5, R221 ;  /* 0x00000000dd0572ca */ /* 0x000fd200000e0000 */
[----:B------:R-:W-:-:S04]  /*16f0*/  ULOP3.LUT UR4, UR4, 0x1, URZ, 0xc0, !UPT ;  /* 0x0000000104047892 */ /* 0x000fc8000f8ec03f */
[----:B------:R-:W-:Y:S02]  /*1700*/  MOV R2, UR5 ;  /* 0x0000000500027c02 */ /* 0x000fe40008000f00 */
[----:B------:R-:W-:Y:S02]  /*1710*/  IMAD.U32 R0, RZ, RZ, UR4 ;  /* 0x00000004ff007e24 */ /* 0x000fe4000f8e00ff */
[----:B------:R-:W-:-:S03]  /*1720*/  ISETP.NE.AND P0, PT, R2, 0x3, PT ;  /* 0x000000030200780c */ /* 0x000fc60003f05270 */
[----:B------:R-:W-:-:S04]  /*1730*/  SHF.L.U32 R0, R0, 0x1f, RZ ;  /* 0x0000001f00007819 */ /* 0x000fc800000006ff */
[----:B------:R-:W1:Y:S02]  /*1740*/  SYNCS.PHASECHK.TRANS64.TRYWAIT P1, [UR6+0x38800], R0 ;  /* 0x03880000ff0075a7 */ /* 0x000e640008020146 */
[----:B-1----:R-:W-:Y:S05]  /*1750*/  @!P1 BRA `(.L_x_131) ;  /* 0x000000d000049947 */ /* 0x002fea0003800000 */
.L_x_223:
[----:B------:R-:W-:Y:S05]  /*1760*/  @!P0 BRA `(.L_x_132) ;  /* 0x0000000000048947 */ /* 0x000fea0003800000 */
[----:B------:R-:W-:Y:S01]  /*1770*/  BPT.TRAP 0x1 ;  /* 0x000000040000795c */ /* 0x000fe20000300000 */
.L_x_132:
[----:B------:R-:W-:Y:S01]  /*1780*/  R2UR UR5, R19 ;  /* 0x00000000130572ca */ /* 0x000fe200000e0000 */
[----:B-1----:R-:W-:Y:S01]  /*1790*/  IMAD.U32 R0, RZ, RZ, UR38 ;  /* 0x00000026ff007e24 */ /* 0x002fe2000f8e00ff */
[----:B------:R-:W-:-:S11]  /*17a0*/  R2UR UR4, R18 ;  /* 0x00000000120472ca */ /* 0x000fd600000e0000 */
[----:B------:R-:W-:Y:S02]  /*17b0*/  IMAD.U32 R3, RZ, RZ, UR5 ;  /* 0x00000005ff037e24 */ /* 0x000fe4000f8e00ff */
[----:B------:R-:W-:-:S03]  /*17c0*/  LEA R0, R0, UR4, 0x3 ;  /* 0x0000000400007c11 */ /* 0x000fc6000f8e18ff */
[----:B------:R-:W-:-:S04]  /*17d0*/  SHF.L.U32 R3, R3, 0x1f, RZ ;  /* 0x0000001f03037819 */ /* 0x000fc800000006ff */
[----:B------:R1:W2:Y:S01]  /*17e0*/  SYNCS.PHASECHK.TRANS64.TRYWAIT P1, [R0+URZ+0x38830], R3 ;  /* 0x03883003000075a7 */ /* 0x0002a2000802017f */
[----:B------:R-:W-:Y:S05]  /*17f0*/  @!P0 BRA `(.L_x_133) ;  /* 0x0000000000048947 */ /* 0x000fea0003800000 */
[----:B------:R-:W-:Y:S01]  /*1800*/  BPT.TRAP 0x1 ;  /* 0x000000040000795c */ /* 0x000fe20000300000 */
.L_x_133:
[----:B--2---:R-:W-:Y:S05]  /*1810*/  @P1 BRA `(.L_x_134) ;  /* 0x0000000000081947 */ /* 0x004fea0003800000 */
[----:B------:R-:W2:Y:S02]  /*1820*/  SYNCS.PHASECHK.TRANS64.TRYWAIT P1, [R0+URZ+0x38830], R3 ;  /* 0x03883003000075a7 */ /* 0x000ea4000802017f */
[----:B--2---:R-:W-:Y:S05]  /*1830*/  @!P1 BRA `(.L_x_135) ;  /* 0x000000cc00e89947 */ /* 0x004fea0003800000 */
.L_x_134:
[----:B------:R-:W-:Y:S05]  /*1840*/  WARPSYNC.ALL ;  /* 0x0000000000007948 */ /* 0x000fea0003800000 */
[----:B------:R-:W-:Y:S01]  /*1850*/  R2UR UR4, R18 ;  /* 0x00000000120472ca */ /* 0x000fe200000e0000 */
[----:B------:R-:W-:Y:S01]  /*1860*/  ULOP3.LUT UR5, UR39, 0x10000, URZ, 0xfc, !UPT ;  /* 0x0001000027057892 */ /* 0x000fe2000f8efc3f */
[----:B------:R-:W-:Y:S01]  /*1870*/  WARPGROUP.ARRIVE ;  /* 0x00000000000079c5 */ /* 0x000fe20000000000 */
[----:B------:R-:W-:Y:S01]  /*1880*/  UMOV UR17, 0x40000040 ;  /* 0x4000004000117882 */ /* 0x000fe20000000000 */
[----:B------:R-:W-:Y:S01]  /*1890*/  UMOV UR19, 0x40000040 ;  /* 0x4000004000137882 */ /* 0x000fe20000000000 */
[----:B------:R-:W-:Y:S01]  /*18a0*/  UMOV UR9, UR17 ;  /* 0x0000001100097c82 */ /* 0x000fe20008000000 */
[----:B------:R-:W-:Y:S01]  /*18b0*/  UMOV UR11, 0x40000040 ;  /* 0x40000040000b7882 */ /* 0x000fe20000000000 */
[----:B------:R-:W-:Y:S01]  /*18c0*/  UMOV UR13, UR17 ;  /* 0x00000011000d7c82 */ /* 0x000fe20008000000 */
[----:B------:R-:W-:Y:S01]  /*18d0*/  UMOV UR16, UR5 ;  /* 0x0000000500107c82 */ /* 0x000fe20008000000 */
[----:B------:R-:W-:Y:S01]  /*18e0*/  UMOV UR15, 0x40000040 ;  /* 0x40000040000f7882 */ /* 0x000fe20000000000 */
[----:B------:R-:W-:Y:S01]  /*18f0*/  UMOV UR8, UR16 ;  /* 0x0000001000087c82 */ /* 0x000fe20008000000 */
[----:B------:R-:W-:Y:S01]  /*1900*/  UMOV UR12, UR16 ;  /* 0x00000010000c7c82 */ /* 0x000fe20008000000 */
[----:B------:R-:W-:Y:S01]  /*1910*/  IMAD.U32 R14, RZ, RZ, UR16 ;  /* 0x00000010ff0e7e24 */ /* 0x000fe2000f8e00ff */
[----:B------:R-:W-:Y:S01]  /*1920*/  UIADD3 UR4, UR4, 0x24400, URZ ;  /* 0x0002440004047890 */ /* 0x000fe2000fffe03f */
[----:B------:R-:W-:Y:S01]  /*1930*/  IMAD.U32 R15, RZ, RZ, UR17 ;  /* 0x00000011ff0f7e24 */ /* 0x000fe2000f8e00ff */
[----:B------:R-:W-:Y:S01]  /*1940*/  UMOV UR23, 0x40000040 ;  /* 0x4000004000177882 */ /* 0x000fe20000000000 */
[----:B------:R-:W-:Y:S01]  /*1950*/  UMOV UR27, 0x40000040 ;  /* 0x40000040001b7882 */ /* 0x000fe20000000000 */
[----:B------:R-:W-:Y:S01]  /*1960*/  USHF.R.U32.HI UR4, URZ, 0x4, UR4 ;  /* 0x000000043f047899 */ /* 0x000fe20008011604 */
[----:B------:R-:W-:Y:S01]  /*1970*/  MOV R4, UR38 ;  /* 0x0000002600047c02 */ /* 0x000fe20008000f00 */
[----:B------:R-:W-:Y:S01]  /*1980*/  UMOV UR31, 0x40000040 ;  /* 0x40000040001f7882 */ /* 0x000fe20000000000 */
[----:B------:R-:W-:Y:S01]  /*1990*/  UMOV UR35, 0x40000040 ;  /* 0x4000004000237882 */ /* 0x000fe20000000000 */
[----:B------:R-:W-:Y:S01]  /*19a0*/  ULOP3.LUT UR4, UR4, 0x3fff, URZ, 0xc0, !UPT ;  /* 0x00003fff04047892 */ /* 0x000fe2000f8ec03f */
[----:B------:R-:W-:Y:S01]  /*19b0*/  MOV R5, UR37 ;  /* 0x0000002500057c02 */ /* 0x000fe20008000f00 */
[----:B------:R-:W-:Y:S01]  /*19c0*/  UMOV UR43, 0x40000040 ;  /* 0x40000040002b7882 */ /* 0x000fe20000000000 */
[----:B------:R-:W-:Y:S01]  /*19d0*/  UMOV UR47, 0x40000040 ;  /* 0x40000040002f7882 */ /* 0x000fe20000000000 */
[----:B------:R-:W-:Y:S01]  /*19e0*/  ULOP3.LUT UR6, UR4, 0x10000, URZ, 0xfc, !UPT ;  /* 0x0001000004067892 */ /* 0x000fe2000f8efc3f */
[----:B------:R-:W-:Y:S01]  /*19f0*/  MOV R20, UR36 ;  /* 0x0000002400147c02 */ /* 0x000fe20008000f00 */
[----:B------:R-:W-:Y:S01]  /*1a00*/  UMOV UR51, 0x40000040 ;  /* 0x4000004000337882 */ /* 0x000fe20000000000 */
[----:B------:R-:W-:Y:S01]  /*1a10*/  UMOV UR55, 0x40000040 ;  /* 0x4000004000377882 */ /* 0x000fe20000000000 */
[----:B------:R-:W-:-:S02]  /*1a20*/  UIMAD UR4, UR38, 0xa00, UR6 ;  /* 0x00000a00260478a4 */ /* 0x000fc4000f8e0206 */
[----:B------:R-:W-:Y:S01]  /*1a30*/  IMAD.U32 R21, RZ, RZ, UR6 ;  /* 0x00000006ff157e24 */ /* 0x000fe2000f8e00ff */
[----:B------:R-:W-:Y:S01]  /*1a40*/  UMOV UR59, 0x40000040 ;  /* 0x40000040003b7882 */ /* 0x000fe20000000000 */
[----:B------:R-:W-:Y:S02]  /*1a50*/  UIADD3 UR10, UR4, 0x80, URZ ;  /* 0x00000080040a7890 */ /* 0x000fe4000fffe03f */
[----:B------:R-:W-:Y:S02]  /*1a60*/  UIADD3 UR14, UR4, 0x100, URZ ;  /* 0x00000100040e7890 */ /* 0x000fe4000fffe03f */
[----:B------:R-:W-:Y:S01]  /*1a70*/  UMOV UR18, UR4 ;  /* 0x0000000400127c82 */ /* 0x000fe20008000000 */
[----:B------:R-:W-:Y:S01]  /*1a80*/  UIADD3 UR6, UR4, 0x200, URZ ;  /* 0x0000020004067890 */ /* 0x000fe2000fffe03f */
[----:B------:R-:W-:Y:S01]  /*1a90*/  HGMMA.64x16x16.F32 R56, gdesc[UR16], RZ, !UPT, gsb0 ;  /* 0x00200000103879f0 */ /* 0x000fe2000c0008ff */
[----:B------:R-:W-:Y:S01]  /*1aa0*/  UIADD3 UR7, UR4, 0x2, URZ ;  /* 0x0000000204077890 */ /* 0x000fe2000fffe03f */
[----:B------:R-:W-:Y:S01]  /*1ab0*/  UMOV UR19, 0x40000040 ;  /* 0x4000004000137882 */ /* 0x000fe20000000000 */
[----:B------:R-:W-:-:S02]  /*1ac0*/  UIADD3 UR22, UR4, 0x384, URZ ;  /* 0x0000038404167890 */ /* 0x000fc4000fffe03f */
[----:B------:R-:W-:-:S03]  /*1ad0*/  UIADD3 UR26, UR4, 0x386, URZ ;  /* 0x00000386041a7890 */ /* 0x000fc6000fffe03f */
[----:B------:R-:W-:Y:S01]  /*1ae0*/  UMOV UR18, UR7 ;  /* 0x0000000700127c82 */ /* 0x000fe20008000000 */
[----:B------:R-:W-:Y:S02]  /*1af0*/  UIADD3 UR7, UR4, 0x4, URZ ;  /* 0x0000000404077890 */ /* 0x000fe4000fffe03f */
[----:B------:R-:W-:Y:S02]  /*1b00*/  UIADD3 UR30, UR4, 0x600, URZ ;  /* 0x00000600041e7890 */ /* 0x000fe4000fffe03f */
[----:B------:R-:W-:Y:S02]  /*1b10*/  UIADD3 UR34, UR4, 0x602, URZ ;  /* 0x0000060204227890 */ /* 0x000fe4000fffe03f */
[----:B------:R-:W-:Y:S02]  /*1b20*/  UIADD3 UR42, UR4, 0x584, URZ ;  /* 0x00000584042a7890 */ /* 0x000fe4000fffe03f */
[----:B------:R-:W-:Y:S02]  /*1b30*/  UIADD3 UR46, UR4, 0x586, URZ ;  /* 0x00000586042e7890 */ /* 0x000fe4000fffe03f */
[----:B------:R-:W-:-:S02]  /*1b40*/  UIADD3 UR50, UR4, 0x800, URZ ;  /* 0x0000080004327890 */ /* 0x000fc4000fffe03f */
[----:B------:R-:W-:Y:S02]  /*1b50*/  UIADD3 UR54, UR4, 0x802, URZ ;  /* 0x0000080204367890 */ /* 0x000fe4000fffe03f */
[----:B------:R-:W-:Y:S01]  /*1b60*/  UIADD3 UR58, UR4, 0x804, URZ ;  /* 0x00000804043a7890 */ /* 0x000fe2000fffe03f */
[----:B------:R-:W-:Y:S01]  /*1b70*/  UMOV UR39, 0x40000040 ;  /* 0x4000004000277882 */ /* 0x000fe20000000000 */
        /* <DEDUP_REMOVED lines=9> */
[----:B------:R-:W-:Y:S01]  /*1c10*/  HGMMA.64x16x16.F32 R40, gdesc[UR12], RZ, !UPT, gsb0 ;  /* 0x002000000c2879f0 */ /* 0x000fe2000c0008ff */
[----:B------:R-:W-:Y:S01]  /*1c20*/  UIADD3 UR14, UR4, 0x102, URZ ;  /* 0x00000102040e7890 */ /* 0x000fe2000fffe03f */
[----:B------:R-:W-:Y:S01]  /*1c30*/  UMOV UR15, 0x40000040 ;  /* 0x40000040000f7882 */ /* 0x000fe20000000000 */
[----:B------:R-:W-:Y:S02]  /*1c40*/  WARPGROUP.DEPBAR.LE gsb0, 0x0 ;  /* 0x00008000000079c5 */ /* 0x000fe40000010000 */
[----:B------:R-:W-:-:S06]  /*1c50*/  WARPGROUP.ARRIVE ;  /* 0x00000000000079c5 */ /* 0x000fcc0000000000 */
[----:B------:R-:W-:Y:S01]  /*1c60*/  HGMMA.64x16x16.F32 R32, gdesc[UR8], RZ, !UPT, gsb0 ;  /* 0x00200000082079f0 */ /* 0x000fe2000c0008ff */
[----:B------:R-:W-:Y:S01]  /*1c70*/  UMOV UR8, UR16 ;  /* 0x0000001000087c82 */ /* 0x000fe20008000000 */
[----:B------:R-:W-:Y:S01]  /*1c80*/  UMOV UR9, UR17 ;  /* 0x0000001100097c82 */ /* 0x000fe20008000000 */
[----:B------:R-:W-:Y:S01]  /*1c90*/  UMOV UR10, UR6 ;  /* 0x00000006000a7c82 */ /* 0x000fe20008000000 */
[----:B------:R-:W-:Y:S01]  /*1ca0*/  UMOV UR11, 0x40000040 ;  /* 0x40000040000b7882 */ /* 0x000fe20000000000 */
[----:B------:R-:W-:Y:S01]  /*1cb0*/  UIADD3 UR6, UR5, 0x2, URZ ;  /* 0x0000000205067890 */ /* 0x000fe2000fffe03f */
[----:B------:R-:W-:Y:S02]  /*1cc0*/  UMOV UR17, 0x40000040 ;  /* 0x4000004000117882 */ /* 0x000fe40000000000 */
[----:B------:R-:W-:Y:S01]  /*1cd0*/  UMOV UR13, UR17 ;  /* 0x00000011000d7c82 */ /* 0x000fe20008000000 */
[----:B------:R-:W-:-:S03]  /*1ce0*/  IMAD.U32 R13, RZ, RZ, UR17 ;  /* 0x00000011ff0d7e24 */ /* 0x000fc6000f8e00ff */
[----:B------:R-:W-:Y:S01]  /*1cf0*/  UMOV UR16, UR6 ;  /* 0x0000000600107c82 */ /* 0x000fe20008000000 */
[----:B------:R-:W-:Y:S01]  /*1d00*/  UIADD3 UR6, UR4, 0x202, URZ ;  /* 0x0000020204067890 */ /* 0x000fe2000fffe03f */
[----:B------:R-:W-:Y:S01]  /*1d10*/  IMAD.U32 R12, RZ, RZ, UR16 ;  /* 0x00000010ff0c7e24 */ /* 0x000fe2000f8e00ff */
[----:B------:R-:W-:Y:S01]  /*1d20*/  UMOV UR12, UR16 ;  /* 0x00000010000c7c82 */ /* 0x000fe20008000000 */
        /* <DEDUP_REMOVED lines=33> */
[----:B------:R-:W-:Y:S02]  /*1f40*/  UMOV UR17, 0x40000040 ;  /* 0x4000004000117882 */ /* 0x000fe40000000000 */
[----:B------:R-:W-:Y:S01]  /*1f50*/  UMOV UR13, UR17 ;  /* 0x00000011000d7c82 */ /* 0x000fe20008000000 */
[----:B------:R-:W-:-:S03]  /*1f60*/  MOV R11, UR17 ;  /* 0x00000011000b7c02 */ /* 0x000fc60008000f00 */
[----:B------:R-:W-:Y:S01]  /*1f70*/  UMOV UR16, UR6 ;  /* 0x0000000600107c82 */ /* 0x000fe20008000000 */
[----:B------:R-:W-:Y:S01]  /*1f80*/  UIADD3 UR6, UR4, 0x204, URZ ;  /* 0x0000020404067890 */ /* 0x000fe2000fffe03f */
[----:B------:R-:W-:Y:S01]  /*1f90*/  IMAD.U32 R10, RZ, RZ, UR16 ;  /* 0x00000010ff0a7e24 */ /* 0x000fe2000f8e00ff */
[----:B------:R-:W-:Y:S01]  /*1fa0*/  UMOV UR12, UR16 ;  /* 0x00000010000c7c82 */ /* 0x000fe20008000000 */
        /* <DEDUP_REMOVED lines=77> */
[----:B------:R-:W-:Y:S01]  /*2480*/  UMOV UR9, 0x40000040 ;  /* 0x4000004000097882 */ /* 0x000fe20000000000 */
[----:B------:R-:W-:Y:S01]  /*2490*/  UMOV UR11, 0x40000040 ;  /* 0x40000040000b7882 */ /* 0x000fe20000000000 */
[----:B------:R-:W-:Y:S02]  /*24a0*/  UMOV UR13, UR9 ;  /* 0x00000009000d7c82 */ /* 0x000fe40008000000 */
[----:B------:R-:W-:Y:S01]  /*24b0*/  UMOV UR12, UR8 ;  /* 0x00000008000c7c82 */ /* 0x000fe20008000000 */
[----:B------:R-:W-:Y:S02]  /*24c0*/  MOV R2, UR9 ;  /* 0x0000000900027c02 */ /* 0x000fe40008000f00 */
[----:B-12---:R-:W-:Y:S01]  /*24d0*/  MOV R3, UR8 ;  /* 0x0000000800037c02 */ /* 0x006fe20008000f00 */
[----:B------:R-:W-:-:S02]  /*24e0*/  WARPGROUP.DEPBAR.LE gsb0, 0x0 ;  /* 0x00008000000079c5 */ /* 0x000fc40000010000 */
        /* <DEDUP_REMOVED lines=28> */
[----:B------:R-:W-:Y:S01]  /*26b0*/  UMOV UR9, 0x40000040 ;  /* 0x4000004000097882 */ /* 0x000fe20000000000 */
[----:B------:R-:W-:Y:S01]  /*26c0*/  UMOV UR11, 0x40000040 ;  /* 0x40000040000b7882 */ /* 0x000fe20000000000 */
[----:B------:R-:W-:Y:S01]  /*26d0*/  UMOV UR37, UR9 ;  /* 0x0000000900257c82 */ /* 0x000fe20008000000 */
[----:B------:R-:W-:Y:S01]  /*26e0*/  IMAD.U32 R7, RZ, RZ, UR9 ;  /* 0x00000009ff077e24 */ /* 0x000fe2000f8e00ff */
        /* <DEDUP_REMOVED lines=247> */
[----:B------:R-:W-:-:S07]  /*3660*/  UIADD3 UR5, UR5, 0xc06, URZ ;  /* 0x00000c0605057890 */ /* 0x000fce000fffe03f */
[----:B------:R-:W-:Y:S01]  /*3670*/  UMOV UR8, UR5 ;  /* 0x0000000500087c82 */ /* 0x000fe20008000000 */
[----:B------:R-:W-:Y:S01]  /*3680*/  UIADD3 UR5, UR4, 0x806, URZ ;  /* 0x0000080604057890 */ /* 0x000fe2000fffe03f */
[----:B------:R-:W-:Y:S01]  /*3690*/  IMAD.U32 R6, RZ, RZ, UR8 ;  /* 0x00000008ff067e24 */ /* 0x000fe2000f8e00ff */
[----:B------:R-:W-:Y:S01]  /*36a0*/  UMOV UR36, UR8 ;  /* 0x0000000800247c82 */ /* 0x000fe20008000000 */
[----:B------:R-:W-:-:S04]  /*36b0*/  UMOV UR14, UR8 ;  /* 0x00000008000e7c82 */ /* 0x000fc80008000000 */
[----:B------:R-:W-:Y:S01]  /*36c0*/  UMOV UR38, UR5 ;  /* 0x0000000500267c82 */ /* 0x000fe20008000000 */
        /* <DEDUP_REMOVED lines=33> */
[----:B------:R-:W-:Y:S01]  /*38e0*/  UMOV UR7, 0x40000040 ;  /* 0x4000004000077882 */ /* 0x000fe20000000000 */
[----:B------:R-:W-:Y:S02]  /*38f0*/  WARPGROUP.DEPBAR.LE gsb0, 0x0 ;  /* 0x00008000000079c5 */ /* 0x000fe40000010000 */
[----:B------:R-:W-:-:S06]  /*3900*/  WARPGROUP.ARRIVE ;  /* 0x00000000000079c5 */ /* 0x000fcc0000000000 */
[----:B------:R-:W-:Y:S01]  /*3910*/  HGMMA.64x16x16.F32 R32, gdesc[UR52], R32, gsb0 ;  /* 0x00200000342079f0 */ /* 0x000fe20008000820 */
[----:B------:R-:W-:Y:S01]  /*3920*/  UMOV UR54, UR6 ;  /* 0x0000000600367c82 */ /* 0x000fe20008000000 */
[----:B------:R-:W-:Y:S01]  /*3930*/  UMOV UR55, 0x40000040 ;  /* 0x4000004000377882 */ /* 0x000fe20000000000 */
[----:B------:R-:W-:-:S07]  /*3940*/  UIADD3 UR6, UR4, 0x786, URZ ;  /* 0x0000078604067890 */ /* 0x000fce000fffe03f */
[----:B------:R-:W-:Y:S01]  /*3950*/  UMOV UR10, UR6 ;  /* 0x00000006000a7c82 */ /* 0x000fe20008000000 */
        /* <DEDUP_REMOVED lines=8> */
[----:B------:R-:W-:Y:S02]  /*39e0*/  R2UR UR9, R2 ;  /* 0x00000000020972ca */ /* 0x000fe400000e0000 */
[----:B------:R-:W-:Y:S01]  /*39f0*/  UMOV UR4, UR14 ;  /* 0x0000000e00047c82 */ /* 0x000fe20008000000 */
[----:B------:R-:W-:Y:S01]  /*3a00*/  R2UR UR8, R3 ;  /* 0x00000000030872ca */ /* 0x000fe200000e0000 */
[----:B------:R-:W-:Y:S02]  /*3a10*/  WARPGROUP.DEPBAR.LE gsb0, 0x0 ;  /* 0x00008000000079c5 */ /* 0x000fe40000010000 */
[----:B------:R-:W-:-:S06]  /*3a20*/  WARPGROUP.ARRIVE ;  /* 0x00000000000079c5 */ /* 0x000fcc0000000000 */
[----:B------:R-:W-:Y:S01]  /*3a30*/  HGMMA.64x16x16.F32 R48, gdesc[UR36], R48, gsb0 ;  /* 0x00200000243079f0 */ /* 0x000fe20008000830 */
[----:B------:R-:W-:Y:S02]  /*3a40*/  R2UR UR38, R4 ;  /* 0x00000000042672ca */ /* 0x000fe400000e0000 */
[----:B------:R-:W-:Y:S02]  /*3a50*/  R2UR UR37, R5 ;  /* 0x00000000052572ca */ /* 0x000fe400000e0000 */
[----:B------:R-:W-:Y:S01]  /*3a60*/  R2UR UR36, R20 ;  /* 0x00000000142472ca */ /* 0x000fe200000e0000 */
        /* <DEDUP_REMOVED lines=16> */
.L_x_136:
[----:B------:R-:W-:Y:S01]  /*3b70*/  VIADD R2, R220, UR37 ;  /* 0x00000025dc027c36 */ /* 0x000fe20008000000 */
[----:B------:R-:W2:Y:S01]  /*3b80*/  LDL R66, [R1+0x4] ;  /* 0x0000040001427983 */ /* 0x000ea20000100800 */
[----:B------:R-:W-:Y:S01]  /*3b90*/  IMAD.U32 R3, RZ, RZ, UR61 ;  /* 0x0000003dff037e24 */ /* 0x000fe2000f8e00ff */
[----:B------:R-:W-:Y:S01]  /*3ba0*/  ULDC UR5, c[0x0][0x988] ;  /* 0x0002620000057ab9 */ /* 0x000fe20000000800 */
[----:B------:R-:W-:Y:S01]  /*3bb0*/  P2R R65, PR, RZ, 0x1 ;  /* 0x00000001ff417803 */ /* 0x000fe20000000000 */
[----:B------:R-:W-:Y:S01]  /*3bc0*/  UISETP.GE.AND UP0, UPT, UR37, 0x51, UPT ;  /* 0x000000512500788c */ /* 0x000fe2000bf06270 */
[----:B------:R-:W-:Y:S01]  /*3bd0*/  IMAD R2, R3, -0x50, R2 ;  /* 0xffffffb003027824 */ /* 0x000fe200078e0202 */
[----:B------:R-:W-:Y:S02]  /*3be0*/  CS2R R150, SRZ ;  /* 0x0000000000967805 */ /* 0x000fe4000001ff00 */
[----:B------:R-:W-:Y:S02]  /*3bf0*/  CS2R R148, SRZ ;  /* 0x0000000000947805 */ /* 0x000fe4000001ff00 */
[----:B------:R-:W-:-:S02]  /*3c00*/  CS2R R146, SRZ ;  /* 0x0000000000927805 */ /* 0x000fc4000001ff00 */
[----:B------:R-:W-:Y:S02]  /*3c10*/  CS2R R144, SRZ ;  /* 0x0000000000907805 */ /* 0x000fe4000001ff00 */
[C---:B------:R-:W-:Y:S02]  /*3c20*/  ISETP.GT.AND P2, PT, R2.reuse, RZ, PT ;  /* 0x000000ff0200720c */ /* 0x040fe40003f44270 */
[----:B------:R-:W-:Y:S02]  /*3c30*/  CS2R R142, SRZ ;  /* 0x00000000008e7805 */ /* 0x000fe4000001ff00 */
[C---:B------:R-:W-:Y:S02]  /*3c40*/  ISETP.GT.AND P1, PT, R2.reuse, 0x1, PT ;  /* 0x000000010200780c */ /* 0x040fe40003f24270 */
[----:B------:R-:W-:Y:S02]  /*3c50*/  CS2R R140, SRZ ;  /* 0x00000000008c7805 */ /* 0x000fe4000001ff00 */
[----:B------:R-:W-:-:S02]  /*3c60*/  ISETP.GT.AND P6, PT, R2, 0x8, PT ;  /* 0x000000080200780c */ /* 0x000fc40003fc4270 */
[----:B------:R-:W-:Y:S02]  /*3c70*/  CS2R R138, SRZ ;  /* 0x00000000008a7805 */ /* 0x000fe4000001ff00 */
[----:B------:R-:W-:Y:S02]  /*3c80*/  FSEL R56, R56, -INF , P2 ;  /* 0xff80000038387808 */ /* 0x000fe40001000000 */
[----:B------:R-:W-:Y:S02]  /*3c90*/  CS2R R136, SRZ ;  /* 0x0000000000887805 */ /* 0x000fe4000001ff00 */
[----:B------:R-:W-:Y:S02]  /*3ca0*/  FSEL R57, R57, -INF , P1 ;  /* 0xff80000039397808 */ /* 0x000fe40000800000 */
[----:B------:R-:W-:Y:S02]  /*3cb0*/  CS2R R134, SRZ ;  /* 0x0000000000867805 */ /* 0x000fe4000001ff00 */
[----:B------:R-:W-:-:S02]  /*3cc0*/  ISETP.GT.AND P5, PT, R2, 0x9, PT ;  /* 0x000000090200780c */ /* 0x000fc40003fa4270 */
[----:B------:R-:W-:Y:S02]  /*3cd0*/  CS2R R132, SRZ ;  /* 0x0000000000847805 */ /* 0x000fe4000001ff00 */
[----:B------:R-:W-:Y:S02]  /*3ce0*/  FSEL R60, R60, -INF , P6 ;  /* 0xff8000003c3c7808 */ /* 0x000fe40003000000 */
[----:B------:R-:W-:Y:S02]  /*3cf0*/  CS2R R130, SRZ ;  /* 0x0000000000827805 */ /* 0x000fe4000001ff00 */
[----:B------:R-:W-:Y:S02]  /*3d00*/  FMNMX.FTZ R3, R56, R57, !PT ;  /* 0x0000003938037209 */ /* 0x000fe40007810000 */
        /* <DEDUP_REMOVED lines=13> */
[----:B------:R-:W-:-:S02]  /*3de0*/  FSEL R58, R58, -INF , P2 ;  /* 0xff8000003a3a7808 */ /* 0x000fc40001000000 */
[----:B------:R-:W-:Y:S02]  /*3df0*/  CS2R R114, SRZ ;  /* 0x0000000000727805 */ /* 0x000fe4000001ff00 */
[----:B------:R-:W-:Y:S02]  /*3e00*/  ISETP.GT.AND P2, PT, R2, 0x18, PT ;  /* 0x000000180200780c */ /* 0x000fe40003f44270 */
[----:B------:R-:W-:Y:S02]  /*3e10*/  CS2R R112, SRZ ;  /* 0x0000000000707805 */ /* 0x000fe4000001ff00 */
[----:B------:R-:W-:Y:S02]  /*3e20*/  FSEL R49, R49, -INF , P3 ;  /* 0xff80000031317808 */ /* 0x000fe40001800000 */
[----:B------:R-:W-:Y:S02]  /*3e30*/  CS2R R110, SRZ ;  /* 0x00000000006e7805 */ /* 0x000fe4000001ff00 */
[----:B------:R-:W-:-:S02]  /*3e40*/  FMNMX.FTZ R4, R48, R3, !PT ;  /* 0x0000000330047209 */ /* 0x000fc40007810000 */
[----:B------:R-:W-:Y:S02]  /*3e50*/  CS2R R108, SRZ ;  /* 0x00000000006c7805 */ /* 0x000fe4000001ff00 */
[----:B------:R-:W-:Y:S02]  /*3e60*/  FSEL R59, R59, -INF , P1 ;  /* 0xff8000003b3b7808 */ /* 0x000fe40000800000 */
[----:B------:R-:W-:Y:S02]  /*3e70*/  CS2R R106, SRZ ;  /* 0x00000000006a7805 */ /* 0x000fe4000001ff00 */
[----:B------:R-:W-:Y:S02]  /*3e80*/  ISETP.GT.AND P1, PT, R2, 0x19, PT ;  /* 0x000000190200780c */ /* 0x000fe40003f24270 */
[----:B------:R-:W-:Y:S02]  /*3e90*/  CS2R R104, SRZ ;  /* 0x0000000000687805 */ /* 0x000fe4000001ff00 */
[----:B------:R-:W-:-:S02]  /*3ea0*/  FSEL R52, R52, -INF , P2 ;  /* 0xff80000034347808 */ /* 0x000fc40001000000 */
[----:B------:R-:W-:Y:S02]  /*3eb0*/  CS2R R102, SRZ ;  /* 0x0000000000667805 */ /* 0x000fe4000001ff00 */
[----:B------:R-:W-:Y:S02]  /*3ec0*/  FMNMX.FTZ R3, R49, R4, !PT ;  /* 0x0000000431037209 */ /* 0x000fe40007810000 */
        /* <DEDUP_REMOVED lines=34> */
[----:B------:R-:W-:Y:S02]  /*40f0*/  ISETP.GT.AND P2, PT, R2, 0x30, PT ;  /* 0x000000300200780c */ /* 0x000fe40003f44270 */
[----:B------:R-:W-:Y:S02]  /*4100*/  FSEL R45, R45, -INF , P3 ;  /* 0xff8000002d2d7808 */ /* 0x000fe40001800000 */
[----:B------:R-:W-:Y:S02]  /*4110*/  FMNMX.FTZ R4, R44, R3, !PT ;  /* 0x000000032c047209 */ /* 0x000fe40007810000 */
[----:B------:R-:W-:Y:S02]  /*4120*/  FSEL R55, R55, -INF , P1 ;  /* 0xff80000037377808 */ /* 0x000fe40000800000 */
[----:B------:R-:W-:Y:S02]  /*4130*/  ISETP.GT.AND P1, PT, R2, 0x31, PT ;  /* 0x000000310200780c */ /* 0x000fe40003f24270 */
[----:B------:R-:W-:-:S02]  /*4140*/  FSEL R32, R32, -INF , P2 ;  /* 0xff80000020207808 */ /* 0x000fc40001000000 */
[----:B------:R-:W-:Y:S02]  /*4150*/  FMNMX.FTZ R3, R45, R4, !PT ;  /* 0x000000042d037209 */ /* 0x000fe40007810000 */
[----:B------:R-:W-:Y:S02]  /*4160*/  FSEL R42, R42, -INF , P6 ;  /* 0xff8000002a2a7808 */ /* 0x000fe40003000000 */
[----:B------:R-:W-:Y:S02]  /*4170*/  ISETP.GT.AND P6, PT, R2, 0x38, PT ;  /* 0x000000380200780c */ /* 0x000fe40003fc4270 */
[----:B------:R-:W-:Y:S02]  /*4180*/  FSEL R33, R33, -INF , P1 ;  /* 0xff80000021217808 */ /* 0x000fe40000800000 */
[----:B------:R-:W-:Y:S02]  /*4190*/  FMNMX.FTZ R4, R32, R3, !PT ;  /* 0x0000000320047209 */ /* 0x000fe40007810000 */
        /* <DEDUP_REMOVED lines=21> */
[----:B------:R-:W-:Y:S02]  /*42f0*/  FMNMX.FTZ R2, R28, R3, !PT ;  /* 0x000000031c027209 */ /* 0x000fe40007810000 */
[----:B------:R-:W-:Y:S02]  /*4300*/  FSEL R38, R38, -INF , P6 ;  /* 0xff80000026267808 */ /* 0x000fe40003000000 */
[----:B------:R-:W-:Y:S02]  /*4310*/  FMNMX.FTZ R5, R29, R2, !PT ;  /* 0x000000021d057209 */ /* 0x000fe40007810000 */
[----:B------:R-:W-:-:S02]  /*4320*/  FSEL R39, R39, -INF , P5 ;  /* 0xff80000027277808 */ /* 0x000fc40002800000 */
[----:B------:R-:W-:Y:S01]  /*4330*/  FSEL R26, R26, -INF , P4 ;  /* 0xff8000001a1a7808 */ /* 0x000fe20002000000 */
[----:B------:R-:W1:Y:S01]  /*4340*/  SHFL.BFLY PT, R2, R5, 0x2, 0x1f ;  /* 0x0c401f0005027f89 */ /* 0x000e6200000e0000 */
[----:B------:R-:W-:Y:S02]  /*4350*/  FSEL R27, R27, -INF , P3 ;  /* 0xff8000001b1b7808 */ /* 0x000fe40001800000 */
[----:B------:R-:W-:Y:S02]  /*4360*/  FSEL R30, R30, -INF , P2 ;  /* 0xff8000001e1e7808 */ /* 0x000fe40001000000 */
[----:B------:R-:W-:Y:S02]  /*4370*/  FSEL R31, R31, -INF , P1 ;  /* 0xff8000001f1f7808 */ /* 0x000fe40000800000 */
[----:B-1----:R-:W-:-:S05]  /*4380*/  FMNMX.FTZ R20, R5, R2, !PT ;  /* 0x0000000205147209 */ /* 0x002fca0007810000 */
[----:B------:R-:W1:Y:S02]  /*4390*/  SHFL.BFLY PT, R3, R20, 0x1, 0x1f ;  /* 0x0c201f0014037f89 */ /* 0x000e6400000e0000 */
[----:B-1----:R-:W-:Y:S02]  /*43a0*/  FMNMX.FTZ R4, R20, R3, !PT ;  /* 0x0000000314047209 */ /* 0x002fe40007810000 */
[----:B------:R-:W-:Y:S02]  /*43b0*/  FMNMX.FTZ R3, R58, R59, !PT ;  /* 0x0000003b3a037209 */ /* 0x000fe40007810000 */
[C---:B------:R-:W-:Y:S01]  /*43c0*/  FSETP.NEU.FTZ.AND P0, PT, R4.reuse, -INF , PT ;  /* 0xff8000000400780b */ /* 0x040fe20003f1d000 */
[----:B------:R-:W-:-:S05]  /*43d0*/  FMUL.FTZ R2, R4, UR5 ;  /* 0x0000000504027c20 */ /* 0x000fca0008410000 */
[----:B------:R-:W-:Y:S02]  /*43e0*/  FSEL R64, R2, RZ, P0 ;  /* 0x000000ff02407208 */ /* 0x000fe40000000000 */
[----:B------:R-:W-:Y:S02]  /*43f0*/  FMNMX.FTZ R2, R62, R3, !PT ;  /* 0x000000033e027209 */ /* 0x000fe40007810000 */
[----:B------:R-:W-:Y:S01]  /*4400*/  ISETP.NE.AND P0, PT, R65, RZ, PT ;  /* 0x000000ff4100720c */ /* 0x000fe20003f05270 */
[--C-:B------:R-:W-:Y:S01]  /*4410*/  FFMA.FTZ R56, R56, UR5, -R64.reuse ;  /* 0x0000000538387c23 */ /* 0x100fe20008010840 */
[----:B------:R-:W-:Y:S01]  /*4420*/  FMNMX.FTZ R3, R63, R2, !PT ;  /* 0x000000023f037209 */ /* 0x000fe20007810000 */
[--C-:B------:R-:W-:Y:S01]  /*4430*/  FFMA.FTZ R57, R57, UR5, -R64.reuse ;  /* 0x0000000539397c23 */ /* 0x100fe20008010840 */
[--C-:B------:R-:W-:Y:S01]  /*4440*/  FFMA.FTZ R60, R60, UR5, -R64.reuse ;  /* 0x000000053c3c7c23 */ /* 0x100fe20008010840 */
[--C-:B------:R-:W-:Y:S01]  /*4450*/  FFMA.FTZ R61, R61, UR5, -R64.reuse ;  /* 0x000000053d3d7c23 */ /* 0x100fe20008010840 */
[----:B------:R-:W-:Y:S01]  /*4460*/  FMNMX.FTZ R2, R50, R3, !PT ;  /* 0x0000000332027209 */ /* 0x000fe20007810000 */
[----:B------:R-:W-:Y:S01]  /*4470*/  MUFU.EX2 R56, R56 ;  /* 0x0000003800387308 */ /* 0x000fe20000000800 */
[--C-:B------:R-:W-:Y:S01]  /*4480*/  FFMA.FTZ R48, R48, UR5, -R64.reuse ;  /* 0x0000000530307c23 */ /* 0x100fe20008010840 */
[--C-:B------:R-:W-:Y:S01]  /*4490*/  FFMA.FTZ R49, R49, UR5, -R64.reuse ;  /* 0x0000000531317c23 */ /* 0x100fe20008010840 */
[----:B------:R-:W-:Y:S01]  /*44a0*/  FMNMX.FTZ R3, R51, R2, !PT ;  /* 0x0000000233037209 */ /* 0x000fe20007810000 */
[--C-:B------:R-:W-:Y:S01]  /*44b0*/  FFMA.FTZ R52, R52, UR5, -R64.reuse ;  /* 0x0000000534347c23 */ /* 0x100fe20008010840 */
[--C-:B------:R-:W-:Y:S01]  /*44c0*/  FFMA.FTZ R53, R53, UR5, -R64.reuse ;  /* 0x0000000535357c23 */ /* 0x100fe20008010840 */
[--C-:B------:R-:W-:Y:S01]  /*44d0*/  FFMA.FTZ R40, R40, UR5, -R64.reuse ;  /* 0x0000000528287c23 */ /* 0x100fe20008010840 */
[----:B------:R-:W-:Y:S01]  /*44e0*/  FMNMX.FTZ R2, R54, R3, !PT ;  /* 0x0000000336027209 */ /* 0x000fe20007810000 */
[----:B------:R-:W1:Y:S01]  /*44f0*/  MUFU.EX2 R57, R57 ;  /* 0x0000003900397308 */ /* 0x000e620000000800 */
[--C-:B------:R-:W-:Y:S01]  /*4500*/  FFMA.FTZ R41, R41, UR5, -R64.reuse ;  /* 0x0000000529297c23 */ /* 0x100fe20008010840 */
        /* <DEDUP_REMOVED lines=14> */
[----:B------:R-:W3:Y:S01]  /*45f0*/  MUFU.EX2 R61, R61 ;  /* 0x0000003d003d7308 */ /* 0x000ee20000000800 */
[----:B------:R-:W-:Y:S01]  /*4600*/  FFMA.FTZ R29, R29, UR5, -R64 ;  /* 0x000000051d1d7c23 */ /* 0x000fe20008010840 */
[----:B-1----:R-:W-:-:S02]  /*4610*/  F2FP.F16.F32.PACK_AB R208, R57, R56 ;  /* 0x0000003839d0723e */ /* 0x002fc400000000ff */
[----:B------:R-:W-:-:S04]  /*4620*/  FMNMX.FTZ R3, R47, R2, !PT ;  /* 0x000000022f037209 */ /* 0x000fc80007810000 */
[----:B------:R-:W-:Y:S01]  /*4630*/  FMNMX.FTZ R2, R34, R3, !PT ;  /* 0x0000000322027209 */ /* 0x000fe20007810000 */
[----:B------:R-:W-:Y:S03]  /*4640*/  MUFU.EX2 R48, R48 ;  /* 0x0000003000307308 */ /* 0x000fe60000000800 */
[----:B------:R-:W-:-:S04]  /*4650*/  FMNMX.FTZ R3, R35, R2, !PT ;  /* 0x0000000223037209 */ /* 0x000fc80007810000 */
[----:B------:R-:W-:Y:S01]  /*4660*/  FMNMX.FTZ R2, R38, R3, !PT ;  /* 0x0000000326027209 */ /* 0x000fe20007810000 */
[----:B------:R-:W1:Y:S01]  /*4670*/  MUFU.EX2 R49, R49 ;  /* 0x0000003100317308 */ /* 0x000e620000000800 */
[----:B---3--:R-:W-:Y:S02]  /*4680*/  F2FP.F16.F32.PACK_AB R210, R61, R60 ;  /* 0x0000003c3dd2723e */ /* 0x008fe400000000ff */
[----:B------:R-:W-:-:S04]  /*4690*/  FMNMX.FTZ R3, R39, R2, !PT ;  /* 0x0000000227037209 */ /* 0x000fc80007810000 */
[----:B------:R-:W-:Y:S01]  /*46a0*/  FMNMX.FTZ R2, R26, R3, !PT ;  /* 0x000000031a027209 */ /* 0x000fe20007810000 */
[----:B------:R-:W-:Y:S03]  /*46b0*/  MUFU.EX2 R52, R52 ;  /* 0x0000003400347308 */ /* 0x000fe60000000800 */
[----:B------:R-:W-:-:S04]  /*46c0*/  FMNMX.FTZ R3, R27, R2, !PT ;  /* 0x000000021b037209 */ /* 0x000fc80007810000 */
[----:B------:R-:W-:Y:S01]  /*46d0*/  FMNMX.FTZ R2, R30, R3, !PT ;  /* 0x000000031e027209 */ /* 0x000fe20007810000 */
[----:B------:R-:W3:Y:S01]  /*46e0*/  MUFU.EX2 R53, R53 ;  /* 0x0000003500357308 */ /* 0x000ee20000000800 */
[----:B-1----:R-:W-:Y:S02]  /*46f0*/  F2FP.F16.F32.PACK_AB R204, R49, R48 ;  /* 0x0000003031cc723e */ /* 0x002fe400000000ff */
[----:B------:R-:W-:-:S05]  /*4700*/  FMNMX.FTZ R2, R31, R2, !PT ;  /* 0x000000021f027209 */ /* 0x000fca0007810000 */
[----:B------:R-:W1:Y:S01]  /*4710*/  SHFL.BFLY PT, R3, R2, 0x2, 0x1f ;  /* 0x0c401f0002037f89 */ /* 0x000e6200000e0000 */
[----:B------:R-:W-:Y:S08]  /*4720*/  MUFU.EX2 R40, R40 ;  /* 0x0000002800287308 */ /* 0x000ff00000000800 */
[----:B------:R-:W4:Y:S01]  /*4730*/  MUFU.EX2 R41, R41 ;  /* 0x0000002900297308 */ /* 0x000f220000000800 */
[----:B---3--:R-:W-:-:S07]  /*4740*/  F2FP.F16.F32.PACK_AB R206, R53, R52 ;  /* 0x0000003435ce723e */ /* 0x008fce00000000ff */
[----:B------:R-:W-:Y:S01]  /*4750*/  MUFU.EX2 R44, R44 ;  /* 0x0000002c002c7308 */ /* 0x000fe20000000800 */
[----:B-1----:R-:W-:-:S07]  /*4760*/  FMNMX.FTZ R5, R2, R3, !PT ;  /* 0x0000000302057209 */ /* 0x002fce0007810000 */
[----:B------:R-:W1:Y:S01]  /*4770*/  MUFU.EX2 R45, R45 ;  /* 0x0000002d002d7308 */ /* 0x000e620000000800 */
[----:B----4-:R-:W-:Y:S01]  /*4780*/  F2FP.F16.F32.PACK_AB R200, R41, R40 ;  /* 0x0000002829c8723e */ /* 0x010fe200000000ff */
[----:B------:R-:W3:Y:S06]  /*4790*/  SHFL.BFLY PT, R2, R5, 0x1, 0x1f ;  /* 0x0c201f0005027f89 */ /* 0x000eec00000e0000 */
[----:B------:R-:W-:Y:S08]  /*47a0*/  MUFU.EX2 R32, R32 ;  /* 0x0000002000207308 */ /* 0x000ff00000000800 */
[----:B------:R-:W4:Y:S01]  /*47b0*/  MUFU.EX2 R33, R33 ;  /* 0x0000002100217308 */ /* 0x000f220000000800 */
[----:B-1----:R-:W-:-:S07]  /*47c0*/  F2FP.F16.F32.PACK_AB R202, R45, R44 ;  /* 0x0000002c2dca723e */ /* 0x002fce00000000ff */
[----:B------:R-:W-:Y:S01]  /*47d0*/  MUFU.EX2 R36, R36 ;  /* 0x0000002400247308 */ /* 0x000fe20000000800 */
[----:B---3--:R-:W-:Y:S01]  /*47e0*/  FMNMX.FTZ R3, R5, R2, !PT ;  /* 0x0000000205037209 */ /* 0x008fe20007810000 */
[----:B------:R-:W-:Y:S01]  /*47f0*/  FADD.FTZ R5, R56, R57 ;  /* 0x0000003938057221 */ /* 0x000fe20000010000 */
[----:B------:R-:W-:Y:S02]  /*4800*/  CS2R R56, SRZ ;  /* 0x0000000000387805 */ /* 0x000fe4000001ff00 */
[C---:B------:R-:W-:Y:S01]  /*4810*/  FSETP.NEU.FTZ.AND P1, PT, R3.reuse, -INF , PT ;  /* 0xff8000000300780b */ /* 0x040fe20003f3d000 */
[----:B------:R-:W-:Y:S01]  /*4820*/  FMUL.FTZ R2, R3, UR5 ;  /* 0x0000000503027c20 */ /* 0x000fe20008410000 */
[----:B------:R-:W-:Y:S01]  /*4830*/  FADD.FTZ R20, R60, R5 ;  /* 0x000000053c147221 */ /* 0x000fe20000010000 */
[----:B------:R-:W-:Y:S01]  /*4840*/  MUFU.EX2 R37, R37 ;  /* 0x0000002500257308 */ /* 0x000fe20000000800 */
[----:B----4-:R-:W-:Y:S02]  /*4850*/  F2FP.F16.F32.PACK_AB R196, R33, R32 ;  /* 0x0000002021c4723e */ /* 0x010fe400000000ff */
[----:B------:R-:W-:Y:S01]  /*4860*/  FSEL R2, R2, RZ, P1 ;  /* 0x000000ff02027208 */ /* 0x000fe20000800000 */
[----:B------:R-:W-:Y:S01]  /*4870*/  FADD.FTZ R5, R61, R20 ;  /* 0x000000143d057221 */ /* 0x000fe20000010000 */
[----:B------:R-:W-:-:S02]  /*4880*/  ISETP.NE.AND P1, PT, R23, RZ, PT ;  /* 0x000000ff1700720c */ /* 0x000fc40003f25270 */
[----:B------:R-:W-:Y:S01]  /*4890*/  CS2R R60, SRZ ;  /* 0x00000000003c7805 */ /* 0x000fe2000001ff00 */
[--C-:B------:R-:W-:Y:S01]  /*48a0*/  FFMA.FTZ R58, R58, UR5, -R2.reuse ;  /* 0x000000053a3a7c23 */ /* 0x100fe20008010802 */
[--C-:B------:R-:W-:Y:S01]  /*48b0*/  FFMA.FTZ R59, R59, UR5, -R2.reuse ;  /* 0x000000053b3b7c23 */ /* 0x100fe20008010802 */
[--C-:B------:R-:W-:Y:S01]  /*48c0*/  FFMA.FTZ R62, R62, UR5, -R2.reuse ;  /* 0x000000053e3e7c23 */ /* 0x100fe20008010802 */
[--C-:B------:R-:W-:Y:S01]  /*48d0*/  FFMA.FTZ R63, R63, UR5, -R2.reuse ;  /* 0x000000053f3f7c23 */ /* 0x100fe20008010802 */
[--C-:B------:R-:W-:Y:S01]  /*48e0*/  FFMA.FTZ R50, R50, UR5, -R2.reuse ;  /* 0x0000000532327c23 */ /* 0x100fe20008010802 */
[--C-:B------:R-:W-:Y:S01]  /*48f0*/  FFMA.FTZ R51, R51, UR5, -R2.reuse ;  /* 0x0000000533337c23 */ /* 0x100fe20008010802 */
[----:B------:R-:W-:Y:S01]  /*4900*/  MUFU.EX2 R58, R58 ;  /* 0x0000003a003a7308 */ /* 0x000fe20000000800 */
[--C-:B------:R-:W-:Y:S01]  /*4910*/  FFMA.FTZ R54, R54, UR5, -R2.reuse ;  /* 0x0000000536367c23 */ /* 0x100fe20008010802 */
[----:B------:R-:W-:Y:S01]  /*4920*/  FADD.FTZ R20, R48, R5 ;  /* 0x0000000530147221 */ /* 0x000fe20000010000 */
[--C-:B------:R-:W-:Y:S01]  /*4930*/  FFMA.FTZ R55, R55, UR5, -R2.reuse ;  /* 0x0000000537377c23 */ /* 0x100fe20008010802 */
[--C-:B------:R-:W-:Y:S01]  /*4940*/  FFMA.FTZ R42, R42, UR5, -R2.reuse ;  /* 0x000000052a2a7c23 */ /* 0x100fe20008010802 */
[----:B------:R-:W-:Y:S01]  /*4950*/  FFMA.FTZ R43, R43, UR5, -R2 ;  /* 0x000000052b2b7c23 */ /* 0x000fe20008010802 */
[----:B------:R-:W-:Y:S01]  /*4960*/  FADD.FTZ R65, R49, R20 ;  /* 0x0000001431417221 */ /* 0x000fe20000010000 */
[----:B------:R-:W-:Y:S01]  /*4970*/  FFMA.FTZ R46, R46, UR5, -R2 ;  /* 0x000000052e2e7c23 */ /* 0x000fe20008010802 */
[----:B------:R-:W1:Y:S01]  /*4980*/  MUFU.EX2 R59, R59 ;  /* 0x0000003b003b7308 */ /* 0x000e620000000800 */
[----:B------:R-:W-:-:S02]  /*4990*/  @P1 VIADD R0, R0, 0x38840 ;  /* 0x0003884000001836 */ /* 0x000fc40000000000 */
[----:B------:R-:W-:Y:S01]  /*49a0*/  FADD.FTZ R64, R52, R65 ;  /* 0x0000004134407221 */ /* 0x000fe20000010000 */
[--C-:B------:R-:W-:Y:S01]  /*49b0*/  FFMA.FTZ R47, R47, UR5, -R2.reuse ;  /* 0x000000052f2f7c23 */ /* 0x100fe20008010802 */
[--C-:B------:R-:W-:Y:S01]  /*49c0*/  FFMA.FTZ R34, R34, UR5, -R2.reuse ;  /* 0x0000000522227c23 */ /* 0x100fe20008010802 */
[----:B------:R-:W-:Y:S01]  /*49d0*/  FFMA.FTZ R35, R35, UR5, -R2 ;  /* 0x0000000523237c23 */ /* 0x000fe20008010802 */
[----:B------:R-:W-:Y:S01]  /*49e0*/  FADD.FTZ R65, R53, R64 ;  /* 0x0000004035417221 */ /* 0x000fe20000010000 */
[----:B--2---:R-:W-:Y:S01]  /*49f0*/  @P1 PRMT R0, R66, 0x654, R0 ;  /* 0x0000065442001816 */ /* 0x004fe20000000000 */
[----:B------:R-:W2:Y:S01]  /*4a00*/  MUFU.EX2 R62, R62 ;  /* 0x0000003e003e7308 */ /* 0x000ea20000000800 */
[--C-:B------:R-:W-:Y:S01]  /*4a10*/  FFMA.FTZ R38, R38, UR5, -R2.reuse ;  /* 0x0000000526267c23 */ /* 0x100fe20008010802 */
[----:B------:R-:W-:Y:S01]  /*4a20*/  FADD.FTZ R64, R40, R65 ;  /* 0x0000004128407221 */ /* 0x000fe20000010000 */
[----:B------:R3:W-:Y:S01]  /*4a30*/  @P1 SYNCS.ARRIVE.TRANS64.RED.A1T0 RZ, [R0+URZ], RZ ;  /* 0x000000ff00ff19a7 */ /* 0x0007e2000810043f */
[--C-:B------:R-:W-:Y:S01]  /*4a40*/  FFMA.FTZ R39, R39, UR5, -R2.reuse ;  /* 0x0000000527277c23 */ /* 0x100fe20008010802 */
[----:B------:R-:W-:Y:S01]  /*4a50*/  FFMA.FTZ R26, R26, UR5, -R2 ;  /* 0x000000051a1a7c23 */ /* 0x000fe20008010802 */
[----:B------:R-:W-:Y:S01]  /*4a60*/  FADD.FTZ R65, R41, R64 ;  /* 0x0000004029417221 */ /* 0x000fe20000010000 */
[--C-:B------:R-:W-:Y:S01]  /*4a70*/  FFMA.FTZ R27, R27, UR5, -R2.reuse ;  /* 0x000000051b1b7c23 */ /* 0x100fe20008010802 */
[----:B------:R-:W4:Y:S01]  /*4a80*/  MUFU.EX2 R63, R63 ;  /* 0x0000003f003f7308 */ /* 0x000f220000000800 */
[----:B-1----:R-:W-:Y:S01]  /*4a90*/  FADD.FTZ R5, R58, R59 ;  /* 0x0000003b3a057221 */ /* 0x002fe20000010000 */
[--C-:B------:R-:W-:Y:S01]  /*4aa0*/  FFMA.FTZ R30, R30, UR5, -R2.reuse ;  /* 0x000000051e1e7c23 */ /* 0x100fe20008010802 */
[----:B---3--:R-:W-:Y:S01]  /*4ab0*/  FADD.FTZ R0, R44, R65 ;  /* 0x000000412c007221 */ /* 0x008fe20000010000 */
[----:B------:R-:W-:Y:S01]  /*4ac0*/  FFMA.FTZ R2, R31, UR5, -R2 ;  /* 0x000000051f027c23 */ /* 0x000fe20008010802 */
[----:B------:R-:W-:-:S02]  /*4ad0*/  PLOP3.LUT P1, PT, PT, PT, UP0, 0x80, 0x0 ;  /* 0x000000000000781c */ /* 0x000fc40003f2f008 */
[----:B------:R-:W-:Y:S01]  /*4ae0*/  CS2R R66, SRZ ;  /* 0x0000000000427805 */ /* 0x000fe2000001ff00 */
[----:B------:R-:W-:Y:S01]  /*4af0*/  FADD.FTZ R65, R45, R0 ;  /* 0x000000002d417221 */ /* 0x000fe20000010000 */
[----:B------:R-:W1:Y:S01]  /*4b00*/  MUFU.EX2 R50, R50 ;  /* 0x0000003200327308 */ /* 0x000e620000000800 */
[----:B--2---:R-:W-:Y:S01]  /*4b10*/  FADD.FTZ R20, R62, R5 ;  /* 0x000000053e147221 */ /* 0x004fe20000010000 */
[----:B------:R-:W-:Y:S02]  /*4b20*/  F2FP.F16.F32.PACK_AB R198, R37, R36 ;  /* 0x0000002425c6723e */ /* 0x000fe400000000ff */
[----:B------:R-:W-:Y:S02]  /*4b30*/  CS2R R52, SRZ ;  /* 0x0000000000347805 */ /* 0x000fe4000001ff00 */
[----:B------:R-:W-:Y:S02]  /*4b40*/  F2FP.F16.F32.PACK_AB R209, R59, R58 ;  /* 0x0000003a3bd1723e */ /* 0x000fe400000000ff */
[----:B------:R-:W-:-:S02]  /*4b50*/  CS2R R58, SRZ ;  /* 0x00000000003a7805 */ /* 0x000fc4000001ff00 */
[----:B------:R-:W-:Y:S02]  /*4b60*/  CS2R R48, SRZ ;  /* 0x0000000000307805 */ /* 0x000fe4000001ff00 */
[----:B------:R-:W-:Y:S01]  /*4b70*/  CS2R R44, SRZ ;  /* 0x00000000002c7805 */ /* 0x000fe2000001ff00 */
[----:B------:R-:W2:Y:S01]  /*4b80*/  MUFU.EX2 R51, R51 ;  /* 0x0000003300337308 */ /* 0x000ea20000000800 */
[C---:B----4-:R-:W-:Y:S01]  /*4b90*/  FADD.FTZ R5, R63.reuse, R20 ;  /* 0x000000143f057221 */ /* 0x050fe20000010000 */
[----:B------:R-:W-:Y:S02]  /*4ba0*/  F2FP.F16.F32.PACK_AB R211, R63, R62 ;  /* 0x0000003e3fd3723e */ /* 0x000fe400000000ff */
[----:B------:R-:W-:Y:S02]  /*4bb0*/  CS2R R62, SRZ ;  /* 0x00000000003e7805 */ /* 0x000fe4000001ff00 */
[----:B------:R-:W-:Y:S02]  /*4bc0*/  CS2R R40, SRZ ;  /* 0x0000000000287805 */ /* 0x000fe4000001ff00 */
[----:B------:R-:W3:Y:S01]  /*4bd0*/  MUFU.EX2 R54, R54 ;  /* 0x0000003600367308 */ /* 0x000ee20000000800 */
[----:B-1----:R-:W-:-:S07]  /*4be0*/  FADD.FTZ R20, R50, R5 ;  /* 0x0000000532147221 */ /* 0x002fce0000010000 */
[----:B------:R-:W1:Y:S01]  /*4bf0*/  MUFU.EX2 R55, R55 ;  /* 0x0000003700377308 */ /* 0x000e620000000800 */
[C---:B--2---:R-:W-:Y:S01]  /*4c00*/  FADD.FTZ R5, R51.reuse, R20 ;  /* 0x0000001433057221 */ /* 0x044fe20000010000 */
[----:B------:R-:W-:Y:S02]  /*4c10*/  F2FP.F16.F32.PACK_AB R205, R51, R50 ;  /* 0x0000003233cd723e */ /* 0x000fe400000000ff */
[----:B------:R-:W-:-:S04]  /*4c20*/  CS2R R50, SRZ ;  /* 0x0000000000327805 */ /* 0x000fc8000001ff00 */
[----:B------:R-:W2:Y:S01]  /*4c30*/  MUFU.EX2 R42, R42 ;  /* 0x0000002a002a7308 */ /* 0x000ea20000000800 */
[----:B---3--:R-:W-:-:S07]  /*4c40*/  FADD.FTZ R20, R54, R5 ;  /* 0x0000000536147221 */ /* 0x008fce0000010000 */
[----:B------:R-:W3:Y:S01]  /*4c50*/  MUFU.EX2 R43, R43 ;  /* 0x0000002b002b7308 */ /* 0x000ee20000000800 */
[C---:B-1----:R-:W-:Y:S01]  /*4c60*/  FADD.FTZ R5, R55.reuse, R20 ;  /* 0x0000001437057221 */ /* 0x042fe20000010000 */
[----:B------:R-:W-:Y:S01]  /*4c70*/  FADD.FTZ R20, R32, R65 ;  /* 0x0000004120147221 */ /* 0x000fe20000010000 */
[----:B------:R-:W-:Y:S02]  /*4c80*/  F2FP.F16.F32.PACK_AB R207, R55, R54 ;  /* 0x0000003637cf723e */ /* 0x000fe400000000ff */
[----:B------:R-:W-:Y:S02]  /*4c90*/  CS2R R64, SRZ ;  /* 0x0000000000407805 */ /* 0x000fe4000001ff00 */
[----:B------:R-:W-:Y:S01]  /*4ca0*/  CS2R R54, SRZ ;  /* 0x0000000000367805 */ /* 0x000fe2000001ff00 */
[----:B------:R-:W-:Y:S01]  /*4cb0*/  FADD.FTZ R31, R33, R20 ;  /* 0x00000014211f7221 */ /* 0x000fe20000010000 */
[----:B------:R-:W-:Y:S01]  /*4cc0*/  CS2R R32, SRZ ;  /* 0x0000000000207805 */ /* 0x000fe2000001ff00 */
[----:B------:R-:W1:Y:S01]  /*4cd0*/  MUFU.EX2 R46, R46 ;  /* 0x0000002e002e7308 */ /* 0x000e620000000800 */
[----:B--2---:R-:W-:Y:S01]  /*4ce0*/  FADD.FTZ R0, R42, R5 ;  /* 0x000000052a007221 */ /* 0x004fe20000010000 */
[----:B------:R-:W-:-:S04]  /*4cf0*/  FADD.FTZ R20, R36, R31 ;  /* 0x0000001f24147221 */ /* 0x000fc80000010000 */
[----:B------:R-:W-:Y:S01]  /*4d00*/  FADD.FTZ R31, R37, R20 ;  /* 0x00000014251f7221 */ /* 0x000fe20000010000 */
[----:B------:R-:W-:Y:S01]  /*4d10*/  CS2R R36, SRZ ;  /* 0x0000000000247805 */ /* 0x000fe2000001ff00 */
[----:B------:R-:W2:Y:S01]  /*4d20*/  MUFU.EX2 R47, R47 ;  /* 0x0000002f002f7308 */ /* 0x000ea20000000800 */
[C---:B---3--:R-:W-:Y:S01]  /*4d30*/  FADD.FTZ R5, R43.reuse, R0 ;  /* 0x000000002b057221 */ /* 0x048fe20000010000 */
[----:B------:R-:W-:Y:S02]  /*4d40*/  F2FP.F16.F32.PACK_AB R201, R43, R42 ;  /* 0x0000002a2bc9723e */ /* 0x000fe400000000ff */
[----:B------:R-:W-:-:S04]  /*4d50*/  CS2R R42, SRZ ;  /* 0x00000000002a7805 */ /* 0x000fc8000001ff00 */
        /* <DEDUP_REMOVED lines=10> */
[----:B------:R-:W-:Y:S02]  /*4e00*/  F2FP.F16.F32.PACK_AB R197, R35, R34 ;  /* 0x0000002223c5723e */ /* 0x000fe400000000ff */
[----:B------:R-:W-:-:S04]  /*4e10*/  CS2R R34, SRZ ;  /* 0x0000000000227805 */ /* 0x000fc8000001ff00 */
[----:B------:R-:W1:Y:S01]  /*4e20*/  MUFU.EX2 R26, R26 ;  /* 0x0000001a001a7308 */ /* 0x000e620000000800 */
[----:B--2---:R-:W-:-:S07]  /*4e30*/  FADD.FTZ R0, R38, R5 ;  /* 0x0000000526007221 */ /* 0x004fce0000010000 */
[----:B------:R-:W2:Y:S01]  /*4e40*/  MUFU.EX2 R24, R24 ;  /* 0x0000001800187308 */ /* 0x000ea20000000800 */
[C---:B---3--:R-:W-:Y:S01]  /*4e50*/  FADD.FTZ R5, R39.reuse, R0 ;  /* 0x0000000027057221 */ /* 0x048fe20000010000 */
[----:B------:R-:W-:Y:S02]  /*4e60*/  F2FP.F16.F32.PACK_AB R199, R39, R38 ;  /* 0x0000002627c7723e */ /* 0x000fe400000000ff */
[----:B------:R-:W-:-:S04]  /*4e70*/  CS2R R38, SRZ ;  /* 0x0000000000267805 */ /* 0x000fc8000001ff00 */
[----:B------:R-:W3:Y:S01]  /*4e80*/  MUFU.EX2 R27, R27 ;  /* 0x0000001b001b7308 */ /* 0x000ee20000000800 */
[----:B-1----:R-:W-:-:S07]  /*4e90*/  FADD.FTZ R0, R26, R5 ;  /* 0x000000051a007221 */ /* 0x002fce0000010000 */
[----:B------:R-:W1:Y:S01]  /*4ea0*/  MUFU.EX2 R25, R25 ;  /* 0x0000001900197308 */ /* 0x000e620000000800 */
[----:B--2---:R-:W-:-:S07]  /*4eb0*/  FADD.FTZ R20, R24, R31 ;  /* 0x0000001f18147221 */ /* 0x004fce0000010000 */
[----:B------:R-:W2:Y:S01]  /*4ec0*/  MUFU.EX2 R30, R30 ;  /* 0x0000001e001e7308 */ /* 0x000ea20000000800 */
[C---:B---3--:R-:W-:Y:S01]  /*4ed0*/  FADD.FTZ R5, R27.reuse, R0 ;  /* 0x000000001b057221 */ /* 0x048fe20000010000 */
[----:B------:R-:W-:Y:S02]  /*4ee0*/  F2FP.F16.F32.PACK_AB R193, R27, R26 ;  /* 0x0000001a1bc1723e */ /* 0x000fe400000000ff */
[----:B------:R-:W-:-:S04]  /*4ef0*/  CS2R R26, SRZ ;  /* 0x00000000001a7805 */ /* 0x000fc8000001ff00 */
[----:B------:R-:W3:Y:S01]  /*4f00*/  MUFU.EX2 R28, R28 ;  /* 0x0000001c001c7308 */ /* 0x000ee20000000800 */
[C---:B-1----:R-:W-:Y:S01]  /*4f10*/  FADD.FTZ R31, R25.reuse, R20 ;  /* 0x00000014191f7221 */ /* 0x042fe20000010000 */
[----:B------:R-:W-:Y:S02]  /*4f20*/  F2FP.F16.F32.PACK_AB R192, R25, R24 ;  /* 0x0000001819c0723e */ /* 0x000fe400000000ff */
[----:B------:R-:W-:-:S04]  /*4f30*/  CS2R R24, SRZ ;  /* 0x0000000000187805 */ /* 0x000fc8000001ff00 */
[----:B------:R1:W4:Y:S01]  /*4f40*/  MUFU.EX2 R195, R2 ;  /* 0x0000000200c37308 */ /* 0x0003220000000800 */
[----:B--2---:R-:W-:-:S07]  /*4f50*/  FADD.FTZ R0, R30, R5 ;  /* 0x000000051e007221 */ /* 0x004fce0000010000 */
[----:B------:R-:W2:Y:S01]  /*4f60*/  MUFU.EX2 R29, R29 ;  /* 0x0000001d001d7308 */ /* 0x000ea20000000800 */
[----:B---3--:R-:W-:Y:S01]  /*4f70*/  FADD.FTZ R20, R28, R31 ;  /* 0x0000001f1c147221 */ /* 0x008fe20000010000 */
[----:B-1----:R-:W-:Y:S01]  /*4f80*/  MOV R2, 0x3f800000 ;  /* 0x3f80000000027802 */ /* 0x002fe20000000f00 */
[C---:B----4-:R-:W-:Y:S01]  /*4f90*/  FADD.FTZ R5, R195.reuse, R0 ;  /* 0x00000000c3057221 */ /* 0x050fe20000010000 */
[----:B------:R-:W-:Y:S01]  /*4fa0*/  F2FP.F16.F32.PACK_AB R195, R195, R30 ;  /* 0x0000001ec3c3723e */ /* 0x000fe200000000ff */
[----:B------:R-:W-:Y:S01]  /*4fb0*/  IMAD.MOV.U32 R0, RZ, RZ, 0x3f800000 ;  /* 0x3f800000ff007424 */ /* 0x000fe200078e00ff */
[----:B------:R-:W-:Y:S01]  /*4fc0*/  CS2R R30, SRZ ;  /* 0x00000000001e7805 */ /* 0x000fe2000001ff00 */
[C---:B--2---:R-:W-:Y:S01]  /*4fd0*/  FADD.FTZ R20, R29.reuse, R20 ;  /* 0x000000141d147221 */ /* 0x044fe20000010000 */
[----:B------:R-:W-:Y:S02]  /*4fe0*/  F2FP.F16.F32.PACK_AB R194, R29, R28 ;  /* 0x0000001c1dc2723e */ /* 0x000fe400000000ff */
[----:B------:R-:W-:Y:S01]  /*4ff0*/  CS2R R28, SRZ ;  /* 0x00000000001c7805 */ /* 0x000fe2000001ff00 */
[----:B------:R-:W-:Y:S06]  /*5000*/  @!P1 BRA `(.L_x_137) ;  /* 0x0000003400d09947 */ /* 0x000fec0003800000 */
[----:B------:R-:W-:Y:S01]  /*5010*/  R2UR UR60, R19 ;  /* 0x00000000133c72ca */ /* 0x000fe200000e0000 */
[----:B------:R-:W-:Y:S01]  /*5020*/  IMAD.MOV.U32 R222, RZ, RZ, R3 ;  /* 0x000000ffffde7224 */ /* 0x000fe200078e0003 */
[----:B------:R-:W-:Y:S01]  /*5030*/  UIADD3 UR61, UR61, -0x2, URZ ;  /* 0xfffffffe3d3d7890 */ /* 0x000fe2000fffe03f */
[----:B------:R-:W-:Y:S01]  /*5040*/  IMAD.MOV.U32 R223, RZ, RZ, R4 ;  /* 0x000000ffffdf7224 */ /* 0x000fe200078e0004 */
[----:B------:R-:W-:Y:S01]  /*5050*/  UMOV UR37, UR38 ;  /* 0x0000002600257c82 */ /* 0x000fe20008000000 */
[----:B------:R-:W-:Y:S02]  /*5060*/  IMAD.MOV.U32 R0, RZ, RZ, 0x3f800000 ;  /* 0x3f800000ff007424 */ /* 0x000fe400078e00ff */
[----:B------:R-:W-:-:S08]  /*5070*/  IMAD.MOV.U32 R151, RZ, RZ, RZ ;  /* 0x000000ffff977224 */ /* 0x000fd000078e00ff */
.L_x_148:
        /* <DEDUP_REMOVED lines=8> */
.L_x_138:
[----:B------:R-:W-:Y:S02]  /*5100*/  R2UR UR5, R18 ;  /* 0x00000000120572ca */ /* 0x000fe400000e0000 */
[----:B------:R-:W-:-:S11]  /*5110*/  R2UR UR4, R19 ;  /* 0x00000000130472ca */ /* 0x000fd600000e0000 */
[----:B------:R-:W-:Y:S02]  /*5120*/  ULEA UR39, UR38, UR5, 0x3 ;  /* 0x0000000526277291 */ /* 0x000fe4000f8e183f */
[----:B------:R-:W-:-:S05]  /*5130*/  IMAD.U32 R3, RZ, RZ, UR4 ;  /* 0x00000004ff037e24 */ /* 0x000fca000f8e00ff */
[----:B------:R-:W-:-:S04]  /*5140*/  SHF.L.U32 R3, R3, 0x1f, RZ ;  /* 0x0000001f03037819 */ /* 0x000fc800000006ff */
[----:B------:R1:W2:Y:S01]  /*5150*/  SYNCS.PHASECHK.TRANS64.TRYWAIT P1, [UR39+0x38830], R3 ;  /* 0x03883003ff0075a7 */ /* 0x0002a20008020167 */
[----:B------:R-:W-:Y:S05]  /*5160*/  @!P0 BRA `(.L_x_139) ;  /* 0x0000000000048947 */ /* 0x000fea0003800000 */
[----:B------:R-:W-:Y:S01]  /*5170*/  BPT.TRAP 0x1 ;  /* 0x000000040000795c */ /* 0x000fe20000300000 */
.L_x_139:
[----:B--2---:R-:W-:Y:S05]  /*5180*/  @P1 BRA `(.L_x_140) ;  /* 0x0000000000081947 */ /* 0x004fea0003800000 */
[----:B------:R-:W2:Y:S02]  /*5190*/  SYNCS.PHASECHK.TRANS64.TRYWAIT P1, [UR39+0x38830], R3 ;  /* 0x03883003ff0075a7 */ /* 0x000ea40008020167 */
[----:B--2---:R-:W-:Y:S05]  /*51a0*/  @!P1 BRA `(.L_x_141) ;  /* 0x0000009400a09947 */ /* 0x004fea0003800000 */
.L_x_140:
        /* <DEDUP_REMOVED lines=23> */
[----:B------:R-:W-:Y:S01]  /*5320*/  UIADD3 UR58, UR4, 0x80, URZ ;  /* 0x00000080043a7890 */ /* 0x000fe2000fffe03f */
[-C--:B------:R-:W-:Y:S01]  /*5330*/  FMUL.FTZ R28, R28, R2.reuse ;  /* 0x000000021c1c7220 */ /* 0x080fe20000410000 */
        /* <DEDUP_REMOVED lines=57> */
[----:B------:R-:W-:Y:S01]  /*56d0*/  UIADD3 UR58, UR4, 0x100, URZ ;  /* 0x00000100043a7890 */ /* 0x000fe2000fffe03f */
[-C--:B------:R-:W-:Y:S01]  /*56e0*/  FMUL.FTZ R109, R109, R2.reuse ;  /* 0x000000026d6d7220 */ /* 0x080fe20000410000 */
[----:B------:R-:W-:Y:S01]  /*56f0*/  UMOV UR56, UR6 ;  /* 0x0000000600387c82 */ /* 0x000fe20008000000 */
[----:B------:R-:W-:Y:S01]  /*5700*/  UMOV UR57, UR7 ;  /* 0x0000000700397c82 */ /* 0x000fe20008000000 */
        /* <DEDUP_REMOVED lines=95> */
[----:B------:R-:W-:Y:S01]  /*5d00*/  UIADD3 UR58, UR4, 0x200, URZ ;  /* 0x00000200043a7890 */ /* 0x000fe2000fffe03f */
[----:B------:R-:W-:Y:S01]  /*5d10*/  UMOV UR56, UR6 ;  /* 0x0000000600387c82 */ /* 0x000fe20008000000 */
[----:B------:R-:W-:Y:S01]  /*5d20*/  UMOV UR57, UR7 ;  /* 0x0000000700397c82 */ /* 0x000fe20008000000 */
[----:B------:R-:W-:Y:S01]  /*5d30*/  UMOV UR59, 0x40000040 ;  /* 0x40000040003b7882 */ /* 0x000fe20000000000 */
        /* <DEDUP_REMOVED lines=165> */
[----:B------:R-:W-:Y:S02]  /*6790*/  R2UR UR14, R6 ;  /* 0x00000000060e72ca */ /* 0x000fe400000e0000 */
[----:B------:R-:W-:-:S11]  /*67a0*/  R2UR UR15, R7 ;  /* 0x00000000070f72ca */ /* 0x000fd600000e0000 */
[----:B------:R-:W-:Y:S02]  /*67b0*/  UMOV UR56, UR14 ;  /* 0x0000000e00387c82 */ /* 0x000fe40008000000 */
[----:B------:R-:W-:Y:S01]  /*67c0*/  UMOV UR57, UR15 ;  /* 0x0000000f00397c82 */ /* 0x000fe20008000000 */
[----:B------:R-:W-:Y:S01]  /*67d0*/  UMOV UR5, UR15 ;  /* 0x0000000f00057c82 */ /* 0x000fe20008000000 */
        /* <DEDUP_REMOVED lines=238> */
.L_x_142:
[----:B------:R-:W-:Y:S01]  /*76c0*/  R2UR UR4, R18 ;  /* 0x00000000120472ca */ /* 0x000fe200000e0000 */
[----:B------:R-:W-:-:S05]  /*76d0*/  IMAD.U32 R0, RZ, RZ, UR60 ;  /* 0x0000003cff007e24 */ /* 0x000fca000f8e00ff */
[----:B------:R-:W-:-:S07]  /*76e0*/  SHF.L.U32 R0, R0, 0x1f, RZ ;  /* 0x0000001f00007819 */ /* 0x000fce00000006ff */
[----:B------:R-:W-:-:S09]  /*76f0*/  ULEA UR4, UR37, UR4, 0x3 ;  /* 0x0000000425047291 */ /* 0x000fd2000f8e183f */
[----:B------:R3:W4:Y:S01]  /*7700*/  SYNCS.PHASECHK.TRANS64.TRYWAIT P1, [UR4+0x38850], R0 ;  /* 0x03885000ff0075a7 */ /* 0x0007220008020144 */
[----:B------:R-:W-:Y:S05]  /*7710*/  @!P0 BRA `(.L_x_143) ;  /* 0x0000000000048947 */ /* 0x000fea0003800000 */
[----:B------:R-:W-:Y:S01]  /*7720*/  BPT.TRAP 0x1 ;  /* 0x000000040000795c */ /* 0x000fe20000300000 */
.L_x_143:
[----:B----4-:R-:W-:Y:S05]  /*7730*/  @P1 BRA `(.L_x_144) ;  /* 0x0000000000081947 */ /* 0x010fea0003800000 */
[----:B------:R-:W4:Y:S02]  /*7740*/  SYNCS.PHASECHK.TRANS64.TRYWAIT P1, [UR4+0x38850], R0 ;  /* 0x03885000ff0075a7 */ /* 0x000f240008020144 */
[----:B----4-:R-:W-:Y:S05]  /*7750*/  @!P1 BRA `(.L_x_145) ;  /* 0x00000070004c9947 */ /* 0x010fea0003800000 */
.L_x_144:
[----:B------:R-:W-:Y:S01]  /*7760*/  R2UR UR5, R18 ;  /* 0x00000000120572ca */ /* 0x000fe200000e0000 */
[----:B------:R-:W-:Y:S01]  /*7770*/  WARPGROUP.ARRIVE ;  /* 0x00000000000079c5 */ /* 0x000fe20000000000 */
[----:B------:R-:W-:-:S11]  /*7780*/  UMOV UR7, 0x40000040 ;  /* 0x4000004000077882 */ /* 0x000fd60000000000 */
[----:B------:R-:W-:-:S04]  /*7790*/  UIADD3 UR5, UR5, 0x400, URZ ;  /* 0x0000040005057890 */ /* 0x000fc8000fffe03f */
[----:B------:R-:W-:-:S04]  /*77a0*/  USHF.R.U32.HI UR5, URZ, 0x4, UR5 ;  /* 0x000000043f057899 */ /* 0x000fc80008011605 */
[----:B------:R-:W-:-:S04]  /*77b0*/  ULOP3.LUT UR5, UR5, 0x3fff, URZ, 0xc0, !UPT ;  /* 0x00003fff05057892 */ /* 0x000fc8000f8ec03f */
[----:B------:R-:W-:-:S04]  /*77c0*/  ULOP3.LUT UR5, UR5, 0x2800000, URZ, 0xfc, !UPT ;  /* 0x0280000005057892 */ /* 0x000fc8000f8efc3f */
[----:B------:R-:W-:-:S07]  /*77d0*/  UIMAD UR5, UR37, 0xa00, UR5 ;  /* 0x00000a00250578a4 */ /* 0x000fce000f8e0205 */
[----:B------:R-:W-:Y:S02]  /*77e0*/  UMOV UR6, UR5 ;  /* 0x0000000500067c82 */ /* 0x000fe40008000000 */
        /* <DEDUP_REMOVED lines=24> */
[----:B------:R-:W-:Y:S03]  /*7970*/  HGMMA.64x256x16.F32 R24, R192, gdesc[UR4].tnspB, R24, gsb0 ;  /* 0x43e00004c0187df0 */ /* 0x000fe60008000818 */
[----:B------:R-:W-:Y:S02]  /*7980*/  WARPGROUP.DEPBAR.LE gsb0, 0x0 ;  /* 0x00008000000079c5 */ /* 0x000fe40000010000 */
[----:B------:R-:W-:Y:S05]  /*7990*/  @!P0 BRA `(.L_x_146) ;  /* 0x0000000000048947 */ /* 0x000fea0003800000 */
[----:B------:R-:W-:Y:S01]  /*79a0*/  BPT.TRAP 0x1 ;  /* 0x000000040000795c */ /* 0x000fe20000300000 */
.L_x_146:
[----:B------:R-:W4:Y:S01]  /*79b0*/  LDL R224, [R1+0x4] ;  /* 0x0000040001e07983 */ /* 0x000f220000100800 */
[----:B-1-3--:R-:W-:Y:S01]  /*79c0*/  FMNMX.FTZ R0, R184, R223, !PT ;  /* 0x000000dfb8007209 */ /* 0x00afe20007810000 */
[----:B------:R-:W-:Y:S01]  /*79d0*/  ULDC UR5, c[0x0][0x988] ;  /* 0x0002620000057ab9 */ /* 0x000fe20000000800 */
[----:B------:R-:W-:Y:S02]  /*79e0*/  FMNMX.FTZ R2, R186, R222, !PT ;  /* 0x000000deba027209 */ /* 0x000fe40007810000 */
[----:B--2---:R-:W-:Y:S02]  /*79f0*/  FMNMX.FTZ R3, R185, R0, !PT ;  /* 0x00000000b9037209 */ /* 0x004fe40007810000 */
[----:B------:R-:W-:Y:S02]  /*7a00*/  FMNMX.FTZ R193, R187, R2, !PT ;  /* 0x00000002bbc17209 */ /* 0x000fe40007810000 */
[----:B------:R-:W-:Y:S02]  /*7a10*/  FMNMX.FTZ R0, R188, R3, !PT ;  /* 0x00000003bc007209 */ /* 0x000fe40007810000 */
[----:B------:R-:W-:-:S02]  /*7a20*/  FMNMX.FTZ R2, R190, R193, !PT ;  /* 0x000000c1be027209 */ /* 0x000fc40007810000 */
[----:B------:R-:W-:Y:S02]  /*7a30*/  FMNMX.FTZ R3, R189, R0, !PT ;  /* 0x00000000bd037209 */ /* 0x000fe40007810000 */
[----:B------:R-:W-:Y:S02]  /*7a40*/  FMNMX.FTZ R193, R191, R2, !PT ;  /* 0x00000002bfc17209 */ /* 0x000fe40007810000 */
[----:B------:R-:W-:Y:S02]  /*7a50*/  FMNMX.FTZ R0, R176, R3, !PT ;  /* 0x00000003b0007209 */ /* 0x000fe40007810000 */
        /* <DEDUP_REMOVED lines=31> */
[----:B------:R-:W-:Y:S01]  /*7c50*/  ISETP.NE.AND P1, PT, R23, RZ, PT ;  /* 0x000000ff1700720c */ /* 0x000fe20003f25270 */
[----:B------:R-:W1:Y:S04]  /*7c60*/  SHFL.BFLY PT, R3, R0, 0x2, 0x1f ;  /* 0x0c401f0000037f89 */ /* 0x000e6800000e0000 */
[----:B------:R-:W2:Y:S01]  /*7c70*/  SHFL.BFLY PT, R193, R2, 0x2, 0x1f ;  /* 0x0c401f0002c17f89 */ /* 0x000ea200000e0000 */
[----:B-1----:R-:W-:-:S02]  /*7c80*/  FMNMX.FTZ R192, R0, R3, !PT ;  /* 0x0000000300c07209 */ /* 0x002fc40007810000 */
[----:B--2---:R-:W-:-:S03]  /*7c90*/  FMNMX.FTZ R193, R2, R193, !PT ;  /* 0x000000c102c17209 */ /* 0x004fc60007810000 */
[----:B------:R-:W1:Y:S04]  /*7ca0*/  SHFL.BFLY PT, R3, R192, 0x1, 0x1f ;  /* 0x0c201f00c0037f89 */ /* 0x000e6800000e0000 */
[----:B------:R-:W2:Y:S01]  /*7cb0*/  SHFL.BFLY PT, R194, R193, 0x1, 0x1f ;  /* 0x0c201f00c1c27f89 */ /* 0x000ea200000e0000 */
[----:B-1----:R-:W-:Y:S02]  /*7cc0*/  FMNMX.FTZ R4, R192, R3, !PT ;  /* 0x00000003c0047209 */ /* 0x002fe40007810000 */
[----:B--2---:R-:W-:-:S03]  /*7cd0*/  FMNMX.FTZ R3, R193, R194, !PT ;  /* 0x000000c2c1037209 */ /* 0x004fc60007810000 */
[C---:B------:R-:W-:Y:S01]  /*7ce0*/  FMUL.FTZ R195, R4.reuse, UR5 ;  /* 0x0000000504c37c20 */ /* 0x040fe20008410000 */
[----:B------:R-:W-:-:S03]  /*7cf0*/  FADD.FTZ R194, -R4, R223 ;  /* 0x000000df04c27221 */ /* 0x000fc60000010100 */
[--C-:B------:R-:W-:Y:S01]  /*7d00*/  FFMA.FTZ R192, R152, UR5, -R195.reuse ;  /* 0x0000000598c07c23 */ /* 0x100fe200080108c3 */
[C---:B------:R-:W-:Y:S01]  /*7d10*/  FADD.FTZ R0, -R3.reuse, R222 ;  /* 0x000000de03007221 */ /* 0x040fe20000010100 */
[----:B------:R-:W-:Y:S01]  /*7d20*/  FMUL.FTZ R152, R3, UR5 ;  /* 0x0000000503987c20 */ /* 0x000fe20008410000 */
[----:B------:R-:W-:Y:S01]  /*7d30*/  FMUL.FTZ R194, R194, UR5 ;  /* 0x00000005c2c27c20 */ /* 0x000fe20008410000 */
[--C-:B------:R-:W-:Y:S01]  /*7d40*/  FFMA.FTZ R193, R184, UR5, -R195.reuse ;  /* 0x00000005b8c17c23 */ /* 0x100fe200080108c3 */
[----:B------:R-:W-:Y:S01]  /*7d50*/  FMUL.FTZ R0, R0, UR5 ;  /* 0x0000000500007c20 */ /* 0x000fe20008410000 */
[--C-:B------:R-:W-:Y:S01]  /*7d60*/  FFMA.FTZ R209, R186, UR5, -R152.reuse ;  /* 0x00000005bad17c23 */ /* 0x100fe20008010898 */
[----:B------:R1:W-:Y:S01]  /*7d70*/  MUFU.EX2 R2, R194 ;  /* 0x000000c200027308 */ /* 0x0003e20000000800 */
[--C-:B------:R-:W-:Y:S01]  /*7d80*/  FFMA.FTZ R208, R185, UR5, -R195.reuse ;  /* 0x00000005b9d07c23 */ /* 0x100fe200080108c3 */
[--C-:B------:R-:W-:Y:S01]  /*7d90*/  FFMA.FTZ R210, R188, UR5, -R195.reuse ;  /* 0x00000005bcd27c23 */ /* 0x100fe200080108c3 */
[--C-:B------:R-:W-:Y:S01]  /*7da0*/  FFMA.FTZ R211, R190, UR5, -R152.reuse ;  /* 0x00000005bed37c23 */ /* 0x100fe20008010898 */
[--C-:B------:R-:W-:Y:S01]  /*7db0*/  FFMA.FTZ R189, R189, UR5, -R195.reuse ;  /* 0x00000005bdbd7c23 */ /* 0x100fe200080108c3 */
[--C-:B------:R-:W-:Y:S01]  /*7dc0*/  FFMA.FTZ R196, R160, UR5, -R195.reuse ;  /* 0x00000005a0c47c23 */ /* 0x100fe200080108c3 */
[--C-:B------:R-:W-:Y:S01]  /*7dd0*/  FFMA.FTZ R160, R191, UR5, -R152.reuse ;  /* 0x00000005bfa07c23 */ /* 0x100fe20008010898 */
[--C-:B------:R-:W-:Y:S01]  /*7de0*/  FFMA.FTZ R204, R176, UR5, -R195.reuse ;  /* 0x00000005b0cc7c23 */ /* 0x100fe200080108c3 */
[----:B------:R-:W2:Y:S01]  /*7df0*/  MUFU.EX2 R193, R193 ;  /* 0x000000c100c17308 */ /* 0x000ea20000000800 */
[--C-:B-1----:R-:W-:Y:S01]  /*7e00*/  FFMA.FTZ R194, R156, UR5, -R195.reuse ;  /* 0x000000059cc27c23 */ /* 0x102fe200080108c3 */
        /* <DEDUP_REMOVED lines=8> */
[--C-:B------:R-:W-:Y:S01]  /*7e90*/  FFMA.FTZ R161, R165, UR5, -R195.reuse ;  /* 0x00000005a5a17c23 */ /* 0x100fe200080108c3 */
[--C-:B------:R-:W-:Y:S01]  /*7ea0*/  FFMA.FTZ R206, R180, UR5, -R195.reuse ;  /* 0x00000005b4ce7c23 */ /* 0x100fe200080108c3 */
[--C-:B------:R-:W-:Y:S01]  /*7eb0*/  FFMA.FTZ R207, R182, UR5, -R152.reuse ;  /* 0x00000005b6cf7c23 */ /* 0x100fe20008010898 */
[--C-:B------:R-:W-:Y:S01]  /*7ec0*/  FFMA.FTZ R181, R181, UR5, -R195.reuse ;  /* 0x00000005b5b57c23 */ /* 0x100fe200080108c3 */
[----:B------:R-:W-:Y:S01]  /*7ed0*/  FFMA.FTZ R200, R168, UR5, -R195 ;  /* 0x00000005a8c87c23 */ /* 0x000fe200080108c3 */
[--C-:B------:R-:W-:Y:S01]  /*7ee0*/  FFMA.FTZ R168, R183, UR5, -R152.reuse ;  /* 0x00000005b7a87c23 */ /* 0x100fe20008010898 */
[----:B------:R-:W1:Y:S01]  /*7ef0*/  MUFU.EX2 R209, R209 ;  /* 0x000000d100d17308 */ /* 0x000e620000000800 */
[----:B--2---:R-:W-:Y:S01]  /*7f00*/  FFMA.FTZ R165, R2, R20, R193 ;  /* 0x0000001402a57223 */ /* 0x004fe200000100c1 */
[--C-:B------:R-:W-:Y:S01]  /*7f10*/  FFMA.FTZ R203, R174, UR5, -R152.reuse ;  /* 0x00000005aecb7c23 */ /* 0x100fe20008010898 */
[--C-:B------:R-:W-:Y:S01]  /*7f20*/  FFMA.FTZ R201, R170, UR5, -R152.reuse ;  /* 0x00000005aac97c23 */ /* 0x100fe20008010898 */
[--C-:B------:R-:W-:Y:S01]  /*7f30*/  FFMA.FTZ R197, R162, UR5, -R152.reuse ;  /* 0x00000005a2c57c23 */ /* 0x100fe20008010898 */
[--C-:B------:R-:W-:Y:S01]  /*7f40*/  FFMA.FTZ R162, R163, UR5, -R152.reuse ;  /* 0x00000005a3a27c23 */ /* 0x100fe20008010898 */
[--C-:B------:R-:W-:Y:S01]  /*7f50*/  FFMA.FTZ R170, R171, UR5, -R152.reuse ;  /* 0x00000005abaa7c23 */ /* 0x100fe20008010898 */
[--C-:B------:R-:W-:Y:S01]  /*7f60*/  FFMA.FTZ R199, R166, UR5, -R152.reuse ;  /* 0x00000005a6c77c23 */ /* 0x100fe20008010898 */
[----:B------:R-:W2:Y:S01]  /*7f70*/  MUFU.EX2 R208, R208 ;  /* 0x000000d000d07308 */ /* 0x000ea20000000800 */
[--C-:B------:R-:W-:Y:S01]  /*7f80*/  FFMA.FTZ R202, R172, UR5, -R195.reuse ;  /* 0x00000005acca7c23 */ /* 0x100fe200080108c3 */
[--C-:B------:R-:W-:Y:S01]  /*7f90*/  FFMA.FTZ R173, R173, UR5, -R195.reuse ;  /* 0x00000005adad7c23 */ /* 0x100fe200080108c3 */
[--C-:B------:R-:W-:Y:S01]  /*7fa0*/  FFMA.FTZ R172, R175, UR5, -R152.reuse ;  /* 0x00000005afac7c23 */ /* 0x100fe20008010898 */
[--C-:B------:R-:W-:Y:S01]  /*7fb0*/  FFMA.FTZ R154, R154, UR5, -R152.reuse ;  /* 0x000000059a9a7c23 */ /* 0x100fe20008010898 */
[--C-:B------:R-:W-:Y:S01]  /*7fc0*/  FFMA.FTZ R153, R153, UR5, -R195.reuse ;  /* 0x0000000599997c23 */ /* 0x100fe200080108c3 */
[----:B------:R-:W-:Y:S01]  /*7fd0*/  FFMA.FTZ R157, R157, UR5, -R195 ;  /* 0x000000059d9d7c23 */ /* 0x000fe200080108c3 */
[--C-:B------:R-:W-:Y:S01]  /*7fe0*/  FFMA.FTZ R155, R155, UR5, -R152.reuse ;  /* 0x000000059b9b7c23 */ /* 0x100fe20008010898 */
[----:B------:R-:W3:Y:S01]  /*7ff0*/  MUFU.EX2 R156, R156 ;  /* 0x0000009c009c7308 */ /* 0x000ee20000000800 */
[----:B-1----:R-:W-:Y:S01]  /*8000*/  FFMA.FTZ R5, R0, R5, R209 ;  /* 0x0000000500057223 */ /* 0x002fe200000100d1 */
[----:B------:R-:W-:-:S06]  /*8010*/  FFMA.FTZ R195, R158, UR5, -R152 ;  /* 0x000000059ec37c23 */ /* 0x000fcc0008010898 */
[----:B------:R-:W1:Y:S01]  /*8020*/  MUFU.EX2 R210, R210 ;  /* 0x000000d200d27308 */ /* 0x000e620000000800 */
[----:B--2---:R-:W-:-:S07]  /*8030*/  FADD.FTZ R165, R208, R165 ;  /* 0x000000a5d0a57221 */ /* 0x004fce0000010000 */
[----:B------:R-:W2:Y:S01]  /*8040*/  MUFU.EX2 R211, R211 ;  /* 0x000000d300d37308 */ /* 0x000ea20000000800 */
[----:B---3--:R-:W-:-:S07]  /*8050*/  FADD.FTZ R20, R156, R5 ;  /* 0x000000059c147221 */ /* 0x008fce0000010000 */
[----:B------:R-:W3:Y:S01]  /*8060*/  MUFU.EX2 R189, R189 ;  /* 0x000000bd00bd7308 */ /* 0x000ee20000000800 */
[----:B-1----:R-:W-:-:S07]  /*8070*/  FADD.FTZ R174, R210, R165 ;  /* 0x000000a5d2ae7221 */ /* 0x002fce0000010000 */
        /* <DEDUP_REMOVED lines=11> */
[----:B-1----:R-:W-:Y:S01]  /*8130*/  FADD.FTZ R163, R185, R166 ;  /* 0x000000a6b9a37221 */ /* 0x002fe20000010000 */
[--C-:B------:R-:W-:Y:S01]  /*8140*/  FFMA.FTZ R166, R167, UR5, -R152.reuse ;  /* 0x00000005a7a67c23 */ /* 0x100fe20008010898 */
[----:B------:R-:W-:-:S05]  /*8150*/  FFMA.FTZ R152, R159, UR5, -R152 ;  /* 0x000000059f987c23 */ /* 0x000fca0008010898 */
        /* <DEDUP_REMOVED lines=25> */
[----:B--2---:R-:W-:Y:S01]  /*82f0*/  FADD.FTZ R20, R172, R5 ;  /* 0x00000005ac147221 */ /* 0x004fe20000010000 */
[----:B------:R-:W-:-:S05]  /*8300*/  IMAD.U32 R5, RZ, RZ, UR39 ;  /* 0x00000027ff057e24 */ /* 0x000fca000f8e00ff */
[----:B------:R-:W-:Y:S01]  /*8310*/  @P1 IADD3 R5, R5, 0x38840, RZ ;  /* 0x0003884005051810 */ /* 0x000fe20007ffe0ff */
[----:B------:R-:W2:Y:S01]  /*8320*/  MUFU.EX2 R169, R169 ;  /* 0x000000a900a97308 */ /* 0x000ea20000000800 */
[----:B---3--:R-:W-:Y:S02]  /*8330*/  FADD.FTZ R158, R196, R163 ;  /* 0x000000a3c49e7221 */ /* 0x008fe40000010000 */
[----:B----4-:R-:W-:-:S04]  /*8340*/  @P1 PRMT R5, R224, 0x654, R5 ;  /* 0x00000654e0051816 */ /* 0x010fc80000000005 */
[----:B------:R3:W-:Y:S01]  /*8350*/  @P1 SYNCS.ARRIVE.TRANS64.RED.A1T0 RZ, [R5+URZ], RZ ;  /* 0x000000ff05ff19a7 */ /* 0x0007e2000810043f */
[----:B------:R-:W4:Y:S01]  /*8360*/  MUFU.EX2 R162, R162 ;  /* 0x000000a200a27308 */ /* 0x000f220000000800 */
[----:B-1----:R-:W-:-:S07]  /*8370*/  FADD.FTZ R163, R197, R20 ;  /* 0x00000014c5a37221 */ /* 0x002fce0000010000 */
[----:B------:R-:W1:Y:S01]  /*8380*/  MUFU.EX2 R198, R198 ;  /* 0x000000c600c67308 */ /* 0x000e620000000800 */
[----:B--2---:R-:W-:-:S07]  /*8390*/  FADD.FTZ R165, R169, R158 ;  /* 0x0000009ea9a57221 */ /* 0x004fce0000010000 */
[----:B------:R-:W2:Y:S01]  /*83a0*/  MUFU.EX2 R199, R199 ;  /* 0x000000c700c77308 */ /* 0x000ea20000000800 */
[----:B----4-:R-:W-:-:S07]  /*83b0*/  FADD.FTZ R20, R162, R163 ;  /* 0x000000a3a2147221 */ /* 0x010fce0000010000 */
        /* <DEDUP_REMOVED lines=20> */
[----:B--2---:R-:W-:-:S03]  /*8500*/  FADD.FTZ R20, R157, R20 ;  /* 0x000000149d147221 */ /* 0x004fc60000010000 */
[----:B---3--:R-:W-:Y:S01]  /*8510*/  FADD.FTZ R5, R163, R158 ;  /* 0x0000009ea3057221 */ /* 0x008fe20000010000 */
[----:B------:R-:W-:Y:S06]  /*8520*/  @!P0 BRA `(.L_x_147) ;  /* 0x0000000000048947 */ /* 0x000fec0003800000 */
[----:B------:R-:W-:Y:S01]  /*8530*/  BPT.TRAP 0x1 ;  /* 0x000000040000795c */ /* 0x000fe20000300000 */
.L_x_147:
[----:B------:R-:W2:Y:S01]  /*8540*/  LDL R158, [R1] ;  /* 0x00000000019e7983 */ /* 0x000ea20000100800 */
[----:B------:R-:W-:Y:S01]  /*8550*/  ISETP.NE.AND P1, PT, R22, RZ, PT ;  /* 0x000000ff1600720c */ /* 0x000fe20003f25270 */
[----:B------:R-:W-:Y:S01]  /*8560*/  IMAD.U32 R152, RZ, RZ, UR4 ;  /* 0x00000004ff987e24 */ /* 0x000fe2000f8e00ff */
[----:B------:R-:W-:Y:S01]  /*8570*/  R2UR UR60, R19 ;  /* 0x00000000133c72ca */ /* 0x000fe200000e0000 */
[----:B------:R-:W-:Y:S01]  /*8580*/  UMOV UR37, UR38 ;  /* 0x0000002600257c82 */ /* 0x000fe20008000000 */
[----:B------:R-:W-:Y:S01]  /*8590*/  F2FP.F16.F32.PACK_AB R208, R208, R193 ;  /* 0x000000c1d0d0723e */ /* 0x000fe200000000ff */
[----:B------:R-:W-:Y:S01]  /*85a0*/  IMAD.MOV.U32 R222, RZ, RZ, R3 ;  /* 0x000000ffffde7224 */ /* 0x000fe200078e0003 */
[----:B------:R-:W-:Y:S01]  /*85b0*/  F2FP.F16.F32.PACK_AB R209, R156, R209 ;  /* 0x000000d19cd1723e */ /* 0x000fe200000000ff */
[----:B------:R-:W-:Y:S01]  /*85c0*/  IMAD.MOV.U32 R223, RZ, RZ, R4 ;  /* 0x000000ffffdf7224 */ /* 0x000fe200078e0004 */
[----:B------:R-:W-:Y:S02]  /*85d0*/  F2FP.F16.F32.PACK_AB R210, R189, R210 ;  /* 0x000000d2bdd2723e */ /* 0x000fe400000000ff */
[----:B------:R-:W-:-:S02]  /*85e0*/  F2FP.F16.F32.PACK_AB R211, R160, R211 ;  /* 0x000000d3a0d3723e */ /* 0x000fc400000000ff */
[----:B------:R-:W-:Y:S01]  /*85f0*/  F2FP.F16.F32.PACK_AB R204, R185, R204 ;  /* 0x000000ccb9cc723e */ /* 0x000fe200000000ff */
[----:B------:R-:W-:Y:S01]  /*8600*/  @P1 VIADD R152, R152, 0x38860 ;  /* 0x0003886098981836 */ /* 0x000fe20000000000 */
[----:B------:R-:W-:Y:S02]  /*8610*/  F2FP.F16.F32.PACK_AB R205, R164, R205 ;  /* 0x000000cda4cd723e */ /* 0x000fe400000000ff */
[----:B------:R-:W-:Y:S02]  /*8620*/  F2FP.F16.F32.PACK_AB R206, R181, R206 ;  /* 0x000000ceb5ce723e */ /* 0x000fe400000000ff */
[----:B------:R-:W-:Y:S02]  /*8630*/  F2FP.F16.F32.PACK_AB R207, R168, R207 ;  /* 0x000000cfa8cf723e */ /* 0x000fe400000000ff */
[----:B------:R-:W-:Y:S02]  /*8640*/  F2FP.F16.F32.PACK_AB R200, R177, R200 ;  /* 0x000000c8b1c8723e */ /* 0x000fe400000000ff */
[----:B------:R-:W-:-:S02]  /*8650*/  F2FP.F16.F32.PACK_AB R201, R170, R201 ;  /* 0x000000c9aac9723e */ /* 0x000fc400000000ff */
[----:B------:R-:W-:Y:S02]  /*8660*/  F2FP.F16.F32.PACK_AB R202, R173, R202 ;  /* 0x000000caadca723e */ /* 0x000fe400000000ff */
        /* <DEDUP_REMOVED lines=9> */
[----:B--2---:R-:W-:-:S04]  /*8700*/  @P1 PRMT R152, R158, 0x654, R152 ;  /* 0x000006549e981816 */ /* 0x004fc80000000098 */
[----:B------:R1:W-:Y:S01]  /*8710*/  @P1 SYNCS.ARRIVE.TRANS64.RED.A1T0 RZ, [R152+URZ], RZ ;  /* 0x000000ff98ff19a7 */ /* 0x0003e2000810043f */
[----:B------:R-:W-:Y:S01]  /*8720*/  ISETP.LT.AND P1, PT, RZ, UR61, PT ;  /* 0x0000003dff007c0c */ /* 0x000fe2000bf21270 */
[----:B------:R-:W-:-:S12]  /*8730*/  UIADD3 UR61, UR61, -0x1, URZ ;  /* 0xffffffff3d3d7890 */ /* 0x000fd8000fffe03f */
[----:B-1----:R-:W-:Y:S05]  /*8740*/  @P1 BRA `(.L_x_148) ;  /* 0xffffffc8004c1947 */ /* 0x002fea000383ffff */
.L_x_137:
        /* <DEDUP_REMOVED lines=131> */
.L_x_149:
        /* <DEDUP_REMOVED lines=8> */
.L_x_150:
[----:B--2---:R-:W-:Y:S05]  /*9000*/  @P1 BRA `(.L_x_151) ;  /* 0x0000000000081947 */ /* 0x004fea0003800000 */
[----:B------:R-:W2:Y:S02]  /*9010*/  SYNCS.PHASECHK.TRANS64.TRYWAIT P1, [UR8+0x38850], R0 ;  /* 0x03885000ff0075a7 */ /* 0x000ea40008020148 */
[----:B--2---:R-:W-:Y:S05]  /*9020*/  @!P1 BRA `(.L_x_152) ;  /* 0x0000005800309947 */ /* 0x004fea0003800000 */
.L_x_151:
[----:B------:R-:W-:Y:S01]  /*9030*/  R2UR UR4, R18 ;  /* 0x00000000120472ca */ /* 0x000fe200000e0000 */
[----:B------:R-:W-:Y:S01]  /*9040*/  WARPGROUP.ARRIVE ;  /* 0x00000000000079c5 */ /* 0x000fe20000000000 */
[----:B------:R-:W-:Y:S01]  /*9050*/  UMOV UR7, 0x40000040 ;  /* 0x4000004000077882 */ /* 0x000fe20000000000 */
[----:B--2---:R-:W2:Y:S04]  /*9060*/  SHFL.BFLY PT, R7, R20, 0x2, 0x1f ;  /* 0x0c401f0014077f89 */ /* 0x004ea800000e0000 */
[----:B-1----:R-:W1:Y:S06]  /*9070*/  SHFL.BFLY PT, R0, R5, 0x2, 0x1f ;  /* 0x0c401f0005007f89 */ /* 0x002e6c00000e0000 */
[----:B------:R-:W-:-:S04]  /*9080*/  UIADD3 UR4, UR4, 0x400, URZ ;  /* 0x0000040004047890 */ /* 0x000fc8000fffe03f */
[----:B------:R-:W-:-:S04]  /*9090*/  USHF.R.U32.HI UR4, URZ, 0x4, UR4 ;  /* 0x000000043f047899 */ /* 0x000fc80008011604 */
[----:B------:R-:W-:-:S04]  /*90a0*/  ULOP3.LUT UR4, UR4, 0x3fff, URZ, 0xc0, !UPT ;  /* 0x00003fff04047892 */ /* 0x000fc8000f8ec03f */
[----:B------:R-:W-:Y:S01]  /*90b0*/  ULOP3.LUT UR4, UR4, 0x2800000, URZ, 0xfc, !UPT ;  /* 0x0280000004047892 */ /* 0x000fe2000f8efc3f */
[----:B--2---:R-:W-:Y:S01]  /*90c0*/  FADD.FTZ R7, R7, R20 ;  /* 0x0000001407077221 */ /* 0x004fe20000010000 */
[----:B------:R-:W-:Y:S02]  /*90d0*/  IMAD.MOV.U32 R20, RZ, RZ, RZ ;  /* 0x000000ffff147224 */ /* 0x000fe400078e00ff */
[----:B------:R-:W-:Y:S01]  /*90e0*/  UIMAD UR4, UR38, 0xa00, UR4 ;  /* 0x00000a00260478a4 */ /* 0x000fe2000f8e0204 */
[----:B-1----:R-:W-:Y:S01]  /*90f0*/  FADD.FTZ R2, R0, R5 ;  /* 0x0000000500027221 */ /* 0x002fe20000010000 */
[----:B------:R-:W-:Y:S01]  /*9100*/  IMAD.U32 R5, RZ, RZ, UR5 ;  /* 0x00000005ff057e24 */ /* 0x000fe2000f8e00ff */
[----:B------:R-:W1:Y:S04]  /*9110*/  SHFL.BFLY PT, R0, R7, 0x1, 0x1f ;  /* 0x0c201f0007007f89 */ /* 0x000e6800000e0000 */
[----:B------:R-:W-:Y:S01]  /*9120*/  UMOV UR6, UR4 ;  /* 0x0000000400067c82 */ /* 0x000fe20008000000 */
[----:B------:R-:W2:Y:S01]  /*9130*/  SHFL.BFLY PT, R9, R2, 0x1, 0x1f ;  /* 0x0c201f0002097f89 */ /* 0x000ea200000e0000 */
[----:B------:R-:W-:Y:S01]  /*9140*/  HGMMA.64x256x16.F32 R24, R208, gdesc[UR4].tnspB, R24, gsb0 ;  /* 0x43e00004d0187df0 */ /* 0x000fe20008000818 */
[----:B------:R-:W-:Y:S01]  /*9150*/  UIADD3 UR6, UR4, 0x80, URZ ;  /* 0x0000008004067890 */ /* 0x000fe2000fffe03f */
[----:B------:R-:W-:Y:S01]  /*9160*/  UMOV UR7, 0x40000040 ;  /* 0x4000004000077882 */ /* 0x000fe20000000000 */
[----:B-1----:R-:W-:Y:S01]  /*9170*/  FADD.FTZ R10, R7, R0 ;  /* 0x00000000070a7221 */ /* 0x002fe20000010000 */
[----:B------:R-:W-:Y:S01]  /*9180*/  MOV R7, UR5 ;  /* 0x0000000500077c02 */ /* 0x000fe20008000f00 */
[----:B------:R-:W-:-:S02]  /*9190*/  IMAD.MOV.U32 R0, RZ, RZ, -0x800000 ;  /* 0xff800000ff007424 */ /* 0x000fc400078e00ff */
[----:B--2---:R-:W-:Y:S01]  /*91a0*/  FADD.FTZ R11, R2, R9 ;  /* 0x00000009020b7221 */ /* 0x004fe20000010000 */
[----:B------:R-:W-:Y:S01]  /*91b0*/  FSETP.NE.FTZ.AND P1, PT, R10, RZ, PT ;  /* 0x000000ff0a00720b */ /* 0x000fe20003f35000 */
[----:B------:R-:W-:Y:S02]  /*91c0*/  IMAD.MOV.U32 R9, RZ, RZ, RZ ;  /* 0x000000ffff097224 */ /* 0x000fe400078e00ff */
[----:B------:R-:W-:Y:S01]  /*91d0*/  IMAD.MOV.U32 R2, RZ, RZ, -0x800000 ;  /* 0xff800000ff027424 */ /* 0x000fe200078e00ff */
[----:B------:R-:W-:-:S09]  /*91e0*/  FSETP.NE.FTZ.AND P2, PT, R11, RZ, PT ;  /* 0x000000ff0b00720b */ /* 0x000fd20003f55000 */
[----:B------:R-:W1:Y:S01]  /*91f0*/  @P1 MUFU.LG2 R6, R10 ;  /* 0x0000000a00061308 */ /* 0x000e620000000c00 */
[----:B------:R-:W-:-:S03]  /*9200*/  @P1 FMUL.FTZ R5, R5, 0.69314718246459960938 ;  /* 0x3f31721805051820 */ /* 0x000fc60000410000 */
[----:B------:R-:W-:-:S04]  /*9210*/  @P2 FMUL.FTZ R7, R7, 0.69314718246459960938 ;  /* 0x3f31721807072820 */ /* 0x000fc80000410000 */
[----:B------:R-:W2:Y:S08]  /*9220*/  @P2 MUFU.LG2 R8, R11 ;  /* 0x0000000b00082308 */ /* 0x000eb00000000c00 */
[----:B------:R3:W4:Y:S01]  /*9230*/  @P1 MUFU.RCP R20, R10 ;  /* 0x0000000a00141308 */ /* 0x0007220000001000 */
[----:B-1----:R-:W-:-:S04]  /*9240*/  @P1 FMUL.FTZ R6, R6, 0.69314718246459960938 ;  /* 0x3f31721806061820 */ /* 0x002fc80000410000 */
[----:B------:R-:W-:-:S03]  /*9250*/  @P1 FFMA.FTZ R2, R5, R4, R6 ;  /* 0x0000000405021223 */ /* 0x000fc60000010006 */
[----:B------:R3:W1:Y:S01]  /*9260*/  @P2 MUFU.RCP R9, R11 ;  /* 0x0000000b00092308 */ /* 0x0006620000001000 */
[----:B--2---:R-:W-:-:S04]  /*9270*/  @P2 FMUL.FTZ R8, R8, 0.69314718246459960938 ;  /* 0x3f31721808082820 */ /* 0x004fc80000410000 */
[----:B------:R-:W-:Y:S01]  /*9280*/  @P2 FFMA.FTZ R0, R7, R3, R8 ;  /* 0x0000000307002223 */ /* 0x000fe20000010008 */
        /* <DEDUP_REMOVED lines=13> */
[----:B------:R-:W-:-:S15]  /*9360*/  WARPGROUP.ARRIVE ;  /* 0x00000000000079c5 */ /* 0x000fde0000000000 */
[----:B------:R-:W-:-:S07]  /*9370*/  NOP ;  /* 0x0000000000007918 */ /* 0x000fce0000000000 */
[----:B------:R-:W-:Y:S01]  /*9380*/  HGMMA.64x256x16.F32 R24, R196, gdesc[UR4].tnspB, R24, gsb0 ;  /* 0x43e00004c4187df0 */ /* 0x000fe20008000818 */
[----:B------:R-:W-:Y:S01]  /*9390*/  UMOV UR6, UR4 ;  /* 0x0000000400067c82 */ /* 0x000fe20008000000 */
[----:B------:R-:W-:Y:S01]  /*93a0*/  UMOV UR7, 0x40000040 ;  /* 0x4000004000077882 */ /* 0x000fe20000000000 */
[----:B------:R-:W-:Y:S02]  /*93b0*/  WARPGROUP.DEPBAR.LE gsb0, 0x0 ;  /* 0x00008000000079c5 */ /* 0x000fe40000010000 */
[----:B------:R-:W-:-:S15]  /*93c0*/  WARPGROUP.ARRIVE ;  /* 0x00000000000079c5 */ /* 0x000fde0000000000 */
[----:B------:R-:W-:-:S08]  /*93d0*/  NOP ;  /* 0x0000000000007918 */ /* 0x000fd00000000000 */
[----:B------:R-:W-:Y:S03]  /*93e0*/  HGMMA.64x256x16.F32 R24, R192, gdesc[UR4].tnspB, R24, gsb0 ;  /* 0x43e00004c0187df0 */ /* 0x000fe60008000818 */
[----:B------:R-:W-:Y:S02]  /*93f0*/  WARPGROUP.DEPBAR.LE gsb0, 0x0 ;  /* 0x00008000000079c5 */ /* 0x000fe40000010000 */
[----:B-1-34-:R-:W-:Y:S05]  /*9400*/  @!P0 BRA `(.L_x_153) ;  /* 0x0000000000048947 */ /* 0x01afea0003800000 */
[----:B------:R-:W-:Y:S01]  /*9410*/  BPT.TRAP 0x1 ;  /* 0x000000040000795c */ /* 0x000fe20000300000 */
.L_x_153:
[----:B------:R-:W2:Y:S01]  /*9420*/  LDL R21, [R1] ;  /* 0x0000000001157983 */ /* 0x000ea20000100800 */
[----:B------:R-:W-:Y:S01]  /*9430*/  ISETP.NE.AND P0, PT, R22, RZ, PT ;  /* 0x000000ff1600720c */ /* 0x000fe20003f05270 */
        /* <DEDUP_REMOVED lines=64> */
[----:B------:R-:W-:Y:S01]  /*9840*/  IMAD.U32 R20, RZ, RZ, UR8 ;  /* 0x00000008ff147e24 */ /* 0x000fe2000f8e00ff */
[----:B------:R-:W-:Y:S01]  /*9850*/  IADD3 R29, P4, R16, 0x60, RZ ;  /* 0x00000060101d7810 */ /* 0x000fe20007f9e0ff */
[-C--:B------:R-:W-:Y:S01]  /*9860*/  FMUL.FTZ R156, R35, R9.reuse ;  /* 0x00000009239c7220 */ /* 0x080fe20000410000 */
[----:B------:R-:W-:Y:S01]  /*9870*/  R2UR UR5, R216 ;  /* 0x00000000d80572ca */ /* 0x000fe200000e0000 */
[----:B------:R-:W-:Y:S01]  /*9880*/  @P0 VIADD R20, R20, 0x38860 ;  /* 0x0003886014140836 */ /* 0x000fe20000000000 */
[----:B------:R-:W-:Y:S01]  /*9890*/  LOP3.LUT R28, R29, 0x380, RZ, 0xc0, !PT ;  /* 0x000003801d1c7812 */ /* 0x000fe200078ec0ff */
[-C--:B------:R-:W-:Y:S01]  /*98a0*/  FMUL.FTZ R49, R27, R9.reuse ;  /* 0x000000091b317220 */ /* 0x080fe20000410000 */
[-C--:B------:R-:W-:Y:S01]  /*98b0*/  FMUL.FTZ R25, R39, R9.reuse ;  /* 0x0000000927197220 */ /* 0x080fe20000410000 */
[----:B------:R-:W-:Y:S01]  /*98c0*/  IADD3 R35, P6, R16, 0x4020, RZ ;  /* 0x0000402010237810 */ /* 0x000fe20007fde0ff */
[-C--:B------:R-:W-:Y:S01]  /*98d0*/  FMUL.FTZ R56, R26, R9.reuse ;  /* 0x000000091a387220 */ /* 0x080fe20000410000 */
[----:B------:R-:W-:Y:S01]  /*98e0*/  SHF.R.U64 R28, R28, 0x3, RZ ;  /* 0x000000031c1c7819 */ /* 0x000fe200000012ff */
[-C--:B------:R-:W-:Y:S01]  /*98f0*/  FMUL.FTZ R53, R31, R9.reuse ;  /* 0x000000091f357220 */ /* 0x080fe20000410000 */
[----:B------:R-:W-:Y:S01]  /*9900*/  R2UR UR6, R215 ;  /* 0x00000000d70672ca */ /* 0x000fe200000e0000 */
[----:B------:R-:W-:Y:S01]  /*9910*/  FMUL.FTZ R164, R30, R9 ;  /* 0x000000091ea47220 */ /* 0x000fe20000410000 */
[----:B------:R-:W-:Y:S01]  /*9920*/  LOP3.LUT R28, R28, R29, RZ, 0x3c, !PT ;  /* 0x0000001d1c1c7212 */ /* 0x000fe200078e3cff */
        /* <DEDUP_REMOVED lines=58> */
[C---:B------:R-:W-:Y:S01]  /*9cd0*/  IADD3 R39, P5, R16.reuse, 0x4040, RZ ;  /* 0x0000404010277810 */ /* 0x040fe20007fbe0ff */
[--C-:B------:R-:W-:Y:S01]  /*9ce0*/  IMAD.X R29, RZ, RZ, R17.reuse, P4 ;  /* 0x000000ffff1d7224 */ /* 0x100fe200020e0611 */
[C---:B------:R-:W-:Y:S01]  /*9cf0*/  IADD3 R9, P4, R16.reuse, 0x8040, RZ ;  /* 0x0000804010097810 */ /* 0x040fe20007f9e0ff */
[----:B------:R-:W-:Y:S01]  /*9d00*/  UIADD3 UR34, -UR5, URZ, URZ ;  /* 0x0000003f05227290 */ /* 0x000fe2000fffe13f */
[----:B------:R-:W-:Y:S01]  /*9d10*/  LOP3.LUT R34, R35, 0x380, RZ, 0xc0, !PT ;  /* 0x0000038023227812 */ /* 0x000fe200078ec0ff */
[----:B------:R-:W-:Y:S01]  /*9d20*/  ULDC UR4, c[0x0][0xda8] ;  /* 0x00036a0000047ab9 */ /* 0x000fe20000000800 */
[C---:B------:R-:W-:Y:S01]  /*9d30*/  LOP3.LUT R55, R16.reuse, 0x380, RZ, 0xc0, !PT ;  /* 0x0000038010377812 */ /* 0x040fe200078ec0ff */
[----:B------:R-:W-:Y:S01]  /*9d40*/  UIMAD UR34, UR4, UR34, UR6 ;  /* 0x00000022042272a4 */ /* 0x000fe2000f8e0206 */
[----:B------:R-:W-:Y:S01]  /*9d50*/  IADD3 R31, P3, R16, 0x4000, RZ ;  /* 0x00004000101f7810 */ /* 0x000fe20007f7e0ff */
[----:B------:R-:W-:Y:S01]  /*9d60*/  UIADD3 UR35, -UR36, URZ, URZ ;  /* 0x0000003f24237290 */ /* 0x000fe2000fffe13f */
[----:B------:R-:W-:Y:S01]  /*9d70*/  LOP3.LUT R38, R39, 0x380, RZ, 0xc0, !PT ;  /* 0x0000038027267812 */ /* 0x000fe200078ec0ff */
[----:B------:R-:W-:Y:S01]  /*9d80*/  ULDC UR4, c[0x0][0xdb4] ;  /* 0x00036d0000047ab9 */ /* 0x000fe20000000800 */
[----:B------:R-:W-:Y:S01]  /*9d90*/  LOP3.LUT R48, R9, 0x380, RZ, 0xc0, !PT ;  /* 0x0000038009307812 */ /* 0x000fe200078ec0ff */
[----:B------:R-:W-:Y:S01]  /*9da0*/  USHF.L.U32 UR34, UR34, 0x7, URZ ;  /* 0x0000000722227899 */ /* 0x000fe2000800063f */
[----:B------:R-:W-:Y:S01]  /*9db0*/  SHF.R.U64 R34, R34, 0x3, RZ ;  /* 0x0000000322227819 */ /* 0x000fe200000012ff */
[----:B------:R-:W-:Y:S01]  /*9dc0*/  UIMAD UR35, UR4, UR35, UR5 ;  /* 0x00000023042372a4 */ /* 0x000fe2000f8e0205 */
[----:B------:R-:W-:Y:S01]  /*9dd0*/  SHF.R.U64 R55, R55, 0x3, RZ ;  /* 0x0000000337377819 */ /* 0x000fe200000012ff */
[----:B------:R-:W-:Y:S01]  /*9de0*/  ULDC.64 UR8, c[0x0][0xb70] ;  /* 0x0002dc0000087ab9 */ /* 0x000fe20000000a00 */
[----:B------:R-:W-:Y:S01]  /*9df0*/  LOP3.LUT R30, R31, 0x380, RZ, 0xc0, !PT ;  /* 0x000003801f1e7812 */ /* 0x000fe200078ec0ff */
[----:B------:R-:W-:Y:S01]  /*9e00*/  USHF.R.S32.HI UR4, URZ, 0x1f, UR35 ;  /* 0x0000001f3f047899 */ /* 0x000fe20008011423 */
[----:B------:R-:W-:Y:S01]  /*9e10*/  SHF.R.U64 R38, R38, 0x3, RZ ;  /* 0x0000000326267819 */ /* 0x000fe200000012ff */
[----:B------:R-:W-:Y:S01]  /*9e20*/  ULDC UR7, c[0x0][0xa88] ;  /* 0x0002a20000077ab9 */ /* 0x000fe20000000800 */
[----:B------:R-:W-:Y:S01]  /*9e30*/  SHF.R.U64 R48, R48, 0x3, RZ ;  /* 0x0000000330307819 */ /* 0x000fe200000012ff */
[----:B------:R-:W-:Y:S01]  /*9e40*/  UIMAD UR6, UR4, UR8, URZ ;  /* 0x00000008040672a4 */ /* 0x000fe2000f8e023f */
[----:B------:R-:W-:Y:S01]  /*9e50*/  LOP3.LUT R34, R34, R35, RZ, 0x3c, !PT ;  /* 0x0000002322227212 */ /* 0x000fe200078e3cff */
[----:B------:R-:W-:Y:S01]  /*9e60*/  UIMAD.WIDE.U32 UR4, UR35, UR8, URZ ;  /* 0x00000008230472a5 */ /* 0x000fe2000f8e003f */
[----:B------:R-:W-:Y:S01]  /*9e70*/  LOP3.LUT R54, R55, R16, RZ, 0x3c, !PT ;  /* 0x0000001037367212 */ /* 0x000fe200078e3cff */
[----:B------:R-:W-:Y:S01]  /*9e80*/  IMAD.MOV.U32 R55, RZ, RZ, R17 ;  /* 0x000000ffff377224 */ /* 0x000fe200078e0011 */
[----:B------:R-:W-:Y:S01]  /*9e90*/  SHF.R.U64 R30, R30, 0x3, RZ ;  /* 0x000000031e1e7819 */ /* 0x000fe200000012ff */
[----:B------:R-:W-:Y:S01]  /*9ea0*/  UIMAD UR6, UR35, UR9, UR6 ;  /* 0x00000009230672a4 */ /* 0x000fe2000f8e0206 */
[----:B------:R-:W-:Y:S01]  /*9eb0*/  LOP3.LUT R38, R38, R39, RZ, 0x3c, !PT ;  /* 0x0000002726267212 */ /* 0x000fe200078e3cff */
[----:B------:R-:W-:Y:S01]  /*9ec0*/  ULDC.64 UR12, c[0x0][0x208] ;  /* 0x00008200000c7ab9 */ /* 0x000fe20000000a00 */
[----:B------:R-:W-:Y:S01]  /*9ed0*/  IADD3.X R35, RZ, R17, RZ, P6, !PT ;  /* 0x00000011ff237210 */ /* 0x000fe200037fe4ff */
[----:B------:R-:W-:Y:S01]  /*9ee0*/  UIADD3 UR6, UR5, UR6, URZ ;  /* 0x0000000605067290 */ /* 0x000fe2000fffe03f */
[----:B------:R-:W-:-:S02]  /*9ef0*/  IADD3 R43, P2, R16, 0x4060, RZ ;  /* 0x00004060102b7810 */ /* 0x000fc40007f5e0ff */
[----:B------:R-:W-:Y:S02]  /*9f00*/  IADD3 R39, P6, R16, 0xc000, RZ ;  /* 0x0000c00010277810 */ /* 0x000fe40007fde0ff */
[----:B------:R-:W-:Y:S02]  /*9f10*/  LOP3.LUT R48, R48, R9, RZ, 0x3c, !PT ;  /* 0x0000000930307212 */ /* 0x000fe400078e3cff */
[----:B------:R-:W-:Y:S01]  /*9f20*/  LOP3.LUT R30, R30, R31, RZ, 0x3c, !PT ;  /* 0x0000001f1e1e7212 */ /* 0x000fe200078e3cff */
[----:B------:R-:W-:Y:S01]  /*9f30*/  IMAD.X R31, RZ, RZ, R17, P3 ;  /* 0x000000ffff1f7224 */ /* 0x000fe200018e0611 */
[----:B------:R-:W-:Y:S02]  /*9f40*/  LOP3.LUT R42, R43, 0x380, RZ, 0xc0, !PT ;  /* 0x000003802b2a7812 */ /* 0x000fe400078ec0ff */
[----:B------:R-:W-:Y:S02]  /*9f50*/  LOP3.LUT R52, R39, 0x380, RZ, 0xc0, !PT ;  /* 0x0000038027347812 */ /* 0x000fe400078ec0ff */
[----:B------:R-:W-:-:S02]  /*9f60*/  MOV R55, R54 ;  /* 0x0000003600377202 */ /* 0x000fc40000000f00 */
[----:B------:R-:W-:Y:S02]  /*9f70*/  F2FP.F16.F32.PACK_AB R6, R6, R7 ;  /* 0x000000070606723e */ /* 0x000fe400000000ff */
[----:B------:R-:W-:Y:S01]  /*9f80*/  F2FP.F16.F32.PACK_AB R7, R53, R164 ;  /* 0x000000a43507723e */ /* 0x000fe200000000ff */
[----:B------:R-:W-:Y:S01]  /*9f90*/  IMAD.X R53, RZ, RZ, R17, P6 ;  /* 0x000000ffff357224 */ /* 0x000fe200030e0611 */
[----:B------:R-:W-:Y:S02]  /*9fa0*/  MOV R164, R28 ;  /* 0x0000001c00a47202 */ /* 0x000fe40000000f00 */
[----:B------:R-:W1:Y:S01]  /*9fb0*/  LDC.64 R28, c[0x0][0xb78] ;  /* 0x0002de00ff1c7b82 */ /* 0x000e620000000a00 */
[----:B------:R-:W-:Y:S02]  /*9fc0*/  SHF.R.U64 R42, R42, 0x3, RZ ;  /* 0x000000032a2a7819 */ /* 0x000fe400000012ff */
[----:B------:R-:W-:Y:S02]  /*9fd0*/  SHF.R.U64 R52, R52, 0x3, RZ ;  /* 0x0000000334347819 */ /* 0x000fe400000012ff */
[----:B------:R-:W-:Y:S01]  /*9fe0*/  MOV R30, R30 ;  /* 0x0000001e001e7202 */ /* 0x000fe20000000f00 */
[----:B------:R-:W-:Y:S01]  /*9ff0*/  VIADD R31, R219, UR34 ;  /* 0x00000022db1f7c36 */ /* 0x000fe20008000000 */
[----:B------:R-:W-:-:S02]  /*a000*/  F2FP.F16.F32.PACK_AB R4, R4, R5 ;  /* 0x000000050404723e */ /* 0x000fc400000000ff */
[----:B------:R-:W-:Y:S02]  /*a010*/  IADD3 R51, P3, R16, 0x8060, RZ ;  /* 0x0000806010337810 */ /* 0x000fe40007f7e0ff */
[----:B------:R-:W-:Y:S01]  /*a020*/  F2FP.F16.F32.PACK_AB R5, R49, R56 ;  /* 0x000000383105723e */ /* 0x000fe200000000ff */
[--C-:B------:R-:W-:Y:S01]  /*a030*/  IMAD.X R49, RZ, RZ, R17.reuse, P4 ;  /* 0x000000ffff317224 */ /* 0x100fe200020e0611 */
[----:B------:R-:W-:Y:S01]  /*a040*/  LOP3.LUT R42, R42, R43, RZ, 0x3c, !PT ;  /* 0x0000002b2a2a7212 */ /* 0x000fe200078e3cff */
[--C-:B------:R-:W-:Y:S01]  /*a050*/  IMAD.X R43, RZ, RZ, R17.reuse, P2 ;  /* 0x000000ffff2b7224 */ /* 0x100fe200010e0611 */
[----:B------:R-:W-:Y:S01]  /*a060*/  LOP3.LUT R52, R52, R39, RZ, 0x3c, !PT ;  /* 0x0000002734347212 */ /* 0x000fe200078e3cff */
[----:B------:R-:W-:Y:S01]  /*a070*/  IMAD.X R39, RZ, RZ, R17, P5 ;  /* 0x000000ffff277224 */ /* 0x000fe200028e0611 */
[C---:B------:R-:W-:Y:S02]  /*a080*/  IADD3 R57, P5, R16.reuse, 0xc020, RZ ;  /* 0x0000c02010397810 */ /* 0x040fe40007fbe0ff */
[----:B------:R-:W-:-:S02]  /*a090*/  IADD3 R59, P2, R16, 0xc040, RZ ;  /* 0x0000c040103b7810 */ /* 0x000fc40007f5e0ff */
[----:B------:R-:W-:Y:S02]  /*a0a0*/  LOP3.LUT R50, R51, 0x380, RZ, 0xc0, !PT ;  /* 0x0000038033327812 */ /* 0x000fe400078ec0ff */
[----:B------:R-:W-:Y:S02]  /*a0b0*/  LOP3.LUT R56, R57, 0x380, RZ, 0xc0, !PT ;  /* 0x0000038039387812 */ /* 0x000fe400078ec0ff */
[----:B------:R-:W-:Y:S02]  /*a0c0*/  LOP3.LUT R58, R59, 0x380, RZ, 0xc0, !PT ;  /* 0x000003803b3a7812 */ /* 0x000fe400078ec0ff */
[----:B------:R-:W-:Y:S02]  /*a0d0*/  SHF.R.U64 R50, R50, 0x3, RZ ;  /* 0x0000000332327819 */ /* 0x000fe400000012ff */
[----:B------:R-:W-:Y:S02]  /*a0e0*/  F2FP.F16.F32.PACK_AB R10, R10, R11 ;  /* 0x0000000b0a0a723e */ /* 0x000fe400000000ff */
[----:B------:R-:W-:-:S02]  /*a0f0*/  F2FP.F16.F32.PACK_AB R8, R41, R8 ;  /* 0x000000082908723e */ /* 0x000fc400000000ff */
[----:B------:R-:W-:Y:S02]  /*a100*/  F2FP.F16.F32.PACK_AB R11, R40, R163 ;  /* 0x000000a3280b723e */ /* 0x000fe400000000ff */
[----:B------:R-:W-:Y:S02]  /*a110*/  F2FP.F16.F32.PACK_AB R12, R12, R13 ;  /* 0x0000000d0c0c723e */ /* 0x000fe400000000ff */
[----:B------:R-:W-:Y:S02]  /*a120*/  F2FP.F16.F32.PACK_AB R14, R14, R15 ;  /* 0x0000000f0e0e723e */ /* 0x000fe400000000ff */
[----:B------:R-:W-:Y:S02]  /*a130*/  F2FP.F16.F32.PACK_AB R13, R153, R160 ;  /* 0x000000a0990d723e */ /* 0x000fe400000000ff */
[----:B------:R-:W-:Y:S02]  /*a140*/  F2FP.F16.F32.PACK_AB R15, R154, R161 ;  /* 0x000000a19a0f723e */ /* 0x000fe400000000ff */
[----:B------:R-:W-:-:S02]  /*a150*/  SHF.R.U64 R56, R56, 0x3, RZ ;  /* 0x0000000338387819 */ /* 0x000fc400000012ff */
[----:B------:R-:W-:Y:S02]  /*a160*/  SHF.R.U64 R58, R58, 0x3, RZ ;  /* 0x000000033a3a7819 */ /* 0x000fe400000012ff */
[----:B------:R-:W-:Y:S02]  /*a170*/  F2FP.F16.F32.PACK_AB R24, R24, R3 ;  /* 0x000000031818723e */ /* 0x000fe400000000ff */
[----:B------:R-:W-:Y:S02]  /*a180*/  F2FP.F16.F32.PACK_AB R72, R73, R72 ;  /* 0x000000484948723e */ /* 0x000fe400000000ff */
[----:B------:R-:W-:Y:S01]  /*a190*/  LOP3.LUT R50, R50, R51, RZ, 0x3c, !PT ;  /* 0x0000003332327212 */ /* 0x000fe200078e3cff */
[----:B------:R-:W-:Y:S01]  /*a1a0*/  IMAD.X R51, RZ, RZ, R17, P3 ;  /* 0x000000ffff337224 */ /* 0x000fe200018e0611 */
[----:B------:R-:W-:Y:S02]  /*a1b0*/  MOV R34, R34 ;  /* 0x0000002200227202 */ /* 0x000fe40000000f00 */
[----:B------:R-:W-:-:S02]  /*a1c0*/  F2FP.F16.F32.PACK_AB R73, R75, R74 ;  /* 0x0000004a4b49723e */ /* 0x000fc400000000ff */
[----:B------:R-:W-:Y:S02]  /*a1d0*/  F2FP.F16.F32.PACK_AB R80, R81, R80 ;  /* 0x000000505150723e */ /* 0x000fe400000000ff */
[----:B------:R-:W-:Y:S02]  /*a1e0*/  MOV R38, R38 ;  /* 0x0000002600267202 */ /* 0x000fe40000000f00 */
[----:B------:R-:W-:Y:S02]  /*a1f0*/  F2FP.F16.F32.PACK_AB R74, R77, R76 ;  /* 0x0000004c4d4a723e */ /* 0x000fe400000000ff */
[----:B------:R-:W-:Y:S02]  /*a200*/  F2FP.F16.F32.PACK_AB R75, R79, R78 ;  /* 0x0000004e4f4b723e */ /* 0x000fe400000000ff */
[----:B------:R-:W-:Y:S02]  /*a210*/  F2FP.F16.F32.PACK_AB R81, R83, R82 ;  /* 0x000000525351723e */ /* 0x000fe400000000ff */
[----:B------:R-:W-:-:S02]  /*a220*/  F2FP.F16.F32.PACK_AB R88, R89, R88 ;  /* 0x000000585958723e */ /* 0x000fc400000000ff */
[----:B------:R-:W-:Y:S02]  /*a230*/  MOV R42, R42 ;  /* 0x0000002a002a7202 */ /* 0x000fe40000000f00 */
[----:B------:R-:W-:Y:S02]  /*a240*/  F2FP.F16.F32.PACK_AB R82, R85, R84 ;  /* 0x000000545552723e */ /* 0x000fe400000000ff */
[----:B------:R-:W-:Y:S02]  /*a250*/  F2FP.F16.F32.PACK_AB R83, R87, R86 ;  /* 0x000000565753723e */ /* 0x000fe400000000ff */
[----:B------:R-:W-:Y:S02]  /*a260*/  F2FP.F16.F32.PACK_AB R89, R91, R90 ;  /* 0x0000005a5b59723e */ /* 0x000fe400000000ff */
[----:B------:R-:W-:Y:S02]  /*a270*/  F2FP.F16.F32.PACK_AB R96, R97, R96 ;  /* 0x000000606160723e */ /* 0x000fe400000000ff */
[----:B------:R-:W-:-:S02]  /*a280*/  LOP3.LUT R56, R56, R57, RZ, 0x3c, !PT ;  /* 0x0000003938387212 */ /* 0x000fc400078e3cff */
[----:B------:R-:W-:Y:S01]  /*a290*/  LOP3.LUT R58, R58, R59, RZ, 0x3c, !PT ;  /* 0x0000003b3a3a7212 */ /* 0x000fe200078e3cff */
[----:B------:R-:W-:Y:S01]  /*a2a0*/  IMAD.X R59, RZ, RZ, R17, P2 ;  /* 0x000000ffff3b7224 */ /* 0x000fe200010e0611 */
[----:B------:R-:W-:Y:S02]  /*a2b0*/  F2FP.F16.F32.PACK_AB R90, R93, R92 ;  /* 0x0000005c5d5a723e */ /* 0x000fe400000000ff */
[----:B------:R-:W-:Y:S02]  /*a2c0*/  F2FP.F16.F32.PACK_AB R91, R95, R94 ;  /* 0x0000005e5f5b723e */ /* 0x000fe400000000ff */
[----:B------:R-:W-:Y:S02]  /*a2d0*/  F2FP.F16.F32.PACK_AB R97, R99, R98 ;  /* 0x000000626361723e */ /* 0x000fe400000000ff */
[----:B------:R-:W-:Y:S02]  /*a2e0*/  F2FP.F16.F32.PACK_AB R104, R105, R104 ;  /* 0x000000686968723e */ /* 0x000fe400000000ff */
[----:B------:R-:W-:-:S02]  /*a2f0*/  IADD3.X R57, RZ, R17, RZ, P5, !PT ;  /* 0x00000011ff397210 */ /* 0x000fc40002ffe4ff */
[----:B------:R-:W-:Y:S02]  /*a300*/  F2FP.F16.F32.PACK_AB R98, R101, R100 ;  /* 0x000000646562723e */ /* 0x000fe400000000ff */
[----:B------:R-:W-:Y:S02]  /*a310*/  F2FP.F16.F32.PACK_AB R99, R103, R102 ;  /* 0x000000666763723e */ /* 0x000fe400000000ff */
[----:B------:R-:W-:Y:S02]  /*a320*/  F2FP.F16.F32.PACK_AB R105, R107, R106 ;  /* 0x0000006a6b69723e */ /* 0x000fe400000000ff */
[----:B------:R-:W-:Y:S02]  /*a330*/  F2FP.F16.F32.PACK_AB R112, R113, R112 ;  /* 0x000000707170723e */ /* 0x000fe400000000ff */
[----:B------:R-:W-:Y:S02]  /*a340*/  MOV R48, R48 ;  /* 0x0000003000307202 */ /* 0x000fe40000000f00 */
[----:B------:R-:W-:-:S02]  /*a350*/  F2FP.F16.F32.PACK_AB R106, R109, R108 ;  /* 0x0000006c6d6a723e */ /* 0x000fc400000000ff */
[----:B------:R-:W-:Y:S02]  /*a360*/  F2FP.F16.F32.PACK_AB R107, R111, R110 ;  /* 0x0000006e6f6b723e */ /* 0x000fe400000000ff */
[----:B--2---:R-:W-:Y:S02]  /*a370*/  @P0 PRMT R20, R21, 0x654, R20 ;  /* 0x0000065415140816 */ /* 0x004fe40000000014 */
[C---:B------:R-:W-:Y:S02]  /*a380*/  IADD3 R21, P1, R16.reuse, 0x20, RZ ;  /* 0x0000002010157810 */ /* 0x040fe40007f3e0ff */
[----:B------:R2:W-:Y:S01]  /*a390*/  @P0 SYNCS.ARRIVE.TRANS64.RED.A1T0 RZ, [R20+URZ], RZ ;  /* 0x000000ff14ff09a7 */ /* 0x0005e2000810043f */
[----:B------:R-:W-:Y:S01]  /*a3a0*/  IADD3 R27, P0, R16, 0x40, RZ ;  /* 0x00000040101b7810 */ /* 0x000fe20007f1e0ff */
[----:B------:R-:W-:Y:S01]  /*a3b0*/  BAR.SYNC.DEFER_BLOCKING 0x1, 0x100 ;  /* 0x0044000000007b1d */ /* 0x000fe20000010000 */
[----:B------:R-:W-:Y:S02]  /*a3c0*/  F2FP.F16.F32.PACK_AB R113, R115, R114 ;  /* 0x000000727371723e */ /* 0x000fe400000000ff */
[----:B------:R-:W-:-:S02]  /*a3d0*/  LOP3.LUT R26, R27, 0x380, RZ, 0xc0, !PT ;  /* 0x000003801b1a7812 */ /* 0x000fc400078ec0ff */
[----:B------:R-:W-:Y:S02]  /*a3e0*/  F2FP.F16.F32.PACK_AB R120, R121, R120 ;  /* 0x000000787978723e */ /* 0x000fe400000000ff */
[----:B--2---:R-:W-:Y:S02]  /*a3f0*/  LOP3.LUT R20, R21, 0x380, RZ, 0xc0, !PT ;  /* 0x0000038015147812 */ /* 0x004fe400078ec0ff */
[----:B------:R-:W-:Y:S02]  /*a400*/  SHF.R.U64 R26, R26, 0x3, RZ ;  /* 0x000000031a1a7819 */ /* 0x000fe400000012ff */
[----:B------:R-:W-:Y:S02]  /*a410*/  SHF.R.U64 R20, R20, 0x3, RZ ;  /* 0x0000000314147819 */ /* 0x000fe400000012ff */
[----:B------:R-:W-:Y:S01]  /*a420*/  LOP3.LUT R26, R26, R27, RZ, 0x3c, !PT ;  /* 0x0000001b1a1a7212 */ /* 0x000fe200078e3cff */
[--C-:B------:R-:W-:Y:S01]  /*a430*/  IMAD.X R27, RZ, RZ, R17.reuse, P0 ;  /* 0x000000ffff1b7224 */ /* 0x100fe200000e0611 */
[----:B------:R-:W-:Y:S01]  /*a440*/  LOP3.LUT R20, R20, R21, RZ, 0x3c, !PT ;  /* 0x0000001514147212 */ /* 0x000fe200078e3cff */
[----:B------:R-:W-:Y:S01]  /*a450*/  IMAD.X R21, RZ, RZ, R17, P1 ;  /* 0x000000ffff157224 */ /* 0x000fe200008e0611 */
[----:B------:R-:W-:-:S02]  /*a460*/  IADD3 R45, P1, R16, 0x8000, RZ ;  /* 0x00008000102d7810 */ /* 0x000fc40007f3e0ff */
[----:B------:R-:W-:Y:S02]  /*a470*/  IADD3 R47, P0, R16, 0x8020, RZ ;  /* 0x00008020102f7810 */ /* 0x000fe40007f1e0ff */
[----:B------:R-:W-:Y:S02]  /*a480*/  LOP3.LUT R44, R45, 0x380, RZ, 0xc0, !PT ;  /* 0x000003802d2c7812 */ /* 0x000fe400078ec0ff */
[----:B------:R-:W-:Y:S01]  /*a490*/  LOP3.LUT R46, R47, 0x380, RZ, 0xc0, !PT ;  /* 0x000003802f2e7812 */ /* 0x000fe200078ec0ff */
[----:B------:R2:W-:Y:S01]  /*a4a0*/  STSM.16.M88.4 [R55], R4 ;  /* 0x0000000437007844 */ /* 0x0005e20000000200 */
[----:B------:R-:W-:Y:S02]  /*a4b0*/  SHF.R.U64 R44, R44, 0x3, RZ ;  /* 0x000000032c2c7819 */ /* 0x000fe400000012ff */
[----:B------:R-:W-:Y:S02]  /*a4c0*/  SHF.R.U64 R46, R46, 0x3, RZ ;  /* 0x000000032e2e7819 */ /* 0x000fe400000012ff */
[----:B------:R-:W-:Y:S01]  /*a4d0*/  LOP3.LUT R44, R44, R45, RZ, 0x3c, !PT ;  /* 0x0000002d2c2c7212 */ /* 0x000fe200078e3cff */
[----:B------:R-:W-:Y:S01]  /*a4e0*/  IMAD.X R45, RZ, RZ, R17, P1 ;  /* 0x000000ffff2d7224 */ /* 0x000fe200008e0611 */
[----:B------:R-:W-:-:S02]  /*a4f0*/  IADD3 R9, P1, R16, 0xc060, RZ ;  /* 0x0000c06010097810 */ /* 0x000fc40007f3e0ff */
[----:B------:R-:W-:Y:S01]  /*a500*/  LOP3.LUT R46, R46, R47, RZ, 0x3c, !PT ;  /* 0x0000002f2e2e7212 */ /* 0x000fe200078e3cff */
[--C-:B------:R-:W-:Y:S01]  /*a510*/  IMAD.X R47, RZ, RZ, R17.reuse, P0 ;  /* 0x000000ffff2f7224 */ /* 0x100fe200000e0611 */
[----:B------:R-:W-:Y:S02]  /*a520*/  LOP3.LUT R54, R9, 0x380, RZ, 0xc0, !PT ;  /* 0x0000038009367812 */ /* 0x000fe400078ec0ff */
[----:B------:R-:W-:Y:S02]  /*a530*/  LOP3.LUT P0, RZ, R214, 0x3, RZ, 0xc0, !PT ;  /* 0x00000003d6ff7812 */ /* 0x000fe4000780c0ff */
[----:B------:R-:W-:Y:S01]  /*a540*/  SHF.R.U64 R54, R54, 0x3, RZ ;  /* 0x0000000336367819 */ /* 0x000fe200000012ff */
[----:B--2---:R-:W-:Y:S01]  /*a550*/  IMAD.X R55, RZ, RZ, R17, P1 ;  /* 0x000000ffff377224 */ /* 0x004fe200008e0611 */
[----:B------:R-:W-:Y:S01]  /*a560*/  MOV R20, R20 ;  /* 0x0000001400147202 */ /* 0x000fe20000000f00 */
[----:B------:R-:W-:Y:S01]  /*a570*/  IMAD.U32 R21, RZ, RZ, UR5 ;  /* 0x00000005ff157e24 */ /* 0x000fe2000f8e00ff */
[----:B------:R-:W-:Y:S01]  /*a580*/  LOP3.LUT R54, R54, R9, RZ, 0x3c, !PT ;  /* 0x0000000936367212 */ /* 0x000fe200078e3cff */
[----:B------:R-:W-:Y:S01]  /*a590*/  VIADD R9, R31, 0x8 ;  /* 0x000000081f097836 */ /* 0x000fe20000000000 */
[----:B------:R-:W-:Y:S01]  /*a5a0*/  F2FP.F16.F32.PACK_AB R4, R33, R32 ;  /* 0x000000202104723e */ /* 0x000fe200000000ff */
[----:B------:R-:W-:Y:S01]  /*a5b0*/  IMAD.U32 R21, RZ, RZ, UR6 ;  /* 0x00000006ff157e24 */ /* 0x000fe2000f8e00ff */
[----:B------:R-:W-:-:S02]  /*a5c0*/  F2FP.F16.F32.PACK_AB R5, R156, R157 ;  /* 0x0000009d9c05723e */ /* 0x000fc400000000ff */
[----:B------:R-:W-:Y:S02]  /*a5d0*/  F2FP.F16.F32.PACK_AB R6, R37, R36 ;  /* 0x000000242506723e */ /* 0x000fe400000000ff */
[----:B------:R-:W-:Y:S02]  /*a5e0*/  F2FP.F16.F32.PACK_AB R7, R25, R158 ;  /* 0x0000009e1907723e */ /* 0x000fe400000000ff */
[----:B------:R-:W-:Y:S02]  /*a5f0*/  ISETP.GE.OR P1, PT, R9, UR7, P0 ;  /* 0x0000000709007c0c */ /* 0x000fe40008726670 */
[----:B------:R-:W-:Y:S01]  /*a600*/  MOV R165, R26 ;  /* 0x0000001a00a57202 */ /* 0x000fe20000000f00 */
[----:B------:R2:W-:Y:S01]  /*a610*/  STSM.16.M88.4 [R20], R4 ;  /* 0x0000000414007844 */ /* 0x0005e20000000200 */
[----:B------:R-:W-:Y:S02]  /*a620*/  F2FP.F16.F32.PACK_AB R9, R155, R162 ;  /* 0x000000a29b09723e */ /* 0x000fe400000000ff */
[----:B------:R-:W-:-:S02]  /*a630*/  F2FP.F16.F32.PACK_AB R25, R152, R159 ;  /* 0x0000009f9819723e */ /* 0x000fc400000000ff */
[----:B------:R-:W-:Y:S01]  /*a640*/  F2FP.F16.F32.PACK_AB R26, R61, R60 ;  /* 0x0000003c3d1a723e */ /* 0x000fe200000000ff */
[----:B------:R-:W-:Y:S01]  /*a650*/  STSM.16.M88.4 [R165], R8 ;  /* 0x00000008a5007844 */ /* 0x000fe20000000200 */
[----:B------:R-:W-:Y:S02]  /*a660*/  F2FP.F16.F32.PACK_AB R27, R63, R62 ;  /* 0x0000003e3f1b723e */ /* 0x000fe400000000ff */
[----:B------:R-:W-:Y:S01]  /*a670*/  MOV R44, R44 ;  /* 0x0000002c002c7202 */ /* 0x000fe20000000f00 */
[----:B------:R-:W-:Y:S01]  /*a680*/  STSM.16.M88.4 [R164], R12 ;  /* 0x0000000ca4007844 */ /* 0x000fe20000000200 */
[----:B------:R-:W-:Y:S02]  /*a690*/  MOV R46, R46 ;  /* 0x0000002e002e7202 */ /* 0x000fe40000000f00 */
[----:B------:R-:W-:Y:S01]  /*a6a0*/  MOV R50, R50 ;  /* 0x0000003200327202 */ /* 0x000fe20000000f00 */
[----:B------:R-:W-:Y:S01]  /*a6b0*/  STSM.16.M88.4 [R30], R24 ;  /* 0x000000181e007844 */ /* 0x000fe20000000200 */
[----:B------:R-:W-:Y:S01]  /*a6c0*/  F2FP.F16.F32.PACK_AB R114, R117, R116 ;  /* 0x000000747572723e */ /* 0x000fe200000000ff */
[----:B--2---:R-:W-:Y:S01]  /*a6d0*/  IMAD.U32 R20, RZ, RZ, UR4 ;  /* 0x00000004ff147e24 */ /* 0x004fe2000f8e00ff */
[----:B------:R-:W-:Y:S01]  /*a6e0*/  F2FP.F16.F32.PACK_AB R4, R65, R64 ;  /* 0x000000404104723e */ /* 0x000fe200000000ff */
[----:B------:R-:W-:Y:S01]  /*a6f0*/  USHF.R.S32.HI UR4, URZ, 0x1f, UR36 ;  /* 0x0000001f3f047899 */ /* 0x000fe20008011424 */
[----:B------:R-:W-:Y:S01]  /*a700*/  F2FP.F16.F32.PACK_AB R5, R67, R66 ;  /* 0x000000424305723e */ /* 0x000fe200000000ff */
[----:B-1----:R-:W-:Y:S01]  /*a710*/  IMAD.WIDE.U32 R20, R28, UR36, R20 ;  /* 0x000000241c147c25 */ /* 0x002fe2000f8e0014 */
[----:B------:R-:W-:-:S02]  /*a720*/  F2FP.F16.F32.PACK_AB R6, R69, R68 ;  /* 0x000000444506723e */ /* 0x000fc400000000ff */
[----:B------:R-:W-:Y:S02]  /*a730*/  F2FP.F16.F32.PACK_AB R7, R71, R70 ;  /* 0x000000464707723e */ /* 0x000fe400000000ff */
[----:B------:R-:W-:Y:S02]  /*a740*/  F2FP.F16.F32.PACK_AB R115, R119, R118 ;  /* 0x000000767773723e */ /* 0x000fe400000000ff */
[----:B------:R-:W-:Y:S01]  /*a750*/  F2FP.F16.F32.PACK_AB R121, R123, R122 ;  /* 0x0000007a7b79723e */ /* 0x000fe200000000ff */
[----:B------:R1:W-:Y:S01]  /*a760*/  STSM.16.M88.4 [R34], R4 ;  /* 0x0000000422007844 */ /* 0x0003e20000000200 */
[----:B------:R-:W-:Y:S02]  /*a770*/  F2FP.F16.F32.PACK_AB R128, R129, R128 ;  /* 0x000000808180723e */ /* 0x000fe400000000ff */
[----:B------:R-:W-:Y:S01]  /*a780*/  MOV R52, R52 ;  /* 0x0000003400347202 */ /* 0x000fe20000000f00 */
[----:B------:R-:W-:Y:S01]  /*a790*/  STSM.16.M88.4 [R38], R72 ;  /* 0x0000004826007844 */ /* 0x000fe20000000200 */
[----:B------:R-:W-:-:S02]  /*a7a0*/  F2FP.F16.F32.PACK_AB R122, R125, R124 ;  /* 0x0000007c7d7a723e */ /* 0x000fc400000000ff */
[----:B------:R-:W-:Y:S01]  /*a7b0*/  F2FP.F16.F32.PACK_AB R123, R127, R126 ;  /* 0x0000007e7f7b723e */ /* 0x000fe200000000ff */
[----:B------:R-:W-:Y:S01]  /*a7c0*/  STSM.16.M88.4 [R42], R80 ;  /* 0x000000502a007844 */ /* 0x000fe20000000200 */
[----:B------:R-:W-:Y:S02]  /*a7d0*/  F2FP.F16.F32.PACK_AB R129, R131, R130 ;  /* 0x000000828381723e */ /* 0x000fe400000000ff */
[----:B------:R-:W-:Y:S01]  /*a7e0*/  F2FP.F16.F32.PACK_AB R136, R137, R136 ;  /* 0x000000888988723e */ /* 0x000fe200000000ff */
[----:B------:R-:W-:Y:S01]  /*a7f0*/  STSM.16.M88.4 [R44], R88 ;  /* 0x000000582c007844 */ /* 0x000fe20000000200 */
[----:B------:R-:W-:Y:S02]  /*a800*/  MOV R56, R56 ;  /* 0x0000003800387202 */ /* 0x000fe40000000f00 */
[----:B------:R-:W-:Y:S01]  /*a810*/  F2FP.F16.F32.PACK_AB R130, R133, R132 ;  /* 0x000000848582723e */ /* 0x000fe200000000ff */
[----:B-1----:R-:W-:Y:S01]  /*a820*/  IMAD R4, R28, UR4, RZ ;  /* 0x000000041c047c24 */ /* 0x002fe2000f8e02ff */
[----:B------:R-:W-:Y:S01]  /*a830*/  F2FP.F16.F32.PACK_AB R131, R135, R134 ;  /* 0x000000868783723e */ /* 0x000fe200000000ff */
[----:B------:R-:W-:Y:S01]  /*a840*/  STSM.16.M88.4 [R46], R96 ;  /* 0x000000602e007844 */ /* 0x000fe20000000200 */
[----:B------:R-:W-:Y:S01]  /*a850*/  F2FP.F16.F32.PACK_AB R137, R139, R138 ;  /* 0x0000008a8b89723e */ /* 0x000fe200000000ff */
[----:B------:R-:W-:Y:S01]  /*a860*/  IMAD R4, R29, UR36, R4 ;  /* 0x000000241d047c24 */ /* 0x000fe2000f8e0204 */
[----:B------:R-:W-:Y:S01]  /*a870*/  F2FP.F16.F32.PACK_AB R144, R145, R144 ;  /* 0x000000909190723e */ /* 0x000fe200000000ff */
[----:B------:R-:W-:Y:S01]  /*a880*/  STSM.16.M88.4 [R48], R104 ;  /* 0x0000006830007844 */ /* 0x000fe20000000200 */
[----:B------:R-:W-:Y:S01]  /*a890*/  MOV R58, R58 ;  /* 0x0000003a003a7202 */ /* 0x000fe20000000f00 */
[----:B------:R-:W-:Y:S01]  /*a8a0*/  ULDC.64 UR4, c[0x0][0xb40] ;  /* 0x0002d00000047ab9 */ /* 0x000fe20000000a00 */
[----:B------:R-:W-:Y:S01]  /*a8b0*/  F2FP.F16.F32.PACK_AB R138, R141, R140 ;  /* 0x0000008c8d8a723e */ /* 0x000fe200000000ff */
[----:B------:R-:W-:Y:S01]  /*a8c0*/  STSM.16.M88.4 [R50], R112 ;  /* 0x0000007032007844 */ /* 0x000fe20000000200 */
[----:B------:R-:W-:-:S02]  /*a8d0*/  F2FP.F16.F32.PACK_AB R139, R143, R142 ;  /* 0x0000008e8f8b723e */ /* 0x000fc400000000ff */
[----:B------:R-:W-:Y:S01]  /*a8e0*/  F2FP.F16.F32.PACK_AB R145, R147, R146 ;  /* 0x000000929391723e */ /* 0x000fe200000000ff */
[----:B------:R-:W-:Y:S01]  /*a8f0*/  STSM.16.M88.4 [R52], R120 ;  /* 0x0000007834007844 */ /* 0x000fe20000000200 */
[----:B------:R-:W-:Y:S02]  /*a900*/  MOV R54, R54 ;  /* 0x0000003600367202 */ /* 0x000fe40000000f00 */
[----:B------:R-:W-:Y:S01]  /*a910*/  F2FP.F16.F32.PACK_AB R146, R149, R148 ;  /* 0x000000949592723e */ /* 0x000fe200000000ff */
[----:B------:R-:W-:Y:S01]  /*a920*/  STSM.16.M88.4 [R56], R128 ;  /* 0x0000008038007844 */ /* 0x000fe20000000200 */
[----:B------:R-:W-:Y:S02]  /*a930*/  F2FP.F16.F32.PACK_AB R147, R151, R150 ;  /* 0x000000969793723e */ /* 0x000fe400000000ff */
[----:B------:R-:W-:Y:S01]  /*a940*/  SHF.R.S32.HI R3, RZ, 0x1f, R31 ;  /* 0x0000001fff037819 */ /* 0x000fe2000001141f */
[----:B------:R-:W-:Y:S01]  /*a950*/  STSM.16.M88.4 [R58], R136 ;  /* 0x000000883a007844 */ /* 0x000fe20000000200 */
[----:B------:R-:W-:-:S02]  /*a960*/  IADD3 R5, P2, R31, R20, RZ ;  /* 0x000000141f057210 */ /* 0x000fc40007f5e0ff */
[----:B------:R-:W-:Y:S01]  /*a970*/  ISETP.GE.OR P0, PT, R31, UR7, P0 ;  /* 0x000000071f007c0c */ /* 0x000fe20008706670 */
[----:B------:R-:W-:Y:S01]  /*a980*/  STSM.16.M88.4 [R54], R144 ;  /* 0x0000009036007844 */ /* 0x000fe20000000200 */
[----:B------:R-:W-:Y:S02]  /*a990*/  IADD3.X R20, R3, R21, R4, P2, !PT ;  /* 0x0000001503147210 */ /* 0x000fe400017fe404 */
[C---:B------:R-:W-:Y:S01]  /*a9a0*/  LEA R4, P2, R5.reuse, UR4, 0x2 ;  /* 0x0000000405047c11 */ /* 0x040fe2000f8410ff */
[----:B------:R-:W-:Y:S01]  /*a9b0*/  @!PT LDS RZ, [RZ] ;  /* 0x00000000fffff984 */ /* 0x000fe20000000800 */
[----:B------:R-:W-:Y:S01]  /*a9c0*/  @!PT LDS RZ, [RZ] ;  /* 0x00000000fffff984 */ /* 0x000fe20000000800 */
[----:B------:R-:W-:Y:S01]  /*a9d0*/  @!PT LDS RZ, [RZ] ;  /* 0x00000000fffff984 */ /* 0x000fe20000000800 */
[----:B------:R-:W-:Y:S01]  /*a9e0*/  @!PT LDS RZ, [RZ] ;  /* 0x00000000fffff984 */ /* 0x000fe20000000800 */
[----:B------:R1:W-:Y:S06]  /*a9f0*/  MEMBAR.ALL.CTA ;  /* 0x0000000000007992 */ /* 0x0003ec0000008000 */
[----:B-1----:R-:W1:Y:S01]  /*aa00*/  FENCE.VIEW.ASYNC.S ;  /* 0x00000000000073c6 */ /* 0x002e620000000000 */
[----:B------:R-:W-:Y:S01]  /*aa10*/  R2UR UR10, R212 ;  /* 0x00000000d40a72ca */ /* 0x000fe200000e0000 */
[----:B------:R-:W-:Y:S01]  /*aa20*/  ULDC UR4, c[0x0][0xc] ;  /* 0x0000030000047ab9 */ /* 0x000fe20000000800 */
[----:B------:R-:W-:Y:S01]  /*aa30*/  LEA.HI.X R5, R5, UR5, R20, 0x2, P2 ;  /* 0x0000000505057c11 */ /* 0x000fe200090f1414 */
[----:B-1----:R-:W1:Y:S10]  /*aa40*/  SHFL.IDX PT, R3, R218, RZ, 0x1f ;  /* 0x00001fffda037589 */ /* 0x002e7400000e0000 */
[----:B------:R-:W-:-:S06]  /*aa50*/  UIADD3 UR10, UR4, UR10, URZ ;  /* 0x0000000a040a7290 */ /* 0x000fcc000fffe03f */
[----:B------:R-:W-:Y:S01]  /*aa60*/  IMAD.U32 R212, RZ, RZ, UR10 ;  /* 0x0000000affd47e24 */ /* 0x000fe2000f8e00ff */
[----:B------:R-:W-:Y:S06]  /*aa70*/  BAR.ARV 0x1, 0x120 ;  /* 0x0044800000007b1d */ /* 0x000fec0000002000 */
[----:B------:R2:W-:Y:S01]  /*aa80*/  @!P0 STG.E desc[UR12][R4.64], R2 ;  /* 0x0000000204008986 */ /* 0x0005e2000c10190c */
[----:B-1----:R-:W-:-:S03]  /*aa90*/  ISETP.NE.AND P0, PT, R3, 0x7, PT ;  /* 0x000000070300780c */ /* 0x002fc60003f05270 */
[----:B------:R2:W-:Y:S10]  /*aaa0*/  @!P1 STG.E desc[UR12][R4.64+0x20], R0 ;  /* 0x0000200004009986 */ /* 0x0005f4000c10190c */
[----:B------:R-:W-:Y:S05]  /*aab0*/  @P0 BRA `(.L_x_154) ;  /* 0x0000000000900947 */ /* 0x000fea0003800000 */
[----:B------:R-:W-:Y:S01]  /*aac0*/  BAR.SYNC.DEFER_BLOCKING 0x1, 0x120 ;  /* 0x0044800000007b1d */ /* 0x000fe20000010000 */
[----:B------:R-:W-:-:S05]  /*aad0*/  ELECT P0, URZ, PT ;  /* 0x00000000003f782f */ /* 0x000fca0003800000 */
[----:B------:R-:W-:Y:S08]  /*aae0*/  BSSY B0, `(.L_x_154) ;  /* 0x0000021000007945 */ /* 0x000ff00003800000 */
[----:B------:R-:W-:Y:S05]  /*aaf0*/  @!P0 BRA `(.L_x_155) ;  /* 0x00000000007c8947 */ /* 0x000fea0003800000 */
[----:B------:R-:W-:Y:S01]  /*ab00*/  R2UR UR10, R18 ;  /* 0x00000000120a72ca */ /* 0x000fe200000e0000 */
[----:B------:R-:W-:Y:S01]  /*ab10*/  ULDC.64 UR12, c[0x0][0x198] ;  /* 0x00006600000c7ab9 */ /* 0x000fe20000000a00 */
[----:B------:R-:W-:Y:S01]  /*ab20*/  UMOV UR33, URZ ;  /* 0x0000003f00217c82 */ /* 0x000fe20008000000 */
[----:B------:R-:W-:Y:S01]  /*ab30*/  UIADD3 UR4, UP0, UR12, 0x9f0, URZ ;  /* 0x000009f00c047890 */ /* 0x000fe2000ff1e03f */
[----:B------:R-:W-:Y:S01]  /*ab40*/  UMOV UR37, URZ ;  /* 0x0000003f00257c82 */ /* 0x000fe20008000000 */
[----:B------:R-:W-:Y:S02]  /*ab50*/  UMOV UR7, 0x40 ;  /* 0x0000004000077882 */ /* 0x000fe40000000000 */
[----:B------:R-:W-:-:S06]  /*ab60*/  UIADD3.X UR5, URZ, UR13, URZ, UP0, !UPT ;  /* 0x0000000d3f057290 */ /* 0x000fcc00087fe43f */
[----:B------:R-:W-:Y:S02]  /*ab70*/  UIADD3 UR6, UR10, 0x4000, URZ ;  /* 0x000040000a067890 */ /* 0x000fe4000fffe03f */
[----:B------:R-:W-:Y:S02]  /*ab80*/  UIADD3 UR8, UR10, 0x8000, URZ ;  /* 0x000080000a087890 */ /* 0x000fe4000fffe03f */
[----:B------:R-:W-:Y:S01]  /*ab90*/  UMOV UR32, UR10 ;  /* 0x0000000a00207c82 */ /* 0x000fe20008000000 */
[----:B------:R-:W-:Y:S01]  /*aba0*/  UIADD3 UR9, UR10, 0xc000, URZ ;  /* 0x0000c0000a097890 */ /* 0x000fe2000fffe03f */
        /* <DEDUP_REMOVED lines=8> */
[----:B------:R1:W-:Y:S01]  /*ac30*/  UTMASTG.5D [UR32], [UR4] ;  /* 0x00000020040073b5 */ /* 0x0003e20008020000 */
[----:B------:R-:W-:Y:S01]  /*ac40*/  UMOV UR8, 0x1 ;  /* 0x0000000100087882 */ /* 0x000fe20000000000 */
[----:B-1----:R-:W-:Y:S01]  /*ac50*/  UMOV UR32, UR9 ;  /* 0x0000000900207c82 */ /* 0x002fe20008000000 */
[----:B------:R-:W-:Y:S01]  /*ac60*/  UMOV UR33, UR6 ;  /* 0x0000000600217c82 */ /* 0x000fe20008000000 */
[----:B------:R-:W-:Y:S01]  /*ac70*/  UIADD3 UR6, UR10, 0x38820, URZ ;  /* 0x000388200a067890 */ /* 0x000fe2000fffe03f */
[----:B------:R1:W-:Y:S03]  /*ac80*/  UTMASTG.5D [UR32], [UR4] ;  /* 0x00000020040073b5 */ /* 0x0003e60008020000 */
[----:B------:R-:W-:-:S02]  /*ac90*/  UPRMT UR7, URZ, 0x654, UR6 ;  /* 0x000006543f077896 */ /* 0x000fc40008000006 */
[----:B------:R-:W-:Y:S01]  /*aca0*/  UPRMT UR6, UR8, 0x654, UR6 ;  /* 0x0000065408067896 */ /* 0x000fe20008000006 */
[----:B------:R0:W-:Y:S01]  /*acb0*/  UTMACMDFLUSH ;  /* 0x00000000000079b7 */ /* 0x0001e20000000000 */
[----:B------:R-:W-:-:S05]  /*acc0*/  DEPBAR.LE SB0, 0x0 ;  /* 0x000080000000791a */ /* 0x000fca0000000000 */
[----:B------:R-:W-:Y:S02]  /*acd0*/  SYNCS.ARRIVE.TRANS64.RED.A1T0 RZ, [UR7], RZ ;  /* 0x000000ffffff79a7 */ /* 0x000fe40008100407 */
[----:B-1----:R-:W-:Y:S03]  /*ace0*/  SYNCS.ARRIVE.TRANS64.RED.A1T0 RZ, [UR6], RZ ;  /* 0x000000ffffff79a7 */ /* 0x002fe60008100406 */
.L_x_155:
[----:B------:R-:W-:Y:S05]  /*acf0*/  BSYNC B0 ;  /* 0x0000000000007941 */ /* 0x000fea0003800000 */
.L_x_154:
[----:B--2---:R-:W1:Y:S01]  /*ad00*/  LDC R0, c[0x0][0xda4] ;  /* 0x00036900ff007b82 */ /* 0x004e620000000800 */
[----:B------:R-:W-:Y:S01]  /*ad10*/  R2UR UR4, R213 ;  /* 0x00000000d50472ca */ /* 0x000fe200000e0000 */
[----:B------:R-:W-:Y:S01]  /*ad20*/  UIADD3 UR38, UR38, 0x1, URZ ;  /* 0x0000000126267890 */ /* 0x000fe2000fffe03f */
[----:B------:R-:W-:Y:S02]  /*ad30*/  R2UR UR6, R212 ;  /* 0x00000000d40672ca */ /* 0x000fe400000e0000 */
[----:B------:R-:W-:Y:S01]  /*ad40*/  R2UR UR5, R19 ;  /* 0x00000000130572ca */ /* 0x000fe200000e0000 */
[----:B------:R-:W-:-:S04]  /*ad50*/  UISETP.NE.AND UP0, UPT, UR38, 0x2, UPT ;  /* 0x000000022600788c */ /* 0x000fc8000bf05270 */
[----:B------:R-:W-:-:S04]  /*ad60*/  USEL UR38, UR38, URZ, UP0 ;  /* 0x0000003f26267287 */ /* 0x000fc80008000000 */
[----:B------:R-:W-:-:S06]  /*ad70*/  UIADD3 UR4, UR4, 0x1, URZ ;  /* 0x0000000104047890 */ /* 0x000fcc000fffe03f */
[----:B------:R-:W-:Y:S01]  /*ad80*/  MOV R213, UR4 ;  /* 0x0000000400d57c02 */ /* 0x000fe20008000f00 */
[----:B------:R-:W-:Y:S01]  /*ad90*/  USEL UR4, URZ, 0x1, UP0 ;  /* 0x000000013f047887 */ /* 0x000fe20008000000 */
[----:B-1----:R-:W-:-:S03]  /*ada0*/  ISETP.LE.AND P0, PT, R0, UR6, PT ;  /* 0x0000000600007c0c */ /* 0x002fc6000bf03270 */
[----:B------:R-:W-:-:S06]  /*adb0*/  ULOP3.LUT UR5, UR5, UR4, URZ, 0x3c, !UPT ;  /* 0x0000000405057292 */ /* 0x000fcc000f8e3c3f */
[----:B------:R-:W-:-:S04]  /*adc0*/  IMAD.U32 R19, RZ, RZ, UR5 ;  /* 0x00000005ff137e24 */ /* 0x000fc8000f8e00ff */
[----:B------:R-:W-:Y:S05]  /*add0*/  @!P0 BRA `(.L_x_156) ;  /* 0xffffff6400548947 */ /* 0x000fea000383ffff */
[----:B------:R-:W-:Y:S05]  /*ade0*/  EXIT ;  /* 0x000000000000794d */ /* 0x000fea0003800000 */
.L_x_128:
[----:B------:R-:W-:-:S08]  /*adf0*/  NOP ;  /* 0x0000000000007918 */ /* 0x000fd00000000000 */
[----:B-1----:R-:W1:-:S00]  /*ae00*/  USETMAXREG.DEALLOC.CTAPOOL 0x18 ;  /* 0x00000018000079c8 */ /* 0x002e4000080e0500 */
[----:B-1----:R-:W-:-:S06]  /*ae10*/  LOP3.LUT R0, R0, 0x3, RZ, 0xc0, !PT ;  /* 0x0000000300007812 */ /* 0x002fcc00078ec0ff */
[----:B------:R-:W1:Y:S02]  /*ae20*/  SHFL.IDX PT, R0, R0, RZ, 0x1f ;  /* 0x00001fff00007589 */ /* 0x000e6400000e0000 */
[----:B-1----:R-:W-:-:S13]  /*ae30*/  ISETP.NE.AND P0, PT, R0, RZ, PT ;  /* 0x000000ff0000720c */ /* 0x002fda0003f05270 */
[----:B------:R-:W-:Y:S05]  /*ae40*/  @P0 EXIT ;  /* 0x000000000000094d */ /* 0x000fea0003800000 */
[----:B------:R-:W1:Y:S01]  /*ae50*/  S2UR UR4, SR_CTAID.X ;  /* 0x00000000000479c3 */ /* 0x000e620000002500 */
[----:B------:R-:W-:Y:S02]  /*ae60*/  IMAD.MOV.U32 R16, RZ, RZ, RZ ;  /* 0x000000ffff107224 */ /* 0x000fe400078e00ff */
[----:B------:R-:W-:Y:S02]  /*ae70*/  IMAD.MOV.U32 R2, RZ, RZ, 0x1 ;  /* 0x00000001ff027424 */ /* 0x000fe400078e00ff */
[----:B------:R-:W-:-:S03]  /*ae80*/  IMAD.MOV.U32 R19, RZ, RZ, 0x1 ;  /* 0x00000001ff137424 */ /* 0x000fc600078e00ff */
[----:B------:R-:W1:Y:S02]  /*ae90*/  LDC R0, c[0x0][0xda4] ;  /* 0x00036900ff007b82 */ /* 0x000e640000000800 */
[----:B-1----:R-:W-:-:S13]  /*aea0*/  ISETP.LE.AND P0, PT, R0, UR4, PT ;  /* 0x0000000400007c0c */ /* 0x002fda000bf03270 */
[----:B------:R-:W-:Y:S05]  /*aeb0*/  @P0 BRA `(.L_x_157) ;  /* 0x0000003400500947 */ /* 0x000fea0003800000 */
[----:B------:R-:W2:Y:S01]  /*aec0*/  LDL R4, [R1+0x24] ;  /* 0x0000240001047983 */ /* 0x000ea20000100800 */
[----:B------:R-:W1:Y:S01]  /*aed0*/  S2UR UR4, SR_CTAID.X ;  /* 0x00000000000479c3 */ /* 0x000e620000002500 */
[----:B------:R-:W-:Y:S01]  /*aee0*/  IMAD.MOV.U32 R16, RZ, RZ, RZ ;  /* 0x000000ffff107224 */ /* 0x000fe200078e00ff */
[----:B------:R-:W-:Y:S01]  /*aef0*/  ULDC.64 UR36, c[0x0][0x198] ;  /* 0x0000660000247ab9 */ /* 0x000fe20000000a00 */
[----:B------:R-:W3:Y:S01]  /*af00*/  S2R R3, SR_TID.X ;  /* 0x0000000000037919 */ /* 0x000ee20000002100 */
[----:B------:R-:W-:Y:S01]  /*af10*/  IMAD.MOV.U32 R19, RZ, RZ, 0x1 ;  /* 0x00000001ff137424 */ /* 0x000fe200078e00ff */
[----:B------:R-:W-:Y:S01]  /*af20*/  ULDC UR39, c[0x0][0xc] ;  /* 0x0000030000277ab9 */ /* 0x000fe20000000800 */
[C---:B---3--:R-:W-:Y:S02]  /*af30*/  LOP3.LUT P1, RZ, R3.reuse, 0x7f, RZ, 0xc0, !PT ;  /* 0x0000007f03ff7812 */ /* 0x048fe4000782c0ff */
[----:B------:R-:W-:-:S04]  /*af40*/  LOP3.LUT P0, R0, R3, 0x1f, RZ, 0xc0, !PT ;  /* 0x0000001f03007812 */ /* 0x000fc8000780c0ff */
[----:B------:R-:W-:Y:S01]  /*af50*/  PLOP3.LUT P0, PT, P0, P1, PT, 0x8a, 0x0 ;  /* 0x000000000000781c */ /* 0x000fe20000703172 */
[----:B------:R1:W-:Y:S03]  /*af60*/  STL [R1+0x20], R0 ;  /* 0x0000200001007387 */ /* 0x0003e60000100800 */
[----:B------:R-:W-:-:S05]  /*af70*/  P2R R2, PR, RZ, 0x1 ;  /* 0x00000001ff027803 */ /* 0x000fca0000000000 */
[----:B------:R3:W-:Y:S01]  /*af80*/  STL [R1+0x4], R2 ;  /* 0x0000040201007387 */ /* 0x0007e20000100800 */
[----:B-1----:R-:W-:-:S05]  /*af90*/  IMAD.U32 R0, RZ, RZ, UR4 ;  /* 0x00000004ff007e24 */ /* 0x002fca000f8e00ff */
[----:B------:R3:W-:Y:S04]  /*afa0*/  STL [R1+0x14], R0 ;  /* 0x0000140001007387 */ /* 0x0007e80000100800 */
[----:B------:R3:W-:Y:S01]  /*afb0*/  STL [R1+0x1c], RZ ;  /* 0x00001cff01007387 */ /* 0x0007e20000100800 */
[----:B--2---:R-:W-:-:S13]  /*afc0*/  R2UR UR5, R4 ;  /* 0x00000000040572ca */ /* 0x004fda00000e0000 */
[----:B---3--:R-:W-:-:S12]  /*afd0*/  ULOP3.LUT UR38, UR5, 0x2, URZ, 0xfc, !UPT ;  /* 0x0000000205267892 */ /* 0x008fd8000f8efc3f */
.L_x_210:
[----:B--2---:R-:W2:Y:S01]  /*afe0*/  LDL R2, [R1+0x14] ;  /* 0x0000140001027983 */ /* 0x004ea20000100800 */
        /* <DEDUP_REMOVED lines=16> */
[----:B------:R-:W1:Y:S02]  /*b0f0*/  @P1 LDC.64 R2, c[0x0][0xdb8] ;  /* 0x00036e00ff021b82 */ /* 0x000e640000000a00 */
[----:B------:R-:W-:Y:S01]  /*b100*/  MOV R17, R4 ;  /* 0x0000000400117202 */ /* 0x000fe20000000f00 */
[----:B------:R2:W-:Y:S05]  /*b110*/  STL [R1+0xc], R4 ;  /* 0x00000c0401007387 */ /* 0x0005ea0000100800 */
[----:B------:R-:W4:Y:S01]  /*b120*/  LDC R0, c[0x0][0x2e0] ;  /* 0x0000b800ff007b82 */ /* 0x000f220000000800 */
[----:B-1----:R-:W-:-:S05]  /*b130*/  @P1 IMAD.HI.U32 R2, R4, R2, RZ ;  /* 0x0000000204021227 */ /* 0x002fca00078e00ff */
[----:B------:R-:W-:Y:S01]  /*b140*/  @P1 SHF.R.U32.HI R17, RZ, R3, R2 ;  /* 0x00000003ff111219 */ /* 0x000fe20000011602 */
[----:B----4-:R-:W-:Y:S01]  /*b150*/  IMAD R7, R0, UR4, RZ ;  /* 0x0000000400077c24 */ /* 0x010fe2000f8e02ff */
[----:B------:R-:W-:-:S03]  /*b160*/  MOV R0, 0x400 ;  /* 0x0000040000007802 */ /* 0x000fc60000000f00 */
[----:B------:R-:W-:Y:S01]  /*b170*/  IMAD.MOV R3, RZ, RZ, -R17 ;  /* 0x000000ffff037224 */ /* 0x000fe200078e0a11 */
[----:B---3--:R-:W-:Y:S01]  /*b180*/  LEA R6, R5, R0, 0x18 ;  /* 0x0000000005067211 */ /* 0x008fe200078ec0ff */
[----:B------:R-:W-:Y:S01]  /*b190*/  VIADD R0, R7, 0x4f ;  /* 0x0000004f07007836 */ /* 0x000fe20000000000 */
[----:B------:R2:W-:Y:S01]  /*b1a0*/  STL [R1+0x18], R7 ;  /* 0x0000180701007387 */ /* 0x0005e20000100800 */
[----:B------:R-:W-:Y:S02]  /*b1b0*/  IMAD R18, R18, R3, R4 ;  /* 0x0000000312127224 */ /* 0x000fe400078e0204 */
[----:B------:R-:W-:Y:S01]  /*b1c0*/  IMAD.HI R0, R0, 0x66666667, RZ ;  /* 0x6666666700007827 */ /* 0x000fe200078e02ff */
[----:B------:R2:W-:Y:S03]  /*b1d0*/  STL [R1+0x8], R6 ;  /* 0x0000080601007387 */ /* 0x0005e60000100800 */
[----:B------:R-:W-:Y:S01]  /*b1e0*/  VIADD R2, R6, 0x24400 ;  /* 0x0002440006027836 */ /* 0x000fe20000000000 */
[----:B------:R-:W-:-:S04]  /*b1f0*/  SHF.R.U32.HI R3, RZ, 0x1f, R0 ;  /* 0x0000001fff037819 */ /* 0x000fc80000011600 */
[----:B------:R-:W-:Y:S02]  /*b200*/  LEA.HI.SX32 R0, R0, R3, 0x1b ;  /* 0x0000000300007211 */ /* 0x000fe400078fdaff */
[----:B------:R-:W-:-:S03]  /*b210*/  LOP3.LUT P0, RZ, R2, 0x3ff, RZ, 0xc0, !PT ;  /* 0x000003ff02ff7812 */ /* 0x000fc6000780c0ff */
[----:B------:R2:W-:Y:S10]  /*b220*/  STL [R1+0x10], R0 ;  /* 0x0000100001007387 */ /* 0x0005f40000100800 */
[----:B--2---:R-:W-:Y:S05]  /*b230*/  @!P0 BRA `(.L_x_158) ;  /* 0x0000000000408947 */ /* 0x004fea0003800000 */
[----:B------:R-:W-:Y:S01]  /*b240*/  MOV R2, 0x0 ;  /* 0x0000000000027802 */ /* 0x000fe20000000f00 */
[----:B------:R-:W-:Y:S01]  /*b250*/  ULDC.64 UR6, c[0x4][0xa8] ;  /* 0x01002a0000067ab9 */ /* 0x000fe20000000a00 */
[----:B------:R-:W-:Y:S01]  /*b260*/  ULDC.64 UR8, c[0x4][0xb0] ;  /* 0x01002c0000087ab9 */ /* 0x000fe20000000a00 */
[----:B------:R-:W-:Y:S01]  /*b270*/  ULDC.64 UR4, c[0x4][0x8] ;  /* 0x0100020000047ab9 */ /* 0x000fe20000000a00 */
[----:B------:R-:W-:Y:S01]  /*b280*/  IMAD.U32 R4, RZ, RZ, UR6 ;  /* 0x00000006ff047e24 */ /* 0x000fe2000f8e00ff */
[----:B------:R-:W-:Y:S01]  /*b290*/  MOV R11, UR5 ;  /* 0x00000005000b7c02 */ /* 0x000fe20008000f00 */
[----:B------:R-:W1:Y:S01]  /*b2a0*/  LDC.64 R2, c[0x4][R2] ;  /* 0x0100000002027b82 */ /* 0x000e620000000a00 */
[----:B------:R-:W-:Y:S02]  /*b2b0*/  IMAD.U32 R5, RZ, RZ, UR7 ;  /* 0x00000007ff057e24 */ /* 0x000fe4000f8e00ff */
[----:B------:R-:W-:Y:S02]  /*b2c0*/  IMAD.U32 R6, RZ, RZ, UR8 ;  /* 0x00000008ff067e24 */ /* 0x000fe4000f8e00ff */
[----:B------:R-:W-:-:S02]  /*b2d0*/  IMAD.U32 R7, RZ, RZ, UR9 ;  /* 0x00000009ff077e24 */ /* 0x000fc4000f8e00ff */
[----:B------:R-:W-:Y:S02]  /*b2e0*/  IMAD.U32 R10, RZ, RZ, UR4 ;  /* 0x00000004ff0a7e24 */ /* 0x000fe4000f8e00ff */
[----:B------:R-:W-:Y:S02]  /*b2f0*/  IMAD.MOV.U32 R8, RZ, RZ, 0x70 ;  /* 0x00000070ff087424 */ /* 0x000fe400078e00ff */
[----:B------:R-:W-:Y:S02]  /*b300*/  IMAD.MOV.U32 R12, RZ, RZ, 0x1 ;  /* 0x00000001ff0c7424 */ /* 0x000fe400078e00ff */
[----:B------:R-:W-:-:S07]  /*b310*/  IMAD.MOV.U32 R13, RZ, RZ, RZ ;  /* 0x000000ffff0d7224 */ /* 0x000fce00078e00ff */
[----:B------:R-:W-:-:S07]  /*b320*/  LEPC R20, `(.L_x_158) ;  /* 0x000000001014794e */ /* 0x000fce0000000000 */
[----:B-1----:R-:W-:Y:S05]  /*b330*/  CALL.ABS.NOINC R2 ;  /* 0x0000000002007343 */ /* 0x002fea0003c00000 */
.L_x_158:
[----:B------:R-:W2:Y:S02]  /*b340*/  LDL R2, [R1+0x8] ;  /* 0x0000080001027983 */ /* 0x000ea40000100800 */
[----:B--2---:R-:W-:-:S05]  /*b350*/  VIADD R0, R2, 0x400 ;  /* 0x0000040002007836 */ /* 0x004fca0000000000 */
        /* <DEDUP_REMOVED lines=18> */
.L_x_160:
        /* <DEDUP_REMOVED lines=16> */
.L_x_159:
[----:B------:R-:W-:Y:S01]  /*b580*/  ULDC.64 UR4, c[0x0][0x9f8] ;  /* 0x00027e0000047ab9 */ /* 0x000fe20000000a00 */
[----:B------:R-:W2:Y:S01]  /*b590*/  LDL R9, [R1+0x20] ;  /* 0x0000200001097983 */ /* 0x000ea20000100800 */
[----:B------:R-:W-:Y:S01]  /*b5a0*/  ISETP.NE.U32.AND P0, PT, RZ, UR4, PT ;  /* 0x00000004ff007c0c */ /* 0x000fe2000bf05070 */
[----:B------:R-:W-:Y:S01]  /*b5b0*/  IMAD.MOV.U32 R7, RZ, RZ, R17 ;  /* 0x000000ffff077224 */ /* 0x000fe200078e0011 */
[----:B------:R-:W-:Y:S01]  /*b5c0*/  ULDC.64 UR6, c[0x0][0x208] ;  /* 0x0000820000067ab9 */ /* 0x000fe20000000a00 */
[----:B------:R-:W3:Y:S01]  /*b5d0*/  LDL.LU R6, [R1+0xc] ;  /* 0x00000c0001067983 */ /* 0x000ee20000300800 */
[----:B------:R-:W-:Y:S01]  /*b5e0*/  ISETP.NE.AND.EX P0, PT, RZ, UR5, PT, P0 ;  /* 0x00000005ff007c0c */ /* 0x000fe2000bf05300 */
[----:B------:R-:W1:Y:S01]  /*b5f0*/  LDC R0, c[0x0][0x428] ;  /* 0x00010a00ff007b82 */ /* 0x000e620000000800 */
[----:B------:R-:W-:Y:S01]  /*b600*/  ULDC UR4, c[0x0][0xda8] ;  /* 0x00036a0000047ab9 */ /* 0x000fe20000000800 */
[----:B------:R-:W4:Y:S10]  /*b610*/  LDL R8, [R1+0x14] ;  /* 0x0000140001087983 */ /* 0x000f340000100800 */
[----:B------:R-:W1:Y:S02]  /*b620*/  @P0 LDC.64 R2, c[0x0][0x9f8] ;  /* 0x00027e00ff020b82 */ /* 0x000e640000000a00 */
[----:B-1----:R-:W-:Y:S01]  /*b630*/  ISETP.NE.AND P1, PT, R0, 0x1, PT ;  /* 0x000000010000780c */ /* 0x002fe20003f25270 */
[----:B------:R-:W-:-:S02]  /*b640*/  IMAD.MOV.U32 R0, RZ, RZ, R18 ;  /* 0x000000ffff007224 */ /* 0x000fc400078e0012 */
[----:B------:R-:W-:-:S10]  /*b650*/  @P0 IMAD.WIDE R2, R17, 0x4, R2 ;  /* 0x0000000411020825 */ /* 0x000fd400078e0202 */
[----:B------:R-:W1:Y:S01]  /*b660*/  @P1 LDC R5, c[0x0][0x42c] ;  /* 0x00010b00ff051b82 */ /* 0x000e620000000800 */
[----:B------:R1:W5:Y:S07]  /*b670*/  @P0 LDG.E R7, desc[UR6][R2.64] ;  /* 0x0000000602070981 */ /* 0x00036e000c1e1900 */
[----:B------:R-:W1:Y:S02]  /*b680*/  @P1 LDC R4, c[0x0][0x430] ;  /* 0x00010c00ff041b82 */ /* 0x000e640000000800 */
[----:B-1----:R-:W-:-:S05]  /*b690*/  @P1 IMAD.HI.U32 R5, R18, R5, RZ ;  /* 0x0000000512051227 */ /* 0x002fca00078e00ff */
[----:B------:R-:W-:Y:S02]  /*b6a0*/  @P1 SHF.R.U32.HI R0, RZ, R4, R5 ;  /* 0x00000004ff001219 */ /* 0x000fe40000011605 */
[----:B------:R-:W1:Y:S01]  /*b6b0*/  S2R R4, SR_CgaCtaId ;  /* 0x0000000000047919 */ /* 0x000e620000008800 */
[----:B--2---:R-:W-:Y:S01]  /*b6c0*/  ISETP.NE.AND P1, PT, R9, RZ, PT ;  /* 0x000000ff0900720c */ /* 0x004fe20003f25270 */
[----:B---3--:R-:W-:-:S04]  /*b6d0*/  IMAD.MOV R6, RZ, RZ, -R6 ;  /* 0x000000ffff067224 */ /* 0x008fc800078e0a06 */
[----:B----4-:R-:W-:-:S08]  /*b6e0*/  IMAD R6, R6, UR4, R8 ;  /* 0x0000000406067c24 */ /* 0x010fd0000f8e0208 */
[----:B------:R-:W-:Y:S01]  /*b6f0*/  VOTEU.ALL UP1, P1 ;  /* 0x00000000003f7886 */ /* 0x000fe20000820000 */
[----:B------:R-:W-:-:S04]  /*b700*/  PLOP3.LUT P2, PT, P1, PT, PT, 0x8, 0x0 ;  /* 0x000000000000781c */ /* 0x000fc80000f4e170 */
[----:B------:R-:W-:Y:S01]  /*b710*/  @!UP1 UIADD3 UR8, UP0, UR36, 0x270, URZ ;  /* 0x0000027024089890 */ /* 0x000fe2000ff1e03f */
[----:B------:R-:W-:-:S03]  /*b720*/  IMAD.SHL.U32 R6, R6, 0x80, RZ ;  /* 0x0000008006067824 */ /* 0x000fc600078e00ff */
[----:B------:R-:W-:-:S03]  /*b730*/  @!UP1 UIADD3.X UR9, URZ, UR37, URZ, UP0, !UPT ;  /* 0x000000253f099290 */ /* 0x000fc600087fe43f */
[----:B-1----:R-:W-:-:S09]  /*b740*/  VOTEU.ALL UP0, P1 ;  /* 0x00000000003f7886 */ /* 0x002fd20000800000 */
.L_x_161:
        /* <DEDUP_REMOVED lines=13> */
.L_x_162:
        /* <DEDUP_REMOVED lines=12> */
.L_x_163:
        /* <DEDUP_REMOVED lines=12> */
.L_x_164:
        /* <DEDUP_REMOVED lines=10> */
[----:B------:R-:W-:Y:S01]  /*ba40*/  LOP3.LUT R4, R4, 0x1, RZ, 0xc0, !PT ;  /* 0x0000000104047812 */ /* 0x000fe200078ec0ff */
[----:B------:R-:W-:-:S04]  /*ba50*/  UMOV UR4, 0xffffffff ;  /* 0xffffffff00047882 */ /* 0x000fc80000000000 */
[C---:B------:R-:W-:Y:S02]  /*ba60*/  IMAD R20, R4.reuse, 0x28, RZ ;  /* 0x0000002804147824 */ /* 0x040fe400078e02ff */
[----:B------:R-:W-:Y:S01]  /*ba70*/  IMAD R21, R4, 0xa00, RZ ;  /* 0x00000a0004157824 */ /* 0x000fe200078e02ff */
[----:B-1----:R-:W-:-:S04]  /*ba80*/  ISETP.NE.U32.AND P0, PT, R2, RZ, PT ;  /* 0x000000ff0200720c */ /* 0x002fc80003f05070 */
[----:B------:R-:W-:-:S04]  /*ba90*/  ISETP.NE.AND.EX P0, PT, R3, RZ, PT, P0 ;  /* 0x000000ff0300720c */ /* 0x000fc80003f05300 */
[----:B-----5:R-:W-:Y:S01]  /*baa0*/  SEL R4, R7, RZ, !P0 ;  /* 0x000000ff07047207 */ /* 0x020fe20004000000 */
[----:B------:R-:W-:Y:S08]  /*bab0*/  BRA.DIV UR4, `(.L_x_165) ;  /* 0x0000002e04a47947 */ /* 0x000ff0000b800000 */
.L_x_226:
[----:B------:R-:W2:Y:S01]  /*bac0*/  LDL R8, [R1+0x10] ;  /* 0x0000100001087983 */ /* 0x000ea20000100800 */
[----:B------:R-:W-:Y:S01]  /*bad0*/  UMOV UR4, 0xffffffff ;  /* 0xffffffff00047882 */ /* 0x000fe20000000000 */
[----:B------:R-:W-:Y:S02]  /*bae0*/  SHF.R.S32.HI R12, RZ, 0x1f, R7 ;  /* 0x0000001fff0c7819 */ /* 0x000fe40000011407 */
[----:B------:R-:W-:Y:S01]  /*baf0*/  MOV R5, R7 ;  /* 0x0000000700057202 */ /* 0x000fe20000000f00 */
[----:B--2---:R-:W-:Y:S01]  /*bb00*/  VIADD R8, R8, 0xffffffff ;  /* 0xffffffff08087836 */ /* 0x004fe20000000000 */
[----:B------:R-:W-:Y:S06]  /*bb10*/  BRA.DIV UR4, `(.L_x_166) ;  /* 0x0000002e04c07947 */ /* 0x000fec000b800000 */
[----:B------:R-:W-:-:S13]  /*bb20*/  ELECT P6, URZ, PT ;  /* 0x00000000003f782f */ /* 0x000fda00038c0000 */
.L_x_229:
[----:B------:R-:W-:Y:S05]  /*bb30*/  @!P6 BRA `(.L_x_167) ;  /* 0x000000040044e947 */ /* 0x000fea0003800000 */
[----:B------:R1:W-:Y:S01]  /*bb40*/  STL [R1], R8 ;  /* 0x0000000801007387 */ /* 0x0003e20000100800 */
[----:B------:R-:W-:Y:S05]  /*bb50*/  @!P0 BRA `(.L_x_168) ;  /* 0x0000000000508947 */ /* 0x000fea0003800000 */
[----:B------:R-:W2:Y:S01]  /*bb60*/  LDC R13, c[0x0][0x41c] ;  /* 0x00010700ff0d7b82 */ /* 0x000ea20000000800 */
[----:B------:R-:W-:Y:S01]  /*bb70*/  IMAD.MOV.U32 R4, RZ, RZ, R8 ;  /* 0x000000ffff047224 */ /* 0x000fe200078e0008 */
[----:B------:R-:W-:Y:S01]  /*bb80*/  ULDC.64 UR4, c[0x0][0x408] ;  /* 0x0001020000047ab9 */ /* 0x000fe20000000a00 */
[----:B------:R-:W-:Y:S01]  /*bb90*/  ULDC.64 UR6, c[0x0][0x208] ;  /* 0x0000820000067ab9 */ /* 0x000fe20000000a00 */
[----:B--2---:R-:W-:-:S13]  /*bba0*/  ISETP.NE.AND P1, PT, R13, 0x1, PT ;  /* 0x000000010d00780c */ /* 0x004fda0003f25270 */
[----:B------:R-:W2:Y:S02]  /*bbb0*/  @P1 LDC.64 R10, c[0x0][0x420] ;  /* 0x00010800ff0a1b82 */ /* 0x000ea40000000a00 */
[----:B--2---:R-:W-:-:S05]  /*bbc0*/  @P1 IMAD.HI.U32 R10, R8, R10, RZ ;  /* 0x0000000a080a1227 */ /* 0x004fca00078e00ff */
[----:B------:R-:W-:-:S04]  /*bbd0*/  @P1 SHF.R.U32.HI R4, RZ, R11, R10 ;  /* 0x0000000bff041219 */ /* 0x000fc8000001160a */
[--C-:B------:R-:W-:Y:S01]  /*bbe0*/  SHF.R.S32.HI R11, RZ, 0x1f, R4.reuse ;  /* 0x0000001fff0b7819 */ /* 0x100fe20000011404 */
[--C-:B------:R-:W-:Y:S02]  /*bbf0*/  IMAD.MOV R9, RZ, RZ, -R4.reuse ;  /* 0x000000ffff097224 */ /* 0x100fe400078e0a04 */
[----:B------:R-:W-:Y:S02]  /*bc00*/  IMAD.MOV.U32 R10, RZ, RZ, R4 ;  /* 0x000000ffff0a7224 */ /* 0x000fe400078e0004 */
[----:B------:R-:W-:Y:S02]  /*bc10*/  IMAD R9, R13, R9, R8 ;  /* 0x000000090d097224 */ /* 0x000fe400078e0208 */
[----:B------:R-:W-:-:S03]  /*bc20*/  IMAD.WIDE.U32 R10, R7, UR4, R10 ;  /* 0x00000004070a7c25 */ /* 0x000fc6000f8e000a */
[----:B------:R2:W-:Y:S01]  /*bc30*/  STL [R1], R9 ;  /* 0x0000000901007387 */ /* 0x0005e20000100800 */
[----:B------:R-:W-:Y:S01]  /*bc40*/  LEA R14, P1, R10, R2, 0x2 ;  /* 0x000000020a0e7211 */ /* 0x000fe200078210ff */
[----:B--2---:R-:W-:-:S04]  /*bc50*/  IMAD R9, R12, UR4, RZ ;  /* 0x000000040c097c24 */ /* 0x004fc8000f8e02ff */
[----:B------:R-:W-:-:S04]  /*bc60*/  IMAD R4, R7, UR5, R9 ;  /* 0x0000000507047c24 */ /* 0x000fc8000f8e0209 */
[----:B------:R-:W-:-:S05]  /*bc70*/  IMAD.IADD R4, R11, 0x1, R4 ;  /* 0x000000010b047824 */ /* 0x000fca00078e0204 */
[----:B------:R-:W-:-:S05]  /*bc80*/  LEA.HI.X R15, R10, R3, R4, 0x2, P1 ;  /* 0x000000030a0f7211 */ /* 0x000fca00008f1404 */
[----:B------:R2:W5:Y:S02]  /*bc90*/  LDG.E R7, desc[UR6][R14.64] ;  /* 0x000000060e077981 */ /* 0x000564000c1e1900 */
.L_x_168:
[----:B------:R-:W3:Y:S01]  /*bca0*/  S2R R9, SR_CgaCtaId ;  /* 0x0000000000097919 */ /* 0x000ee20000008800 */
[----:B------:R-:W-:-:S04]  /*bcb0*/  MOV R4, 0x400 ;  /* 0x0000040000047802 */ /* 0x000fc80000000f00 */
[----:B---3--:R-:W-:Y:S02]  /*bcc0*/  LEA R4, R9, R4, 0x18 ;  /* 0x0000000409047211 */ /* 0x008fe400078ec0ff */
[----:B------:R-:W-:-:S03]  /*bcd0*/  SHF.L.U32 R9, R19, 0x1f, RZ ;  /* 0x0000001f13097819 */ /* 0x000fc600000006ff */
[----:B------:R-:W-:-:S04]  /*bce0*/  IMAD R4, R16, 0x8, R4 ;  /* 0x0000000810047824 */ /* 0x000fc800078e0204 */
[----:B------:R-:W3:Y:S02]  /*bcf0*/  SYNCS.PHASECHK.TRANS64.TRYWAIT P1, [R4+URZ+0x38840], R9 ;  /* 0x03884009040075a7 */ /* 0x000ee4000802017f */
[----:B---3--:R-:W-:Y:S05]  /*bd00*/  @!P1 BRA `(.L_x_169) ;  /* 0x0000002c00649947 */ /* 0x008fea0003800000 */
.L_x_230:
[----:B------:R-:W4:Y:S01]  /*bd10*/  S2R R10, SR_TID.X ;  /* 0x00000000000a7919 */ /* 0x000f220000002100 */
[----:B------:R-:W-:-:S04]  /*bd20*/  UPRMT UR4, UR38, 0x9910, URZ ;  /* 0x0000991026047896 */ /* 0x000fc8000800003f */
[----:B------:R-:W-:Y:S01]  /*bd30*/  UISETP.NE.AND UP0, UPT, UR4, 0x2, UPT ;  /* 0x000000020400788c */ /* 0x000fe2000bf05270 */
[----:B----4-:R-:W-:-:S13]  /*bd40*/  LOP3.LUT P1, RZ, R10, 0x7f, RZ, 0xc0, !PT ;  /* 0x0000007f0aff7812 */ /* 0x010fda000782c0ff */
[----:B---3--:R-:W-:-:S04]  /*bd50*/  @!P1 IMAD.MOV.U32 R9, RZ, RZ, 0xa000 ;  /* 0x0000a000ff099424 */ /* 0x008fc800078e00ff */
[----:B------:R3:W-:Y:S01]  /*bd60*/  @!P1 SYNCS.ARRIVE.TRANS64 RZ, [R4+URZ+0x38830], R9 ;  /* 0x0388300904ff99a7 */ /* 0x0007e2000800003f */
[----:B------:R-:W-:-:S13]  /*bd70*/  PLOP3.LUT P1, PT, PT, PT, UP0, 0x80, 0x0 ;  /* 0x000000000000781c */ /* 0x000fda0003f2f008 */
[----:B---3--:R-:W-:Y:S05]  /*bd80*/  @P1 BRA `(.L_x_170) ;  /* 0x0000000000041947 */ /* 0x008fea0003800000 */
[----:B------:R-:W-:Y:S01]  /*bd90*/  BPT.TRAP 0x1 ;  /* 0x000000040000795c */ /* 0x000fe20000300000 */
.L_x_170:
[----:B------:R-:W3:Y:S02]  /*bda0*/  LDL R9, [R1+0x4] ;  /* 0x0000040001097983 */ /* 0x000ee40000100800 */
[----:B---3--:R-:W-:-:S13]  /*bdb0*/  ISETP.NE.AND P1, PT, R9, RZ, PT ;  /* 0x000000ff0900720c */ /* 0x008fda0003f25270 */
[----:B------:R-:W-:Y:S05]  /*bdc0*/  @P1 BRA `(.L_x_171) ;  /* 0x0000000000041947 */ /* 0x000fea0003800000 */
[----:B------:R-:W-:Y:S01]  /*bdd0*/  BPT.TRAP 0x1 ;  /* 0x000000040000795c */ /* 0x000fe20000300000 */
.L_x_171:
[----:B------:R-:W3:Y:S01]  /*bde0*/  LDL R9, [R1] ;  /* 0x0000000001097983 */ /* 0x000ee20000100800 */
[----:B------:R-:W-:Y:S01]  /*bdf0*/  MOV R10, 0x400 ;  /* 0x00000400000a7802 */ /* 0x000fe20000000f00 */
[----:B------:R-:W4:Y:S01]  /*be00*/  S2R R11, SR_CgaCtaId ;  /* 0x00000000000b7919 */ /* 0x000f220000008800 */
[----:B------:R-:W-:Y:S01]  /*be10*/  R2UR UR9, R4 ;  /* 0x00000000040972ca */ /* 0x000fe200000e0000 */
[----:B------:R-:W-:Y:S01]  /*be20*/  IMAD R4, R16, 0x5000, R21 ;  /* 0x0000500010047824 */ /* 0x000fe200078e0215 */
[----:B------:R-:W-:Y:S01]  /*be30*/  R2UR UR5, R20 ;  /* 0x00000000140572ca */ /* 0x000fe200000e0000 */
[----:B------:R-:W-:Y:S01]  /*be40*/  UIADD3 UR4, UP0, UR36, 0x370, URZ ;  /* 0x0000037024047890 */ /* 0x000fe2000ff1e03f */
[----:B------:R-:W-:Y:S02]  /*be50*/  R2UR UR12, R0 ;  /* 0x00000000000c72ca */ /* 0x000fe400000e0000 */
[----:B-----5:R-:W-:Y:S02]  /*be60*/  R2UR UR13, R7 ;  /* 0x00000000070d72ca */ /* 0x020fe400000e0000 */
[----:B----4-:R-:W-:-:S05]  /*be70*/  LEA R10, R11, R10, 0x18 ;  /* 0x0000000a0b0a7211 */ /* 0x010fca00078ec0ff */
[----:B------:R-:W-:-:S05]  /*be80*/  IMAD R4, R4, 0x2, R10 ;  /* 0x0000000204047824 */ /* 0x000fca00078e020a */
[----:B------:R-:W-:Y:S01]  /*be90*/  R2UR UR14, R4 ;  /* 0x00000000040e72ca */ /* 0x000fe200000e0000 */
[----:B------:R-:W-:Y:S01]  /*bea0*/  UIADD3 UR9, UR9, 0x38830, URZ ;  /* 0x0003883009097890 */ /* 0x000fe2000fffe03f */
[----:B------:R-:W-:Y:S01]  /*beb0*/  UMOV UR10, URZ ;  /* 0x0000003f000a7c82 */ /* 0x000fe20008000000 */
[----:B------:R-:W-:Y:S01]  /*bec0*/  UMOV UR19, 0x30000 ;  /* 0x0003000000137882 */ /* 0x000fe20000000000 */
[----:B------:R-:W-:Y:S01]  /*bed0*/  UMOV UR6, 0x0 ;  /* 0x0000000000067882 */ /* 0x000fe20000000000 */
[----:B------:R-:W-:-:S08]  /*bee0*/  UMOV UR7, 0x14f00000 ;  /* 0x14f0000000077882 */ /* 0x000fd00000000000 */
[----:B------:R-:W-:Y:S02]  /*bef0*/  UIADD3 UR8, UR14, 0x24400, URZ ;  /* 0x000244000e087890 */ /* 0x000fe4000fffe03f */
[----:B------:R-:W-:Y:S02]  /*bf00*/  UIADD3 UR15, UR14, 0x26c00, URZ ;  /* 0x00026c000e0f7890 */ /* 0x000fe4000fffe03f */
[----:B------:R-:W-:Y:S01]  /*bf10*/  UIADD3 UR17, UR14, 0x29400, URZ ;  /* 0x000294000e117890 */ /* 0x000fe2000fffe03f */
[----:B------:R-:W-:Y:S01]  /*bf20*/  UMOV UR16, 0x40 ;  /* 0x0000004000107882 */ /* 0x000fe20000000000 */
[----:B------:R-:W-:-:S03]  /*bf30*/  UIADD3 UR18, UR14, 0x2bc00, URZ ;  /* 0x0002bc000e127890 */ /* 0x000fc6000fffe03f */
[----:B------:R-:W-:Y:S01]  /*bf40*/  UMOV UR14, 0x80 ;  /* 0x00000080000e7882 */ /* 0x000fe20000000000 */
[----:B------:R-:W-:Y:S02]  /*bf50*/  MOV R4, R7 ;  /* 0x0000000700047202 */ /* 0x000fe40000000f00 */
[----:B---3--:R-:W-:-:S13]  /*bf60*/  R2UR UR11, R9 ;  /* 0x00000000090b72ca */ /* 0x008fda00000e0000 */
[----:B------:R-:W-:Y:S02]  /*bf70*/  UIMAD UR11, UR11, 0x50, UR5 ;  /* 0x000000500b0b78a4 */ /* 0x000fe4000f8e0205 */
[----:B------:R-:W-:-:S09]  /*bf80*/  UIADD3.X UR5, URZ, UR37, URZ, UP0, !UPT ;  /* 0x000000253f057290 */ /* 0x000fd200087fe43f */
[----:B------:R3:W-:Y:S02]  /*bf90*/  UTMALDG.4D.MULTICAST [UR8], [UR4], UR19, desc[UR6] ;  /* 0x00000608040073b4 */ /* 0x0007e40008019813 */
[----:B---3--:R-:W-:Y:S01]  /*bfa0*/  UMOV UR8, UR15 ;  /* 0x0000000f00087c82 */ /* 0x008fe20008000000 */
[----:B------:R-:W-:Y:S02]  /*bfb0*/  UMOV UR10, UR16 ;  /* 0x00000010000a7c82 */ /* 0x000fe40008000000 */
[----:B------:R3:W-:Y:S02]  /*bfc0*/  UTMALDG.4D.MULTICAST [UR8], [UR4], UR19, desc[UR6] ;  /* 0x00000608040073b4 */ /* 0x0007e40008019813 */
[----:B---3--:R-:W-:Y:S01]  /*bfd0*/  UMOV UR8, UR17 ;  /* 0x0000001100087c82 */ /* 0x008fe20008000000 */
[----:B------:R-:W-:Y:S01]  /*bfe0*/  UMOV UR10, UR14 ;  /* 0x0000000e000a7c82 */ /* 0x000fe20008000000 */
[----:B------:R-:W-:Y:S01]  /*bff0*/  UMOV UR14, 0xc0 ;  /* 0x000000c0000e7882 */ /* 0x000fe20000000000 */
[----:B------:R3:W-:Y:S02]  /*c000*/  UTMALDG.4D.MULTICAST [UR8], [UR4], UR19, desc[UR6] ;  /* 0x00000608040073b4 */ /* 0x0007e40008019813 */
[----:B---3--:R-:W-:Y:S01]  /*c010*/  UMOV UR8, UR18 ;  /* 0x0000001200087c82 */ /* 0x008fe20008000000 */
[----:B------:R-:W-:-:S02]  /*c020*/  UMOV UR10, UR14 ;  /* 0x0000000e000a7c82 */ /* 0x000fc40008000000 */
[----:B------:R3:W-:Y:S02]  /*c030*/  UTMALDG.4D.MULTICAST [UR8], [UR4], UR19, desc[UR6] ;  /* 0x00000608040073b4 */ /* 0x0007e40008019813 */
[----:B---3--:R-:W-:Y:S01]  /*c040*/  NOP ;  /* 0x0000000000007918 */ /* 0x008fe20000000000 */
.L_x_167:
[----:B------:R-:W3:Y:S01]  /*c050*/  LDL R13, [R1+0x1c] ;  /* 0x00001c00010d7983 */ /* 0x000ee20000100800 */
[----:B------:R-:W-:-:S03]  /*c060*/  MOV R10, 0x400 ;  /* 0x00000400000a7802 */ /* 0x000fc60000000f00 */
[----:B------:R-:W4:Y:S01]  /*c070*/  LDL.LU R9, [R1+0x18] ;  /* 0x0000180001097983 */ /* 0x000f220000300800 */
[----:B------:R-:W5:Y:S01]  /*c080*/  S2R R11, SR_CgaCtaId ;  /* 0x00000000000b7919 */ /* 0x000f620000008800 */
[----:B------:R-:W-:Y:S05]  /*c090*/  WARPSYNC.ALL ;  /* 0x0000000000007948 */ /* 0x000fea0003800000 */
[----:B------:R-:W-:-:S13]  /*c0a0*/  ELECT P1, URZ, PT ;  /* 0x00000000003f782f */ /* 0x000fda0003820000 */
[----:B------:R-:W-:Y:S01]  /*c0b0*/  @P1 R2UR UR13, R17 ;  /* 0x00000000110d12ca */ /* 0x000fe200000e0000 */
[----:B------:R-:W-:Y:S01]  /*c0c0*/  UIADD3 UR4, UP0, UR36, 0x270, URZ ;  /* 0x0000027024047890 */ /* 0x000fe2000ff1e03f */
[----:B------:R-:W-:Y:S02]  /*c0d0*/  @P1 R2UR UR12, R18 ;  /* 0x00000000120c12ca */ /* 0x000fe400000e0000 */
[----:B------:R-:W-:Y:S01]  /*c0e0*/  @P1 R2UR UR11, R6 ;  /* 0x00000000060b12ca */ /* 0x000fe200000e0000 */
[----:B------:R-:W-:Y:S01]  /*c0f0*/  UIADD3.X UR5, URZ, UR37, URZ, UP0, !UPT ;  /* 0x000000253f057290 */ /* 0x000fe200087fe43f */
[----:B-----5:R-:W-:-:S04]  /*c100*/  LEA R10, R11, R10, 0x18 ;  /* 0x0000000a0b0a7211 */ /* 0x020fc800078ec0ff */
        /* <DEDUP_REMOVED lines=28> */
[----:B-----5:R-:W-:-:S02]  /*c2d0*/  @P1 R2UR UR13, R17 ;  /* 0x00000000110d12ca */ /* 0x020fc400000e0000 */
        /* <DEDUP_REMOVED lines=8> */
[----:B---3--:R-:W-:-:S04]  /*c360*/  LOP3.LUT R6, R13, 0x1, RZ, 0xc, !PT ;  /* 0x000000010d067812 */ /* 0x008fc800078e0cff */
[----:B------:R-:W-:-:S04]  /*c370*/  SHF.L.U32 R6, R6, 0x1f, RZ ;  /* 0x0000001f06067819 */ /* 0x000fc800000006ff */
[----:B------:R-:W3:Y:S01]  /*c380*/  SYNCS.PHASECHK.TRANS64.TRYWAIT P1, [R10+URZ+0x38820], R6 ;  /* 0x038820060a0075a7 */ /* 0x000ee2000802017f */
[----:B----4-:R-:W-:Y:S01]  /*c390*/  ISETP.GE.AND P2, PT, R9, 0x51, PT ;  /* 0x000000510900780c */ /* 0x010fe20003f46270 */
[----:B-1-3--:R-:W-:-:S12]  /*c3a0*/  @!P1 BRA `(.L_x_173) ;  /* 0x0000002400d09947 */ /* 0x00afd80003800000 */
.L_x_231:
[----:B------:R-:W-:Y:S05]  /*c3b0*/  BSYNC B0 ;  /* 0x0000000000007941 */ /* 0x000fea0003800000 */
.L_x_172:
[----:B------:R-:W-:Y:S05]  /*c3c0*/  @!P2 BRA `(.L_x_174) ;  /* 0x0000001800dca947 */ /* 0x000fea0003800000 */
[----:B-1----:R-:W2:Y:S01]  /*c3d0*/  LDL R7, [R1+0x10] ;  /* 0x0000100001077983 */ /* 0x002ea20000100800 */
[----:B------:R-:W-:Y:S02]  /*c3e0*/  IMAD.MOV.U32 R6, RZ, RZ, 0x1 ;  /* 0x00000001ff067424 */ /* 0x000fe400078e00ff */
[----:B--2---:R-:W-:-:S05]  /*c3f0*/  IMAD.MOV R14, RZ, RZ, -R7 ;  /* 0x000000ffff0e7224 */ /* 0x004fca00078e0a07 */
[----:B------:R-:W-:-:S05]  /*c400*/  VIADDMNMX R14, R14, R6, 0xffffffff, !PT ;  /* 0xffffffff0e0e7446 */ /* 0x000fca0007800106 */
[----:B------:R-:W-:-:S05]  /*c410*/  IMAD.IADD R6, R7, 0x1, R14 ;  /* 0x0000000107067824 */ /* 0x000fca00078e020e */
[----:B------:R-:W-:-:S04]  /*c420*/  LOP3.LUT R6, R6, 0x1, RZ, 0xc0, !PT ;  /* 0x0000000106067812 */ /* 0x000fc800078ec0ff */
[----:B------:R-:W-:Y:S01]  /*c430*/  ISETP.NE.U32.AND P1, PT, R6, 0x1, PT ;  /* 0x000000010600780c */ /* 0x000fe20003f25070 */
[----:B------:R-:W-:-:S12]  /*c440*/  VIADD R6, R7, 0xfffffffe ;  /* 0xfffffffe07067836 */ /* 0x000fd80000000000 */
[----:B------:R-:W-:Y:S05]  /*c450*/  @P1 BRA `(.L_x_175) ;  /* 0x00000008003c1947 */ /* 0x000fea0003800000 */
[----:B------:R-:W-:Y:S01]  /*c460*/  VIADD R9, R16, 0x1 ;  /* 0x0000000110097836 */ /* 0x000fe20000000000 */
[----:B------:R-:W-:Y:S04]  /*c470*/  BSSY B0, `(.L_x_176) ;  /* 0x0000089000007945 */ /* 0x000fe80003800000 */
        /* <DEDUP_REMOVED lines=8> */
[----:B------:R-:W-:Y:S01]  /*c500*/  IMAD.MOV.U32 R7, RZ, RZ, R6 ;  /* 0x000000ffff077224 */ /* 0x000fe200078e0006 */
[----:B------:R-:W-:Y:S01]  /*c510*/  ULDC.64 UR4, c[0x0][0x408] ;  /* 0x0001020000047ab9 */ /* 0x000fe20000000a00 */
[----:B------:R-:W-:Y:S01]  /*c520*/  ULDC.64 UR6, c[0x0][0x208] ;  /* 0x0000820000067ab9 */ /* 0x000fe20000000a00 */
[----:B-1----:R-:W-:-:S13]  /*c530*/  ISETP.NE.AND P1, PT, R15, 0x1, PT ;  /* 0x000000010f00780c */ /* 0x002fda0003f25270 */
[----:B------:R-:W1:Y:S02]  /*c540*/  @P1 LDC.64 R10, c[0x0][0x420] ;  /* 0x00010800ff0a1b82 */ /* 0x000e640000000a00 */
[----:B-1----:R-:W-:-:S05]  /*c550*/  @P1 IMAD.HI.U32 R10, R6, R10, RZ ;  /* 0x0000000a060a1227 */ /* 0x002fca00078e00ff */
[----:B------:R-:W-:-:S04]  /*c560*/  @P1 SHF.R.U32.HI R7, RZ, R11, R10 ;  /* 0x0000000bff071219 */ /* 0x000fc8000001160a */
[----:B------:R-:W-:Y:S02]  /*c570*/  IADD3 R10, -R7, RZ, RZ ;  /* 0x000000ff070a7210 */ /* 0x000fe40007ffe1ff */
[----:B------:R-:W-:-:S03]  /*c580*/  SHF.R.S32.HI R11, RZ, 0x1f, R7 ;  /* 0x0000001fff0b7819 */ /* 0x000fc60000011407 */
[----:B------:R-:W-:Y:S02]  /*c590*/  IMAD R6, R15, R10, R6 ;  /* 0x0000000a0f067224 */ /* 0x000fe400078e0206 */
[----:B------:R-:W-:Y:S02]  /*c5a0*/  IMAD R15, R12, UR4, RZ ;  /* 0x000000040c0f7c24 */ /* 0x000fe4000f8e02ff */
[----:B------:R-:W-:Y:S02]  /*c5b0*/  IMAD.MOV.U32 R10, RZ, RZ, R7 ;  /* 0x000000ffff0a7224 */ /* 0x000fe400078e0007 */
[C---:B------:R-:W-:Y:S02]  /*c5c0*/  IMAD R7, R5.reuse, UR5, R15 ;  /* 0x0000000505077c24 */ /* 0x040fe4000f8e020f */
[----:B------:R-:W-:-:S04]  /*c5d0*/  IMAD.WIDE.U32 R10, R5, UR4, R10 ;  /* 0x00000004050a7c25 */ /* 0x000fc8000f8e000a */
[----:B------:R-:W-:Y:S01]  /*c5e0*/  IMAD.IADD R7, R7, 0x1, R11 ;  /* 0x0000000107077824 */ /* 0x000fe200078e020b */
[----:B------:R-:W-:-:S04]  /*c5f0*/  LEA R2, P1, R10, R2, 0x2 ;  /* 0x000000020a027211 */ /* 0x000fc800078210ff */
[----:B------:R-:W-:-:S05]  /*c600*/  LEA.HI.X R3, R10, R3, R7, 0x2, P1 ;  /* 0x000000030a037211 */ /* 0x000fca00008f1407 */
[----:B------:R1:W5:Y:S04]  /*c610*/  LDG.E R7, desc[UR6][R2.64] ;  /* 0x0000000602077981 */ /* 0x000368000c1e1900 */
.L_x_178:
[----:B-1----:R-:W1:Y:S01]  /*c620*/  S2R R3, SR_CgaCtaId ;  /* 0x0000000000037919 */ /* 0x002e620000008800 */
[----:B------:R-:W-:-:S04]  /*c630*/  MOV R2, 0x400 ;  /* 0x0000040000027802 */ /* 0x000fc80000000f00 */
[----:B-1----:R-:W-:Y:S02]  /*c640*/  LEA R2, R3, R2, 0x18 ;  /* 0x0000000203027211 */ /* 0x002fe400078ec0ff */
[----:B------:R-:W-:-:S03]  /*c650*/  SHF.L.U32 R3, R13, 0x1f, RZ ;  /* 0x0000001f0d037819 */ /* 0x000fc600000006ff */
[----:B------:R-:W-:-:S04]  /*c660*/  IMAD R2, R9, 0x8, R2 ;  /* 0x0000000809027824 */ /* 0x000fc800078e0202 */
[----:B------:R-:W1:Y:S02]  /*c670*/  SYNCS.PHASECHK.TRANS64.TRYWAIT P1, [R2+URZ+0x38840], R3 ;  /* 0x03884003020075a7 */ /* 0x000e64000802017f */
[----:B-1----:R-:W-:Y:S05]  /*c680*/  @!P1 BRA `(.L_x_179) ;  /* 0x0000002400389947 */ /* 0x002fea0003800000 */
.L_x_232:
[----:B------:R-:W2:Y:S01]  /*c690*/  S2R R10, SR_TID.X ;  /* 0x00000000000a7919 */ /* 0x000ea20000002100 */
[----:B------:R-:W-:Y:S01]  /*c6a0*/  UPRMT UR4, UR38, 0x9910, URZ ;  /* 0x0000991026047896 */ /* 0x000fe2000800003f */
[----:B--2---:R-:W-:-:S13]  /*c6b0*/  LOP3.LUT P1, RZ, R10, 0x7f, RZ, 0xc0, !PT ;  /* 0x0000007f0aff7812 */ /* 0x004fda000782c0ff */
[----:B-1----:R-:W-:-:S04]  /*c6c0*/  @!P1 IMAD.MOV.U32 R3, RZ, RZ, 0xa000 ;  /* 0x0000a000ff039424 */ /* 0x002fc800078e00ff */
[----:B------:R1:W-:Y:S02]  /*c6d0*/  @!P1 SYNCS.ARRIVE.TRANS64 RZ, [R2+URZ+0x38830], R3 ;  /* 0x0388300302ff99a7 */ /* 0x0003e4000800003f */
[----:B-1----:R-:W-:-:S05]  /*c6e0*/  IMAD.U32 R3, RZ, RZ, UR4 ;  /* 0x00000004ff037e24 */ /* 0x002fca000f8e00ff */
[----:B------:R-:W-:-:S13]  /*c6f0*/  ISETP.NE.AND P2, PT, R3, 0x2, PT ;  /* 0x000000020300780c */ /* 0x000fda0003f45270 */
[----:B------:R-:W-:Y:S05]  /*c700*/  @P2 BRA `(.L_x_180) ;  /* 0x0000000000042947 */ /* 0x000fea0003800000 */
[----:B------:R-:W-:Y:S01]  /*c710*/  BPT.TRAP 0x1 ;  /* 0x000000040000795c */ /* 0x000fe20000300000 */
.L_x_180:
[----:B------:R-:W2:Y:S02]  /*c720*/  LDL R3, [R1+0x4] ;  /* 0x0000040001037983 */ /* 0x000ea40000100800 */
[----:B--2---:R-:W-:-:S13]  /*c730*/  ISETP.NE.AND P1, PT, R3, RZ, PT ;  /* 0x000000ff0300720c */ /* 0x004fda0003f25270 */
[----:B------:R-:W-:Y:S05]  /*c740*/  @P1 BRA `(.L_x_181) ;  /* 0x0000000000041947 */ /* 0x000fea0003800000 */
[----:B------:R-:W-:Y:S01]  /*c750*/  BPT.TRAP 0x1 ;  /* 0x000000040000795c */ /* 0x000fe20000300000 */
.L_x_181:
[----:B------:R-:W1:Y:S01]  /*c760*/  S2R R11, SR_CgaCtaId ;  /* 0x00000000000b7919 */ /* 0x000e620000008800 */
[----:B------:R-:W-:Y:S01]  /*c770*/  MOV R10, 0x400 ;  /* 0x00000400000a7802 */ /* 0x000fe20000000f00 */
[----:B------:R-:W-:Y:S01]  /*c780*/  UIADD3 UR4, UP0, UR36, 0x370, URZ ;  /* 0x0000037024047890 */ /* 0x000fe2000ff1e03f */
[----:B------:R-:W-:Y:S01]  /*c790*/  R2UR UR9, R2 ;  /* 0x00000000020972ca */ /* 0x000fe200000e0000 */
[----:B------:R-:W-:Y:S01]  /*c7a0*/  IMAD R2, R9, 0x5000, R21 ;  /* 0x0000500009027824 */ /* 0x000fe200078e0215 */
[----:B------:R-:W-:Y:S01]  /*c7b0*/  R2UR UR11, R6 ;  /* 0x00000000060b72ca */ /* 0x000fe200000e0000 */
[----:B------:R-:W-:Y:S01]  /*c7c0*/  UMOV UR10, URZ ;  /* 0x0000003f000a7c82 */ /* 0x000fe20008000000 */
[----:B------:R-:W-:Y:S01]  /*c7d0*/  R2UR UR5, R20 ;  /* 0x00000000140572ca */ /* 0x000fe200000e0000 */
[----:B------:R-:W-:Y:S01]  /*c7e0*/  UMOV UR19, 0x30000 ;  /* 0x0003000000137882 */ /* 0x000fe20000000000 */
[----:B------:R-:W-:Y:S01]  /*c7f0*/  R2UR UR12, R0 ;  /* 0x00000000000c72ca */ /* 0x000fe200000e0000 */
[----:B------:R-:W-:Y:S01]  /*c800*/  UMOV UR6, 0x0 ;  /* 0x0000000000067882 */ /* 0x000fe20000000000 */
[----:B-----5:R-:W-:Y:S01]  /*c810*/  R2UR UR13, R7 ;  /* 0x00000000070d72ca */ /* 0x020fe200000e0000 */
[----:B------:R-:W-:Y:S01]  /*c820*/  UMOV UR7, 0x14f00000 ;  /* 0x14f0000000077882 */ /* 0x000fe20000000000 */
[----:B------:R-:W-:Y:S01]  /*c830*/  UMOV UR17, 0x40 ;  /* 0x0000004000117882 */ /* 0x000fe20000000000 */
[----:B------:R-:W-:Y:S01]  /*c840*/  UMOV UR18, 0x80 ;  /* 0x0000008000127882 */ /* 0x000fe20000000000 */
[----:B------:R-:W-:Y:S01]  /*c850*/  SHF.L.U32 R3, R19, 0x1f, RZ ;  /* 0x0000001f13037819 */ /* 0x000fe200000006ff */
[----:B------:R-:W-:-:S04]  /*c860*/  UIADD3 UR9, UR9, 0x38830, URZ ;  /* 0x0003883009097890 */ /* 0x000fc8000fffe03f */
[----:B------:R-:W-:Y:S02]  /*c870*/  UIMAD UR11, UR11, 0x50, UR5 ;  /* 0x000000500b0b78a4 */ /* 0x000fe4000f8e0205 */
[----:B------:R-:W-:Y:S01]  /*c880*/  UIADD3.X UR5, URZ, UR37, URZ, UP0, !UPT ;  /* 0x000000253f057290 */ /* 0x000fe200087fe43f */
[----:B-1----:R-:W-:-:S05]  /*c890*/  LEA R10, R11, R10, 0x18 ;  /* 0x0000000a0b0a7211 */ /* 0x002fca00078ec0ff */
[----:B------:R-:W-:-:S05]  /*c8a0*/  IMAD R2, R2, 0x2, R10 ;  /* 0x0000000202027824 */ /* 0x000fca00078e020a */
[----:B------:R-:W-:Y:S01]  /*c8b0*/  R2UR UR14, R2 ;  /* 0x00000000020e72ca */ /* 0x000fe200000e0000 */
[----:B------:R-:W-:-:S12]  /*c8c0*/  IMAD R2, R16, 0x8, R10 ;  /* 0x0000000810027824 */ /* 0x000fd800078e020a */
[----:B------:R-:W-:Y:S02]  /*c8d0*/  UIADD3 UR8, UR14, 0x24400, URZ ;  /* 0x000244000e087890 */ /* 0x000fe4000fffe03f */
[----:B------:R-:W-:Y:S02]  /*c8e0*/  UIADD3 UR15, UR14, 0x26c00, URZ ;  /* 0x00026c000e0f7890 */ /* 0x000fe4000fffe03f */
[----:B------:R-:W-:Y:S02]  /*c8f0*/  UIADD3 UR16, UR14, 0x29400, URZ ;  /* 0x000294000e107890 */ /* 0x000fe4000fffe03f */
[----:B------:R-:W-:-:S03]  /*c900*/  UIADD3 UR14, UR14, 0x2bc00, URZ ;  /* 0x0002bc000e0e7890 */ /* 0x000fc6000fffe03f */
[----:B------:R1:W-:Y:S02]  /*c910*/  UTMALDG.4D.MULTICAST [UR8], [UR4], UR19, desc[UR6] ;  /* 0x00000608040073b4 */ /* 0x0003e40008019813 */
[----:B-1----:R-:W-:Y:S01]  /*c920*/  UMOV UR8, UR15 ;  /* 0x0000000f00087c82 */ /* 0x002fe20008000000 */
[----:B------:R-:W-:Y:S01]  /*c930*/  UMOV UR10, UR17 ;  /* 0x00000011000a7c82 */ /* 0x000fe20008000000 */
[----:B------:R-:W-:Y:S01]  /*c940*/  UMOV UR15, 0xc0 ;  /* 0x000000c0000f7882 */ /* 0x000fe20000000000 */
[----:B------:R1:W-:Y:S02]  /*c950*/  UTMALDG.4D.MULTICAST [UR8], [UR4], UR19, desc[UR6] ;  /* 0x00000608040073b4 */ /* 0x0003e40008019813 */
[----:B-1----:R-:W-:Y:S01]  /*c960*/  UMOV UR8, UR16 ;  /* 0x0000001000087c82 */ /* 0x002fe20008000000 */
[----:B------:R-:W-:Y:S02]  /*c970*/  UMOV UR10, UR18 ;  /* 0x00000012000a7c82 */ /* 0x000fe40008000000 */
[----:B------:R1:W-:Y:S02]  /*c980*/  UTMALDG.4D.MULTICAST [UR8], [UR4], UR19, desc[UR6] ;  /* 0x00000608040073b4 */ /* 0x0003e40008019813 */
[----:B-1----:R-:W-:Y:S01]  /*c990*/  UMOV UR8, UR14 ;  /* 0x0000000e00087c82 */ /* 0x002fe20008000000 */
[----:B------:R-:W-:-:S02]  /*c9a0*/  UMOV UR10, UR15 ;  /* 0x0000000f000a7c82 */ /* 0x000fc40008000000 */
[----:B------:R1:W-:Y:S01]  /*c9b0*/  UTMALDG.4D.MULTICAST [UR8], [UR4], UR19, desc[UR6] ;  /* 0x00000608040073b4 */ /* 0x0003e20008019813 */
[----:B------:R-:W2:Y:S02]  /*c9c0*/  SYNCS.PHASECHK.TRANS64.TRYWAIT P1, [R2+URZ+0x38860], R3 ;  /* 0x03886003020075a7 */ /* 0x000ea4000802017f */
[----:B-12---:R-:W-:Y:S05]  /*c9d0*/  @!P1 BRA `(.L_x_182) ;  /* 0x0000002000789947 */ /* 0x006fea0003800000 */
.L_x_233:
[----:B------:R-:W2:Y:S02]  /*c9e0*/  S2R R10, SR_TID.X ;  /* 0x00000000000a7919 */ /* 0x000ea40000002100 */
[----:B--2---:R-:W-:-:S13]  /*c9f0*/  LOP3.LUT P1, RZ, R10, 0x7f, RZ, 0xc0, !PT ;  /* 0x0000007f0aff7812 */ /* 0x004fda000782c0ff */
[----:B-1----:R-:W-:-:S04]  /*ca00*/  @!P1 IMAD.MOV.U32 R3, RZ, RZ, 0xa000 ;  /* 0x0000a000ff039424 */ /* 0x002fc800078e00ff */
[----:B------:R1:W-:Y:S01]  /*ca10*/  @!P1 SYNCS.ARRIVE.TRANS64 RZ, [R2+URZ+0x38850], R3 ;  /* 0x0388500302ff99a7 */ /* 0x0003e2000800003f */
[----:B------:R-:W-:Y:S05]  /*ca20*/  @P2 BRA `(.L_x_183) ;  /* 0x0000000000042947 */ /* 0x000fea0003800000 */
[----:B------:R-:W-:Y:S01]  /*ca30*/  BPT.TRAP 0x1 ;  /* 0x000000040000795c */ /* 0x000fe20000300000 */
.L_x_183:
[----:B-1----:R-:W2:Y:S02]  /*ca40*/  LDL R3, [R1+0x4] ;  /* 0x0000040001037983 */ /* 0x002ea40000100800 */
[----:B--2---:R-:W-:-:S13]  /*ca50*/  ISETP.NE.AND P1, PT, R3, RZ, PT ;  /* 0x000000ff0300720c */ /* 0x004fda0003f25270 */
[----:B------:R-:W-:Y:S05]  /*ca60*/  @P1 BRA `(.L_x_184) ;  /* 0x0000000000041947 */ /* 0x000fea0003800000 */
[----:B------:R-:W-:Y:S01]  /*ca70*/  BPT.TRAP 0x1 ;  /* 0x000000040000795c */ /* 0x000fe20000300000 */
.L_x_184:
[----:B------:R-:W2:Y:S01]  /*ca80*/  LDL.LU R3, [R1] ;  /* 0x0000000001037983 */ /* 0x000ea20000300800 */
[----:B------:R-:W-:Y:S01]  /*ca90*/  MOV R10, 0x400 ;  /* 0x00000400000a7802 */ /* 0x000fe20000000f00 */
[----:B------:R-:W-:Y:S01]  /*caa0*/  UIADD3 UR4, UP0, UR36, 0x470, URZ ;  /* 0x0000047024047890 */ /* 0x000fe2000ff1e03f */
[----:B------:R-:W-:Y:S01]  /*cab0*/  R2UR UR5, R20 ;  /* 0x00000000140572ca */ /* 0x000fe200000e0000 */
[----:B------:R-:W1:Y:S01]  /*cac0*/  S2R R11, SR_CgaCtaId ;  /* 0x00000000000b7919 */ /* 0x000e620000008800 */
[----:B------:R-:W-:Y:S01]  /*cad0*/  R2UR UR9, R2 ;  /* 0x00000000020972ca */ /* 0x000fe200000e0000 */
[----:B------:R-:W-:Y:S01]  /*cae0*/  UMOV UR10, URZ ;  /* 0x0000003f000a7c82 */ /* 0x000fe20008000000 */
[----:B------:R-:W-:Y:S01]  /*caf0*/  R2UR UR13, R4 ;  /* 0x00000000040d72ca */ /* 0x000fe200000e0000 */
[----:B------:R-:W-:Y:S01]  /*cb00*/  UMOV UR18, 0x30000 ;  /* 0x0003000000127882 */ /* 0x000fe20000000000 */
[----:B------:R-:W-:Y:S01]  /*cb10*/  R2UR UR12, R0 ;  /* 0x00000000000c72ca */ /* 0x000fe200000e0000 */
[----:B------:R-:W-:Y:S01]  /*cb20*/  UMOV UR6, 0x0 ;  /* 0x0000000000067882 */ /* 0x000fe20000000000 */
[----:B------:R-:W-:Y:S01]  /*cb30*/  UMOV UR7, 0x14f00000 ;  /* 0x14f0000000077882 */ /* 0x000fe20000000000 */
[----:B------:R-:W-:Y:S01]  /*cb40*/  UMOV UR17, 0x40 ;  /* 0x0000004000117882 */ /* 0x000fe20000000000 */
[----:B------:R3:W-:Y:S01]  /*cb50*/  STL [R1], R6 ;  /* 0x0000000601007387 */ /* 0x0007e20000100800 */
[----:B------:R-:W-:-:S04]  /*cb60*/  IMAD.MOV.U32 R4, RZ, RZ, R7 ;  /* 0x000000ffff047224 */ /* 0x000fc800078e0007 */
[----:B------:R-:W-:Y:S01]  /*cb70*/  UIADD3 UR9, UR9, 0x38850, URZ ;  /* 0x0003885009097890 */ /* 0x000fe2000fffe03f */
[----:B-1----:R-:W-:Y:S02]  /*cb80*/  LEA R10, R11, R10, 0x18 ;  /* 0x0000000a0b0a7211 */ /* 0x002fe400078ec0ff */
[----:B--2---:R-:W-:Y:S01]  /*cb90*/  R2UR UR11, R3 ;  /* 0x00000000030b72ca */ /* 0x004fe200000e0000 */
[----:B------:R-:W-:-:S05]  /*cba0*/  IMAD R3, R16, 0x5000, R21 ;  /* 0x0000500010037824 */ /* 0x000fca00078e0215 */
[----:B------:R-:W-:-:S04]  /*cbb0*/  LEA R3, R3, R10, 0x1 ;  /* 0x0000000a03037211 */ /* 0x000fc800078e08ff */
[----:B------:R-:W-:-:S03]  /*cbc0*/  R2UR UR16, R3 ;  /* 0x00000000031072ca */ /* 0x000fc600000e0000 */
[----:B------:R-:W-:Y:S02]  /*cbd0*/  UIMAD UR11, UR11, 0x50, UR5 ;  /* 0x000000500b0b78a4 */ /* 0x000fe4000f8e0205 */
[----:B------:R-:W-:-:S08]  /*cbe0*/  UIADD3.X UR5, URZ, UR37, URZ, UP0, !UPT ;  /* 0x000000253f057290 */ /* 0x000fd000087fe43f */
        /* <DEDUP_REMOVED lines=10> */
[----:B------:R-:W-:Y:S01]  /*cc90*/  UMOV UR10, UR14 ;  /* 0x0000000e000a7c82 */ /* 0x000fe20008000000 */
[----:B------:R-:W-:Y:S01]  /*cca0*/  UMOV UR14, 0xc0 ;  /* 0x000000c0000e7882 */ /* 0x000fe20000000000 */
[----:B------:R1:W-:Y:S02]  /*ccb0*/  UTMALDG.4D.MULTICAST [UR8], [UR4], UR18, desc[UR6] ;  /* 0x00000608040073b4 */ /* 0x0003e40008019812 */
[----:B-1----:R-:W-:Y:S01]  /*ccc0*/  UMOV UR8, UR16 ;  /* 0x0000001000087c82 */ /* 0x002fe20008000000 */
[----:B------:R-:W-:-:S02]  /*ccd0*/  UMOV UR10, UR14 ;  /* 0x0000000e000a7c82 */ /* 0x000fc40008000000 */
[----:B------:R3:W-:Y:S02]  /*cce0*/  UTMALDG.4D.MULTICAST [UR8], [UR4], UR18, desc[UR6] ;  /* 0x00000608040073b4 */ /* 0x0007e40008019812 */
[----:B---3--:R-:W-:Y:S01]  /*ccf0*/  NOP ;  /* 0x0000000000007918 */ /* 0x008fe20000000000 */
.L_x_177:
[----:B------:R-:W-:Y:S05]  /*cd00*/  BSYNC B0 ;  /* 0x0000000000007941 */ /* 0x000fea0003800000 */
.L_x_176:
[----:B------:R-:W2:Y:S01]  /*cd10*/  LDL.LU R2, [R1+0x10] ;  /* 0x0000100001027983 */ /* 0x000ea20000300800 */
[----:B------:R-:W-:Y:S02]  /*cd20*/  IMAD.MOV.U32 R16, RZ, RZ, R9 ;  /* 0x000000ffff107224 */ /* 0x000fe400078e0009 */
[----:B------:R-:W-:Y:S02]  /*cd30*/  IMAD.MOV.U32 R19, RZ, RZ, R13 ;  /* 0x000000ffff137224 */ /* 0x000fe400078e000d */
[----:B--2---:R-:W-:-:S07]  /*cd40*/  VIADD R6, R2, 0xfffffffd ;  /* 0xfffffffd02067836 */ /* 0x004fce0000000000 */
.L_x_175:
[----:B------:R-:W-:Y:S01]  /*cd50*/  IMAD.MOV R3, RZ, RZ, -R14 ;  /* 0x000000ffff037224 */ /* 0x000fe200078e0a0e */
[----:B------:R-:W-:Y:S04]  /*cd60*/  BSSY B0, `(.L_x_174) ;  /* 0x000011d000007945 */ /* 0x000fe80003800000 */
[----:B------:R-:W-:-:S13]  /*cd70*/  ISETP.NE.AND P1, PT, R8, R3, PT ;  /* 0x000000030800720c */ /* 0x000fda0003f25270 */
[----:B------:R-:W-:Y:S05]  /*cd80*/  @!P1 BRA `(.L_x_185) ;  /* 0x0000001000689947 */ /* 0x000fea0003800000 */
[----:B------:R-:W-:-:S07]  /*cd90*/  IMAD.MOV.U32 R8, RZ, RZ, R4 ;  /* 0x000000ffff087224 */ /* 0x000fce00078e0004 */
.L_x_204:
        /* <DEDUP_REMOVED lines=16> */
[----:B-1----:R-:W-:Y:S01]  /*cea0*/  @P1 IMAD.HI.U32 R8, R6, R2, RZ ;  /* 0x0000000206081227 */ /* 0x002fe200078e00ff */
[----:B------:R-:W-:-:S04]  /*ceb0*/  MOV R2, R6 ;  /* 0x0000000600027202 */ /* 0x000fc80000000f00 */
[----:B------:R-:W-:Y:S02]  /*cec0*/  @P1 SHF.R.U32.HI R2, RZ, R3, R8 ;  /* 0x00000003ff021219 */ /* 0x000fe40000011608 */
[----:B------:R-:W1:Y:S03]  /*ced0*/  LDC.64 R8, c[0x0][0x3f8] ;  /* 0x0000fe00ff087b82 */ /* 0x000e660000000a00 */
[----:B------:R-:W-:-:S04]  /*cee0*/  IMAD.MOV R3, RZ, RZ, -R2 ;  /* 0x000000ffff037224 */ /* 0x000fc800078e0a02 */
[----:B------:R-:W-:Y:S01]  /*cef0*/  IMAD R11, R11, R3, R6 ;  /* 0x000000030b0b7224 */ /* 0x000fe200078e0206 */
[----:B------:R-:W-:-:S03]  /*cf00*/  SHF.R.S32.HI R3, RZ, 0x1f, R2 ;  /* 0x0000001fff037819 */ /* 0x000fc60000011402 */
[----:B------:R-:W-:-:S04]  /*cf10*/  IMAD.WIDE.U32 R2, R5, UR4, R2 ;  /* 0x0000000405027c25 */ /* 0x000fc8000f8e0002 */
[----:B------:R-:W-:Y:S01]  /*cf20*/  IMAD.IADD R13, R13, 0x1, R3 ;  /* 0x000000010d0d7824 */ /* 0x000fe200078e0203 */
[----:B-1----:R-:W-:-:S04]  /*cf30*/  LEA R8, P1, R2, R8, 0x2 ;  /* 0x0000000802087211 */ /* 0x002fc800078210ff */
[----:B------:R-:W-:-:S05]  /*cf40*/  LEA.HI.X R9, R2, R9, R13, 0x2, P1 ;  /* 0x0000000902097211 */ /* 0x000fca00008f140d */
[----:B------:R1:W5:Y:S04]  /*cf50*/  LDG.E R8, desc[UR6][R8.64] ;  /* 0x0000000608087981 */ /* 0x000368000c1e1900 */
.L_x_188:
[----:B------:R-:W2:Y:S01]  /*cf60*/  S2R R3, SR_CgaCtaId ;  /* 0x0000000000037919 */ /* 0x000ea20000008800 */
[----:B------:R-:W-:-:S04]  /*cf70*/  MOV R2, 0x400 ;  /* 0x0000040000027802 */ /* 0x000fc80000000f00 */
[----:B--2---:R-:W-:Y:S02]  /*cf80*/  LEA R2, R3, R2, 0x18 ;  /* 0x0000000203027211 */ /* 0x004fe400078ec0ff */
[----:B------:R-:W-:-:S03]  /*cf90*/  SHF.L.U32 R3, R10, 0x1f, RZ ;  /* 0x0000001f0a037819 */ /* 0x000fc600000006ff */
[----:B------:R-:W-:-:S04]  /*cfa0*/  IMAD R2, R7, 0x8, R2 ;  /* 0x0000000807027824 */ /* 0x000fc800078e0202 */
[----:B------:R-:W2:Y:S02]  /*cfb0*/  SYNCS.PHASECHK.TRANS64.TRYWAIT P1, [R2+URZ+0x38840], R3 ;  /* 0x03884003020075a7 */ /* 0x000ea4000802017f */
[----:B--2---:R-:W-:Y:S05]  /*cfc0*/  @!P1 BRA `(.L_x_189) ;  /* 0x0000001c00109947 */ /* 0x004fea0003800000 */
.L_x_234:
[----:B-1----:R-:W1:Y:S01]  /*cfd0*/  S2R R9, SR_TID.X ;  /* 0x0000000000097919 */ /* 0x002e620000002100 */
[----:B------:R-:W-:Y:S01]  /*cfe0*/  UPRMT UR4, UR38, 0x9910, URZ ;  /* 0x0000991026047896 */ /* 0x000fe2000800003f */
[----:B-1----:R-:W-:-:S13]  /*cff0*/  LOP3.LUT P1, RZ, R9, 0x7f, RZ, 0xc0, !PT ;  /* 0x0000007f09ff7812 */ /* 0x002fda000782c0ff */
[----:B--2---:R-:W-:-:S04]  /*d000*/  @!P1 IMAD.MOV.U32 R3, RZ, RZ, 0xa000 ;  /* 0x0000a000ff039424 */ /* 0x004fc800078e00ff */
[----:B------:R1:W-:Y:S02]  /*d010*/  @!P1 SYNCS.ARRIVE.TRANS64 RZ, [R2+URZ+0x38830], R3 ;  /* 0x0388300302ff99a7 */ /* 0x0003e4000800003f */
[----:B-1----:R-:W-:-:S05]  /*d020*/  IMAD.U32 R3, RZ, RZ, UR4 ;  /* 0x00000004ff037e24 */ /* 0x002fca000f8e00ff */
[----:B------:R-:W-:-:S13]  /*d030*/  ISETP.NE.AND P2, PT, R3, 0x2, PT ;  /* 0x000000020300780c */ /* 0x000fda0003f45270 */
[----:B------:R-:W-:Y:S05]  /*d040*/  @P2 BRA `(.L_x_190) ;  /* 0x0000000000042947 */ /* 0x000fea0003800000 */
[----:B------:R-:W-:Y:S01]  /*d050*/  BPT.TRAP 0x1 ;  /* 0x000000040000795c */ /* 0x000fe20000300000 */
.L_x_190:
[----:B------:R-:W2:Y:S02]  /*d060*/  LDL R3, [R1+0x4] ;  /* 0x0000040001037983 */ /* 0x000ea40000100800 */
[----:B--2---:R-:W-:-:S13]  /*d070*/  ISETP.NE.AND P1, PT, R3, RZ, PT ;  /* 0x000000ff0300720c */ /* 0x004fda0003f25270 */
[----:B------:R-:W-:Y:S05]  /*d080*/  @P1 BRA `(.L_x_191) ;  /* 0x0000000000041947 */ /* 0x000fea0003800000 */
[----:B------:R-:W-:Y:S01]  /*d090*/  BPT.TRAP 0x1 ;  /* 0x000000040000795c */ /* 0x000fe20000300000 */
.L_x_191:
        /* <DEDUP_REMOVED lines=40> */
.L_x_235:
[----:B------:R-:W2:Y:S02]  /*d320*/  S2R R3, SR_TID.X ;  /* 0x0000000000037919 */ /* 0x000ea40000002100 */
[----:B--2---:R-:W-:-:S13]  /*d330*/  LOP3.LUT P1, RZ, R3, 0x7f, RZ, 0xc0, !PT ;  /* 0x0000007f03ff7812 */ /* 0x004fda000782c0ff */
[----:B------:R-:W-:-:S04]  /*d340*/  @!P1 IMAD.MOV.U32 R3, RZ, RZ, 0xa000 ;  /* 0x0000a000ff039424 */ /* 0x000fc800078e00ff */
[----:B------:R2:W-:Y:S01]  /*d350*/  @!P1 SYNCS.ARRIVE.TRANS64 RZ, [R2+URZ+0x38850], R3 ;  /* 0x0388500302ff99a7 */ /* 0x0005e2000800003f */
[----:B------:R-:W-:Y:S05]  /*d360*/  @P2 BRA `(.L_x_193) ;  /* 0x0000000000042947 */ /* 0x000fea0003800000 */
[----:B------:R-:W-:Y:S01]  /*d370*/  BPT.TRAP 0x1 ;  /* 0x000000040000795c */ /* 0x000fe20000300000 */
.L_x_193:
[----:B--2---:R-:W2:Y:S02]  /*d380*/  LDL R3, [R1+0x4] ;  /* 0x0000040001037983 */ /* 0x004ea40000100800 */
[----:B--2---:R-:W-:-:S13]  /*d390*/  ISETP.NE.AND P1, PT, R3, RZ, PT ;  /* 0x000000ff0300720c */ /* 0x004fda0003f25270 */
[----:B------:R-:W-:Y:S05]  /*d3a0*/  @P1 BRA `(.L_x_194) ;  /* 0x0000000000041947 */ /* 0x000fea0003800000 */
[----:B------:R-:W-:Y:S01]  /*d3b0*/  BPT.TRAP 0x1 ;  /* 0x000000040000795c */ /* 0x000fe20000300000 */
.L_x_194:
[----:B------:R-:W2:Y:S01]  /*d3c0*/  LDL.LU R13, [R1] ;  /* 0x00000000010d7983 */ /* 0x000ea20000300800 */
[----:B------:R-:W-:Y:S01]  /*d3d0*/  MOV R3, 0x400 ;  /* 0x0000040000037802 */ /* 0x000fe20000000f00 */
[----:B------:R-:W-:Y:S01]  /*d3e0*/  IMAD R16, R16, 0x5000, R21 ;  /* 0x0000500010107824 */ /* 0x000fe200078e0215 */
[----:B------:R-:W-:Y:S01]  /*d3f0*/  R2UR UR5, R20 ;  /* 0x00000000140572ca */ /* 0x000fe200000e0000 */
[----:B------:R-:W3:Y:S01]  /*d400*/  S2R R9, SR_CgaCtaId ;  /* 0x0000000000097919 */ /* 0x000ee20000008800 */
[----:B------:R-:W-:Y:S01]  /*d410*/  R2UR UR9, R2 ;  /* 0x00000000020972ca */ /* 0x000fe200000e0000 */
[----:B------:R-:W-:Y:S01]  /*d420*/  UIADD3 UR4, UP0, UR36, 0x470, URZ ;  /* 0x0000047024047890 */ /* 0x000fe2000ff1e03f */
[----:B------:R-:W-:Y:S01]  /*d430*/  R2UR UR13, R4 ;  /* 0x00000000040d72ca */ /* 0x000fe200000e0000 */
[----:B------:R-:W-:Y:S01]  /*d440*/  UMOV UR10, URZ ;  /* 0x0000003f000a7c82 */ /* 0x000fe20008000000 */
[----:B------:R-:W-:Y:S01]  /*d450*/  R2UR UR12, R0 ;  /* 0x00000000000c72ca */ /* 0x000fe200000e0000 */
[----:B------:R-:W-:Y:S01]  /*d460*/  UMOV UR18, 0x30000 ;  /* 0x0003000000127882 */ /* 0x000fe20000000000 */
[----:B------:R-:W-:Y:S01]  /*d470*/  UMOV UR6, 0x0 ;  /* 0x0000000000067882 */ /* 0x000fe20000000000 */
[----:B------:R-:W-:Y:S01]  /*d480*/  UMOV UR7, 0x14f00000 ;  /* 0x14f0000000077882 */ /* 0x000fe20000000000 */
[----:B------:R-:W-:Y:S01]  /*d490*/  UMOV UR17, 0x40 ;  /* 0x0000004000117882 */ /* 0x000fe20000000000 */
[----:B------:R4:W-:Y:S01]  /*d4a0*/  STL [R1], R11 ;  /* 0x0000000b01007387 */ /* 0x0009e20000100800 */
[----:B------:R-:W-:-:S03]  /*d4b0*/  IMAD.MOV.U32 R4, RZ, RZ, R8 ;  /* 0x000000ffff047224 */ /* 0x000fc600078e0008 */
[----:B------:R-:W-:Y:S01]  /*d4c0*/  UIADD3 UR9, UR9, 0x38850, URZ ;  /* 0x0003885009097890 */ /* 0x000fe2000fffe03f */
[----:B---3--:R-:W-:-:S04]  /*d4d0*/  LEA R3, R9, R3, 0x18 ;  /* 0x0000000309037211 */ /* 0x008fc800078ec0ff */
[----:B------:R-:W-:-:S04]  /*d4e0*/  LEA R16, R16, R3, 0x1 ;  /* 0x0000000310107211 */ /* 0x000fc800078e08ff */
[----:B------:R-:W-:-:S13]  /*d4f0*/  R2UR UR14, R16 ;  /* 0x00000000100e72ca */ /* 0x000fda00000e0000 */
[----:B------:R-:W-:Y:S02]  /*d500*/  UIADD3 UR8, UR14, 0x400, URZ ;  /* 0x000004000e087890 */ /* 0x000fe4000fffe03f */
[----:B------:R-:W-:Y:S02]  /*d510*/  UIADD3 UR15, UR14, 0x2c00, URZ ;  /* 0x00002c000e0f7890 */ /* 0x000fe4000fffe03f */
[----:B------:R-:W-:Y:S02]  /*d520*/  UIADD3 UR16, UR14, 0x5400, URZ ;  /* 0x000054000e107890 */ /* 0x000fe4000fffe03f */
[----:B------:R-:W-:Y:S01]  /*d530*/  UIADD3 UR14, UR14, 0x7c00, URZ ;  /* 0x00007c000e0e7890 */ /* 0x000fe2000fffe03f */
[----:B--2---:R-:W-:-:S13]  /*d540*/  R2UR UR11, R13 ;  /* 0x000000000d0b72ca */ /* 0x004fda00000e0000 */
[----:B------:R-:W-:Y:S02]  /*d550*/  UIMAD UR11, UR11, 0x50, UR5 ;  /* 0x000000500b0b78a4 */ /* 0x000fe4000f8e0205 */
[----:B------:R-:W-:-:S09]  /*d560*/  UIADD3.X UR5, URZ, UR37, URZ, UP0, !UPT ;  /* 0x000000253f057290 */ /* 0x000fd200087fe43f */
[----:B------:R2:W-:Y:S02]  /*d570*/  UTMALDG.4D.MULTICAST [UR8], [UR4], UR18, desc[UR6] ;  /* 0x00000608040073b4 */ /* 0x0005e40008019812 */
[----:B--2---:R-:W-:Y:S01]  /*d580*/  UMOV UR8, UR15 ;  /* 0x0000000f00087c82 */ /* 0x004fe20008000000 */
[----:B------:R-:W-:Y:S01]  /*d590*/  UMOV UR10, UR17 ;  /* 0x00000011000a7c82 */ /* 0x000fe20008000000 */
[----:B------:R-:W-:Y:S01]  /*d5a0*/  UMOV UR15, 0x80 ;  /* 0x00000080000f7882 */ /* 0x000fe20000000000 */
[----:B------:R2:W-:Y:S02]  /*d5b0*/  UTMALDG.4D.MULTICAST [UR8], [UR4], UR18, desc[UR6] ;  /* 0x00000608040073b4 */ /* 0x0005e40008019812 */
[----:B--2---:R-:W-:Y:S01]  /*d5c0*/  UMOV UR8, UR16 ;  /* 0x0000001000087c82 */ /* 0x004fe20008000000 */
[----:B------:R-:W-:Y:S01]  /*d5d0*/  UMOV UR10, UR15 ;  /* 0x0000000f000a7c82 */ /* 0x000fe20008000000 */
[----:B------:R-:W-:Y:S01]  /*d5e0*/  UMOV UR15, 0xc0 ;  /* 0x000000c0000f7882 */ /* 0x000fe20000000000 */
[----:B------:R2:W-:Y:S02]  /*d5f0*/  UTMALDG.4D.MULTICAST [UR8], [UR4], UR18, desc[UR6] ;  /* 0x00000608040073b4 */ /* 0x0005e40008019812 */
[----:B--2---:R-:W-:Y:S01]  /*d600*/  UMOV UR8, UR14 ;  /* 0x0000000e00087c82 */ /* 0x004fe20008000000 */
[----:B------:R-:W-:-:S02]  /*d610*/  UMOV UR10, UR15 ;  /* 0x0000000f000a7c82 */ /* 0x000fc40008000000 */
[----:B------:R4:W-:Y:S02]  /*d620*/  UTMALDG.4D.MULTICAST [UR8], [UR4], UR18, desc[UR6] ;  /* 0x00000608040073b4 */ /* 0x0009e40008019812 */
[----:B----4-:R-:W-:Y:S01]  /*d630*/  NOP ;  /* 0x0000000000007918 */ /* 0x010fe20000000000 */
.L_x_187:
[----:B------:R-:W-:Y:S05]  /*d640*/  BSYNC B1 ;  /* 0x0000000000017941 */ /* 0x000fea0003800000 */
.L_x_186:
[----:B------:R-:W-:Y:S01]  /*d650*/  VIADD R16, R7, 0x1 ;  /* 0x0000000107107836 */ /* 0x000fe20000000000 */
[----:B------:R-:W-:Y:S04]  /*d660*/  BSSY B1, `(.L_x_195) ;  /* 0x0000089000017945 */ /* 0x000fe80003800000 */
[----:B------:R-:W-:-:S04]  /*d670*/  ISETP.NE.AND P1, PT, R16, 0x2, PT ;  /* 0x000000021000780c */ /* 0x000fc80003f25270 */
[----:B-1----:R-:W-:Y:S02]  /*d680*/  SEL R19, RZ, 0x1, P1 ;  /* 0x00000001ff137807 */ /* 0x002fe40000800000 */
[----:B------:R-:W-:Y:S02]  /*d690*/  SEL R16, R16, RZ, P1 ;  /* 0x000000ff10107207 */ /* 0x000fe40000800000 */
[----:B------:R-:W-:Y:S01]  /*d6a0*/  LOP3.LUT R19, R10, R19, RZ, 0x3c, !PT ;  /* 0x000000130a137212 */ /* 0x000fe200078e3cff */
[----:B------:R-:W-:Y:S06]  /*d6b0*/  @!P6 BRA `(.L_x_196) ;  /* 0x00000008000ce947 */ /* 0x000fec0003800000 */
[----:B------:R-:W-:Y:S01]  /*d6c0*/  VIADD R11, R6, 0xffffffff ;  /* 0xffffffff060b7836 */ /* 0x000fe20000000000 */
        /* <DEDUP_REMOVED lines=15> */
[----:B------:R-:W-:-:S04]  /*d7c0*/  IMAD.WIDE.U32 R2, R5, UR4, R2 ;  /* 0x0000000405027c25 */ /* 0x000fc8000f8e0002 */
[----:B------:R-:W-:Y:S01]  /*d7d0*/  IMAD.IADD R13, R13, 0x1, R3 ;  /* 0x000000010d0d7824 */ /* 0x000fe200078e0203 */
[----:B-1----:R-:W-:-:S04]  /*d7e0*/  LEA R8, P1, R2, R8, 0x2 ;  /* 0x0000000802087211 */ /* 0x002fc800078210ff */
[----:B------:R-:W-:-:S05]  /*d7f0*/  LEA.HI.X R9, R2, R9, R13, 0x2, P1 ;  /* 0x0000000902097211 */ /* 0x000fca00008f140d */
[----:B------:R1:W5:Y:S04]  /*d800*/  LDG.E R8, desc[UR6][R8.64] ;  /* 0x0000000608087981 */ /* 0x000368000c1e1900 */
.L_x_197:
[----:B------:R-:W2:Y:S01]  /*d810*/  S2R R3, SR_CgaCtaId ;  /* 0x0000000000037919 */ /* 0x000ea20000008800 */
[----:B------:R-:W-:-:S04]  /*d820*/  MOV R2, 0x400 ;  /* 0x0000040000027802 */ /* 0x000fc80000000f00 */
[----:B--2---:R-:W-:Y:S02]  /*d830*/  LEA R2, R3, R2, 0x18 ;  /* 0x0000000203027211 */ /* 0x004fe400078ec0ff */
[----:B------:R-:W-:-:S03]  /*d840*/  SHF.L.U32 R3, R19, 0x1f, RZ ;  /* 0x0000001f13037819 */ /* 0x000fc600000006ff */
[----:B------:R-:W-:-:S04]  /*d850*/  IMAD R2, R16, 0x8, R2 ;  /* 0x0000000810027824 */ /* 0x000fc800078e0202 */
[----:B------:R-:W2:Y:S02]  /*d860*/  SYNCS.PHASECHK.TRANS64.TRYWAIT P1, [R2+URZ+0x38840], R3 ;  /* 0x03884003020075a7 */ /* 0x000ea4000802017f */
[----:B--2---:R-:W-:Y:S05]  /*d870*/  @!P1 BRA `(.L_x_198) ;  /* 0x00000014000c9947 */ /* 0x004fea0003800000 */
.L_x_236:
[----:B-1----:R-:W1:Y:S01]  /*d880*/  S2R R9, SR_TID.X ;  /* 0x0000000000097919 */ /* 0x002e620000002100 */
[----:B------:R-:W-:Y:S01]  /*d890*/  UPRMT UR4, UR38, 0x9910, URZ ;  /* 0x0000991026047896 */ /* 0x000fe2000800003f */
[----:B-1----:R-:W-:-:S13]  /*d8a0*/  LOP3.LUT P1, RZ, R9, 0x7f, RZ, 0xc0, !PT ;  /* 0x0000007f09ff7812 */ /* 0x002fda000782c0ff */
[----:B--2---:R-:W-:-:S04]  /*d8b0*/  @!P1 IMAD.MOV.U32 R3, RZ, RZ, 0xa000 ;  /* 0x0000a000ff039424 */ /* 0x004fc800078e00ff */
[----:B------:R1:W-:Y:S02]  /*d8c0*/  @!P1 SYNCS.ARRIVE.TRANS64 RZ, [R2+URZ+0x38830], R3 ;  /* 0x0388300302ff99a7 */ /* 0x0003e4000800003f */
[----:B-1----:R-:W-:-:S04]  /*d8d0*/  MOV R3, UR4 ;  /* 0x0000000400037c02 */ /* 0x002fc80008000f00 */
[----:B------:R-:W-:-:S13]  /*d8e0*/  ISETP.NE.AND P2, PT, R3, 0x2, PT ;  /* 0x000000020300780c */ /* 0x000fda0003f45270 */
[----:B------:R-:W-:Y:S05]  /*d8f0*/  @P2 BRA `(.L_x_199) ;  /* 0x0000000000042947 */ /* 0x000fea0003800000 */
[----:B------:R-:W-:Y:S01]  /*d900*/  BPT.TRAP 0x1 ;  /* 0x000000040000795c */ /* 0x000fe20000300000 */
.L_x_199:
[----:B------:R-:W2:Y:S02]  /*d910*/  LDL R3, [R1+0x4] ;  /* 0x0000040001037983 */ /* 0x000ea40000100800 */
[----:B--2---:R-:W-:-:S13]  /*d920*/  ISETP.NE.AND P1, PT, R3, RZ, PT ;  /* 0x000000ff0300720c */ /* 0x004fda0003f25270 */
[----:B------:R-:W-:Y:S05]  /*d930*/  @P1 BRA `(.L_x_200) ;  /* 0x0000000000041947 */ /* 0x000fea0003800000 */
[----:B------:R-:W-:Y:S01]  /*d940*/  BPT.TRAP 0x1 ;  /* 0x000000040000795c */ /* 0x000fe20000300000 */
.L_x_200:
        /* <DEDUP_REMOVED lines=40> */
.L_x_237:
[----:B------:R-:W2:Y:S02]  /*dbd0*/  S2R R3, SR_TID.X ;  /* 0x0000000000037919 */ /* 0x000ea40000002100 */
[----:B--2---:R-:W-:-:S13]  /*dbe0*/  LOP3.LUT P1, RZ, R3, 0x7f, RZ, 0xc0, !PT ;  /* 0x0000007f03ff7812 */ /* 0x004fda000782c0ff */
[----:B------:R-:W-:-:S04]  /*dbf0*/  @!P1 IMAD.MOV.U32 R3, RZ, RZ, 0xa000 ;  /* 0x0000a000ff039424 */ /* 0x000fc800078e00ff */
[----:B------:R2:W-:Y:S01]  /*dc00*/  @!P1 SYNCS.ARRIVE.TRANS64 RZ, [R2+URZ+0x38850], R3 ;  /* 0x0388500302ff99a7 */ /* 0x0005e2000800003f */
[----:B------:R-:W-:Y:S05]  /*dc10*/  @P2 BRA `(.L_x_202) ;  /* 0x0000000000042947 */ /* 0x000fea0003800000 */
[----:B------:R-:W-:Y:S01]  /*dc20*/  BPT.TRAP 0x1 ;  /* 0x000000040000795c */ /* 0x000fe20000300000 */
.L_x_202:
[----:B--2---:R-:W2:Y:S02]  /*dc30*/  LDL R3, [R1+0x4] ;  /* 0x0000040001037983 */ /* 0x004ea40000100800 */
[----:B--2---:R-:W-:-:S13]  /*dc40*/  ISETP.NE.AND P1, PT, R3, RZ, PT ;  /* 0x000000ff0300720c */ /* 0x004fda0003f25270 */
[----:B------:R-:W-:Y:S05]  /*dc50*/  @P1 BRA `(.L_x_203) ;  /* 0x0000000000041947 */ /* 0x000fea0003800000 */
[----:B------:R-:W-:Y:S01]  /*dc60*/  BPT.TRAP 0x1 ;  /* 0x000000040000795c */ /* 0x000fe20000300000 */
.L_x_203:
[----:B-1----:R-:W2:Y:S01]  /*dc70*/  LDL.LU R10, [R1] ;  /* 0x00000000010a7983 */ /* 0x002ea20000300800 */
[----:B------:R-:W-:Y:S01]  /*dc80*/  MOV R3, 0x400 ;  /* 0x0000040000037802 */ /* 0x000fe20000000f00 */
[----:B------:R-:W-:Y:S01]  /*dc90*/  IMAD R7, R7, 0x5000, R21 ;  /* 0x0000500007077824 */ /* 0x000fe200078e0215 */
[----:B------:R-:W-:Y:S01]  /*dca0*/  R2UR UR5, R20 ;  /* 0x00000000140572ca */ /* 0x000fe200000e0000 */
[----:B------:R-:W1:Y:S01]  /*dcb0*/  S2R R9, SR_CgaCtaId ;  /* 0x0000000000097919 */ /* 0x000e620000008800 */
        /* <DEDUP_REMOVED lines=12> */
[----:B-1----:R-:W-:-:S05]  /*dd80*/  LEA R3, R9, R3, 0x18 ;  /* 0x0000000309037211 */ /* 0x002fca00078ec0ff */
[----:B------:R-:W-:-:S05]  /*dd90*/  IMAD R7, R7, 0x2, R3 ;  /* 0x0000000207077824 */ /* 0x000fca00078e0203 */
        /* <DEDUP_REMOVED lines=21> */
.L_x_196:
[----:B------:R-:W-:Y:S05]  /*def0*/  BSYNC B1 ;  /* 0x0000000000017941 */ /* 0x000fea0003800000 */
.L_x_195:
[C---:B------:R-:W-:Y:S01]  /*df00*/  ISETP.GT.AND P1, PT, R6.reuse, 0x1, PT ;  /* 0x000000010600780c */ /* 0x040fe20003f24270 */
[----:B------:R-:W-:-:S12]  /*df10*/  VIADD R6, R6, 0xfffffffe ;  /* 0xfffffffe06067836 */ /* 0x000fd80000000000 */
[----:B------:R-:W-:Y:S05]  /*df20*/  @P1 BRA `(.L_x_204) ;  /* 0xffffffec009c1947 */ /* 0x000fea000383ffff */
.L_x_185:
[----:B------:R-:W-:Y:S05]  /*df30*/  BSYNC B0 ;  /* 0x0000000000007941 */ /* 0x000fea0003800000 */
.L_x_174:
[----:B------:R-:W-:Y:S04]  /*df40*/  BSSY B0, `(.L_x_205) ;  /* 0x000003c000007945 */ /* 0x000fe80003800000 */
[----:B------:R-:W-:Y:S05]  /*df50*/  @!P6 BRA `(.L_x_206) ;  /* 0x0000000000e8e947 */ /* 0x000fea0003800000 */
[----:B------:R-:W3:Y:S01]  /*df60*/  S2R R3, SR_CgaCtaId ;  /* 0x0000000000037919 */ /* 0x000ee20000008800 */
[----:B------:R-:W-:-:S04]  /*df70*/  MOV R2, 0x400 ;  /* 0x0000040000027802 */ /* 0x000fc80000000f00 */
[----:B---3--:R-:W-:-:S05]  /*df80*/  LEA R2, R3, R2, 0x18 ;  /* 0x0000000203027211 */ /* 0x008fca00078ec0ff */
[----:B------:R-:W-:Y:S01]  /*df90*/  IMAD R3, R16, 0x8, R2 ;  /* 0x0000000810037824 */ /* 0x000fe200078e0202 */
[----:B------:R-:W-:-:S04]  /*dfa0*/  SHF.L.U32 R2, R19, 0x1f, RZ ;  /* 0x0000001f13027819 */ /* 0x000fc800000006ff */
[----:B------:R-:W3:Y:S02]  /*dfb0*/  SYNCS.PHASECHK.TRANS64.TRYWAIT P0, [R3+URZ+0x38860], R2 ;  /* 0x03886002030075a7 */ /* 0x000ee4000800017f */
[----:B---3--:R-:W-:Y:S05]  /*dfc0*/  @!P0 BRA `(.L_x_207) ;  /* 0x0000000c00608947 */ /* 0x008fea0003800000 */
.L_x_238:
        /* <DEDUP_REMOVED lines=9> */
.L_x_208:
[----:B------:R-:W3:Y:S02]  /*e060*/  LDL R2, [R1+0x4] ;  /* 0x0000040001027983 */ /* 0x000ee40000100800 */
[----:B---3--:R-:W-:-:S13]  /*e070*/  ISETP.NE.AND P0, PT, R2, RZ, PT ;  /* 0x000000ff0200720c */ /* 0x008fda0003f05270 */
[----:B------:R-:W-:Y:S05]  /*e080*/  @P0 BRA `(.L_x_209) ;  /* 0x0000000000040947 */ /* 0x000fea0003800000 */
[----:B------:R-:W-:Y:S01]  /*e090*/  BPT.TRAP 0x1 ;  /* 0x000000040000795c */ /* 0x000fe20000300000 */
.L_x_209:
[----:B------:R-:W3:Y:S01]  /*e0a0*/  LDL R2, [R1] ;  /* 0x0000000001027983 */ /* 0x000ee20000100800 */
[----:B------:R-:W-:Y:S01]  /*e0b0*/  MOV R5, 0x400 ;  /* 0x0000040000057802 */ /* 0x000fe20000000f00 */
[----:B-1----:R-:W1:Y:S01]  /*e0c0*/  S2R R6, SR_CgaCtaId ;  /* 0x0000000000067919 */ /* 0x002e620000008800 */
[----:B------:R-:W-:Y:S01]  /*e0d0*/  IMAD R21, R16, 0x5000, R21 ;  /* 0x0000500010157824 */ /* 0x000fe200078e0215 */
[----:B------:R-:W-:Y:S02]  /*e0e0*/  R2UR UR5, R20 ;  /* 0x00000000140572ca */ /* 0x000fe400000e0000 */
[----:B------:R-:W-:Y:S01]  /*e0f0*/  R2UR UR9, R3 ;  /* 0x00000000030972ca */ /* 0x000fe200000e0000 */
[----:B------:R-:W-:Y:S01]  /*e100*/  UIADD3 UR4, UP0, UR36, 0x470, URZ ;  /* 0x0000047024047890 */ /* 0x000fe2000ff1e03f */
[----:B------:R-:W-:Y:S02]  /*e110*/  R2UR UR12, R0 ;  /* 0x00000000000c72ca */ /* 0x000fe400000e0000 */
[----:B------:R-:W-:-:S02]  /*e120*/  R2UR UR13, R4 ;  /* 0x00000000040d72ca */ /* 0x000fc400000e0000 */
[----:B-1----:R-:W-:-:S04]  /*e130*/  LEA R5, R6, R5, 0x18 ;  /* 0x0000000506057211 */ /* 0x002fc800078ec0ff */
[----:B------:R-:W-:-:S04]  /*e140*/  LEA R21, R21, R5, 0x1 ;  /* 0x0000000515157211 */ /* 0x000fc800078e08ff */
        /* <DEDUP_REMOVED lines=10> */
[----:B------:R-:W-:Y:S01]  /*e1f0*/  UIADD3 UR14, UR14, 0x7c00, URZ ;  /* 0x00007c000e0e7890 */ /* 0x000fe2000fffe03f */
[----:B---3--:R-:W-:-:S13]  /*e200*/  R2UR UR11, R2 ;  /* 0x00000000020b72ca */ /* 0x008fda00000e0000 */
        /* <DEDUP_REMOVED lines=15> */
.L_x_206:
[----:B------:R-:W-:Y:S05]  /*e300*/  BSYNC B0 ;  /* 0x0000000000007941 */ /* 0x000fea0003800000 */
.L_x_205:
[----:B------:R-:W3:Y:S01]  /*e310*/  LDL.LU R0, [R1+0x14] ;  /* 0x0000140001007983 */ /* 0x000ee20000300800 */
[----:B------:R-:W-:-:S03]  /*e320*/  ULDC UR4, c[0x0][0xda4] ;  /* 0x0003690000047ab9 */ /* 0x000fc60000000800 */
[----:B------:R-:W4:Y:S01]  /*e330*/  LDL.LU R2, [R1+0x1c] ;  /* 0x00001c0001027983 */ /* 0x000f220000300800 */
[----:B------:R-:W-:-:S05]  /*e340*/  VIADD R16, R16, 0x1 ;  /* 0x0000000110107836 */ /* 0x000fca0000000000 */
[----:B------:R-:W-:-:S04]  /*e350*/  ISETP.NE.AND P0, PT, R16, 0x2, PT ;  /* 0x000000021000780c */ /* 0x000fc80003f05270 */
[----:B------:R-:W-:Y:S01]  /*e360*/  SEL R16, R16, RZ, P0 ;  /* 0x000000ff10107207 */ /* 0x000fe20000000000 */
[----:B---3--:R-:W-:Y:S02]  /*e370*/  VIADD R0, R0, UR39 ;  /* 0x0000002700007c36 */ /* 0x008fe40008000000 */
[----:B----4-:R-:W-:-:S03]  /*e380*/  VIADD R2, R2, 0x1 ;  /* 0x0000000102027836 */ /* 0x010fc60000000000 */
[----:B------:R3:W-:Y:S01]  /*e390*/  STL [R1+0x14], R0 ;  /* 0x0000140001007387 */ /* 0x0007e20000100800 */
[----:B------:R-:W-:-:S03]  /*e3a0*/  ISETP.GE.AND P1, PT, R0, UR4, PT ;  /* 0x0000000400007c0c */ /* 0x000fc6000bf26270 */
[----:B------:R4:W-:Y:S01]  /*e3b0*/  STL [R1+0x1c], R2 ;  /* 0x00001c0201007387 */ /* 0x0009e20000100800 */
[----:B---3--:R-:W-:-:S04]  /*e3c0*/  SEL R0, RZ, 0x1, P0 ;  /* 0x00000001ff007807 */ /* 0x008fc80000000000 */
[----:B------:R-:W-:-:S05]  /*e3d0*/  LOP3.LUT R19, R19, R0, RZ, 0x3c, !PT ;  /* 0x0000000013137212 */ /* 0x000fca00078e3cff */
[----:B----4-:R-:W-:Y:S05]  /*e3e0*/  @!P1 BRA `(.L_x_210) ;  /* 0xffffffc800fc9947 */ /* 0x010fea000383ffff */
[----:B------:R-:W-:-:S07]  /*e3f0*/  LOP3.LUT R2, R2, 0x1, RZ, 0xc, !PT ;  /* 0x0000000102027812 */ /* 0x000fce00078e0cff */
.L_x_157:
[----:B------:R-:W3:Y:S01]  /*e400*/  S2R R3, SR_CgaCtaId ;  /* 0x0000000000037919 */ /* 0x000ee20000008800 */
[----:B------:R-:W-:Y:S01]  /*e410*/  MOV R0, 0x400 ;  /* 0x0000040000007802 */ /* 0x000fe20000000f00 */
[----:B------:R-:W-:Y:S03]  /*e420*/  BSSY B0, `(.L_x_211) ;  /* 0x0000005000007945 */ /* 0x000fe60003800000 */
[----:B---3--:R-:W-:Y:S02]  /*e430*/  LEA R0, R3, R0, 0x18 ;  /* 0x0000000003007211 */ /* 0x008fe400078ec0ff */
[----:B------:R-:W-:-:S04]  /*e440*/  SHF.L.U32 R3, R2, 0x1f, RZ ;  /* 0x0000001f02037819 */ /* 0x000fc800000006ff */
[----:B------:R-:W3:Y:S02]  /*e450*/  SYNCS.PHASECHK.TRANS64.TRYWAIT P0, [R0+URZ+0x38820], R3 ;  /* 0x03882003000075a7 */ /* 0x000ee4000800017f */
[----:B---3--:R-:W-:Y:S05]  /*e460*/  @!P0 BRA `(.L_x_212) ;  /* 0x00000008004c8947 */ /* 0x008fea0003800000 */
.L_x_239:
[----:B------:R-:W-:Y:S05]  /*e470*/  BSYNC B0 ;  /* 0x0000000000007941 */ /* 0x000fea0003800000 */
.L_x_211:
[----:B------:R-:W-:-:S03]  /*e480*/  UMOV UR4, 0xffffffff ;  /* 0xffffffff00047882 */ /* 0x000fc60000000000 */
[----:B------:R-:W-:Y:S05]  /*e490*/  BRA.DIV UR4, `(.L_x_213) ;  /* 0x0000000a04547947 */ /* 0x000fea000b800000 */
[----:B------:R-:W4:Y:S02]  /*e4a0*/  S2R R2, SR_TID.X ;  /* 0x0000000000027919 */ /* 0x000f240000002100 */
[----:B----4-:R-:W-:-:S04]  /*e4b0*/  SHF.R.U32.HI R2, RZ, 0x5, R2 ;  /* 0x00000005ff027819 */ /* 0x010fc80000011602 */
[----:B------:R-:W-:-:S05]  /*e4c0*/  LOP3.LUT R2, R2, 0x3, RZ, 0xc0, !PT ;  /* 0x0000000302027812 */ /* 0x000fca00078ec0ff */
[----:B--2---:R2:W4:Y:S02]  /*e4d0*/  SHFL.IDX PT, R14, R2, RZ, 0x1f ;  /* 0x00001fff020e7589 */ /* 0x00452400000e0000 */
.L_x_242:
[----:B----4-:R-:W-:Y:S01]  /*e4e0*/  ISETP.NE.AND P0, PT, R14, RZ, PT ;  /* 0x000000ff0e00720c */ /* 0x010fe20003f05270 */
[----:B------:R-:W-:-:S12]  /*e4f0*/  BSSY B0, `(.L_x_214) ;  /* 0x0000026000007945 */ /* 0x000fd80003800000 */
[----:B------:R-:W-:Y:S05]  /*e500*/  @P0 BRA `(.L_x_215) ;  /* 0x0000000000900947 */ /* 0x000fea0003800000 */
[----:B------:R-:W-:-:S03]  /*e510*/  UMOV UR4, 0xffffffff ;  /* 0xffffffff00047882 */ /* 0x000fc60000000000 */
[----:B------:R-:W-:Y:S05]  /*e520*/  BRA.DIV UR4, `(.L_x_216) ;  /* 0x0000000a04647947 */ /* 0x000fea000b800000 */
[----:B------:R-:W-:-:S13]  /*e530*/  ELECT P6, URZ, PT ;  /* 0x00000000003f782f */ /* 0x000fda00038c0000 */
.L_x_245:
[----:B------:R-:W-:Y:S05]  /*e540*/  @!P6 BRA `(.L_x_215) ;  /* 0x000000000080e947 */ /* 0x000fea0003800000 */
[----:B--2---:R-:W2:Y:S02]  /*e550*/  LDL R2, [R1+0x24] ;  /* 0x0000240001027983 */ /* 0x004ea40000100800 */
[----:B--2---:R-:W-:-:S13]  /*e560*/  R2UR UR4, R2 ;  /* 0x00000000020472ca */ /* 0x004fda00000e0000 */
[----:B------:R-:W-:-:S06]  /*e570*/  ULOP3.LUT UR4, UR4, 0x2, URZ, 0xfc, !UPT ;  /* 0x0000000204047892 */ /* 0x000fcc000f8efc3f */
[----:B------:R-:W-:-:S05]  /*e580*/  IMAD.U32 R2, RZ, RZ, UR4 ;  /* 0x00000004ff027e24 */ /* 0x000fca000f8e00ff */
[----:B------:R-:W-:-:S13]  /*e590*/  ISETP.NE.AND P2, PT, R2, 0x3, PT ;  /* 0x000000030200780c */ /* 0x000fda0003f45270 */
[----:B------:R-:W-:Y:S05]  /*e5a0*/  @!P2 BRA `(.L_x_217) ;  /* 0x000000000004a947 */ /* 0x000fea0003800000 */
[----:B------:R-:W-:Y:S01]  /*e5b0*/  BPT.TRAP 0x1 ;  /* 0x000000040000795c */ /* 0x000fe20000300000 */
.L_x_217:
[----:B---3--:R-:W-:Y:S01]  /*e5c0*/  VIADD R3, R0, 0x38840 ;  /* 0x0003884000037836 */ /* 0x008fe20000000000 */
[----:B------:R-:W-:Y:S01]  /*e5d0*/  SHF.L.U32 R5, R19, 0x1f, RZ ;  /* 0x0000001f13057819 */ /* 0x000fe200000006ff */
[C---:B------:R-:W-:Y:S02]  /*e5e0*/  VIADD R2, R16.reuse, 0x1 ;  /* 0x0000000110027836 */ /* 0x040fe40000000000 */
[----:B-1----:R-:W-:-:S03]  /*e5f0*/  IMAD R6, R16, 0x8, R3 ;  /* 0x0000000810067824 */ /* 0x002fc600078e0203 */
[----:B------:R-:W-:Y:S01]  /*e600*/  ISETP.NE.AND P1, PT, R2, 0x2, PT ;  /* 0x000000020200780c */ /* 0x000fe20003f25270 */
[----:B------:R-:W1:Y:S03]  /*e610*/  SYNCS.PHASECHK.TRANS64.TRYWAIT P0, [R6+URZ], R5 ;  /* 0x00000005060075a7 */ /* 0x000e66000800017f */
[----:B------:R-:W-:-:S04]  /*e620*/  SEL R4, RZ, 0x1, P1 ;  /* 0x00000001ff047807 */ /* 0x000fc80000800000 */
[----:B------:R-:W-:Y:S02]  /*e630*/  LOP3.LUT R19, R19, R4, RZ, 0x3c, !PT ;  /* 0x0000000413137212 */ /* 0x000fe400078e3cff */
[----:B------:R-:W-:Y:S02]  /*e640*/  SEL R4, R2, RZ, P1 ;  /* 0x000000ff02047207 */ /* 0x000fe40000800000 */
[----:B------:R-:W-:-:S03]  /*e650*/  SHF.L.U32 R2, R19, 0x1f, RZ ;  /* 0x0000001f13027819 */ /* 0x000fc600000006ff */
[----:B------:R-:W-:Y:S01]  /*e660*/  IMAD R3, R4, 0x8, R3 ;  /* 0x0000000804037824 */ /* 0x000fe200078e0203 */
[----:B-1----:R-:W-:Y:S06]  /*e670*/  @!P0 BRA `(.L_x_218) ;  /* 0x0000000800308947 */ /* 0x002fec0003800000 */
.L_x_246:
[----:B------:R-:W2:Y:S02]  /*e680*/  SYNCS.PHASECHK.TRANS64.TRYWAIT P0, [R3+URZ], R2 ;  /* 0x00000002030075a7 */ /* 0x000ea4000800017f */
[----:B--2---:R-:W-:Y:S05]  /*e690*/  @!P0 BRA `(.L_x_219) ;  /* 0x00000008003c8947 */ /* 0x004fea0003800000 */
.L_x_247:
[----:B------:R-:W-:Y:S05]  /*e6a0*/  @!P2 BRA `(.L_x_220) ;  /* 0x000000000004a947 */ /* 0x000fea0003800000 */
[----:B------:R-:W-:Y:S01]  /*e6b0*/  BPT.TRAP 0x1 ;  /* 0x000000040000795c */ /* 0x000fe20000300000 */
.L_x_220:
[----:B--2---:R-:W-:-:S05]  /*e6c0*/  IADD3 R3, R0, 0x38860, RZ ;  /* 0x0003886000037810 */ /* 0x004fca0007ffe0ff */
[----:B------:R-:W-:-:S04]  /*e6d0*/  IMAD R16, R16, 0x8, R3 ;  /* 0x0000000810107824 */ /* 0x000fc800078e0203 */
[----:B------:R-:W2:Y:S02]  /*e6e0*/  SYNCS.PHASECHK.TRANS64.TRYWAIT P0, [R16+URZ], R5 ;  /* 0x00000005100075a7 */ /* 0x000ea4000800017f */
[----:B--2---:R-:W-:Y:S05]  /*e6f0*/  @!P0 BRA `(.L_x_221) ;  /* 0x0000000800388947 */ /* 0x004fea0003800000 */
.L_x_248:
[----:B------:R-:W-:-:S07]  /*e700*/  IMAD R3, R4, 0x8, R3 ;  /* 0x0000000804037824 */ /* 0x000fce00078e0203 */
.L_x_222:
[----:B---3--:R3:W4:Y:S02]  /*e710*/  SYNCS.PHASECHK.TRANS64.TRYWAIT P0, [R3+URZ], R2 ;  /* 0x00000002030075a7 */ /* 0x008724000800017f */
[----:B----4-:R-:W-:Y:S05]  /*e720*/  @!P0 NANOSLEEP.SYNCS 0x989680 ;  /* 0x009896800000895d */ /* 0x010fea0003900000 */
[----:B------:R-:W4:Y:S02]  /*e730*/  @!P0 SYNCS.PHASECHK.TRANS64 P0, [R3+URZ], R2 ;  /* 0x00000002030085a7 */ /* 0x000f24000800007f */
[----:B----4-:R-:W-:Y:S05]  /*e740*/  @!P0 BRA `(.L_x_222) ;  /* 0xfffffffc00f08947 */ /* 0x010fea000383ffff */
.L_x_215:
[----:B------:R-:W-:Y:S05]  /*e750*/  BSYNC B0 ;  /* 0x0000000000007941 */ /* 0x000fea0003800000 */
.L_x_214:
[----:B------:R-:W-:Y:S05]  /*e760*/  EXIT ;  /* 0x000000000000794d */ /* 0x000fea0003800000 */
.L_x_131:
[----:B------:R-:W-:-:S13]  /*e770*/  R2UR UR4, R18 ;  /* 0x00000000120472ca */ /* 0x000fda00000e0000 */
[----:B-1----:R-:W-:-:S04]  /*e780*/  IMAD.U32 R3, RZ, RZ, UR4 ;  /* 0x00000004ff037e24 */ /* 0x002fc8000f8e00ff */
[----:B------:R1:W2:Y:S03]  /*e790*/  SYNCS.PHASECHK.TRANS64.TRYWAIT P1, [R3+URZ+0x38800], R0 ;  /* 0x03880000030075a7 */ /* 0x0002a6000802017f */
[----:B--2---:R-:W-:Y:S05]  /*e7a0*/  @!P1 NANOSLEEP.SYNCS 0x989680 ;  /* 0x009896800000995d */ /* 0x004fea0003900000 */
[----:B------:R-:W2:Y:S02]  /*e7b0*/  @!P1 SYNCS.PHASECHK.TRANS64 P1, [R3+URZ+0x38800], R0 ;  /* 0x03880000030095a7 */ /* 0x000ea4000802007f */
[----:B--2---:R-:W-:Y:S05]  /*e7c0*/  @!P1 BRA `(.L_x_131) ;  /* 0xfffffffc00e89947 */ /* 0x004fea000383ffff */
[----:B------:R-:W-:Y:S05]  /*e7d0*/  BRA `(.L_x_223) ;  /* 0xffffff2c00e07947 */ /* 0x000fea000383ffff */
.L_x_135:
[----:B--2---:R2:W3:Y:S02]  /*e7e0*/  SYNCS.PHASECHK.TRANS64.TRYWAIT P1, [R0+URZ+0x38830], R3 ;  /* 0x03883003000075a7 */ /* 0x0044e4000802017f */
[----:B---3--:R-:W-:Y:S05]  /*e7f0*/  @!P1 NANOSLEEP.SYNCS 0x989680 ;  /* 0x009896800000995d */ /* 0x008fea0003900000 */
[----:B------:R-:W3:Y:S02]  /*e800*/  @!P1 SYNCS.PHASECHK.TRANS64 P1, [R0+URZ+0x38830], R3 ;  /* 0x03883003000095a7 */ /* 0x000ee4000802007f */
[----:B---3--:R-:W-:Y:S05]  /*e810*/  @!P1 BRA `(.L_x_135) ;  /* 0xfffffffc00f09947 */ /* 0x008fea000383ffff */
[----:B------:R-:W-:Y:S05]  /*e820*/  BRA `(.L_x_134) ;  /* 0xffffff3000047947 */ /* 0x000fea000383ffff */
.L_x_141:
[----:B--2---:R-:W-:-:S04]  /*e830*/  IMAD.U32 R4, RZ, RZ, UR39 ;  /* 0x00000027ff047e24 */ /* 0x004fc8000f8e00ff */
[----:B------:R2:W3:Y:S03]  /*e840*/  SYNCS.PHASECHK.TRANS64.TRYWAIT P1, [R4+URZ+0x38830], R3 ;  /* 0x03883003040075a7 */ /* 0x0004e6000802017f */
[----:B---3--:R-:W-:Y:S05]  /*e850*/  @!P1 NANOSLEEP.SYNCS 0x989680 ;  /* 0x009896800000995d */ /* 0x008fea0003900000 */
[----:B------:R-:W3:Y:S02]  /*e860*/  @!P1 SYNCS.PHASECHK.TRANS64 P1, [R4+URZ+0x38830], R3 ;  /* 0x03883003040095a7 */ /* 0x000ee4000802007f */
[----:B---3--:R-:W-:Y:S05]  /*e870*/  @!P1 BRA `(.L_x_141) ;  /* 0xfffffffc00ec9947 */ /* 0x008fea000383ffff */
[----:B------:R-:W-:Y:S05]  /*e880*/  BRA `(.L_x_140) ;  /* 0xffffff6800487947 */ /* 0x000fea000383ffff */
.L_x_145:
[----:B-12---:R-:W-:-:S04]  /*e890*/  IMAD.U32 R3, RZ, RZ, UR4 ;  /* 0x00000004ff037e24 */ /* 0x006fc8000f8e00ff */
[----:B------:R1:W2:Y:S03]  /*e8a0*/  SYNCS.PHASECHK.TRANS64.TRYWAIT P1, [R3+URZ+0x38850], R0 ;  /* 0x03885000030075a7 */ /* 0x0002a6000802017f */
[----:B--2---:R-:W-:Y:S05]  /*e8b0*/  @!P1 NANOSLEEP.SYNCS 0x989680 ;  /* 0x009896800000995d */ /* 0x004fea0003900000 */
[----:B------:R-:W2:Y:S02]  /*e8c0*/  @!P1 SYNCS.PHASECHK.TRANS64 P1, [R3+URZ+0x38850], R0 ;  /* 0x03885000030095a7 */ /* 0x000ea4000802007f */
[----:B--2---:R-:W-:Y:S05]  /*e8d0*/  @!P1 BRA `(.L_x_145) ;  /* 0xfffffffc00ec9947 */ /* 0x004fea000383ffff */
[----:B------:R-:W-:Y:S05]  /*e8e0*/  BRA `(.L_x_144) ;  /* 0xffffff8c009c7947 */ /* 0x000fea000383ffff */
.L_x_152:
[----:B--2---:R-:W-:-:S04]  /*e8f0*/  IMAD.U32 R7, RZ, RZ, UR8 ;  /* 0x00000008ff077e24 */ /* 0x004fc8000f8e00ff */
[----:B------:R2:W3:Y:S03]  /*e900*/  SYNCS.PHASECHK.TRANS64.TRYWAIT P1, [R7+URZ+0x38850], R0 ;  /* 0x03885000070075a7 */ /* 0x0004e6000802017f */
[----:B---3--:R-:W-:Y:S05]  /*e910*/  @!P1 NANOSLEEP.SYNCS 0x989680 ;  /* 0x009896800000995d */ /* 0x008fea0003900000 */
[----:B------:R-:W3:Y:S02]  /*e920*/  @!P1 SYNCS.PHASECHK.TRANS64 P1, [R7+URZ+0x38850], R0 ;  /* 0x03885000070095a7 */ /* 0x000ee4000802007f */
[----:B---3--:R-:W-:Y:S05]  /*e930*/  @!P1 BRA `(.L_x_152) ;  /* 0xfffffffc00ec9947 */ /* 0x008fea000383ffff */
[----:B------:R-:W-:Y:S05]  /*e940*/  BRA `(.L_x_151) ;  /* 0xffffffa400b87947 */ /* 0x000fea000383ffff */
.L_x_165:
        /* <DEDUP_REMOVED lines=11> */
.L_x_225:
[----:B------:R-:W-:Y:S05]  /*ea00*/  BSYNC B0 ;  /* 0x0000000000007941 */ /* 0x000fea0003800000 */
.L_x_224:
[----:B------:R-:W-:Y:S05]  /*ea10*/  BRA `(.L_x_226) ;  /* 0xffffffd000287947 */ /* 0x000fea000383ffff */
.L_x_166:
[----:B------:R-:W-:Y:S01]  /*ea20*/  BSSY B0, `(.L_x_227) ;  /* 0x0000006000007945 */ /* 0x000fe20003800000 */
[----:B------:R-:W-:-:S07]  /*ea30*/  IMAD.MOV.U32 R15, RZ, RZ, -0x1 ;  /* 0xffffffffff0f7424 */ /* 0x000fce00078e00ff */
[----:B------:R-:W-:Y:S05]  /*ea40*/  WARPSYNC.COLLECTIVE R15, `(.L_x_228) ;  /* 0x000000000f0c7348 */ /* 0x000fea0003c00000 */
[----:B------:R-:W-:Y:S02]  /*ea50*/  ELECT P6, UR62, PT ;  /* 0x00000000003e782f */ /* 0x000fe400038c0000 */
[----:B------:R-:W-:Y:S01]  /*ea60*/  MOV R14, UR62 ;  /* 0x0000003e000e7c02 */ /* 0x000fe20008000f00 */
[----:B------:R-:W-:Y:S10]  /*ea70*/  ENDCOLLECTIVE ;  /* 0x000000000000791b */ /* 0x000ff40003800000 */
.L_x_228:
[----:B------:R-:W-:Y:S05]  /*ea80*/  BSYNC B0 ;  /* 0x0000000000007941 */ /* 0x000fea0003800000 */
.L_x_227:
[----:B------:R-:W-:Y:S05]  /*ea90*/  BRA `(.L_x_229) ;  /* 0xffffffd000247947 */ /* 0x000fea000383ffff */
.L_x_169:
[----:B---3--:R3:W4:Y:S02]  /*eaa0*/  SYNCS.PHASECHK.TRANS64.TRYWAIT P1, [R4+URZ+0x38840], R9 ;  /* 0x03884009040075a7 */ /* 0x008724000802017f */
[----:B----4-:R-:W-:Y:S05]  /*eab0*/  @!P1 NANOSLEEP.SYNCS 0x989680 ;  /* 0x009896800000995d */ /* 0x010fea0003900000 */
[----:B------:R-:W4:Y:S02]  /*eac0*/  @!P1 SYNCS.PHASECHK.TRANS64 P1, [R4+URZ+0x38840], R9 ;  /* 0x03884009040095a7 */ /* 0x000f24000802007f */
[----:B----4-:R-:W-:Y:S05]  /*ead0*/  @!P1 BRA `(.L_x_169) ;  /* 0xfffffffc00f09947 */ /* 0x010fea000383ffff */
[----:B------:R-:W-:Y:S05]  /*eae0*/  BRA `(.L_x_230) ;  /* 0xffffffd000887947 */ /* 0x000fea000383ffff */
.L_x_173:
[----:B-1----:R-:W1:Y:S01]  /*eaf0*/  S2R R9, SR_CgaCtaId ;  /* 0x0000000000097919 */ /* 0x002e620000008800 */
[----:B------:R-:W-:-:S04]  /*eb00*/  MOV R7, 0x400 ;  /* 0x0000040000077802 */ /* 0x000fc80000000f00 */
[----:B-1----:R-:W-:-:S04]  /*eb10*/  LEA R7, R9, R7, 0x18 ;  /* 0x0000000709077211 */ /* 0x002fc800078ec0ff */
[----:B------:R1:W3:Y:S03]  /*eb20*/  SYNCS.PHASECHK.TRANS64.TRYWAIT P1, [R7+URZ+0x38820], R6 ;  /* 0x03882006070075a7 */ /* 0x0002e6000802017f */
[----:B---3--:R-:W-:Y:S05]  /*eb30*/  @!P1 NANOSLEEP.SYNCS 0x989680 ;  /* 0x009896800000995d */ /* 0x008fea0003900000 */
[----:B------:R-:W3:Y:S02]  /*eb40*/  @!P1 SYNCS.PHASECHK.TRANS64 P1, [R7+URZ+0x38820], R6 ;  /* 0x03882006070095a7 */ /* 0x000ee4000802007f */
[----:B---3--:R-:W-:Y:S05]  /*eb50*/  @!P1 BRA `(.L_x_173) ;  /* 0xfffffffc00e49947 */ /* 0x008fea000383ffff */
[----:B------:R-:W-:Y:S05]  /*eb60*/  BRA `(.L_x_231) ;  /* 0xffffffd800107947 */ /* 0x000fea000383ffff */
.L_x_179:
[----:B-1----:R1:W2:Y:S02]  /*eb70*/  SYNCS.PHASECHK.TRANS64.TRYWAIT P1, [R2+URZ+0x38840], R3 ;  /* 0x03884003020075a7 */ /* 0x0022a4000802017f */
[----:B--2---:R-:W-:Y:S05]  /*eb80*/  @!P1 NANOSLEEP.SYNCS 0x989680 ;  /* 0x009896800000995d */ /* 0x004fea0003900000 */
[----:B------:R-:W2:Y:S02]  /*eb90*/  @!P1 SYNCS.PHASECHK.TRANS64 P1, [R2+URZ+0x38840], R3 ;  /* 0x03884003020095a7 */ /* 0x000ea4000802007f */
[----:B--2---:R-:W-:Y:S05]  /*eba0*/  @!P1 BRA `(.L_x_179) ;  /* 0xfffffffc00f09947 */ /* 0x004fea000383ffff */
[----:B------:R-:W-:Y:S05]  /*ebb0*/  BRA `(.L_x_232) ;  /* 0xffffffd800b47947 */ /* 0x000fea000383ffff */
.L_x_182:
[----:B-1----:R1:W2:Y:S02]  /*ebc0*/  SYNCS.PHASECHK.TRANS64.TRYWAIT P1, [R2+URZ+0x38860], R3 ;  /* 0x03886003020075a7 */ /* 0x0022a4000802017f */
[----:B--2---:R-:W-:Y:S05]  /*ebd0*/  @!P1 NANOSLEEP.SYNCS 0x989680 ;  /* 0x009896800000995d */ /* 0x004fea0003900000 */
[----:B------:R-:W2:Y:S02]  /*ebe0*/  @!P1 SYNCS.PHASECHK.TRANS64 P1, [R2+URZ+0x38860], R3 ;  /* 0x03886003020095a7 */ /* 0x000ea4000802007f */
[----:B--2---:R-:W-:Y:S05]  /*ebf0*/  @!P1 BRA `(.L_x_182) ;  /* 0xfffffffc00f09947 */ /* 0x004fea000383ffff */
[----:B------:R-:W-:Y:S05]  /*ec00*/  BRA `(.L_x_233) ;  /* 0xffffffdc00747947 */ /* 0x000fea000383ffff */
.L_x_189:
[----:B--2---:R2:W3:Y:S02]  /*ec10*/  SYNCS.PHASECHK.TRANS64.TRYWAIT P1, [R2+URZ+0x38840], R3 ;  /* 0x03884003020075a7 */ /* 0x0044e4000802017f */
[----:B---3--:R-:W-:Y:S05]  /*ec20*/  @!P1 NANOSLEEP.SYNCS 0x989680 ;  /* 0x009896800000995d */ /* 0x008fea0003900000 */
[----:B------:R-:W3:Y:S02]  /*ec30*/  @!P1 SYNCS.PHASECHK.TRANS64 P1, [R2+URZ+0x38840], R3 ;  /* 0x03884003020095a7 */ /* 0x000ee4000802007f */
[----:B---3--:R-:W-:Y:S05]  /*ec40*/  @!P1 BRA `(.L_x_189) ;  /* 0xfffffffc00f09947 */ /* 0x008fea000383ffff */
[----:B------:R-:W-:Y:S05]  /*ec50*/  BRA `(.L_x_234) ;  /* 0xffffffe000dc7947 */ /* 0x000fea000383ffff */
.L_x_192:
[----:B-1----:R1:W2:Y:S02]  /*ec60*/  SYNCS.PHASECHK.TRANS64.TRYWAIT P1, [R2+URZ+0x38860], R19 ;  /* 0x03886013020075a7 */ /* 0x0022a4000802017f */
[----:B--2---:R-:W-:Y:S05]  /*ec70*/  @!P1 NANOSLEEP.SYNCS 0x989680 ;  /* 0x009896800000995d */ /* 0x004fea0003900000 */
[----:B------:R-:W2:Y:S02]  /*ec80*/  @!P1 SYNCS.PHASECHK.TRANS64 P1, [R2+URZ+0x38860], R19 ;  /* 0x03886013020095a7 */ /* 0x000ea4000802007f */
[----:B--2---:R-:W-:Y:S05]  /*ec90*/  @!P1 BRA `(.L_x_192) ;  /* 0xfffffffc00f09947 */ /* 0x004fea000383ffff */
[----:B------:R-:W-:Y:S05]  /*eca0*/  BRA `(.L_x_235) ;  /* 0xffffffe4009c7947 */ /* 0x000fea000383ffff */
.L_x_198:
[----:B--2---:R2:W3:Y:S02]  /*ecb0*/  SYNCS.PHASECHK.TRANS64.TRYWAIT P1, [R2+URZ+0x38840], R3 ;  /* 0x03884003020075a7 */ /* 0x0044e4000802017f */
[----:B---3--:R-:W-:Y:S05]  /*ecc0*/  @!P1 NANOSLEEP.SYNCS 0x989680 ;  /* 0x009896800000995d */ /* 0x008fea0003900000 */
[----:B------:R-:W3:Y:S02]  /*ecd0*/  @!P1 SYNCS.PHASECHK.TRANS64 P1, [R2+URZ+0x38840], R3 ;  /* 0x03884003020095a7 */ /* 0x000ee4000802007f */
[----:B---3--:R-:W-:Y:S05]  /*ece0*/  @!P1 BRA `(.L_x_198) ;  /* 0xfffffffc00f09947 */ /* 0x008fea000383ffff */
[----:B------:R-:W-:Y:S05]  /*ecf0*/  BRA `(.L_x_236) ;  /* 0xffffffe800e07947 */ /* 0x000fea000383ffff */
.L_x_201:
[----:B-1----:R1:W2:Y:S02]  /*ed00*/  SYNCS.PHASECHK.TRANS64.TRYWAIT P1, [R2+URZ+0x38860], R10 ;  /* 0x0388600a020075a7 */ /* 0x0022a4000802017f */
[----:B--2---:R-:W-:Y:S05]  /*ed10*/  @!P1 NANOSLEEP.SYNCS 0x989680 ;  /* 0x009896800000995d */ /* 0x004fea0003900000 */
[----:B------:R-:W2:Y:S02]  /*ed20*/  @!P1 SYNCS.PHASECHK.TRANS64 P1, [R2+URZ+0x38860], R10 ;  /* 0x0388600a020095a7 */ /* 0x000ea4000802007f */
[----:B--2---:R-:W-:Y:S05]  /*ed30*/  @!P1 BRA `(.L_x_201) ;  /* 0xfffffffc00f09947 */ /* 0x004fea000383ffff */
[----:B------:R-:W-:Y:S05]  /*ed40*/  BRA `(.L_x_237) ;  /* 0xffffffec00a07947 */ /* 0x000fea000383ffff */
.L_x_207:
[----:B---3--:R3:W4:Y:S02]  /*ed50*/  SYNCS.PHASECHK.TRANS64.TRYWAIT P0, [R3+URZ+0x38860], R2 ;  /* 0x03886002030075a7 */ /* 0x008724000800017f */
[----:B----4-:R-:W-:Y:S05]  /*ed60*/  @!P0 NANOSLEEP.SYNCS 0x989680 ;  /* 0x009896800000895d */ /* 0x010fea0003900000 */
[----:B------:R-:W4:Y:S02]  /*ed70*/  @!P0 SYNCS.PHASECHK.TRANS64 P0, [R3+URZ+0x38860], R2 ;  /* 0x03886002030085a7 */ /* 0x000f24000800007f */
[----:B----4-:R-:W-:Y:S05]  /*ed80*/  @!P0 BRA `(.L_x_207) ;  /* 0xfffffffc00f08947 */ /* 0x010fea000383ffff */
[----:B------:R-:W-:Y:S05]  /*ed90*/  BRA `(.L_x_238) ;  /* 0xfffffff0008c7947 */ /* 0x000fea000383ffff */
.L_x_212:
[----:B---3--:R3:W4:Y:S02]  /*eda0*/  SYNCS.PHASECHK.TRANS64.TRYWAIT P0, [R0+URZ+0x38820], R3 ;  /* 0x03882003000075a7 */ /* 0x008724000800017f */
[----:B----4-:R-:W-:Y:S05]  /*edb0*/  @!P0 NANOSLEEP.SYNCS 0x989680 ;  /* 0x009896800000895d */ /* 0x010fea0003900000 */
[----:B------:R-:W4:Y:S02]  /*edc0*/  @!P0 SYNCS.PHASECHK.TRANS64 P0, [R0+URZ+0x38820], R3 ;  /* 0x03882003000085a7 */ /* 0x000f24000800007f */
[----:B----4-:R-:W-:Y:S05]  /*edd0*/  @!P0 BRA `(.L_x_212) ;  /* 0xfffffffc00f08947 */ /* 0x010fea000383ffff */
[----:B------:R-:W-:Y:S05]  /*ede0*/  BRA `(.L_x_239) ;  /* 0xfffffff400a07947 */ /* 0x000fea000383ffff */
.L_x_213:
[----:B------:R-:W4:Y:S01]  /*edf0*/  S2R R2, SR_TID.X ;  /* 0x0000000000027919 */ /* 0x000f220000002100 */
[----:B------:R-:W-:Y:S01]  /*ee00*/  BSSY B0, `(.L_x_240) ;  /* 0x000000a000007945 */ /* 0x000fe20003800000 */
[----:B------:R-:W-:Y:S02]  /*ee10*/  IMAD.MOV.U32 R12, RZ, RZ, RZ ;  /* 0x000000ffff0c7224 */ /* 0x000fe400078e00ff */
[----:B------:R-:W-:Y:S02]  /*ee20*/  IMAD.MOV.U32 R11, RZ, RZ, 0x1f ;  /* 0x0000001fff0b7424 */ /* 0x000fe400078e00ff */
[----:B--2---:R-:W-:Y:S01]  /*ee30*/  IMAD.MOV.U32 R15, RZ, RZ, -0x1 ;  /* 0xffffffffff0f7424 */ /* 0x004fe200078e00ff */
[----:B----4-:R-:W-:-:S04]  /*ee40*/  SHF.R.U32.HI R2, RZ, 0x5, R2 ;  /* 0x00000005ff027819 */ /* 0x010fc80000011602 */
[----:B------:R-:W-:-:S05]  /*ee50*/  LOP3.LUT R2, R2, 0x3, RZ, 0xc0, !PT ;  /* 0x0000000302027812 */ /* 0x000fca00078ec0ff */
[----:B------:R-:W-:-:S07]  /*ee60*/  IMAD.MOV.U32 R13, RZ, RZ, R2 ;  /* 0x000000ffff0d7224 */ /* 0x000fce00078e0002 */
[----:B-1-3--:R-:W-:Y:S05]  /*ee70*/  WARPSYNC.COLLECTIVE R15, `(.L_x_241) ;  /* 0x000000000f087348 */ /* 0x00afea0003c00000 */
[----:B------:R2:W4:Y:S02]  /*ee80*/  SHFL.IDX P6, R14, R13, R12, R11 ;  /* 0x0000000c0d0e7389 */ /* 0x00052400000c000b */
[----:B-1234-:R-:W-:Y:S01]  /*ee90*/  ENDCOLLECTIVE ;  /* 0x000000000000791b */ /* 0x01efe20003800000 */
.L_x_241:
[----:B------:R-:W-:Y:S05]  /*eea0*/  BSYNC B0 ;  /* 0x0000000000007941 */ /* 0x000fea0003800000 */
.L_x_240:
[----:B------:R-:W-:Y:S05]  /*eeb0*/  BRA `(.L_x_242) ;  /* 0xfffffff400887947 */ /* 0x000fea000383ffff */
.L_x_216:
[----:B------:R-:W-:Y:S01]  /*eec0*/  BSSY B1, `(.L_x_243) ;  /* 0x0000006000017945 */ /* 0x000fe20003800000 */
[----:B------:R-:W-:-:S07]  /*eed0*/  IMAD.MOV.U32 R15, RZ, RZ, -0x1 ;  /* 0xffffffffff0f7424 */ /* 0x000fce00078e00ff */
[----:B-123--:R-:W-:Y:S05]  /*eee0*/  WARPSYNC.COLLECTIVE R15, `(.L_x_244) ;  /* 0x000000000f0c7348 */ /* 0x00efea0003c00000 */
[----:B------:R-:W-:Y:S02]  /*eef0*/  ELECT P6, UR62, PT ;  /* 0x00000000003e782f */ /* 0x000fe400038c0000 */
[----:B------:R-:W-:Y:S01]  /*ef00*/  MOV R14, UR62 ;  /* 0x0000003e000e7c02 */ /* 0x000fe20008000f00 */
[----:B-123--:R-:W-:Y:S10]  /*ef10*/  ENDCOLLECTIVE ;  /* 0x000000000000791b */ /* 0x00eff40003800000 */
.L_x_244:
[----:B------:R-:W-:Y:S05]  /*ef20*/  BSYNC B1 ;  /* 0x0000000000017941 */ /* 0x000fea0003800000 */
.L_x_243:
[----:B------:R-:W-:Y:S05]  /*ef30*/  BRA `(.L_x_245) ;  /* 0xfffffff400807947 */ /* 0x000fea000383ffff */
.L_x_218:
[----:B-1----:R1:W2:Y:S02]  /*ef40*/  SYNCS.PHASECHK.TRANS64.TRYWAIT P0, [R6+URZ], R5 ;  /* 0x00000005060075a7 */ /* 0x0022a4000800017f */
[----:B--2---:R-:W-:Y:S05]  /*ef50*/  @!P0 NANOSLEEP.SYNCS 0x989680 ;  /* 0x009896800000895d */ /* 0x004fea0003900000 */
[----:B------:R-:W2:Y:S02]  /*ef60*/  @!P0 SYNCS.PHASECHK.TRANS64 P0, [R6+URZ], R5 ;  /* 0x00000005060085a7 */ /* 0x000ea4000800007f */
[----:B--2---:R-:W-:Y:S05]  /*ef70*/  @!P0 BRA `(.L_x_218) ;  /* 0xfffffffc00f08947 */ /* 0x004fea000383ffff */
[----:B------:R-:W-:Y:S05]  /*ef80*/  BRA `(.L_x_246) ;  /* 0xfffffff400bc7947 */ /* 0x000fea000383ffff */
.L_x_219:
[----:B--2---:R2:W3:Y:S02]  /*ef90*/  SYNCS.PHASECHK.TRANS64.TRYWAIT P0, [R3+URZ], R2 ;  /* 0x00000002030075a7 */ /* 0x0044e4000800017f */
[----:B---3--:R-:W-:Y:S05]  /*efa0*/  @!P0 NANOSLEEP.SYNCS 0x989680 ;  /* 0x009896800000895d */ /* 0x008fea0003900000 */
[----:B------:R-:W3:Y:S02]  /*efb0*/  @!P0 SYNCS.PHASECHK.TRANS64 P0, [R3+URZ], R2 ;  /* 0x00000002030085a7 */ /* 0x000ee4000800007f */
[----:B---3--:R-:W-:Y:S05]  /*efc0*/  @!P0 BRA `(.L_x_219) ;  /* 0xfffffffc00f08947 */ /* 0x008fea000383ffff */
[----:B------:R-:W-:Y:S05]  /*efd0*/  BRA `(.L_x_247) ;  /* 0xfffffff400b07947 */ /* 0x000fea000383ffff */
.L_x_221:
[----:B--2---:R2:W3:Y:S02]  /*efe0*/  SYNCS.PHASECHK.TRANS64.TRYWAIT P0, [R16+URZ], R5 ;  /* 0x00000005100075a7 */ /* 0x0044e4000800017f */
[----:B---3--:R-:W-:Y:S05]  /*eff0*/  @!P0 NANOSLEEP.SYNCS 0x989680 ;  /* 0x009896800000895d */ /* 0x008fea0003900000 */
[----:B------:R-:W3:Y:S02]  /*f000*/  @!P0 SYNCS.PHASECHK.TRANS64 P0, [R16+URZ], R5 ;  /* 0x00000005100085a7 */ /* 0x000ee4000800007f */
[----:B---3--:R-:W-:Y:S05]  /*f010*/  @!P0 BRA `(.L_x_221) ;  /* 0xfffffffc00f08947 */ /* 0x008fea000383ffff */
[----:B------:R-:W-:Y:S05]  /*f020*/  BRA `(.L_x_248) ;  /* 0xfffffff400b47947 */ /* 0x000fea000383ffff */
.L_x_249:
        /* <DEDUP_REMOVED lines=13> */
.L_x_2838:


//--------------------- .text._ZN7cutlass13device_kernelIN5flash11enable_sm90INS1_16FlashAttnFwdSm90INS1_25CollectiveMainloopFwdSm90ILi2EN4cute5tupleIJNS5_1CILi1EEES8_S8_EEENS6_IJNS7_ILi128EEENS7_ILi80EEENS7_ILi256EEEEEELi256ENS_6half_tEfNS_4arch4Sm90ELb0ELb0ELb0ELb1ELb0ELb0ELb0ELb1ELb1ELb0ELb0ELb0EEENS1_21CollectiveEpilogueFwdINS6_IJSA_SC_SB_EEES9_SE_SG_Li256ELb1ELb0ELb0ELb0EEENS1_36VarlenDynamicPersistentTileSchedulerILi128ELi80ELi256ELi32ELb0ELb0ELb1ELb0ELb1ELb1EEEEEEEEEvNT_6ParamsE --------------------------
	.section	.text._ZN7cutlass13device_kernelIN5flash11enable_sm90INS1_16FlashAttnFwdSm90INS1_25CollectiveMainloopFwdSm90ILi2EN4cute5tupleIJNS5_1CILi1EEES8_S8_EEENS6_IJNS7_ILi128EEENS7_ILi80EEENS7_ILi256EEEEEELi256ENS_6half_tEfNS_4arch4Sm90ELb0ELb0ELb0ELb1ELb0ELb0ELb0ELb1ELb1ELb0ELb0ELb0EEENS1_21CollectiveEpilogueFwdINS6_IJSA_SC_SB_EEES9_SE_SG_Li256ELb1ELb0ELb0ELb0EEENS1_36VarlenDynamicPersistentTileSchedulerILi128ELi80ELi256ELi32ELb0ELb0ELb1ELb0ELb1ELb1EEEEEEEEEvNT_6ParamsE,"ax",@progbits
	.align	128
.text._ZN7cutlass13device_kernelIN5flash11enable_sm90INS1_16FlashAttnFwdSm90INS1_25CollectiveMainloopFwdSm90ILi2EN4cute5tupleIJNS5_1CILi1EEES8_S8_EEENS6_IJNS7_ILi128EEENS7_ILi80EEENS7_ILi256EEEEEELi256ENS_6half_tEfNS_4arch4Sm90ELb0ELb0ELb0ELb1ELb0ELb0ELb0ELb1ELb1ELb0ELb0ELb0EEENS1_21CollectiveEpilogueFwdINS6_IJSA_SC_SB_EEES9_SE_SG_Li256ELb1ELb0ELb0ELb0EEENS1_36VarlenDynamicPersistentTileSchedulerILi128ELi80ELi256ELi32ELb0ELb0ELb1ELb0ELb1ELb1EEEEEEEEEvNT_6ParamsE:
        .type           _ZN7cutlass13device_kernelIN5flash11enable_sm90INS1_16FlashAttnFwdSm90INS1_25CollectiveMainloopFwdSm90ILi2EN4cute5tupleIJNS5_1CILi1EEES8_S8_EEENS6_IJNS7_ILi128EEENS7_ILi80EEENS7_ILi256EEEEEELi256ENS_6half_tEfNS_4arch4Sm90ELb0ELb0ELb0ELb1ELb0ELb0ELb0ELb1ELb1ELb0ELb0ELb0EEENS1_21CollectiveEpilogueFwdINS6_IJSA_SC_SB_EEES9_SE_SG_Li256ELb1ELb0ELb0ELb0EEENS1_36VarlenDynamicPersistentTileSchedulerILi128ELi80ELi256ELi32ELb0ELb0ELb1ELb0ELb1ELb1EEEEEEEEEvNT_6ParamsE,@function
        .size           _ZN7cutlass13device_kernelIN5flash11enable_sm90INS1_16FlashAttnFwdSm90INS1_25CollectiveMainloopFwdSm90ILi2EN4cute5tupleIJNS5_1CILi1EEES8_S8_EEENS6_IJNS7_ILi128EEENS7_ILi80EEENS7_ILi256EEEEEELi256ENS_6half_tEfNS_4arch4Sm90ELb0ELb0ELb0ELb1ELb0ELb0ELb0ELb1ELb1ELb0ELb0ELb0EEENS1_21CollectiveEpilogueFwdINS6_IJSA_SC_SB_EEES9_SE_SG_Li256ELb1ELb0ELb0ELb0EEENS1_36VarlenDynamicPersistentTileSchedulerILi128ELi80ELi256ELi32ELb0ELb0ELb1ELb0ELb1ELb1EEEEEEEEEvNT_6ParamsE,(.L_x_2839 - _ZN7cutlass13device_kernelIN5flash11enable_sm90INS1_16FlashAttnFwdSm90INS1_25CollectiveMainloopFwdSm90ILi2EN4cute5tupleIJNS5_1CILi1EEES8_S8_EEENS6_IJNS7_ILi128EEENS7_ILi80EEENS7_ILi256EEEEEELi256ENS_6half_tEfNS_4arch4Sm90ELb0ELb0ELb0ELb1ELb0ELb0ELb0ELb1ELb1ELb0ELb0ELb0EEENS1_21CollectiveEpilogueFwdINS6_IJSA_SC_SB_EEES9_SE_SG_Li256ELb1ELb0ELb0ELb0EEENS1_36VarlenDynamicPersistentTileSchedulerILi128ELi80ELi256ELi32ELb0ELb0ELb1ELb0ELb1ELb1EEEEEEEEEvNT_6ParamsE)
        .other          _ZN7cutlass13device_kernelIN5flash11enable_sm90INS1_16FlashAttnFwdSm90INS1_25CollectiveMainloopFwdSm90ILi2EN4cute5tupleIJNS5_1CILi1EEES8_S8_EEENS6_IJNS7_ILi128EEENS7_ILi80EEENS7_ILi256EEEEEELi256ENS_6half_tEfNS_4arch4Sm90ELb0ELb0ELb0ELb1ELb0ELb0ELb0ELb1ELb1ELb0ELb0ELb0EEENS1_21CollectiveEpilogueFwdINS6_IJSA_SC_SB_EEES9_SE_SG_Li256ELb1ELb0ELb0ELb0EEENS1_36VarlenDynamicPersistentTileSchedulerILi128ELi80ELi256ELi32ELb0ELb0ELb1ELb0ELb1ELb1EEEEEEEEEvNT_6ParamsE,@"STO_CUDA_ENTRY STV_DEFAULT"
_ZN7cutlass13device_kernelIN5flash11enable_sm90INS1_16FlashAttnFwdSm90INS1_25CollectiveMainloopFwdSm90ILi2EN4cute5tupleIJNS5_1CILi1EEES8_S8_EEENS6_IJNS7_ILi128EEENS7_ILi80EEENS7_ILi256EEEEEELi256ENS_6half_tEfNS_4arch4Sm90ELb0ELb0ELb0ELb1ELb0ELb0ELb0ELb1ELb1ELb0ELb0ELb0EEENS1_21CollectiveEpilogueFwdINS6_IJSA_SC_SB_EEES9_SE_SG_Li256ELb1ELb0ELb0ELb0EEENS1_36VarlenDynamicPersistentTileSchedulerILi128ELi80ELi256ELi32ELb0ELb0ELb1ELb0ELb1ELb1EEEEEEEEEvNT_6ParamsE:
[----:B------:R-:W0:Y:S02]  /*0000*/  LDC R1, c[0x0][0x28] ;  /* 0x00000a00ff017b82 */ /* 0x000e240000000800 */
[----:B0-----:R-:W-:Y:S01]  /*0010*/  VIADD R1, R1, 0xffffffc8 ;  /* 0xffffffc801017836 */ /* 0x001fe20000000000 */
[----:B------:R-:W0:Y:S01]  /*0020*/  S2R R3, SR_TID.X ;  /* 0x0000000000037919 */ /* 0x000e220000002100 */
[----:B------:R-:W-:Y:S01]  /*0030*/  ELECT P0, URZ, PT ;  /* 0x00000000003f782f */ /* 0x000fe20003800000 */
[----:B------:R-:W-:Y:S01]  /*0040*/  BSSY B0, `(.L_x_250) ;  /* 0x0000011000007945 */ /* 0x000fe20003800000 */
[----:B0-----:R-:W-:-:S05]  /*0050*/  SHF.R.U32.HI R0, RZ, 0x5, R3 ;  /* 0x00000005ff007819 */ /* 0x001fca0000011603 */
[----:B------:R-:W0:Y:S02]  /*0060*/  SHFL.IDX PT, R2, R0, RZ, 0x1f ;  /* 0x00001fff00027589 */ /* 0x000e2400000e0000 */
[----:B0-----:R-:W-:Y:S02]  /*0070*/  ISETP.EQ.AND P0, PT, R2, RZ, P0 ;  /* 0x000000ff0200720c */ /* 0x001fe40000702270 */
[----:B------:R-:W-:-:S11]  /*0080*/  SHF.R.U32.HI R2, RZ, 0x7, R3 ;  /* 0x00000007ff027819 */ /* 0x000fd60000011603 */
[----:B------:R-:W-:Y:S05]  /*0090*/  @!P0 BRA `(.L_x_251) ;  /* 0x00000000002c8947 */ /* 0x000fea0003800000 */
[----:B------:R-:W-:Y:S02]  /*00a0*/  ULDC.64 UR4, c[0x0][0x198] ;  /* 0x0000660000047ab9 */ /* 0x000fe40000000a00 */
[----:B------:R-:W-:Y:S02]  /*00b0*/  UIADD3 UR6, UP0, UR4, 0x270, URZ ;  /* 0x0000027004067890 */ /* 0x000fe4000ff1e03f */
[----:B------:R-:W-:Y:S02]  /*00c0*/  UIADD3 UR8, UP1, UR4, 0x370, URZ ;  /* 0x0000037004087890 */ /* 0x000fe4000ff3e03f */
[----:B------:R-:W-:Y:S02]  /*00d0*/  UIADD3 UR4, UP2, UR4, 0x470, URZ ;  /* 0x0000047004047890 */ /* 0x000fe4000ff5e03f */
[----:B------:R-:W-:Y:S02]  /*00e0*/  UIADD3.X UR7, URZ, UR5, URZ, UP0, !UPT ;  /* 0x000000053f077290 */ /* 0x000fe400087fe43f */
[----:B------:R-:W-:-:S02]  /*00f0*/  UIADD3.X UR9, URZ, UR5, URZ, UP1, !UPT ;  /* 0x000000053f097290 */ /* 0x000fc40008ffe43f */
[----:B------:R-:W-:-:S05]  /*0100*/  UIADD3.X UR5, URZ, UR5, URZ, UP2, !UPT ;  /* 0x000000053f057290 */ /* 0x000fca00097fe43f */
[----:B------:R0:W-:Y:S02]  /*0110*/  UTMACCTL.PF [UR6] ;  /* 0x00000000060079b9 */ /* 0x0001e40008040000 */
[----:B------:R0:W-:Y:S02]  /*0120*/  UTMACCTL.PF [UR8] ;  /* 0x00000000080079b9 */ /* 0x0001e40008040000 */
[----:B------:R0:W-:Y:S02]  /*0130*/  UTMACCTL.PF [UR4] ;  /* 0x00000000040079b9 */ /* 0x0001e40008040000 */
[----:B0-----:R-:W-:Y:S01]  /*0140*/  NOP ;  /* 0x0000000000007918 */ /* 0x001fe20000000000 */
.L_x_251:
[----:B------:R-:W-:Y:S05]  /*0150*/  BSYNC B0 ;  /* 0x0000000000007941 */ /* 0x000fea0003800000 */
.L_x_250:
[----:B------:R-:W-:Y:S01]  /*0160*/  VOTEU.ANY UP0, P0 ;  /* 0x00000000003f7886 */ /* 0x000fe20000000100 */
[----:B------:R-:W0:Y:S01]  /*0170*/  SHFL.IDX PT, R2, R2, RZ, 0x1f ;  /* 0x00001fff02027589 */ /* 0x000e2200000e0000 */
[----:B------:R-:W-:Y:S01]  /*0180*/  UMOV UR4, 0x1 ;  /* 0x0000000100047882 */ /* 0x000fe20000000000 */
[----:B------:R-:W-:Y:S01]  /*0190*/  UMOV UR7, 0x100 ;  /* 0x0000010000077882 */ /* 0x000fe20000000000 */
[----:B------:R-:W-:Y:S01]  /*01a0*/  VOTEU.ANY UP1, P0 ;  /* 0x00000000003f7886 */ /* 0x000fe20000020100 */
[----:B------:R-:W1:Y:S01]  /*01b0*/  @UP0 S2UR UR8, SR_CgaCtaId ;  /* 0x00000000000809c3 */ /* 0x000e620000008800 */
[----:B------:R-:W2:Y:S01]  /*01c0*/  SHFL.IDX PT, R3, R0, RZ, 0x1f ;  /* 0x00001fff00037589 */ /* 0x000ea200000e0000 */
[----:B------:R-:W-:Y:S01]  /*01d0*/  @UP0 UMOV UR6, 0x400 ;  /* 0x0000040000060882 */ /* 0x000fe20000000000 */
[----:B------:R-:W-:-:S04]  /*01e0*/  @UP0 UIADD3 UR4, -UR4, 0x100000, URZ ;  /* 0x0010000004040890 */ /* 0x000fc8000fffe13f */
[----:B------:R-:W-:Y:S02]  /*01f0*/  @UP0 USHF.L.U32 UR5, UR4, 0xb, URZ ;  /* 0x0000000b04050899 */ /* 0x000fe4000800063f */
[----:B------:R-:W-:Y:S01]  /*0200*/  @UP0 USHF.L.U32 UR4, UR4, 0x1, URZ ;  /* 0x0000000104040899 */ /* 0x000fe2000800063f */
[----:B------:R-:W-:Y:S01]  /*0210*/  VOTEU.ANY UP2, P0 ;  /* 0x00000000003f7886 */ /* 0x000fe20000040100 */
[----:B0-----:R-:W-:Y:S01]  /*0220*/  R2UR UR9, R2 ;  /* 0x00000000020972ca */ /* 0x001fe200000e0000 */
[----:B-1----:R-:W-:Y:S01]  /*0230*/  @UP0 ULEA UR8, UR8, UR6, 0x18 ;  /* 0x0000000608080291 */ /* 0x002fe2000f8ec03f */
[----:B--2---:R-:W-:Y:S01]  /*0240*/  ISETP.NE.AND P1, PT, R3, RZ, PT ;  /* 0x000000ff0300720c */ /* 0x004fe20003f25270 */
[----:B------:R-:W-:-:S04]  /*0250*/  @UP0 UIADD3 UR6, -UR7, 0x100000, URZ ;  /* 0x0010000007060890 */ /* 0x000fc8000fffe13f */
[----:B------:R-:W-:Y:S02]  /*0260*/  @UP0 USHF.L.U32 UR7, UR6, 0xb, URZ ;  /* 0x0000000b06070899 */ /* 0x000fe4000800063f */
[----:B------:R-:W-:-:S04]  /*0270*/  @UP0 USHF.L.U32 UR6, UR6, 0x1, URZ ;  /* 0x0000000106060899 */ /* 0x000fc8000800063f */
[----:B------:R-:W-:Y:S01]  /*0280*/  UISETP.NE.AND UP0, UPT, UR9, URZ, UPT ;  /* 0x0000003f0900728c */ /* 0x000fe2000bf05270 */
[----:B------:R-:W0:Y:S02]  /*0290*/  FENCE.VIEW.ASYNC.S ;  /* 0x00000000000073c6 */ /* 0x000e240000000000 */
[----:B0-----:R0:W1:Y:S05]  /*02a0*/  @UP1 SYNCS.EXCH.64 URZ, [UR8+0x38800], UR4 ;  /* 0x03880004083f15b2 */ /* 0x00106a0008000100 */
[----:B------:R0:W2:Y:S01]  /*02b0*/  @UP2 SYNCS.EXCH.64 URZ, [UR8+0x38820], UR6 ;  /* 0x03882006083f25b2 */ /* 0x0000a20008000100 */
[----:B------:R-:W-:Y:S05]  /*02c0*/  @P1 BRA `(.L_x_252) ;  /* 0x0000000000481947 */ /* 0x000fea0003800000 */
[----:B0-----:R-:W0:Y:S01]  /*02d0*/  S2UR UR5, SR_CgaCtaId ;  /* 0x00000000000579c3 */ /* 0x001e220000008800 */
[----:B------:R-:W-:Y:S01]  /*02e0*/  UMOV UR4, 0x400 ;  /* 0x0000040000047882 */ /* 0x000fe20000000000 */
[----:B------:R-:W-:Y:S01]  /*02f0*/  UMOV UR6, 0x1 ;  /* 0x0000000100067882 */ /* 0x000fe20000000000 */
[----:B------:R-:W-:Y:S01]  /*0300*/  UMOV UR9, 0x2 ;  /* 0x0000000200097882 */ /* 0x000fe20000000000 */
[----:B------:R-:W-:-:S04]  /*0310*/  UIADD3 UR6, -UR6, 0x100000, URZ ;  /* 0x0010000006067890 */ /* 0x000fc8000fffe13f */
[----:B------:R-:W-:Y:S02]  /*0320*/  USHF.L.U32 UR7, UR6, 0xb, URZ ;  /* 0x0000000b06077899 */ /* 0x000fe4000800063f */
[----:B------:R-:W-:Y:S01]  /*0330*/  USHF.L.U32 UR6, UR6, 0x1, URZ ;  /* 0x0000000106067899 */ /* 0x000fe2000800063f */
[----:B------:R-:W-:Y:S01]  /*0340*/  ELECT P0, URZ, PT ;  /* 0x00000000003f782f */ /* 0x000fe20003800000 */
[----:B0-----:R-:W-:Y:S02]  /*0350*/  ULEA UR8, UR5, UR4, 0x18 ;  /* 0x0000000405087291 */ /* 0x001fe4000f8ec03f */
[----:B------:R-:W-:-:S04]  /*0360*/  UIADD3 UR4, -UR9, 0x100000, URZ ;  /* 0x0010000009047890 */ /* 0x000fc8000fffe13f */
[----:B------:R-:W-:Y:S02]  /*0370*/  USHF.L.U32 UR5, UR4, 0xb, URZ ;  /* 0x0000000b04057899 */ /* 0x000fe4000800063f */
[----:B------:R-:W-:Y:S01]  /*0380*/  USHF.L.U32 UR4, UR4, 0x1, URZ ;  /* 0x0000000104047899 */ /* 0x000fe2000800063f */
[----:B------:R-:W0:Y:S03]  /*0390*/  FENCE.VIEW.ASYNC.S ;  /* 0x00000000000073c6 */ /* 0x000e260000000000 */
[----:B0-----:R3:W4:Y:S08]  /*03a0*/  SYNCS.EXCH.64 URZ, [UR8+0x38830], UR6 ;  /* 0x03883006083f75b2 */ /* 0x0017300008000100 */
[----:B------:R3:W0:Y:S01]  /*03b0*/  SYNCS.EXCH.64 URZ, [UR8+0x38840], UR4 ;  /* 0x03884004083f75b2 */ /* 0x0006220008000100 */
[----:B------:R3:W0:Y:S01]  /*03c0*/  SYNCS.EXCH.64 URZ, [UR8+0x38838], UR6 ;  /* 0x03883806083f75b2 */ /* 0x0006220008000100 */
[----:B------:R3:W0:Y:S02]  /*03d0*/  SYNCS.EXCH.64 URZ, [UR8+0x38848], UR4 ;  /* 0x03884804083f75b2 */ /* 0x0006240008000100 */
[----:B---3--:R-:W-:Y:S01]  /*03e0*/  NOP ;  /* 0x0000000000007918 */ /* 0x008fe20000000000 */
.L_x_252:
[----:B------:R-:W3:Y:S01]  /*03f0*/  SHFL.IDX PT, R2, R0, RZ, 0x1f ;  /* 0x00001fff00027589 */ /* 0x000ee200000e0000 */
[----:B------:R-:W-:Y:S01]  /*0400*/  NOP ;  /* 0x0000000000007918 */ /* 0x000fe20000000000 */
[----:B---3--:R-:W-:-:S13]  /*0410*/  ISETP.NE.AND P0, PT, R2, RZ, PT ;  /* 0x000000ff0200720c */ /* 0x008fda0003f05270 */
[----:B------:R-:W-:Y:S05]  /*0420*/  @P0 BRA `(.L_x_253) ;  /* 0x0000000000480947 */ /* 0x000fea0003800000 */
[----:B0-----:R-:W0:Y:S01]  /*0430*/  S2UR UR5, SR_CgaCtaId ;  /* 0x00000000000579c3 */ /* 0x001e220000008800 */
[----:B------:R-:W-:Y:S01]  /*0440*/  UMOV UR4, 0x400 ;  /* 0x0000040000047882 */ /* 0x000fe20000000000 */
[----:B------:R-:W-:Y:S01]  /*0450*/  UMOV UR6, 0x1 ;  /* 0x0000000100067882 */ /* 0x000fe20000000000 */
[----:B------:R-:W-:Y:S01]  /*0460*/  UMOV UR7, 0x2 ;  /* 0x0000000200077882 */ /* 0x000fe20000000000 */
[----:B------:R-:W-:Y:S01]  /*0470*/  ELECT P0, URZ, PT ;  /* 0x00000000003f782f */ /* 0x000fe20003800000 */
[----:B0-----:R-:W-:Y:S02]  /*0480*/  ULEA UR8, UR5, UR4, 0x18 ;  /* 0x0000000405087291 */ /* 0x001fe4000f8ec03f */
[----:B------:R-:W-:-:S04]  /*0490*/  UIADD3 UR4, -UR6, 0x100000, URZ ;  /* 0x0010000006047890 */ /* 0x000fc8000fffe13f */
[----:B------:R-:W-:Y:S02]  /*04a0*/  USHF.L.U32 UR5, UR4, 0xb, URZ ;  /* 0x0000000b04057899 */ /* 0x000fe4000800063f */
[----:B------:R-:W-:Y:S02]  /*04b0*/  USHF.L.U32 UR4, UR4, 0x1, URZ ;  /* 0x0000000104047899 */ /* 0x000fe4000800063f */
[----:B------:R-:W-:-:S04]  /*04c0*/  UIADD3 UR6, -UR7, 0x100000, URZ ;  /* 0x0010000007067890 */ /* 0x000fc8000fffe13f */
[----:B------:R-:W-:Y:S02]  /*04d0*/  USHF.L.U32 UR7, UR6, 0xb, URZ ;  /* 0x0000000b06077899 */ /* 0x000fe4000800063f */
[----:B------:R-:W-:Y:S01]  /*04e0*/  USHF.L.U32 UR6, UR6, 0x1, URZ ;  /* 0x0000000106067899 */ /* 0x000fe2000800063f */
[----:B------:R-:W0:Y:S03]  /*04f0*/  FENCE.VIEW.ASYNC.S ;  /* 0x00000000000073c6 */ /* 0x000e260000000000 */
[----:B0-----:R3:W0:Y:S08]  /*0500*/  SYNCS.EXCH.64 URZ, [UR8+0x38850], UR4 ;  /* 0x03885004083f75b2 */ /* 0x0016300008000100 */
[----:B------:R3:W0:Y:S01]  /*0510*/  SYNCS.EXCH.64 URZ, [UR8+0x38860], UR6 ;  /* 0x03886006083f75b2 */ /* 0x0006220008000100 */
[----:B------:R3:W0:Y:S01]  /*0520*/  SYNCS.EXCH.64 URZ, [UR8+0x38858], UR4 ;  /* 0x03885804083f75b2 */ /* 0x0006220008000100 */
[----:B------:R3:W0:Y:S02]  /*0530*/  SYNCS.EXCH.64 URZ, [UR8+0x38868], UR6 ;  /* 0x03886806083f75b2 */ /* 0x0006240008000100 */
[----:B---3--:R-:W-:Y:S01]  /*0540*/  NOP ;  /* 0x0000000000007918 */ /* 0x008fe20000000000 */
.L_x_253:
[----:B------:R-:W3:Y:S01]  /*0550*/  SHFL.IDX PT, R2, R0, RZ, 0x1f ;  /* 0x00001fff00027589 */ /* 0x000ee200000e0000 */
[----:B------:R-:W-:Y:S01]  /*0560*/  NOP ;  /* 0x0000000000007918 */ /* 0x000fe20000000000 */
[----:B---3--:R-:W-:-:S13]  /*0570*/  ISETP.NE.AND P0, PT, R2, RZ, PT ;  /* 0x000000ff0200720c */ /* 0x008fda0003f05270 */
[----:B------:R-:W-:Y:S05]  /*0580*/  @P0 BRA `(.L_x_254) ;  /* 0x0000000000380947 */ /* 0x000fea0003800000 */
[----:B0-----:R-:W0:Y:S01]  /*0590*/  S2UR UR5, SR_CgaCtaId ;  /* 0x00000000000579c3 */ /* 0x001e220000008800 */
[----:B------:R-:W-:Y:S01]  /*05a0*/  UMOV UR4, 0x400 ;  /* 0x0000040000047882 */ /* 0x000fe20000000000 */
[----:B------:R-:W-:Y:S01]  /*05b0*/  UMOV UR7, 0x1 ;  /* 0x0000000100077882 */ /* 0x000fe20000000000 */
[----:B------:R-:W-:Y:S01]  /*05c0*/  ELECT P0, URZ, PT ;  /* 0x00000000003f782f */ /* 0x000fe20003800000 */
[----:B0-----:R-:W-:Y:S02]  /*05d0*/  ULEA UR6, UR5, UR4, 0x18 ;  /* 0x0000000405067291 */ /* 0x001fe4000f8ec03f */
[----:B------:R-:W-:-:S04]  /*05e0*/  UIADD3 UR4, -UR7, 0x100000, URZ ;  /* 0x0010000007047890 */ /* 0x000fc8000fffe13f */
[----:B------:R-:W-:Y:S02]  /*05f0*/  USHF.L.U32 UR5, UR4, 0xb, URZ ;  /* 0x0000000b04057899 */ /* 0x000fe4000800063f */
[----:B------:R-:W-:Y:S01]  /*0600*/  USHF.L.U32 UR4, UR4, 0x1, URZ ;  /* 0x0000000104047899 */ /* 0x000fe2000800063f */
[----:B------:R-:W0:Y:S11]  /*0610*/  FENCE.VIEW.ASYNC.S ;  /* 0x00000000000073c6 */ /* 0x000e360000000000 */
[----:B0-----:R3:W0:Y:S01]  /*0620*/  SYNCS.EXCH.64 URZ, [UR6+0x38870], UR4 ;  /* 0x03887004063f75b2 */ /* 0x0016220008000100 */
[----:B------:R3:W0:Y:S01]  /*0630*/  SYNCS.EXCH.64 URZ, [UR6+0x38880], UR4 ;  /* 0x03888004063f75b2 */ /* 0x0006220008000100 */
[----:B------:R3:W0:Y:S01]  /*0640*/  SYNCS.EXCH.64 URZ, [UR6+0x38878], UR4 ;  /* 0x03887804063f75b2 */ /* 0x0006220008000100 */
[----:B------:R3:W0:Y:S02]  /*0650*/  SYNCS.EXCH.64 URZ, [UR6+0x38888], UR4 ;  /* 0x03888804063f75b2 */ /* 0x0006240008000100 */
[----:B---3--:R-:W-:Y:S01]  /*0660*/  NOP ;  /* 0x0000000000007918 */ /* 0x008fe20000000000 */
.L_x_254:
        /* <DEDUP_REMOVED lines=22> */
.L_x_255:
        /* <DEDUP_REMOVED lines=22> */
.L_x_256:
[----:B0-----:R-:W-:Y:S01]  /*0930*/  UMOV UR4, 0x1 ;  /* 0x0000000100047882 */ /* 0x001fe20000000000 */
[----:B------:R-:W-:Y:S01]  /*0940*/  PLOP3.LUT P0, PT, PT, PT, UP0, 0x80, 0x0 ;  /* 0x000000000000781c */ /* 0x000fe20003f0f008 */
[----:B------:R-:W-:Y:S01]  /*0950*/  USEL UR4, UR4, 0x2, !UP0 ;  /* 0x0000000204047887 */ /* 0x000fe2000c000000 */
[----:B------:R-:W-:-:S05]  /*0960*/  NOP ;  /* 0x0000000000007918 */ /* 0x000fca0000000000 */
[----:B------:R-:W-:-:S05]  /*0970*/  IMAD.U32 R2, RZ, RZ, UR4 ;  /* 0x00000004ff027e24 */ /* 0x000fca000f8e00ff */
[----:B------:R0:W-:Y:S01]  /*0980*/  STL [R1+0x30], R2 ;  /* 0x0000300201007387 */ /* 0x0001e20000100800 */
[----:B-12-4-:R-:W-:Y:S06]  /*0990*/  BAR.SYNC.DEFER_BLOCKING 0x0 ;  /* 0x0000000000007b1d */ /* 0x016fec0000010000 */
[----:B------:R-:W-:Y:S05]  /*09a0*/  @!P0 BRA `(.L_x_257) ;  /* 0x000000c800248947 */ /* 0x000fea0003800000 */
.L_x_258:
[----:B------:R-:W-:-:S08]  /*09b0*/  NOP ;  /* 0x0000000000007918 */ /* 0x000fd00000000000 */
[----:B------:R-:W1:Y:S02]  /*09c0*/  USETMAXREG.TRY_ALLOC.CTAPOOL UP0, 0xf0 ;  /* 0x000000f0000079c8 */ /* 0x000e640008000600 */
[----:B-1----:R-:W-:-:S13]  /*09d0*/  PLOP3.LUT P0, PT, PT, PT, UP0, 0x80, 0x0 ;  /* 0x000000000000781c */ /* 0x002fda0003f0f008 */
[----:B------:R-:W-:Y:S05]  /*09e0*/  @!P0 BRA `(.L_x_258) ;  /* 0xfffffffc00f08947 */ /* 0x000fea000383ffff */
[----:B------:R-:W1:Y:S08]  /*09f0*/  S2UR UR5, SR_CgaCtaId ;  /* 0x00000000000579c3 */ /* 0x000e700000008800 */
[----:B------:R-:W-:Y:S06]  /*0a00*/  BAR.ARV 0x8, 0x120 ;  /* 0x0204800000007b1d */ /* 0x000fec0000002000 */
[----:B------:R-:W-:-:S02]  /*0a10*/  UMOV UR4, 0x400 ;  /* 0x0000040000047882 */ /* 0x000fc40000000000 */
[----:B------:R-:W-:Y:S01]  /*0a20*/  BAR.SYNC.DEFER_BLOCKING 0x5, 0x120 ;  /* 0x0144800000007b1d */ /* 0x000fe20000010000 */
[----:B-1----:R-:W-:-:S09]  /*0a30*/  ULEA UR4, UR5, UR4, 0x18 ;  /* 0x0000000405047291 */ /* 0x002fd2000f8ec03f */
[----:B------:R-:W1:Y:S01]  /*0a40*/  LDS.128 R12, [UR4+0x388d0] ;  /* 0x0388d004ff0c7984 */ /* 0x000e620008000c00 */
[----:B------:R-:W-:Y:S01]  /*0a50*/  ULDC UR4, c[0x0][0xc14] ;  /* 0x0003050000047ab9 */ /* 0x000fe20000000800 */
[----:B------:R-:W-:Y:S06]  /*0a60*/  BAR.ARV 0x4, 0x120 ;  /* 0x0104800000007b1d */ /* 0x000fec0000002000 */
[----:B-1----:R-:W-:-:S13]  /*0a70*/  ISETP.GE.AND P0, PT, R15, UR4, PT ;  /* 0x000000040f007c0c */ /* 0x002fda000bf06270 */
[----:B------:R-:W-:Y:S05]  /*0a80*/  @P0 EXIT ;  /* 0x000000000000094d */ /* 0x000fea0003800000 */
[----:B0-----:R-:W2:Y:S01]  /*0a90*/  LDL R2, [R1+0x30] ;  /* 0x0000300001027983 */ /* 0x001ea20000100800 */
[----:B------:R-:W-:Y:S01]  /*0aa0*/  R2UR UR5, R14 ;  /* 0x000000000e0572ca */ /* 0x000fe200000e0000 */
[----:B------:R-:W-:Y:S01]  /*0ab0*/  IMAD.MOV.U32 R219, RZ, RZ, -0x2 ;  /* 0xfffffffeffdb7424 */ /* 0x000fe200078e00ff */
[----:B------:R-:W-:Y:S01]  /*0ac0*/  CS2R R16, SRZ ;  /* 0x0000000000107805 */ /* 0x000fe2000001ff00 */
[----:B------:R-:W0:Y:S01]  /*0ad0*/  S2R R0, SR_TID.X ;  /* 0x0000000000007919 */ /* 0x000e220000002100 */
[----:B------:R-:W-:Y:S02]  /*0ae0*/  IMAD.MOV.U32 R216, RZ, RZ, RZ ;  /* 0x000000ffffd87224 */ /* 0x000fe400078e00ff */
[----:B0-----:R-:W-:-:S05]  /*0af0*/  VIADD R223, R0, 0xffffff80 ;  /* 0xffffff8000df7836 */ /* 0x001fca0000000000 */
[----:B------:R-:W-:-:S04]  /*0b00*/  SHF.R.S32.HI R0, RZ, 0x1f, R223 ;  /* 0x0000001fff007819 */ /* 0x000fc800000114df */
[CC--:B------:R-:W-:Y:S02]  /*0b10*/  LEA.HI R3, R0.reuse, R223.reuse, RZ, 0x7 ;  /* 0x000000df00037211 */ /* 0x0c0fe400078f38ff */
[----:B------:R-:W-:Y:S02]  /*0b20*/  LEA.HI R4, R0, R223, RZ, 0x5 ;  /* 0x000000df00047211 */ /* 0x000fe400078f28ff */
[----:B------:R-:W-:-:S03]  /*0b30*/  SHF.R.S32.HI R218, RZ, 0x7, R3 ;  /* 0x00000007ffda7819 */ /* 0x000fc60000011403 */
[----:B------:R-:W-:-:S05]  /*0b40*/  IMAD.SHL.U32 R6, R4, 0x20, RZ ;  /* 0x0000002004067824 */ /* 0x000fca00078e00ff */
[----:B------:R-:W-:Y:S02]  /*0b50*/  LOP3.LUT R7, R6, 0xfffffc00, RZ, 0xc0, !PT ;  /* 0xfffffc0006077812 */ /* 0x000fe400078ec0ff */
[----:B--2---:R-:W-:Y:S02]  /*0b60*/  R2UR UR4, R2 ;  /* 0x00000000020472ca */ /* 0x004fe400000e0000 */
[C---:B------:R-:W-:Y:S02]  /*0b70*/  LOP3.LUT R2, R3.reuse, 0xffffff80, RZ, 0xc0, !PT ;  /* 0xffffff8003027812 */ /* 0x040fe400078ec0ff */
[----:B------:R-:W-:-:S03]  /*0b80*/  LEA.HI R3, R3, R218, RZ, 0x1 ;  /* 0x000000da03037211 */ /* 0x000fc600078f08ff */
[----:B------:R-:W-:Y:S01]  /*0b90*/  IMAD.IADD R217, R223, 0x1, -R2 ;  /* 0x00000001dfd97824 */ /* 0x000fe200078e0a02 */
[CC--:B------:R-:W-:Y:S02]  /*0ba0*/  LEA.HI R2, R0.reuse, R223.reuse, RZ, 0x4 ;  /* 0x000000df00027211 */ /* 0x0c0fe400078f20ff */
[----:B------:R-:W-:Y:S02]  /*0bb0*/  LEA.HI R0, R0, R223, RZ, 0x3 ;  /* 0x000000df00007211 */ /* 0x000fe400078f18ff */
[----:B------:R-:W-:Y:S01]  /*0bc0*/  SHF.R.S32.HI R8, RZ, 0x1f, R217 ;  /* 0x0000001fff087819 */ /* 0x000fe200000114d9 */
[----:B------:R-:W-:Y:S01]  /*0bd0*/  ULOP3.LUT UR4, UR4, 0x1, URZ, 0xfc, !UPT ;  /* 0x0000000104047892 */ /* 0x000fe2000f8efc3f */
[----:B------:R-:W-:Y:S02]  /*0be0*/  SHF.R.S32.HI R5, RZ, 0x4, R2 ;  /* 0x00000004ff057819 */ /* 0x000fe40000011402 */
[----:B------:R-:W-:Y:S02]  /*0bf0*/  LEA.HI R9, R8, R217, RZ, 0x2 ;  /* 0x000000d908097211 */ /* 0x000fe400078f10ff */
[C---:B------:R-:W-:Y:S01]  /*0c00*/  LOP3.LUT R4, R2.reuse, 0x3fffff0, RZ, 0xc0, !PT ;  /* 0x03fffff002047812 */ /* 0x040fe200078ec0ff */
[----:B------:R-:W-:Y:S01]  /*0c10*/  IMAD.U32 R222, RZ, RZ, UR4 ;  /* 0x00000004ffde7e24 */ /* 0x000fe2000f8e00ff */
[----:B------:R-:W-:-:S02]  /*0c20*/  LEA.HI R2, R2, R5, RZ, 0x1 ;  /* 0x0000000502027211 */ /* 0x000fc400078f08ff */
[--C-:B------:R-:W-:Y:S01]  /*0c30*/  SHF.R.S32.HI R6, RZ, 0x2, R9.reuse ;  /* 0x00000002ff067819 */ /* 0x100fe20000011409 */
[----:B------:R-:W-:Y:S01]  /*0c40*/  IMAD.IADD R4, R223, 0x1, -R4 ;  /* 0x00000001df047824 */ /* 0x000fe200078e0a04 */
[----:B------:R-:W-:Y:S02]  /*0c50*/  SHF.R.S32.HI R11, RZ, 0x1f, R9 ;  /* 0x0000001fff0b7819 */ /* 0x000fe40000011409 */
[----:B------:R-:W-:Y:S01]  /*0c60*/  LOP3.LUT R2, R2, 0x1ffffffe, RZ, 0xc0, !PT ;  /* 0x1ffffffe02027812 */ /* 0x000fe200078ec0ff */
[----:B------:R-:W-:Y:S01]  /*0c70*/  IMAD R7, R4, 0x40, R7 ;  /* 0x0000004004077824 */ /* 0x000fe200078e0207 */
[----:B------:R-:W-:Y:S02]  /*0c80*/  LEA.HI R11, R11, R6, RZ, 0x3 ;  /* 0x000000060b0b7211 */ /* 0x000fe400078f18ff */
[----:B------:R-:W-:Y:S01]  /*0c90*/  LEA.HI R8, R8, R217, RZ, 0x5 ;  /* 0x000000d908087211 */ /* 0x000fe200078f28ff */
[----:B------:R-:W-:Y:S01]  /*0ca0*/  IMAD.IADD R2, R5, 0x1, -R2 ;  /* 0x0000000105027824 */ /* 0x000fe200078e0a02 */
[----:B------:R-:W-:Y:S01]  /*0cb0*/  LOP3.LUT R11, R11, 0xfffffff8, RZ, 0xc0, !PT ;  /* 0xfffffff80b0b7812 */ /* 0x000fe200078ec0ff */
[----:B------:R-:W-:Y:S01]  /*0cc0*/  IMAD.MOV.U32 R5, RZ, RZ, R13 ;  /* 0x000000ffff057224 */ /* 0x000fe200078e000d */
[----:B------:R-:W-:Y:S01]  /*0cd0*/  LOP3.LUT R4, R9, 0x7ffffffc, RZ, 0xc0, !PT ;  /* 0x7ffffffc09047812 */ /* 0x000fe200078ec0ff */
[----:B------:R-:W-:Y:S01]  /*0ce0*/  IMAD R221, R2, 0x8, R7 ;  /* 0x0000000802dd7824 */ /* 0x000fe200078e0207 */
[----:B------:R-:W-:Y:S01]  /*0cf0*/  SHF.R.S32.HI R8, RZ, 0x5, R8 ;  /* 0x00000005ff087819 */ /* 0x000fe20000011408 */
[----:B------:R-:W-:Y:S01]  /*0d00*/  IMAD.IADD R11, R6, 0x1, -R11 ;  /* 0x00000001060b7824 */ /* 0x000fe200078e0a0b */
[----:B------:R-:W-:Y:S01]  /*0d10*/  LOP3.LUT R3, R3, 0x3fffffe, RZ, 0xc0, !PT ;  /* 0x03fffffe03037812 */ /* 0x000fe200078ec0ff */
[----:B------:R-:W-:Y:S01]  /*0d20*/  IMAD.MOV.U32 R7, RZ, RZ, R15 ;  /* 0x000000ffff077224 */ /* 0x000fe200078e000f */
[----:B------:R-:W-:Y:S01]  /*0d30*/  LOP3.LUT R2, R0, 0x1ffffff8, RZ, 0xc0, !PT ;  /* 0x1ffffff800027812 */ /* 0x000fe200078ec0ff */
[----:B------:R-:W-:Y:S01]  /*0d40*/  IMAD R8, R8, 0x10, R11 ;  /* 0x0000001008087824 */ /* 0x000fe200078e020b */
[----:B------:R-:W-:Y:S01]  /*0d50*/  IADD3 R4, R217, -R4, RZ ;  /* 0x80000004d9047210 */ /* 0x000fe20007ffe0ff */
[----:B------:R-:W-:Y:S01]  /*0d60*/  IMAD.IADD R3, R218, 0x1, -R3 ;  /* 0x00000001da037824 */ /* 0x000fe200078e0a03 */
[----:B------:R-:W-:Y:S01]  /*0d70*/  SHF.R.S32.HI R22, RZ, 0x3, R0 ;  /* 0x00000003ff167819 */ /* 0x000fe20000011400 */
[----:B------:R-:W-:-:S02]  /*0d80*/  IMAD.IADD R2, R223, 0x1, -R2 ;  /* 0x00000001df027824 */ /* 0x000fc400078e0a02 */
[----:B------:R-:W-:Y:S02]  /*0d90*/  IMAD R219, R4, R219, 0x50 ;  /* 0x0000005004db7424 */ /* 0x000fe400078e02db */
[----:B------:R-:W-:Y:S02]  /*0da0*/  IMAD R220, R3, 0x40, R8 ;  /* 0x0000004003dc7824 */ /* 0x000fe400078e0208 */
[----:B------:R-:W-:-:S07]  /*0db0*/  IMAD.SHL.U32 R18, R2, 0x8, RZ ;  /* 0x0000000802127824 */ /* 0x000fce00078e00ff */
.L_x_301:
[----:B0-----:R-:W0:Y:S01]  /*0dc0*/  LDC.64 R2, c[0x0][0xc60] ;  /* 0x00031800ff027b82 */ /* 0x001e220000000a00 */
[----:B------:R-:W-:Y:S01]  /*0dd0*/  ULDC.64 UR10, c[0x0][0x208] ;  /* 0x00008200000a7ab9 */ /* 0x000fe20000000a00 */
[----:B------:R-:W-:Y:S01]  /*0de0*/  ULDC.64 UR6, c[0x0][0xa28] ;  /* 0x00028a0000067ab9 */ /* 0x000fe20000000a00 */
[----:B------:R-:W-:Y:S01]  /*0df0*/  ULDC.64 UR8, c[0x0][0xa20] ;  /* 0x0002880000087ab9 */ /* 0x000fe20000000a00 */
[----:B0-----:R-:W-:-:S06]  /*0e00*/  IMAD.WIDE R2, R7, 0x4, R2 ;  /* 0x0000000407027825 */ /* 0x001fcc00078e0202 */
[----:B--2---:R-:W2:Y:S01]  /*0e10*/  LDG.E R2, desc[UR10][R2.64] ;  /* 0x0000000a02027981 */ /* 0x004ea2000c1e1900 */
[----:B------:R-:W-:Y:S02]  /*0e20*/  UISETP.NE.U32.AND UP0, UPT, UR6, URZ, UPT ;  /* 0x0000003f0600728c */ /* 0x000fe4000bf05070 */
[----:B------:R-:W-:Y:S02]  /*0e30*/  UISETP.NE.U32.AND UP1, UPT, UR8, URZ, UPT ;  /* 0x0000003f0800728c */ /* 0x000fe4000bf25070 */
[----:B------:R-:W-:Y:S02]  /*0e40*/  UISETP.NE.AND.EX UP0, UPT, UR7, URZ, UPT, UP0 ;  /* 0x0000003f0700728c */ /* 0x000fe4000bf05300 */
[----:B------:R-:W-:-:S04]  /*0e50*/  UISETP.NE.AND.EX UP1, UPT, UR9, URZ, UPT, UP1 ;  /* 0x0000003f0900728c */ /* 0x000fc8000bf25310 */
[----:B------:R-:W-:Y:S02]  /*0e60*/  PLOP3.LUT P0, PT, PT, PT, UP0, 0x80, 0x0 ;  /* 0x000000000000781c */ /* 0x000fe40003f0f008 */
[----:B------:R-:W-:Y:S02]  /*0e70*/  PLOP3.LUT P1, PT, PT, PT, UP1, 0x80, 0x0 ;  /* 0x000000000000781c */ /* 0x000fe40003f2f018 */
[----:B--2---:R-:W-:-:S13]  /*0e80*/  R2UR UR4, R2 ;  /* 0x00000000020472ca */ /* 0x004fda00000e0000 */
[----:B------:R-:W-:Y:S02]  /*0e90*/  USHF.R.S32.HI UR12, URZ, 0x1f, UR4 ;  /* 0x0000001f3f0c7899 */ /* 0x000fe40008011404 */
[----:B------:R-:W-:Y:S01]  /*0ea0*/  MOV R214, UR4 ;  /* 0x0000000400d67c02 */ /* 0x000fe20008000f00 */
[----:B------:R-:W-:Y:S02]  /*0eb0*/  @UP0 ULEA UR6, UP2, UR4, UR6, 0x2 ;  /* 0x0000000604060291 */ /* 0x000fe4000f84103f */
[----:B------:R-:W-:Y:S02]  /*0ec0*/  @UP1 ULEA UR8, UP3, UR4, UR8, 0x2 ;  /* 0x0000000804081291 */ /* 0x000fe4000f86103f */
[----:B------:R-:W-:Y:S02]  /*0ed0*/  @UP0 ULEA.HI.X UR7, UR4, UR7, UR12, 0x2, UP2 ;  /* 0x0000000704070291 */ /* 0x000fe400090f140c */
[----:B------:R-:W-:Y:S01]  /*0ee0*/  IMAD.U32 R215, RZ, RZ, UR12 ;  /* 0x0000000cffd77e24 */ /* 0x000fe2000f8e00ff */
[----:B------:R-:W-:Y:S01]  /*0ef0*/  @UP1 ULEA.HI.X UR9, UR4, UR9, UR12, 0x2, UP3 ;  /* 0x0000000904091291 */ /* 0x000fe200098f140c */
[----:B------:R-:W-:-:S02]  /*0f00*/  IMAD.U32 R2, RZ, RZ, UR6 ;  /* 0x00000006ff027e24 */ /* 0x000fc4000f8e00ff */
[----:B------:R-:W-:Y:S01]  /*0f10*/  IMAD.U32 R6, RZ, RZ, UR8 ;  /* 0x00000008ff067e24 */ /* 0x000fe2000f8e00ff */
[----:B------:R-:W-:Y:S01]  /*0f20*/  ULDC UR4, c[0x0][0x404] ;  /* 0x0001010000047ab9 */ /* 0x000fe20000000800 */
[----:B------:R-:W-:Y:S01]  /*0f30*/  IMAD.U32 R3, RZ, RZ, UR7 ;  /* 0x00000007ff037e24 */ /* 0x000fe2000f8e00ff */
[----:B------:R-:W-:Y:S01]  /*0f40*/  ULDC.64 UR6, c[0x0][0x3f8] ;  /* 0x0000fe0000067ab9 */ /* 0x000fe20000000a00 */
[----:B------:R-:W-:-:S03]  /*0f50*/  IMAD.U32 R7, RZ, RZ, UR9 ;  /* 0x00000009ff077e24 */ /* 0x000fc6000f8e00ff */
[----:B------:R-:W2:Y:S04]  /*0f60*/  @P0 LDG.E R2, desc[UR10][R2.64] ;  /* 0x0000000a02020981 */ /* 0x000ea8000c1e1900 */
[----:B---3--:R-:W3:Y:S01]  /*0f70*/  @P1 LDG.E R6, desc[UR10][R6.64] ;  /* 0x0000000a06061981 */ /* 0x008ee2000c1e1900 */
[----:B------:R-:W-:Y:S01]  /*0f80*/  UISETP.NE.U32.AND UP0, UPT, UR6, URZ, UPT ;  /* 0x0000003f0600728c */ /* 0x000fe2000bf05070 */
[----:B------:R-:W-:Y:S01]  /*0f90*/  IMAD.MOV.U32 R212, RZ, RZ, R5 ;  /* 0x000000ffffd47224 */ /* 0x000fe200078e0005 */
[----:B------:R-:W-:Y:S01]  /*0fa0*/  UMOV UR60, URZ ;  /* 0x0000003f003c7c82 */ /* 0x000fe20008000000 */
[----:B------:R-:W-:Y:S01]  /*0fb0*/  ULDC UR6, c[0x0][0x2e0] ;  /* 0x0000b80000067ab9 */ /* 0x000fe20000000800 */
[----:B------:R-:W-:Y:S01]  /*0fc0*/  UISETP.NE.AND.EX UP0, UPT, UR7, URZ, UPT, UP0 ;  /* 0x0000003f0700728c */ /* 0x000fe2000bf05300 */
[----:B------:R-:W-:Y:S01]  /*0fd0*/  IMAD.MOV.U32 R0, RZ, RZ, RZ ;  /* 0x000000ffff007224 */ /* 0x000fe200078e00ff */
[----:B------:R-:W-:-:S02]  /*0fe0*/  CS2R R150, SRZ ;  /* 0x0000000000967805 */ /* 0x000fc4000001ff00 */
[----:B------:R-:W-:Y:S01]  /*0ff0*/  CS2R R148, SRZ ;  /* 0x0000000000947805 */ /* 0x000fe2000001ff00 */
[----:B------:R-:W-:Y:S01]  /*1000*/  USEL UR4, UR4, 0x1, UP0 ;  /* 0x0000000104047887 */ /* 0x000fe20008000000 */
[----:B------:R-:W-:Y:S02]  /*1010*/  CS2R R146, SRZ ;  /* 0x0000000000927805 */ /* 0x000fe4000001ff00 */
[----:B------:R-:W-:Y:S02]  /*1020*/  CS2R R144, SRZ ;  /* 0x0000000000907805 */ /* 0x000fe4000001ff00 */
[----:B------:R-:W-:Y:S01]  /*1030*/  CS2R R142, SRZ ;  /* 0x00000000008e7805 */ /* 0x000fe2000001ff00 */
[----:B------:R-:W-:Y:S01]  /*1040*/  UIMAD UR4, UR4, UR6, URZ ;  /* 0x00000006040472a4 */ /* 0x000fe2000f8e023f */
        /* <DEDUP_REMOVED lines=15> */
[----:B------:R-:W-:Y:S01]  /*1140*/  IMAD.MOV.U32 R172, RZ, RZ, RZ ;  /* 0x000000ffffac7224 */ /* 0x000fe200078e00ff */
        /* <DEDUP_REMOVED lines=12> */
[----:B-1----:R-:W-:Y:S02]  /*1210*/  CS2R R82, SRZ ;  /* 0x0000000000527805 */ /* 0x002fe4000001ff00 */
[----:B------:R-:W-:Y:S02]  /*1220*/  CS2R R84, SRZ ;  /* 0x0000000000547805 */ /* 0x000fe4000001ff00 */
[----:B------:R-:W-:Y:S01]  /*1230*/  CS2R R80, SRZ ;  /* 0x0000000000507805 */ /* 0x000fe2000001ff00 */
[----:B------:R-:W-:Y:S01]  /*1240*/  IMAD.MOV.U32 R19, RZ, RZ, RZ ;  /* 0x000000ffff137224 */ /* 0x000fe200078e00ff */
[----:B-----5:R-:W-:Y:S02]  /*1250*/  CS2R R74, SRZ ;  /* 0x00000000004a7805 */ /* 0x020fe4000001ff00 */
        /* <DEDUP_REMOVED lines=16> */
[----:B----4-:R-:W-:Y:S01]  /*1360*/  CS2R R44, SRZ ;  /* 0x00000000002c7805 */ /* 0x010fe2000001ff00 */
[----:B------:R-:W-:Y:S01]  /*1370*/  IMAD.MOV.U32 R160, RZ, RZ, RZ ;  /* 0x000000ffffa07224 */ /* 0x000fe200078e00ff */
[----:B------:R-:W-:Y:S01]  /*1380*/  MOV R41, RZ ;  /* 0x000000ff00297202 */ /* 0x000fe20000000f00 */
[----:B------:R-:W-:Y:S01]  /*1390*/  IMAD.U32 R213, RZ, RZ, UR5 ;  /* 0x00000005ffd57e24 */ /* 0x000fe2000f8e00ff */
[----:B--2---:R-:W-:-:S02]  /*13a0*/  @P0 R2UR UR60, R2 ;  /* 0x00000000023c02ca */ /* 0x004fc400000e0000 */
[----:B------:R-:W-:Y:S02]  /*13b0*/  CS2R R2, SRZ ;  /* 0x0000000000027805 */ /* 0x000fe4000001ff00 */
[----:B------:R-:W-:Y:S02]  /*13c0*/  PLOP3.LUT P0, PT, PT, PT, PT, 0x80, 0x0 ;  /* 0x000000000000781c */ /* 0x000fe40003f0f070 */
[----:B---3--:R-:W-:Y:S01]  /*13d0*/  @P1 R2UR UR4, R6 ;  /* 0x00000000060412ca */ /* 0x008fe200000e0000 */
[----:B------:R-:W-:-:S14]  /*13e0*/  @P1 BRA `(.L_x_259) ;  /* 0x00000000003c1947 */ /* 0x000fdc0003800000 */
[----:B------:R-:W-:Y:S02]  /*13f0*/  ULDC.64 UR6, c[0x0][0xa08] ;  /* 0x0002820000067ab9 */ /* 0x000fe40000000a00 */
[----:B------:R-:W-:-:S04]  /*1400*/  ISETP.NE.U32.AND P1, PT, RZ, UR6, PT ;  /* 0x00000006ff007c0c */ /* 0x000fc8000bf25070 */
[----:B------:R-:W-:-:S13]  /*1410*/  ISETP.NE.AND.EX P1, PT, RZ, UR7, PT, P1 ;  /* 0x00000007ff007c0c */ /* 0x000fda000bf25310 */
[----:B------:R-:W-:Y:S05]  /*1420*/  @!P1 BRA `(.L_x_259) ;  /* 0x00000000002c9947 */ /* 0x000fea0003800000 */
[----:B------:R-:W-:Y:S01]  /*1430*/  R2UR UR8, R214 ;  /* 0x00000000d60872ca */ /* 0x000fe200000e0000 */
[----:B------:R-:W-:Y:S01]  /*1440*/  ULDC.64 UR4, c[0x0][0xa08] ;  /* 0x0002820000047ab9 */ /* 0x000fe20000000a00 */
[----:B------:R-:W-:-:S11]  /*1450*/  ULDC.64 UR6, c[0x0][0x208] ;  /* 0x0000820000067ab9 */ /* 0x000fd60000000a00 */
[----:B------:R-:W-:-:S06]  /*1460*/  UIMAD.WIDE UR4, UR8, 0x4, UR4 ;  /* 0x00000004080478a5 */ /* 0x000fcc000f8e0204 */
[----:B------:R-:W-:Y:S02]  /*1470*/  IMAD.U32 R4, RZ, RZ, UR4 ;  /* 0x00000004ff047e24 */ /* 0x000fe4000f8e00ff */
[----:B------:R-:W-:-:S05]  /*1480*/  IMAD.U32 R5, RZ, RZ, UR5 ;  /* 0x00000005ff057e24 */ /* 0x000fca000f8e00ff */
[----:B------:R-:W2:Y:S04]  /*1490*/  LDG.E R7, desc[UR6][R4.64] ;  /* 0x0000000604077981 */ /* 0x000ea8000c1e1900 */
[----:B------:R-:W3:Y:S01]  /*14a0*/  LDG.E R6, desc[UR6][R4.64+0x4] ;  /* 0x0000040604067981 */ /* 0x000ee2000c1e1900 */
[----:B--2---:R-:W-:Y:S02]  /*14b0*/  R2UR UR4, R7 ;  /* 0x00000000070472ca */ /* 0x004fe400000e0000 */
[----:B---3--:R-:W-:-:S13]  /*14c0*/  R2UR UR5, R6 ;  /* 0x00000000060572ca */ /* 0x008fda00000e0000 */
[----:B------:R-:W-:-:S12]  /*14d0*/  UIADD3 UR4, -UR4, UR5, URZ ;  /* 0x0000000504047290 */ /* 0x000fd8000fffe13f */
.L_x_259:
[----:B------:R-:W-:Y:S01]  /*14e0*/  UIADD3 UR60, -UR60, UR4, URZ ;  /* 0x000000043c3c7290 */ /* 0x000fe2000fffe13f */
[----:B------:R-:W-:Y:S01]  /*14f0*/  IMAD.MOV.U32 R40, RZ, RZ, RZ ;  /* 0x000000ffff287224 */ /* 0x000fe200078e00ff */
[----:B------:R-:W-:Y:S01]  /*1500*/  CS2R R34, SRZ ;  /* 0x0000000000227805 */ /* 0x000fe2000001ff00 */
[----:B------:R-:W-:Y:S01]  /*1510*/  IMAD.MOV.U32 R161, RZ, RZ, RZ ;  /* 0x000000ffffa17224 */ /* 0x000fe200078e00ff */
[----:B------:R-:W-:Y:S01]  /*1520*/  UISETP.GE.AND UP0, UPT, UR60, 0x1, UPT ;  /* 0x000000013c00788c */ /* 0x000fe2000bf06270 */
[----:B------:R-:W-:Y:S01]  /*1530*/  CS2R R36, SRZ ;  /* 0x0000000000247805 */ /* 0x000fe2000001ff00 */
[----:B------:R-:W-:Y:S01]  /*1540*/  UIADD3 UR4, UR60, 0x4f, URZ ;  /* 0x0000004f3c047890 */ /* 0x000fe2000fffe03f */
[----:B------:R-:W-:Y:S02]  /*1550*/  CS2R R162, SRZ ;  /* 0x0000000000a27805 */ /* 0x000fe4000001ff00 */
[----:B------:R-:W-:Y:S01]  /*1560*/  CS2R R32, SRZ ;  /* 0x0000000000207805 */ /* 0x000fe2000001ff00 */
[----:B------:R-:W-:Y:S01]  /*1570*/  IMAD.MOV.U32 R10, RZ, RZ, RZ ;  /* 0x000000ffff0a7224 */ /* 0x000fe200078e00ff */
[----:B------:R-:W-:Y:S01]  /*1580*/  PLOP3.LUT P1, PT, PT, PT, UP0, 0x80, 0x0 ;  /* 0x000000000000781c */ /* 0x000fe20003f2f008 */
[----:B------:R-:W-:Y:S01]  /*1590*/  UIMAD.WIDE UR4, UR4, 0x66666667, URZ ;  /* 0x66666667040478a5 */ /* 0x000fe2000f8e023f */
[----:B------:R-:W-:-:S02]  /*15a0*/  CS2R R26, SRZ ;  /* 0x00000000001a7805 */ /* 0x000fc4000001ff00 */
[----:B------:R-:W-:Y:S02]  /*15b0*/  CS2R R28, SRZ ;  /* 0x00000000001c7805 */ /* 0x000fe4000001ff00 */
[----:B------:R-:W-:Y:S01]  /*15c0*/  CS2R R24, SRZ ;  /* 0x0000000000187805 */ /* 0x000fe2000001ff00 */
[----:B------:R-:W-:-:S04]  /*15d0*/  USHF.R.U32.HI UR61, URZ, 0x1f, UR5 ;  /* 0x0000001f3f3d7899 */ /* 0x000fc80008011605 */
[----:B------:R-:W-:Y:S02]  /*15e0*/  ULEA.HI.SX32 UR61, UR5, UR61, 0x1b ;  /* 0x0000003d053d7291 */ /* 0x000fe4000f8fda3f */
[----:B------:R-:W-:Y:S10]  /*15f0*/  @!P1 BRA `(.L_x_260) ;  /* 0x0000008c00f89947 */ /* 0x000ff40003800000 */
[----:B------:R-:W0:Y:S01]  /*1600*/  SHFL.IDX PT, R0, R218, RZ, 0x1f ;  /* 0x00001fffda007589 */ /* 0x000e2200000e0000 */
[----:B------:R-:W1:Y:S01]  /*1610*/  S2UR UR7, SR_CgaCtaId ;  /* 0x00000000000779c3 */ /* 0x000e620000008800 */
[----:B------:R-:W-:Y:S01]  /*1620*/  UMOV UR6, 0x400 ;  /* 0x0000040000067882 */ /* 0x000fe20000000000 */
[----:B0-----:R-:W-:Y:S01]  /*1630*/  R2UR UR4, R0 ;  /* 0x00000000000472ca */ /* 0x001fe200000e0000 */
[----:B-1----:R-:W-:-:S04]  /*1640*/  ULEA UR6, UR7, UR6, 0x18 ;  /* 0x0000000607067291 */ /* 0x002fc8000f8ec03f */
[----:B------:R-:W-:-:S04]  /*1650*/  UIADD3 UR6, UR6, 0x14400, URZ ;  /* 0x0001440006067890 */ /* 0x000fc8000fffe03f */
[----:B------:R-:W-:-:S04]  /*1660*/  ULOP3.LUT UP0, URZ, UR6, 0x9f, URZ, 0xc0, !UPT ;  /* 0x0000009f063f7892 */ /* 0x000fc8000f80c03f */
[----:B------:R-:W-:Y:S02]  /*1670*/  ULEA.HI UR5, UR4, UR4, URZ, 0x1 ;  /* 0x0000000404057291 */ /* 0x000fe4000f8f083f */
[----:B------:R-:W-:Y:S02]  /*1680*/  PLOP3.LUT P0, PT, PT, PT, UP0, 0x80, 0x0 ;  /* 0x000000000000781c */ /* 0x000fe40003f0f008 */
[----:B------:R-:W-:-:S04]  /*1690*/  ULOP3.LUT UR5, UR5, 0x1e, URZ, 0xc0, !UPT ;  /* 0x0000001e05057892 */ /* 0x000fc8000f8ec03f */
[----:B------:R-:W-:-:S04]  /*16a0*/  UIADD3 UR5, UR4, -UR5, URZ ;  /* 0x8000000504057290 */ /* 0x000fc8000fffe03f */
[----:B------:R-:W-:-:S04]  /*16b0*/  ULEA UR5, UR5, UR6, 0xd ;  /* 0x0000000605057291 */ /* 0x000fc8000f8e683f */
[----:B------:R-:W-:-:S04]  /*16c0*/  USHF.R.U32.HI UR5, URZ, 0x4, UR5 ;  /* 0x000000043f057899 */ /* 0x000fc80008011605 */
[----:B------:R-:W-:Y:S01]  /*16d0*/  ULOP3.LUT UR36, UR5, 0x3fff, URZ, 0xc0, !UPT ;  /* 0x00003fff05247892 */ /* 0x000fe2000f8ec03f */
[----:B------:R-:W-:Y:S11]  /*16e0*/  @!P0 BRA `(.L_x_261) ;  /* 0x0000000000408947 */ /* 0x000ff60003800000 */
[----:B------:R-:W-:Y:S01]  /*16f0*/  MOV R0, 0x0 ;  /* 0x0000000000007802 */ /* 0x000fe20000000f00 */
[----:B------:R-:W-:Y:S01]  /*1700*/  ULDC.64 UR4, c[0x4][0xa8] ;  /* 0x01002a0000047ab9 */ /* 0x000fe20000000a00 */
[----:B------:R-:W-:Y:S01]  /*1710*/  ULDC.64 UR6, c[0x4][0x20] ;  /* 0x0100080000067ab9 */ /* 0x000fe20000000a00 */
[----:B------:R-:W-:Y:S01]  /*1720*/  IMAD.U32 R4, RZ, RZ, UR4 ;  /* 0x00000004ff047e24 */ /* 0x000fe2000f8e00ff */
[----:B------:R0:W1:Y:S01]  /*1730*/  LDC.64 R2, c[0x4][R0] ;  /* 0x0100000000027b82 */ /* 0x0000620000000a00 */
[----:B------:R-:W-:Y:S01]  /*1740*/  IMAD.U32 R5, RZ, RZ, UR5 ;  /* 0x00000005ff057e24 */ /* 0x000fe2000f8e00ff */
[----:B------:R-:W-:Y:S01]  /*1750*/  ULDC.64 UR4, c[0x4][0xb0] ;  /* 0x01002c0000047ab9 */ /* 0x000fe20000000a00 */
[----:B------:R-:W-:Y:S01]  /*1760*/  MOV R10, UR6 ;  /* 0x00000006000a7c02 */ /* 0x000fe20008000f00 */
[----:B------:R-:W-:Y:S02]  /*1770*/  IMAD.U32 R6, RZ, RZ, UR4 ;  /* 0x00000004ff067e24 */ /* 0x000fe4000f8e00ff */
[----:B------:R-:W-:-:S02]  /*1780*/  IMAD.U32 R7, RZ, RZ, UR5 ;  /* 0x00000005ff077e24 */ /* 0x000fc4000f8e00ff */
[----:B------:R-:W-:Y:S02]  /*1790*/  IMAD.U32 R11, RZ, RZ, UR7 ;  /* 0x00000007ff0b7e24 */ /* 0x000fe4000f8e00ff */
[----:B------:R-:W-:Y:S02]  /*17a0*/  IMAD.MOV.U32 R8, RZ, RZ, 0x70 ;  /* 0x00000070ff087424 */ /* 0x000fe400078e00ff */
[----:B------:R-:W-:Y:S02]  /*17b0*/  IMAD.MOV.U32 R12, RZ, RZ, 0x1 ;  /* 0x00000001ff0c7424 */ /* 0x000fe400078e00ff */
[----:B0-----:R-:W-:-:S07]  /*17c0*/  IMAD.MOV.U32 R13, RZ, RZ, RZ ;  /* 0x000000ffff0d7224 */ /* 0x001fce00078e00ff */
[----:B------:R-:W-:-:S07]  /*17d0*/  LEPC R20, `(.L_x_261) ;  /* 0x000000001014794e */ /* 0x000fce0000000000 */
[----:B-1----:R-:W-:Y:S05]  /*17e0*/  CALL.ABS.NOINC R2 ;  /* 0x0000000002007343 */ /* 0x002fea0003c00000 */
.L_x_261:
[----:B------:R-:W0:Y:S01]  /*17f0*/  S2UR UR5, SR_CgaCtaId ;  /* 0x00000000000579c3 */ /* 0x000e220000008800 */
[----:B------:R-:W-:Y:S01]  /*1800*/  LEA.HI R0, R216, R216, RZ, 0x1 ;  /* 0x000000d8d8007211 */ /* 0x000fe200078f08ff */
[----:B------:R-:W-:Y:S01]  /*1810*/  UMOV UR4, 0x400 ;  /* 0x0000040000047882 */ /* 0x000fe20000000000 */
[----:B------:R-:W-:Y:S01]  /*1820*/  R2UR UR6, R222 ;  /* 0x00000000de0672ca */ /* 0x000fe200000e0000 */
[----:B------:R-:W-:Y:S01]  /*1830*/  BSSY B0, `(.L_x_262) ;  /* 0x000000a000007945 */ /* 0x000fe20003800000 */
[----:B------:R-:W-:-:S05]  /*1840*/  LOP3.LUT R3, R0, 0xfffffffe, RZ, 0xc0, !PT ;  /* 0xfffffffe00037812 */ /* 0x000fca00078ec0ff */
[----:B------:R-:W-:-:S05]  /*1850*/  IMAD.IADD R0, R216, 0x1, -R3 ;  /* 0x00000001d8007824 */ /* 0x000fca00078e0a03 */
[----:B------:R-:W-:Y:S01]  /*1860*/  SHF.L.U32 R0, R0, 0x1f, RZ ;  /* 0x0000001f00007819 */ /* 0x000fe200000006ff */
[----:B------:R-:W-:-:S05]  /*1870*/  IMAD.U32 R2, RZ, RZ, UR6 ;  /* 0x00000006ff027e24 */ /* 0x000fca000f8e00ff */
[----:B------:R-:W-:Y:S01]  /*1880*/  ISETP.NE.AND P0, PT, R2, 0x3, PT ;  /* 0x000000030200780c */ /* 0x000fe20003f05270 */
[----:B0-----:R-:W-:-:S06]  /*1890*/  ULEA UR4, UR5, UR4, 0x18 ;  /* 0x0000000405047291 */ /* 0x001fcc000f8ec03f */
[----:B------:R-:W-:-:S04]  /*18a0*/  IMAD.U32 R5, RZ, RZ, UR4 ;  /* 0x00000004ff057e24 */ /* 0x000fc8000f8e00ff */
[----:B------:R-:W0:Y:S02]  /*18b0*/  SYNCS.PHASECHK.TRANS64.TRYWAIT P1, [R5+URZ+0x38800], R0 ;  /* 0x03880000050075a7 */ /* 0x000e24000802017f */
[----:B0-----:R-:W-:Y:S05]  /*18c0*/  @!P1 BRA `(.L_x_263) ;  /* 0x0000010800fc9947 */ /* 0x001fea0003800000 */
.L_x_388:
[----:B------:R-:W-:Y:S05]  /*18d0*/  BSYNC B0 ;  /* 0x0000000000007941 */ /* 0x000fea0003800000 */
.L_x_262:
[----:B------:R-:W-:Y:S05]  /*18e0*/  @!P0 BRA `(.L_x_264) ;  /* 0x0000000000048947 */ /* 0x000fea0003800000 */
[----:B------:R-:W-:Y:S01]  /*18f0*/  BPT.TRAP 0x1 ;  /* 0x000000040000795c */ /* 0x000fe20000300000 */
.L_x_264:
[----:B0-----:R-:W-:Y:S01]  /*1900*/  IMAD R0, R16, 0x8, R5 ;  /* 0x0000000810007824 */ /* 0x001fe200078e0205 */
[----:B------:R-:W-:-:S04]  /*1910*/  SHF.L.U32 R3, R17, 0x1f, RZ ;  /* 0x0000001f11037819 */ /* 0x000fc800000006ff */
[----:B------:R0:W1:Y:S01]  /*1920*/  SYNCS.PHASECHK.TRANS64.TRYWAIT P2, [R0+URZ+0x38830], R3 ;  /* 0x03883003000075a7 */ /* 0x000062000804017f */
[----:B------:R-:W-:Y:S05]  /*1930*/  @!P0 BRA `(.L_x_265) ;  /* 0x0000000000048947 */ /* 0x000fea0003800000 */
[----:B------:R-:W-:Y:S01]  /*1940*/  BPT.TRAP 0x1 ;  /* 0x000000040000795c */ /* 0x000fe20000300000 */
.L_x_265:
[----:B------:R-:W2:Y:S01]  /*1950*/  S2R R2, SR_TID.X ;  /* 0x0000000000027919 */ /* 0x000ea20000002100 */
[----:B------:R-:W-:Y:S01]  /*1960*/  IMAD.MOV.U32 R151, RZ, RZ, RZ ;  /* 0x000000ffff977224 */ /* 0x000fe200078e00ff */
[----:B--2---:R-:W-:Y:S01]  /*1970*/  LOP3.LUT P1, RZ, R2, 0x7f, RZ, 0xc0, !PT ;  /* 0x0000007f02ff7812 */ /* 0x004fe2000782c0ff */
[----:B-1----:R-:W-:-:S12]  /*1980*/  @P2 BRA `(.L_x_266) ;  /* 0x0000000000082947 */ /* 0x002fd80003800000 */
[----:B------:R-:W1:Y:S02]  /*1990*/  SYNCS.PHASECHK.TRANS64.TRYWAIT P2, [R0+URZ+0x38830], R3 ;  /* 0x03883003000075a7 */ /* 0x000e64000804017f */
[----:B-1----:R-:W-:Y:S05]  /*19a0*/  @!P2 BRA `(.L_x_267) ;  /* 0x0000010800d8a947 */ /* 0x002fea0003800000 */
.L_x_266:
[----:B------:R-:W-:Y:S05]  /*19b0*/  WARPSYNC.ALL ;  /* 0x0000000000007948 */ /* 0x000fea0003800000 */
[----:B------:R-:W-:Y:S01]  /*19c0*/  R2UR UR4, R5 ;  /* 0x00000000050472ca */ /* 0x000fe200000e0000 */
[----:B------:R-:W-:Y:S01]  /*19d0*/  ULOP3.LUT UR5, UR36, 0x10000, URZ, 0xfc, !UPT ;  /* 0x0001000024057892 */ /* 0x000fe2000f8efc3f */
[----:B------:R-:W-:Y:S01]  /*19e0*/  R2UR UR6, R16 ;  /* 0x00000000100672ca */ /* 0x000fe200000e0000 */
[----:B------:R-:W-:Y:S01]  /*19f0*/  WARPGROUP.ARRIVE ;  /* 0x00000000000079c5 */ /* 0x000fe20000000000 */
[----:B------:R-:W-:Y:S01]  /*1a00*/  UMOV UR9, 0x40000040 ;  /* 0x4000004000097882 */ /* 0x000fe20000000000 */
[----:B------:R-:W-:Y:S01]  /*1a10*/  UMOV UR11, 0x40000040 ;  /* 0x40000040000b7882 */ /* 0x000fe20000000000 */
[----:B------:R-:W-:Y:S01]  /*1a20*/  UMOV UR15, UR9 ;  /* 0x00000009000f7c82 */ /* 0x000fe20008000000 */
[----:B------:R-:W-:Y:S01]  /*1a30*/  IMAD.U32 R13, RZ, RZ, UR9 ;  /* 0x00000009ff0d7e24 */ /* 0x000fe2000f8e00ff */
[----:B------:R-:W-:Y:S01]  /*1a40*/  UMOV UR8, UR5 ;  /* 0x0000000500087c82 */ /* 0x000fe20008000000 */
[----:B------:R-:W-:Y:S01]  /*1a50*/  UMOV UR17, 0x40000040 ;  /* 0x4000004000117882 */ /* 0x000fe20000000000 */
[----:B------:R-:W-:Y:S01]  /*1a60*/  UMOV UR14, UR8 ;  /* 0x00000008000e7c82 */ /* 0x000fe20008000000 */
[----:B------:R-:W-:Y:S01]  /*1a70*/  MOV R12, UR8 ;  /* 0x00000008000c7c02 */ /* 0x000fe20008000f00 */
[----:B------:R-:W-:Y:S01]  /*1a80*/  UMOV UR19, 0x40000040 ;  /* 0x4000004000137882 */ /* 0x000fe20000000000 */
[----:B------:R-:W-:Y:S01]  /*1a90*/  UIADD3 UR4, UR4, 0x24400, URZ ;  /* 0x0002440004047890 */ /* 0x000fe2000fffe03f */
[----:B------:R-:W-:Y:S01]  /*1aa0*/  IMAD.U32 R11, RZ, RZ, UR17 ;  /* 0x00000011ff0b7e24 */ /* 0x000fe2000f8e00ff */
[----:B------:R-:W-:Y:S01]  /*1ab0*/  UMOV UR13, 0x40000040 ;  /* 0x40000040000d7882 */ /* 0x000fe20000000000 */
[----:B------:R-:W-:Y:S01]  /*1ac0*/  UIADD3 UR20, UR5, 0x404, URZ ;  /* 0x0000040405147890 */ /* 0x000fe2000fffe03f */
[----:B------:R-:W-:Y:S01]  /*1ad0*/  VIADD R2, R219, UR60 ;  /* 0x0000003cdb027c36 */ /* 0x000fe20008000000 */
[----:B------:R-:W-:Y:S01]  /*1ae0*/  USHF.R.U32.HI UR4, URZ, 0x4, UR4 ;  /* 0x000000043f047899 */ /* 0x000fe20008011604 */
[----:B01----:R-:W-:Y:S01]  /*1af0*/  IMAD.U32 R3, RZ, RZ, UR61 ;  /* 0x0000003dff037e24 */ /* 0x003fe2000f8e00ff */
[----:B------:R-:W-:Y:S01]  /*1b00*/  UMOV UR21, 0x40000040 ;  /* 0x4000004000157882 */ /* 0x000fe20000000000 */
[----:B------:R-:W-:Y:S01]  /*1b10*/  UMOV UR23, 0x40000040 ;  /* 0x4000004000177882 */ /* 0x000fe20000000000 */
[----:B------:R-:W-:Y:S01]  /*1b20*/  ULOP3.LUT UR4, UR4, 0x3fff, URZ, 0xc0, !UPT ;  /* 0x00003fff04047892 */ /* 0x000fe2000f8ec03f */
[----:B------:R-:W-:Y:S01]  /*1b30*/  IMAD R2, R3, -0x50, R2 ;  /* 0xffffffb003027824 */ /* 0x000fe200078e0202 */
[----:B------:R-:W-:Y:S01]  /*1b40*/  UIADD3 UR24, UR5, 0x406, URZ ;  /* 0x0000040605187890 */ /* 0x000fe2000fffe03f */
[----:B------:R-:W-:Y:S01]  /*1b50*/  P2R R21, PR, RZ, 0x1 ;  /* 0x00000001ff157803 */ /* 0x000fe20000000000 */
[----:B------:R-:W-:Y:S01]  /*1b60*/  ULOP3.LUT UR7, UR4, 0x10000, URZ, 0xfc, !UPT ;  /* 0x0001000004077892 */ /* 0x000fe2000f8efc3f */
[----:B------:R-:W-:Y:S01]  /*1b70*/  @!P1 VIADD R0, R0, 0x38840 ;  /* 0x0003884000009836 */ /* 0x000fe20000000000 */
[----:B------:R-:W-:Y:S01]  /*1b80*/  UMOV UR25, 0x40000040 ;  /* 0x4000004000197882 */ /* 0x000fe20000000000 */
[----:B------:R-:W-:Y:S01]  /*1b90*/  UMOV UR27, 0x40000040 ;  /* 0x40000040001b7882 */ /* 0x000fe20000000000 */
[----:B------:R-:W-:Y:S01]  /*1ba0*/  UIMAD UR4, UR6, 0xa00, UR7 ;  /* 0x00000a00060478a4 */ /* 0x000fe2000f8e0207 */
[C---:B------:R-:W-:Y:S01]  /*1bb0*/  ISETP.GT.AND P6, PT, R2.reuse, RZ, PT ;  /* 0x000000ff0200720c */ /* 0x040fe20003fc4270 */
[----:B------:R-:W-:Y:S01]  /*1bc0*/  IMAD.U32 R19, RZ, RZ, UR7 ;  /* 0x00000007ff137e24 */ /* 0x000fe2000f8e00ff */
[----:B------:R-:W-:Y:S01]  /*1bd0*/  UIADD3 UR7, UR5, 0x2, URZ ;  /* 0x0000000205077890 */ /* 0x000fe2000fffe03f */
[C---:B------:R-:W-:Y:S01]  /*1be0*/  ISETP.GT.AND P5, PT, R2.reuse, 0x1, PT ;  /* 0x000000010200780c */ /* 0x040fe20003fa4270 */
[----:B------:R-:W-:Y:S01]  /*1bf0*/  UIADD3 UR6, UR4, 0x200, URZ ;  /* 0x0000020004067890 */ /* 0x000fe2000fffe03f */
[C---:B------:R-:W-:Y:S01]  /*1c00*/  ISETP.GT.AND P4, PT, R2.reuse, 0x8, PT ;  /* 0x000000080200780c */ /* 0x040fe20003f84270 */
[----:B------:R-:W-:Y:S01]  /*1c10*/  UMOV UR10, UR4 ;  /* 0x00000004000a7c82 */ /* 0x000fe20008000000 */
[----:B------:R-:W-:Y:S01]  /*1c20*/  UIADD3 UR12, UR4, 0x2, URZ ;  /* 0x00000002040c7890 */ /* 0x000fe2000fffe03f */
[----:B------:R-:W-:Y:S01]  /*1c30*/  HGMMA.64x16x16.F32 R56, gdesc[UR8], RZ, !UPT, gsb0 ;  /* 0x00200000083879f0 */ /* 0x000fe2000c0008ff */
[----:B------:R-:W-:Y:S01]  /*1c40*/  UIADD3 UR10, UR4, 0x80, URZ ;  /* 0x00000080040a7890 */ /* 0x000fe2000fffe03f */
[C---:B------:R-:W-:Y:S01]  /*1c50*/  ISETP.GT.AND P3, PT, R2.reuse, 0x9, PT ;  /* 0x000000090200780c */ /* 0x040fe20003f64270 */
[----:B------:R-:W-:Y:S01]  /*1c60*/  UMOV UR8, UR14 ;  /* 0x0000000e00087c82 */ /* 0x000fe20008000000 */
[----:B------:R-:W-:Y:S01]  /*1c70*/  UMOV UR9, UR15 ;  /* 0x0000000f00097c82 */ /* 0x000fe20008000000 */
[----:B------:R-:W-:Y:S01]  /*1c80*/  UMOV UR11, 0x40000040 ;  /* 0x40000040000b7882 */ /* 0x000fe20000000000 */
[----:B------:R-:W-:Y:S01]  /*1c90*/  UMOV UR16, UR7 ;  /* 0x0000000700107c82 */ /* 0x000fe20008000000 */
[----:B------:R-:W-:Y:S01]  /*1ca0*/  UMOV UR18, UR12 ;  /* 0x0000000c00127c82 */ /* 0x000fe20008000000 */
[----:B------:R-:W-:Y:S01]  /*1cb0*/  UIADD3 UR7, UR5, 0x4, URZ ;  /* 0x0000000405077890 */ /* 0x000fe2000fffe03f */
[----:B------:R-:W-:Y:S01]  /*1cc0*/  IMAD.U32 R10, RZ, RZ, UR16 ;  /* 0x00000010ff0a7e24 */ /* 0x000fe2000f8e00ff */
[----:B------:R-:W-:Y:S01]  /*1cd0*/  UIADD3 UR12, UR4, 0x4, URZ ;  /* 0x00000004040c7890 */ /* 0x000fe2000fffe03f */
[----:B------:R-:W-:Y:S01]  /*1ce0*/  ISETP.GT.AND P2, PT, R2, 0x10, PT ;  /* 0x000000100200780c */ /* 0x000fe20003f44270 */
[----:B------:R-:W-:Y:S01]  /*1cf0*/  UIADD3 UR22, UR4, 0x284, URZ ;  /* 0x0000028404167890 */ /* 0x000fe2000fffe03f */
[----:B------:R-:W-:Y:S01]  /*1d00*/  @!P1 PRMT R0, RZ, 0x654, R0 ;  /* 0x00000654ff009816 */ /* 0x000fe20000000000 */
[----:B------:R-:W-:Y:S01]  /*1d10*/  UIADD3 UR26, UR4, 0x286, URZ ;  /* 0x00000286041a7890 */ /* 0x000fe2000fffe03f */
[--C-:B------:R-:W-:Y:S01]  /*1d20*/  IMAD.MOV.U32 R150, RZ, RZ, R151.reuse ;  /* 0x000000ffff967224 */ /* 0x100fe200078e0097 */
[----:B------:R-:W-:Y:S01]  /*1d30*/  UIADD3 UR28, UR5, 0x800, URZ ;  /* 0x00000800051c7890 */ /* 0x000fe2000fffe03f */
[--C-:B------:R-:W-:Y:S01]  /*1d40*/  IMAD.MOV.U32 R149, RZ, RZ, R151.reuse ;  /* 0x000000ffff957224 */ /* 0x100fe200078e0097 */
        /* <DEDUP_REMOVED lines=25> */
[--C-:B------:R-:W-:Y:S01]  /*1ee0*/  IMAD.MOV.U32 R140, RZ, RZ, R151.reuse ;  /* 0x000000ffff8c7224 */ /* 0x100fe200078e0097 */
[----:B------:R-:W-:Y:S01]  /*1ef0*/  UMOV UR45, 0x40000040 ;  /* 0x40000040002d7882 */ /* 0x000fe20000000000 */
[----:B------:R-:W-:Y:S01]  /*1f00*/  UMOV UR47, 0x40000040 ;  /* 0x40000040002f7882 */ /* 0x000fe20000000000 */
[----:B------:R-:W-:Y:S01]  /*1f10*/  UIADD3 UR48, UR5, 0xc02, URZ ;  /* 0x00000c0205307890 */ /* 0x000fe2000fffe03f */
[--C-:B------:R-:W-:Y:S01]  /*1f20*/  IMAD.MOV.U32 R139, RZ, RZ, R151.reuse ;  /* 0x000000ffff8b7224 */ /* 0x100fe200078e0097 */
[----:B------:R-:W-:Y:S01]  /*1f30*/  UIADD3 UR50, UR4, 0x782, URZ ;  /* 0x0000078204327890 */ /* 0x000fe2000fffe03f */
[----:B------:R-:W-:Y:S01]  /*1f40*/  IMAD.MOV.U32 R138, RZ, RZ, R151 ;  /* 0x000000ffff8a7224 */ /* 0x000fe200078e0097 */
[----:B------:R-:W-:Y:S01]  /*1f50*/  UMOV UR49, 0x40000040 ;  /* 0x4000004000317882 */ /* 0x000fe20000000000 */
[----:B------:R-:W-:Y:S01]  /*1f60*/  UMOV UR51, 0x40000040 ;  /* 0x4000004000337882 */ /* 0x000fe20000000000 */
[----:B------:R-:W-:-:S02]  /*1f70*/  WARPGROUP.DEPBAR.LE gsb0, 0x0 ;  /* 0x00008000000079c5 */ /* 0x000fc40000010000 */
[----:B------:R-:W-:Y:S01]  /*1f80*/  WARPGROUP.ARRIVE ;  /* 0x00000000000079c5 */ /* 0x000fe20000000000 */
[----:B------:R-:W-:Y:S01]  /*1f90*/  UIADD3 UR52, UR5, 0xc04, URZ ;  /* 0x00000c0405347890 */ /* 0x000fe2000fffe03f */
[--C-:B------:R-:W-:Y:S01]  /*1fa0*/  IMAD.MOV.U32 R137, RZ, RZ, R151.reuse ;  /* 0x000000ffff897224 */ /* 0x100fe200078e0097 */
[----:B------:R-:W-:Y:S01]  /*1fb0*/  UIADD3 UR54, UR4, 0x784, URZ ;  /* 0x0000078404367890 */ /* 0x000fe2000fffe03f */
[--C-:B------:R-:W-:Y:S01]  /*1fc0*/  IMAD.MOV.U32 R136, RZ, RZ, R151.reuse ;  /* 0x000000ffff887224 */ /* 0x100fe200078e0097 */
[----:B------:R-:W-:Y:S01]  /*1fd0*/  UMOV UR53, 0x40000040 ;  /* 0x4000004000357882 */ /* 0x000fe20000000000 */
        /* <DEDUP_REMOVED lines=9> */
[----:B------:R-:W-:Y:S01]  /*2070*/  IMAD.U32 R7, RZ, RZ, UR57 ;  /* 0x00000039ff077e24 */ /* 0x000fe2000f8e00ff */
[----:B------:R-:W-:Y:S01]  /*2080*/  UISETP.GE.AND UP0, UPT, UR60, 0x51, UPT ;  /* 0x000000513c00788c */ /* 0x000fe2000bf06270 */
        /* <DEDUP_REMOVED lines=25> */
[--C-:B------:R-:W-:Y:S02]  /*2220*/  IMAD.MOV.U32 R114, RZ, RZ, R151.reuse ;  /* 0x000000ffff727224 */ /* 0x100fe400078e0097 */
        /* <DEDUP_REMOVED lines=35> */
[--C-:B------:R-:W-:Y:S01]  /*2460*/  IMAD.MOV.U32 R82, RZ, RZ, R151.reuse ;  /* 0x000000ffff527224 */ /* 0x100fe200078e0097 */
[----:B------:R-:W-:Y:S02]  /*2470*/  WARPGROUP.DEPBAR.LE gsb0, 0x0 ;  /* 0x00008000000079c5 */ /* 0x000fe40000010000 */
[----:B------:R-:W-:Y:S01]  /*2480*/  WARPGROUP.ARRIVE ;  /* 0x00000000000079c5 */ /* 0x000fe20000000000 */
[----:B------:R-:W-:-:S02]  /*2490*/  IMAD.MOV.U32 R81, RZ, RZ, R151 ;  /* 0x000000ffff517224 */ /* 0x000fc400078e0097 */
[--C-:B------:R-:W-:Y:S02]  /*24a0*/  IMAD.MOV.U32 R80, RZ, RZ, R151.reuse ;  /* 0x000000ffff507224 */ /* 0x100fe400078e0097 */
[--C-:B------:R-:W-:Y:S01]  /*24b0*/  IMAD.MOV.U32 R79, RZ, RZ, R151.reuse ;  /* 0x000000ffff4f7224 */ /* 0x100fe200078e0097 */
        /* <DEDUP_REMOVED lines=20> */
[----:B------:R-:W-:Y:S01]  /*2600*/  IMAD.MOV.U32 R65, RZ, RZ, R151 ;  /* 0x000000ffff417224 */ /* 0x000fe200078e0097 */
[----:B------:R-:W-:-:S02]  /*2610*/  WARPGROUP.DEPBAR.LE gsb0, 0x0 ;  /* 0x00008000000079c5 */ /* 0x000fc40000010000 */
        /* <DEDUP_REMOVED lines=402> */
[----:B------:R-:W-:Y:S02]  /*3f40*/  FSEL R61, R61, -INF , P3 ;  /* 0xff8000003d3d7808 */ /* 0x000fe40001800000 */
[----:B------:R-:W-:Y:S02]  /*3f50*/  FMNMX.FTZ R4, R60, R3, !PT ;  /* 0x000000033c047209 */ /* 0x000fe40007810000 */
[----:B------:R-:W-:-:S02]  /*3f60*/  FSEL R58, R58, -INF , P6 ;  /* 0xff8000003a3a7808 */ /* 0x000fc40003000000 */
[C---:B------:R-:W-:Y:S02]  /*3f70*/  ISETP.GT.AND P6, PT, R2.reuse, 0x11, PT ;  /* 0x000000110200780c */ /* 0x040fe40003fc4270 */
[----:B------:R-:W-:Y:S02]  /*3f80*/  FMNMX.FTZ R3, R61, R4, !PT ;  /* 0x000000043d037209 */ /* 0x000fe40007810000 */
[----:B------:R-:W-:Y:S02]  /*3f90*/  FSEL R59, R59, -INF , P5 ;  /* 0xff8000003b3b7808 */ /* 0x000fe40002800000 */
[----:B------:R-:W-:Y:S02]  /*3fa0*/  ISETP.GT.AND P5, PT, R2, 0x18, PT ;  /* 0x000000180200780c */ /* 0x000fe40003fa4270 */
[----:B------:R-:W-:Y:S02]  /*3fb0*/  FSEL R62, R62, -INF , P4 ;  /* 0xff8000003e3e7808 */ /* 0x000fe40002000000 */
[----:B------:R-:W-:-:S02]  /*3fc0*/  ISETP.GT.AND P4, PT, R2, 0x19, PT ;  /* 0x000000190200780c */ /* 0x000fc40003f84270 */
[----:B------:R-:W-:Y:S02]  /*3fd0*/  FSEL R63, R63, -INF , P3 ;  /* 0xff8000003f3f7808 */ /* 0x000fe40001800000 */
[----:B------:R-:W-:Y:S01]  /*3fe0*/  ISETP.GT.AND P3, PT, R2, 0x20, PT ;  /* 0x000000200200780c */ /* 0x000fe20003f64270 */
[----:B------:R-:W-:Y:S02]  /*3ff0*/  WARPGROUP.DEPBAR.LE gsb0, 0x0 ;  /* 0x00008000000079c5 */ /* 0x000fe40000010000 */
[----:B------:R-:W-:Y:S01]  /*4000*/  WARPGROUP.ARRIVE ;  /* 0x00000000000079c5 */ /* 0x000fe20000000000 */
[----:B------:R-:W-:Y:S02]  /*4010*/  FSEL R48, R48, -INF , P2 ;  /* 0xff80000030307808 */ /* 0x000fe40001000000 */
        /* <DEDUP_REMOVED lines=17> */
[----:B------:R-:W-:Y:S02]  /*4130*/  FSEL R54, R54, -INF , P5 ;  /* 0xff80000036367808 */ /* 0x000fe40002800000 */
[C---:B------:R-:W-:Y:S02]  /*4140*/  ISETP.GT.AND P5, PT, R2.reuse, 0x29, PT ;  /* 0x000000290200780c */ /* 0x040fe40003fa4270 */
        /* <DEDUP_REMOVED lines=8> */
[----:B------:R-:W-:Y:S02]  /*41d0*/  FSEL R44, R44, -INF , P6 ;  /* 0xff8000002c2c7808 */ /* 0x000fe40003000000 */
[----:B------:R-:W-:Y:S02]  /*41e0*/  FMNMX.FTZ R3, R41, R4, !PT ;  /* 0x0000000429037209 */ /* 0x000fe40007810000 */
[----:B------:R-:W-:Y:S02]  /*41f0*/  FSEL R45, R45, -INF , P5 ;  /* 0xff8000002d2d7808 */ /* 0x000fe40002800000 */
[----:B------:R-:W-:-:S02]  /*4200*/  FMNMX.FTZ R4, R44, R3, !PT ;  /* 0x000000032c047209 */ /* 0x000fc40007810000 */
[----:B------:R-:W-:Y:S02]  /*4210*/  FSEL R42, R42, -INF , P3 ;  /* 0xff8000002a2a7808 */ /* 0x000fe40001800000 */
[C---:B------:R-:W-:Y:S02]  /*4220*/  ISETP.GT.AND P3, PT, R2.reuse, 0x31, PT ;  /* 0x000000310200780c */ /* 0x040fe40003f64270 */
[----:B------:R-:W-:Y:S02]  /*4230*/  FMNMX.FTZ R3, R45, R4, !PT ;  /* 0x000000042d037209 */ /* 0x000fe40007810000 */
[----:B------:R-:W-:Y:S02]  /*4240*/  FSEL R43, R43, -INF , P2 ;  /* 0xff8000002b2b7808 */ /* 0x000fe40001000000 */
[----:B------:R-:W-:Y:S02]  /*4250*/  ISETP.GT.AND P2, PT, R2, 0x38, PT ;  /* 0x000000380200780c */ /* 0x000fe40003f44270 */
[----:B------:R-:W-:-:S02]  /*4260*/  FSEL R46, R46, -INF , P6 ;  /* 0xff8000002e2e7808 */ /* 0x000fc40003000000 */
[C---:B------:R-:W-:Y:S02]  /*4270*/  ISETP.GT.AND P6, PT, R2.reuse, 0x39, PT ;  /* 0x000000390200780c */ /* 0x040fe40003fc4270 */
[----:B------:R-:W-:Y:S02]  /*4280*/  FSEL R47, R47, -INF , P5 ;  /* 0xff8000002f2f7808 */ /* 0x000fe40002800000 */
[----:B------:R-:W-:Y:S01]  /*4290*/  ISETP.GT.AND P5, PT, R2, 0x40, PT ;  /* 0x000000400200780c */ /* 0x000fe20003fa4270 */
[----:B------:R-:W-:Y:S02]  /*42a0*/  WARPGROUP.DEPBAR.LE gsb0, 0x0 ;  /* 0x00008000000079c5 */ /* 0x000fe40000010000 */
[----:B------:R-:W-:Y:S01]  /*42b0*/  WARPGROUP.ARRIVE ;  /* 0x00000000000079c5 */ /* 0x000fe20000000000 */
[----:B------:R-:W-:Y:S02]  /*42c0*/  FSEL R32, R32, -INF , P4 ;  /* 0xff80000020207808 */ /* 0x000fe40002000000 */
[----:B------:R-:W-:-:S02]  /*42d0*/  FSEL R33, R33, -INF , P3 ;  /* 0xff80000021217808 */ /* 0x000fc40001800000 */
[----:B------:R-:W-:Y:S01]  /*42e0*/  FMNMX.FTZ R4, R32, R3, !PT ;  /* 0x0000000320047209 */ /* 0x000fe20007810000 */
[----:B------:R-:W-:Y:S01]  /*42f0*/  HGMMA.64x16x16.F32 R24, gdesc[UR4], R24, gsb0 ;  /* 0x00200000041879f0 */ /* 0x000fe20008000818 */
[----:B------:R-:W-:Y:S01]  /*4300*/  FSEL R36, R36, -INF , P2 ;  /* 0xff80000024247808 */ /* 0x000fe20001000000 */
[----:B------:R-:W-:Y:S01]  /*4310*/  ULDC UR5, c[0x0][0x988] ;  /* 0x0002620000057ab9 */ /* 0x000fe20000000800 */
[----:B------:R-:W-:Y:S02]  /*4320*/  FMNMX.FTZ R3, R33, R4, !PT ;  /* 0x0000000421037209 */ /* 0x000fe40007810000 */
        /* <DEDUP_REMOVED lines=9> */
[----:B------:R-:W-:Y:S01]  /*43c0*/  FSEL R39, R39, -INF , P6 ;  /* 0xff80000027277808 */ /* 0x000fe20003000000 */
[----:B------:R-:W-:Y:S02]  /*43d0*/  WARPGROUP.DEPBAR.LE gsb0, 0x0 ;  /* 0x00008000000079c5 */ /* 0x000fe40000010000 */
[----:B------:R-:W-:Y:S01]  /*43e0*/  FSEL R24, R24, -INF , P5 ;  /* 0xff80000018187808 */ /* 0x000fe20002800000 */
[----:B------:R0:W-:Y:S01]  /*43f0*/  @!P1 SYNCS.ARRIVE.TRANS64.RED.A1T0 RZ, [R0+URZ], RZ ;  /* 0x000000ff00ff99a7 */ /* 0x0001e2000810043f */
[----:B------:R-:W-:Y:S02]  /*4400*/  FSEL R25, R25, -INF , P4 ;  /* 0xff80000019197808 */ /* 0x000fe40002000000 */
[----:B------:R-:W-:Y:S02]  /*4410*/  FMNMX.FTZ R4, R24, R3, !PT ;  /* 0x0000000318047209 */ /* 0x000fe40007810000 */
[----:B------:R-:W-:Y:S02]  /*4420*/  FSEL R28, R28, -INF , P3 ;  /* 0xff8000001c1c7808 */ /* 0x000fe40001800000 */
[----:B------:R-:W-:-:S02]  /*4430*/  FMNMX.FTZ R3, R25, R4, !PT ;  /* 0x0000000419037209 */ /* 0x000fc40007810000 */
[----:B------:R-:W-:Y:S02]  /*4440*/  FSEL R29, R29, -INF , P2 ;  /* 0xff8000001d1d7808 */ /* 0x000fe40001000000 */
[----:B------:R-:W-:Y:S02]  /*4450*/  FMNMX.FTZ R2, R28, R3, !PT ;  /* 0x000000031c027209 */ /* 0x000fe40007810000 */
[----:B------:R-:W-:Y:S02]  /*4460*/  FSEL R26, R26, -INF , P5 ;  /* 0xff8000001a1a7808 */ /* 0x000fe40002800000 */
[----:B------:R-:W-:Y:S02]  /*4470*/  FMNMX.FTZ R14, R29, R2, !PT ;  /* 0x000000021d0e7209 */ /* 0x000fe40007810000 */
[----:B------:R-:W-:Y:S02]  /*4480*/  FSEL R27, R27, -INF , P4 ;  /* 0xff8000001b1b7808 */ /* 0x000fe40002000000 */
[----:B------:R-:W-:Y:S01]  /*4490*/  FSEL R30, R30, -INF , P3 ;  /* 0xff8000001e1e7808 */ /* 0x000fe20001800000 */
[----:B------:R-:W1:Y:S01]  /*44a0*/  SHFL.BFLY PT, R3, R14, 0x2, 0x1f ;  /* 0x0c401f000e037f89 */ /* 0x000e6200000e0000 */
[----:B------:R-:W-:-:S02]  /*44b0*/  FSEL R31, R31, -INF , P2 ;  /* 0xff8000001f1f7808 */ /* 0x000fc40001000000 */
[----:B-1----:R-:W-:Y:S02]  /*44c0*/  FMNMX.FTZ R15, R14, R3, !PT ;  /* 0x000000030e0f7209 */ /* 0x002fe40007810000 */
[----:B------:R-:W-:-:S03]  /*44d0*/  FMNMX.FTZ R3, R58, R59, !PT ;  /* 0x0000003b3a037209 */ /* 0x000fc60007810000 */
[----:B------:R-:W1:Y:S02]  /*44e0*/  SHFL.BFLY PT, R4, R15, 0x1, 0x1f ;  /* 0x0c201f000f047f89 */ /* 0x000e6400000e0000 */
[----:B-1----:R-:W-:-:S04]  /*44f0*/  FMNMX.FTZ R4, R15, R4, !PT ;  /* 0x000000040f047209 */ /* 0x002fc80007810000 */
        /* <DEDUP_REMOVED lines=35> */
[----:B------:R-:W2:Y:S01]  /*4730*/  MUFU.EX2 R61, R61 ;  /* 0x0000003d003d7308 */ /* 0x000ea20000000800 */
[----:B-1----:R-:W-:Y:S01]  /*4740*/  FADD.FTZ R15, R56, R57 ;  /* 0x00000039380f7221 */ /* 0x002fe20000010000 */
[----:B------:R-:W-:Y:S01]  /*4750*/  FFMA.FTZ R20, R29, UR5, -R20 ;  /* 0x000000051d147c23 */ /* 0x000fe20008010814 */
[----:B------:R-:W-:-:S02]  /*4760*/  FMNMX.FTZ R3, R47, R2, !PT ;  /* 0x000000022f037209 */ /* 0x000fc40007810000 */
[----:B------:R-:W-:Y:S01]  /*4770*/  F2FP.F16.F32.PACK_AB R208, R57, R56 ;  /* 0x0000003839d0723e */ /* 0x000fe200000000ff */
[--C-:B------:R-:W-:Y:S01]  /*4780*/  IMAD.MOV.U32 R57, RZ, RZ, R151.reuse ;  /* 0x000000ffff397224 */ /* 0x100fe200078e0097 */
[----:B------:R-:W-:Y:S01]  /*4790*/  FMNMX.FTZ R2, R34, R3, !PT ;  /* 0x0000000322027209 */ /* 0x000fe20007810000 */
[----:B------:R-:W-:Y:S01]  /*47a0*/  MUFU.EX2 R48, R48 ;  /* 0x0000003000307308 */ /* 0x000fe20000000800 */
[----:B------:R-:W-:Y:S02]  /*47b0*/  IMAD.MOV.U32 R56, RZ, RZ, R151 ;  /* 0x000000ffff387224 */ /* 0x000fe400078e0097 */
[----:B------:R-:W-:-:S04]  /*47c0*/  FMNMX.FTZ R3, R35, R2, !PT ;  /* 0x0000000223037209 */ /* 0x000fc80007810000 */
[----:B------:R-:W-:Y:S01]  /*47d0*/  FMNMX.FTZ R2, R38, R3, !PT ;  /* 0x0000000326027209 */ /* 0x000fe20007810000 */
[----:B------:R-:W1:Y:S01]  /*47e0*/  MUFU.EX2 R49, R49 ;  /* 0x0000003100317308 */ /* 0x000e620000000800 */
[----:B--2---:R-:W-:Y:S02]  /*47f0*/  F2FP.F16.F32.PACK_AB R210, R61, R60 ;  /* 0x0000003c3dd2723e */ /* 0x004fe400000000ff */
[----:B------:R-:W-:-:S04]  /*4800*/  FMNMX.FTZ R3, R39, R2, !PT ;  /* 0x0000000227037209 */ /* 0x000fc80007810000 */
[----:B------:R-:W-:Y:S01]  /*4810*/  FMNMX.FTZ R2, R26, R3, !PT ;  /* 0x000000031a027209 */ /* 0x000fe20007810000 */
[----:B------:R-:W-:Y:S03]  /*4820*/  MUFU.EX2 R52, R52 ;  /* 0x0000003400347308 */ /* 0x000fe60000000800 */
[----:B------:R-:W-:-:S04]  /*4830*/  FMNMX.FTZ R3, R27, R2, !PT ;  /* 0x000000021b037209 */ /* 0x000fc80007810000 */
[----:B------:R-:W-:Y:S01]  /*4840*/  FMNMX.FTZ R2, R30, R3, !PT ;  /* 0x000000031e027209 */ /* 0x000fe20007810000 */
[----:B------:R-:W2:Y:S01]  /*4850*/  MUFU.EX2 R53, R53 ;  /* 0x0000003500357308 */ /* 0x000ea20000000800 */
[----:B-1----:R-:W-:Y:S02]  /*4860*/  F2FP.F16.F32.PACK_AB R204, R49, R48 ;  /* 0x0000003031cc723e */ /* 0x002fe400000000ff */
[----:B------:R-:W-:-:S05]  /*4870*/  FMNMX.FTZ R2, R31, R2, !PT ;  /* 0x000000021f027209 */ /* 0x000fca0007810000 */
[----:B------:R-:W1:Y:S01]  /*4880*/  SHFL.BFLY PT, R3, R2, 0x2, 0x1f ;  /* 0x0c401f0002037f89 */ /* 0x000e6200000e0000 */
[----:B------:R-:W-:Y:S08]  /*4890*/  MUFU.EX2 R40, R40 ;  /* 0x0000002800287308 */ /* 0x000ff00000000800 */
[----:B------:R-:W3:Y:S01]  /*48a0*/  MUFU.EX2 R41, R41 ;  /* 0x0000002900297308 */ /* 0x000ee20000000800 */
[----:B--2---:R-:W-:-:S07]  /*48b0*/  F2FP.F16.F32.PACK_AB R206, R53, R52 ;  /* 0x0000003435ce723e */ /* 0x004fce00000000ff */
[----:B------:R-:W-:Y:S01]  /*48c0*/  MUFU.EX2 R44, R44 ;  /* 0x0000002c002c7308 */ /* 0x000fe20000000800 */
[----:B-1----:R-:W-:-:S07]  /*48d0*/  FMNMX.FTZ R14, R2, R3, !PT ;  /* 0x00000003020e7209 */ /* 0x002fce0007810000 */
[----:B------:R-:W-:Y:S01]  /*48e0*/  MUFU.EX2 R21, R20 ;  /* 0x0000001400157308 */ /* 0x000fe20000000800 */
[----:B---3--:R-:W-:Y:S01]  /*48f0*/  F2FP.F16.F32.PACK_AB R200, R41, R40 ;  /* 0x0000002829c8723e */ /* 0x008fe200000000ff */
[----:B------:R-:W1:Y:S06]  /*4900*/  SHFL.BFLY PT, R3, R14, 0x1, 0x1f ;  /* 0x0c201f000e037f89 */ /* 0x000e6c00000e0000 */
[----:B------:R-:W2:Y:S08]  /*4910*/  MUFU.EX2 R45, R45 ;  /* 0x0000002d002d7308 */ /* 0x000eb00000000800 */
[----:B------:R-:W-:Y:S08]  /*4920*/  MUFU.EX2 R32, R32 ;  /* 0x0000002000207308 */ /* 0x000ff00000000800 */
[----:B------:R-:W3:Y:S01]  /*4930*/  MUFU.EX2 R33, R33 ;  /* 0x0000002100217308 */ /* 0x000ee20000000800 */
[----:B--2---:R-:W-:-:S02]  /*4940*/  F2FP.F16.F32.PACK_AB R202, R45, R44 ;  /* 0x0000002c2dca723e */ /* 0x004fc400000000ff */
[----:B-1----:R-:W-:Y:S01]  /*4950*/  FMNMX.FTZ R3, R14, R3, !PT ;  /* 0x000000030e037209 */ /* 0x002fe20007810000 */
[----:B------:R-:W-:Y:S01]  /*4960*/  FADD.FTZ R14, R60, R15 ;  /* 0x0000000f3c0e7221 */ /* 0x000fe20000010000 */
[--C-:B------:R-:W-:Y:S02]  /*4970*/  IMAD.MOV.U32 R60, RZ, RZ, R151.reuse ;  /* 0x000000ffff3c7224 */ /* 0x100fe400078e0097 */
[C---:B------:R-:W-:Y:S01]  /*4980*/  FSETP.NEU.FTZ.AND P2, PT, R3.reuse, -INF , PT ;  /* 0xff8000000300780b */ /* 0x040fe20003f5d000 */
[----:B------:R-:W-:Y:S01]  /*4990*/  FMUL.FTZ R2, R3, UR5 ;  /* 0x0000000503027c20 */ /* 0x000fe20008410000 */
[----:B------:R-:W-:Y:S01]  /*49a0*/  FADD.FTZ R15, R61, R14 ;  /* 0x0000000e3d0f7221 */ /* 0x000fe20000010000 */
[----:B------:R-:W-:Y:S01]  /*49b0*/  MUFU.EX2 R36, R36 ;  /* 0x0000002400247308 */ /* 0x000fe20000000800 */
[----:B------:R-:W-:Y:S02]  /*49c0*/  IMAD.MOV.U32 R61, RZ, RZ, R151 ;  /* 0x000000ffff3d7224 */ /* 0x000fe400078e0097 */
[----:B------:R-:W-:Y:S01]  /*49d0*/  FSEL R2, R2, RZ, P2 ;  /* 0x000000ff02027208 */ /* 0x000fe20001000000 */
[----:B------:R-:W-:Y:S01]  /*49e0*/  FADD.FTZ R14, R48, R15 ;  /* 0x0000000f300e7221 */ /* 0x000fe20000010000 */
[----:B------:R-:W-:Y:S01]  /*49f0*/  PLOP3.LUT P2, PT, PT, PT, UP0, 0x80, 0x0 ;  /* 0x000000000000781c */ /* 0x000fe20003f4f008 */
[----:B------:R-:W-:Y:S01]  /*4a00*/  IMAD.MOV.U32 R48, RZ, RZ, R151 ;  /* 0x000000ffff307224 */ /* 0x000fe200078e0097 */
[----:B---3--:R-:W-:Y:S01]  /*4a10*/  F2FP.F16.F32.PACK_AB R196, R33, R32 ;  /* 0x0000002021c4723e */ /* 0x008fe200000000ff */
        /* <DEDUP_REMOVED lines=8> */
[----:B------:R-:W-:Y:S01]  /*4aa0*/  FFMA.FTZ R55, R55, UR5, -R2 ;  /* 0x0000000537377c23 */ /* 0x000fe20008010802 */
[----:B------:R-:W-:Y:S01]  /*4ab0*/  FADD.FTZ R29, R49, R14 ;  /* 0x0000000e311d7221 */ /* 0x000fe20000010000 */
[--C-:B------:R-:W-:Y:S01]  /*4ac0*/  FFMA.FTZ R42, R42, UR5, -R2.reuse ;  /* 0x000000052a2a7c23 */ /* 0x100fe20008010802 */
[--C-:B------:R-:W-:Y:S01]  /*4ad0*/  FFMA.FTZ R43, R43, UR5, -R2.reuse ;  /* 0x000000052b2b7c23 */ /* 0x100fe20008010802 */
[--C-:B------:R-:W-:Y:S01]  /*4ae0*/  FFMA.FTZ R46, R46, UR5, -R2.reuse ;  /* 0x000000052e2e7c23 */ /* 0x100fe20008010802 */
[----:B------:R-:W-:Y:S01]  /*4af0*/  FADD.FTZ R20, R52, R29 ;  /* 0x0000001d34147221 */ /* 0x000fe20000010000 */
[----:B------:R-:W1:Y:S01]  /*4b00*/  MUFU.EX2 R59, R59 ;  /* 0x0000003b003b7308 */ /* 0x000e620000000800 */
[--C-:B------:R-:W-:Y:S01]  /*4b10*/  FFMA.FTZ R47, R47, UR5, -R2.reuse ;  /* 0x000000052f2f7c23 */ /* 0x100fe20008010802 */
[----:B------:R-:W-:Y:S01]  /*4b20*/  FFMA.FTZ R34, R34, UR5, -R2 ;  /* 0x0000000522227c23 */ /* 0x000fe20008010802 */
[----:B------:R-:W-:Y:S01]  /*4b30*/  FADD.FTZ R29, R53, R20 ;  /* 0x00000014351d7221 */ /* 0x000fe20000010000 */
[--C-:B------:R-:W-:Y:S01]  /*4b40*/  FFMA.FTZ R35, R35, UR5, -R2.reuse ;  /* 0x0000000523237c23 */ /* 0x100fe20008010802 */
[--C-:B------:R-:W-:Y:S01]  /*4b50*/  FFMA.FTZ R38, R38, UR5, -R2.reuse ;  /* 0x0000000526267c23 */ /* 0x100fe20008010802 */
[--C-:B------:R-:W-:Y:S01]  /*4b60*/  FFMA.FTZ R39, R39, UR5, -R2.reuse ;  /* 0x0000000527277c23 */ /* 0x100fe20008010802 */
[----:B------:R-:W-:Y:S01]  /*4b70*/  FADD.FTZ R20, R40, R29 ;  /* 0x0000001d28147221 */ /* 0x000fe20000010000 */
[----:B------:R-:W2:Y:S01]  /*4b80*/  MUFU.EX2 R62, R62 ;  /* 0x0000003e003e7308 */ /* 0x000ea20000000800 */
[--C-:B------:R-:W-:Y:S01]  /*4b90*/  FFMA.FTZ R26, R26, UR5, -R2.reuse ;  /* 0x000000051a1a7c23 */ /* 0x100fe20008010802 */
[----:B------:R-:W-:Y:S01]  /*4ba0*/  FFMA.FTZ R27, R27, UR5, -R2 ;  /* 0x000000051b1b7c23 */ /* 0x000fe20008010802 */
[----:B------:R-:W-:Y:S01]  /*4bb0*/  FADD.FTZ R29, R41, R20 ;  /* 0x00000014291d7221 */ /* 0x000fe20000010000 */
[--C-:B------:R-:W-:Y:S01]  /*4bc0*/  FFMA.FTZ R30, R30, UR5, -R2.reuse ;  /* 0x000000051e1e7c23 */ /* 0x100fe20008010802 */
[----:B------:R-:W-:Y:S01]  /*4bd0*/  FFMA.FTZ R2, R31, UR5, -R2 ;  /* 0x000000051f027c23 */ /* 0x000fe20008010802 */
[-C--:B------:R-:W-:Y:S01]  /*4be0*/  MOV R53, R151.reuse ;  /* 0x0000009700357202 */ /* 0x080fe20000000f00 */
[----:B0-----:R-:W-:Y:S01]  /*4bf0*/  FADD.FTZ R0, R44, R29 ;  /* 0x0000001d2c007221 */ /* 0x001fe20000010000 */
[----:B------:R-:W0:Y:S01]  /*4c00*/  MUFU.EX2 R63, R63 ;  /* 0x0000003f003f7308 */ /* 0x000e220000000800 */
[----:B-1----:R-:W-:Y:S01]  /*4c10*/  FADD.FTZ R15, R58, R59 ;  /* 0x0000003b3a0f7221 */ /* 0x002fe20000010000 */
[----:B------:R-:W-:Y:S01]  /*4c20*/  F2FP.F16.F32.PACK_AB R209, R59, R58 ;  /* 0x0000003a3bd1723e */ /* 0x000fe200000000ff */
[----:B------:R-:W-:Y:S01]  /*4c30*/  FADD.FTZ R29, R45, R0 ;  /* 0x000000002d1d7221 */ /* 0x000fe20000010000 */
[--C-:B------:R-:W-:Y:S01]  /*4c40*/  IMAD.MOV.U32 R59, RZ, RZ, R151.reuse ;  /* 0x000000ffff3b7224 */ /* 0x100fe200078e0097 */
[----:B------:R-:W-:Y:S01]  /*4c50*/  MOV R31, R151 ;  /* 0x00000097001f7202 */ /* 0x000fe20000000f00 */
[----:B------:R-:W-:-:S02]  /*4c60*/  IMAD.MOV.U32 R58, RZ, RZ, R151 ;  /* 0x000000ffff3a7224 */ /* 0x000fc400078e0097 */
[----:B------:R-:W1:Y:S01]  /*4c70*/  MUFU.EX2 R50, R50 ;  /* 0x0000003200327308 */ /* 0x000e620000000800 */
[----:B--2---:R-:W-:Y:S01]  /*4c80*/  FADD.FTZ R14, R62, R15 ;  /* 0x0000000f3e0e7221 */ /* 0x004fe20000010000 */
[--C-:B------:R-:W-:Y:S02]  /*4c90*/  IMAD.MOV.U32 R52, RZ, RZ, R151.reuse ;  /* 0x000000ffff347224 */ /* 0x100fe400078e0097 */
[--C-:B------:R-:W-:Y:S02]  /*4ca0*/  IMAD.MOV.U32 R49, RZ, RZ, R151.reuse ;  /* 0x000000ffff317224 */ /* 0x100fe400078e0097 */
[--C-:B------:R-:W-:Y:S02]  /*4cb0*/  IMAD.MOV.U32 R45, RZ, RZ, R151.reuse ;  /* 0x000000ffff2d7224 */ /* 0x100fe400078e0097 */
[----:B------:R-:W2:Y:S01]  /*4cc0*/  MUFU.EX2 R51, R51 ;  /* 0x0000003300337308 */ /* 0x000ea20000000800 */
[C---:B0-----:R-:W-:Y:S01]  /*4cd0*/  FADD.FTZ R15, R63.reuse, R14 ;  /* 0x0000000e3f0f7221 */ /* 0x041fe20000010000 */
[----:B------:R-:W-:Y:S01]  /*4ce0*/  F2FP.F16.F32.PACK_AB R211, R63, R62 ;  /* 0x0000003e3fd3723e */ /* 0x000fe200000000ff */
[----:B------:R-:W-:-:S02]  /*4cf0*/  IMAD.MOV.U32 R63, RZ, RZ, R151 ;  /* 0x000000ffff3f7224 */ /* 0x000fc400078e0097 */
[--C-:B------:R-:W-:Y:S02]  /*4d00*/  IMAD.MOV.U32 R62, RZ, RZ, R151.reuse ;  /* 0x000000ffff3e7224 */ /* 0x100fe400078e0097 */
[----:B------:R-:W-:Y:S01]  /*4d10*/  IMAD.MOV.U32 R44, RZ, RZ, R151 ;  /* 0x000000ffff2c7224 */ /* 0x000fe200078e0097 */
[----:B------:R-:W0:Y:S01]  /*4d20*/  MUFU.EX2 R54, R54 ;  /* 0x0000003600367308 */ /* 0x000e220000000800 */
[----:B-1----:R-:W-:Y:S01]  /*4d30*/  FADD.FTZ R14, R50, R15 ;  /* 0x0000000f320e7221 */ /* 0x002fe20000010000 */
[--C-:B------:R-:W-:Y:S02]  /*4d40*/  IMAD.MOV.U32 R41, RZ, RZ, R151.reuse ;  /* 0x000000ffff297224 */ /* 0x100fe400078e0097 */
[----:B------:R-:W-:-:S04]  /*4d50*/  IMAD.MOV.U32 R40, RZ, RZ, R151 ;  /* 0x000000ffff287224 */ /* 0x000fc800078e0097 */
[----:B------:R-:W1:Y:S01]  /*4d60*/  MUFU.EX2 R55, R55 ;  /* 0x0000003700377308 */ /* 0x000e620000000800 */
[C---:B--2---:R-:W-:Y:S01]  /*4d70*/  FADD.FTZ R15, R51.reuse, R14 ;  /* 0x0000000e330f7221 */ /* 0x044fe20000010000 */
[----:B------:R-:W-:Y:S01]  /*4d80*/  F2FP.F16.F32.PACK_AB R205, R51, R50 ;  /* 0x0000003233cd723e */ /* 0x000fe200000000ff */
[--C-:B------:R-:W-:Y:S02]  /*4d90*/  IMAD.MOV.U32 R51, RZ, RZ, R151.reuse ;  /* 0x000000ffff337224 */ /* 0x100fe400078e0097 */
[----:B------:R-:W-:-:S03]  /*4da0*/  IMAD.MOV.U32 R50, RZ, RZ, R151 ;  /* 0x000000ffff327224 */ /* 0x000fc600078e0097 */
[----:B------:R-:W2:Y:S01]  /*4db0*/  MUFU.EX2 R42, R42 ;  /* 0x0000002a002a7308 */ /* 0x000ea20000000800 */
[----:B0-----:R-:W-:-:S07]  /*4dc0*/  FADD.FTZ R14, R54, R15 ;  /* 0x0000000f360e7221 */ /* 0x001fce0000010000 */
[----:B------:R-:W0:Y:S01]  /*4dd0*/  MUFU.EX2 R43, R43 ;  /* 0x0000002b002b7308 */ /* 0x000e220000000800 */
[C---:B-1----:R-:W-:Y:S01]  /*4de0*/  FADD.FTZ R15, R55.reuse, R14 ;  /* 0x0000000e370f7221 */ /* 0x042fe20000010000 */
[----:B------:R-:W-:Y:S01]  /*4df0*/  FADD.FTZ R14, R32, R29 ;  /* 0x0000001d200e7221 */ /* 0x000fe20000010000 */
[----:B------:R-:W-:Y:S01]  /*4e00*/  F2FP.F16.F32.PACK_AB R207, R55, R54 ;  /* 0x0000003637cf723e */ /* 0x000fe200000000ff */
[--C-:B------:R-:W-:Y:S02]  /*4e10*/  IMAD.MOV.U32 R55, RZ, RZ, R151.reuse ;  /* 0x000000ffff377224 */ /* 0x100fe400078e0097 */
[----:B------:R-:W-:Y:S01]  /*4e20*/  FADD.FTZ R29, R33, R14 ;  /* 0x0000000e211d7221 */ /* 0x000fe20000010000 */
[----:B------:R-:W-:Y:S01]  /*4e30*/  IMAD.MOV.U32 R54, RZ, RZ, R151 ;  /* 0x000000ffff367224 */ /* 0x000fe200078e0097 */
[----:B------:R-:W1:Y:S01]  /*4e40*/  MUFU.EX2 R46, R46 ;  /* 0x0000002e002e7308 */ /* 0x000e620000000800 */
[----:B--2---:R-:W-:Y:S01]  /*4e50*/  FADD.FTZ R0, R42, R15 ;  /* 0x0000000f2a007221 */ /* 0x004fe20000010000 */
[----:B------:R-:W-:Y:S01]  /*4e60*/  FADD.FTZ R14, R36, R29 ;  /* 0x0000001d240e7221 */ /* 0x000fe20000010000 */
[----:B------:R-:W-:-:S02]  /*4e70*/  IMAD.MOV.U32 R33, RZ, RZ, R151 ;  /* 0x000000ffff217224 */ /* 0x000fc400078e0097 */
[----:B------:R-:W-:-:S03]  /*4e80*/  IMAD.MOV.U32 R32, RZ, RZ, R151 ;  /* 0x000000ffff207224 */ /* 0x000fc600078e0097 */
[----:B------:R-:W2:Y:S01]  /*4e90*/  MUFU.EX2 R47, R47 ;  /* 0x0000002f002f7308 */ /* 0x000ea20000000800 */
[C---:B0-----:R-:W-:Y:S01]  /*4ea0*/  FADD.FTZ R15, R43.reuse, R0 ;  /* 0x000000002b0f7221 */ /* 0x041fe20000010000 */
[----:B------:R-:W-:Y:S01]  /*4eb0*/  F2FP.F16.F32.PACK_AB R201, R43, R42 ;  /* 0x0000002a2bc9723e */ /* 0x000fe200000000ff */
[----:B------:R-:W-:Y:S01]  /*4ec0*/  IMAD.MOV.U32 R43, RZ, RZ, R151 ;  /* 0x000000ffff2b7224 */ /* 0x000fe200078e0097 */
[----:B------:R-:W-:-:S04]  /*4ed0*/  MOV R42, R151 ;  /* 0x00000097002a7202 */ /* 0x000fc80000000f00 */
[----:B------:R-:W0:Y:S01]  /*4ee0*/  MUFU.EX2 R37, R37 ;  /* 0x0000002500257308 */ /* 0x000e220000000800 */
[----:B-1----:R-:W-:-:S07]  /*4ef0*/  FADD.FTZ R0, R46, R15 ;  /* 0x0000000f2e007221 */ /* 0x002fce0000010000 */
[----:B------:R-:W1:Y:S01]  /*4f00*/  MUFU.EX2 R34, R34 ;  /* 0x0000002200227308 */ /* 0x000e620000000800 */
[C---:B--2---:R-:W-:Y:S01]  /*4f10*/  FADD.FTZ R15, R47.reuse, R0 ;  /* 0x000000002f0f7221 */ /* 0x044fe20000010000 */
[----:B------:R-:W-:Y:S01]  /*4f20*/  F2FP.F16.F32.PACK_AB R203, R47, R46 ;  /* 0x0000002e2fcb723e */ /* 0x000fe200000000ff */
[--C-:B------:R-:W-:Y:S02]  /*4f30*/  IMAD.MOV.U32 R47, RZ, RZ, R151.reuse ;  /* 0x000000ffff2f7224 */ /* 0x100fe400078e0097 */
[----:B------:R-:W-:-:S03]  /*4f40*/  IMAD.MOV.U32 R46, RZ, RZ, R151 ;  /* 0x000000ffff2e7224 */ /* 0x000fc600078e0097 */
[----:B------:R-:W2:Y:S01]  /*4f50*/  MUFU.EX2 R24, R24 ;  /* 0x0000001800187308 */ /* 0x000ea20000000800 */
[C---:B0-----:R-:W-:Y:S01]  /*4f60*/  FADD.FTZ R29, R37.reuse, R14 ;  /* 0x0000000e251d7221 */ /* 0x041fe20000010000 */
[----:B------:R-:W-:Y:S01]  /*4f70*/  F2FP.F16.F32.PACK_AB R198, R37, R36 ;  /* 0x0000002425c6723e */ /* 0x000fe200000000ff */
[--C-:B------:R-:W-:Y:S02]  /*4f80*/  IMAD.MOV.U32 R37, RZ, RZ, R151.reuse ;  /* 0x000000ffff257224 */ /* 0x100fe400078e0097 */
[----:B------:R-:W-:-:S03]  /*4f90*/  IMAD.MOV.U32 R36, RZ, RZ, R151 ;  /* 0x000000ffff247224 */ /* 0x000fc600078e0097 */
[----:B------:R-:W0:Y:S01]  /*4fa0*/  MUFU.EX2 R35, R35 ;  /* 0x0000002300237308 */ /* 0x000e220000000800 */
[----:B-1----:R-:W-:-:S07]  /*4fb0*/  FADD.FTZ R0, R34, R15 ;  /* 0x0000000f22007221 */ /* 0x002fce0000010000 */
[----:B------:R-:W1:Y:S01]  /*4fc0*/  MUFU.EX2 R25, R25 ;  /* 0x0000001900197308 */ /* 0x000e620000000800 */
[----:B--2---:R-:W-:-:S07]  /*4fd0*/  FADD.FTZ R14, R24, R29 ;  /* 0x0000001d180e7221 */ /* 0x004fce0000010000 */
[----:B------:R-:W2:Y:S01]  /*4fe0*/  MUFU.EX2 R38, R38 ;  /* 0x0000002600267308 */ /* 0x000ea20000000800 */
[C---:B0-----:R-:W-:Y:S01]  /*4ff0*/  FADD.FTZ R15, R35.reuse, R0 ;  /* 0x00000000230f7221 */ /* 0x041fe20000010000 */
[----:B------:R-:W-:Y:S01]  /*5000*/  F2FP.F16.F32.PACK_AB R197, R35, R34 ;  /* 0x0000002223c5723e */ /* 0x000fe200000000ff */
[--C-:B------:R-:W-:Y:S02]  /*5010*/  IMAD.MOV.U32 R35, RZ, RZ, R151.reuse ;  /* 0x000000ffff237224 */ /* 0x100fe400078e0097 */
[----:B------:R-:W-:-:S03]  /*5020*/  IMAD.MOV.U32 R34, RZ, RZ, R151 ;  /* 0x000000ffff227224 */ /* 0x000fc600078e0097 */
[----:B------:R-:W0:Y:S01]  /*5030*/  MUFU.EX2 R28, R28 ;  /* 0x0000001c001c7308 */ /* 0x000e220000000800 */
[C---:B-1----:R-:W-:Y:S01]  /*5040*/  FADD.FTZ R29, R25.reuse, R14 ;  /* 0x0000000e191d7221 */ /* 0x042fe20000010000 */
[----:B------:R-:W-:Y:S01]  /*5050*/  F2FP.F16.F32.PACK_AB R192, R25, R24 ;  /* 0x0000001819c0723e */ /* 0x000fe200000000ff */
[--C-:B------:R-:W-:Y:S02]  /*5060*/  IMAD.MOV.U32 R25, RZ, RZ, R151.reuse ;  /* 0x000000ffff197224 */ /* 0x100fe400078e0097 */
[----:B------:R-:W-:-:S03]  /*5070*/  IMAD.MOV.U32 R24, RZ, RZ, R151 ;  /* 0x000000ffff187224 */ /* 0x000fc600078e0097 */
[----:B------:R-:W1:Y:S01]  /*5080*/  MUFU.EX2 R39, R39 ;  /* 0x0000002700277308 */ /* 0x000e620000000800 */
[----:B--2---:R-:W-:-:S07]  /*5090*/  FADD.FTZ R0, R38, R15 ;  /* 0x0000000f26007221 */ /* 0x004fce0000010000 */
[----:B------:R-:W2:Y:S01]  /*50a0*/  MUFU.EX2 R26, R26 ;  /* 0x0000001a001a7308 */ /* 0x000ea20000000800 */
[----:B0-----:R-:W-:Y:S01]  /*50b0*/  FADD.FTZ R14, R28, R29 ;  /* 0x0000001d1c0e7221 */ /* 0x001fe20000010000 */
[C---:B------:R-:W-:Y:S01]  /*50c0*/  F2FP.F16.F32.PACK_AB R194, R21.reuse, R28 ;  /* 0x0000001c15c2723e */ /* 0x040fe200000000ff */
[----:B------:R-:W-:Y:S02]  /*50d0*/  IMAD.MOV.U32 R28, RZ, RZ, R151 ;  /* 0x000000ffff1c7224 */ /* 0x000fe400078e0097 */
[----:B------:R-:W-:-:S03]  /*50e0*/  FADD.FTZ R15, R21, R14 ;  /* 0x0000000e150f7221 */ /* 0x000fc60000010000 */
[----:B------:R-:W0:Y:S01]  /*50f0*/  MUFU.EX2 R27, R27 ;  /* 0x0000001b001b7308 */ /* 0x000e220000000800 */
[C---:B-1----:R-:W-:Y:S01]  /*5100*/  FADD.FTZ R29, R39.reuse, R0 ;  /* 0x00000000271d7221 */ /* 0x042fe20000010000 */
[----:B------:R-:W-:Y:S01]  /*5110*/  F2FP.F16.F32.PACK_AB R199, R39, R38 ;  /* 0x0000002627c7723e */ /* 0x000fe200000000ff */
[--C-:B------:R-:W-:Y:S02]  /*5120*/  IMAD.MOV.U32 R39, RZ, RZ, R151.reuse ;  /* 0x000000ffff277224 */ /* 0x100fe400078e0097 */
[----:B------:R-:W-:-:S03]  /*5130*/  IMAD.MOV.U32 R38, RZ, RZ, R151 ;  /* 0x000000ffff267224 */ /* 0x000fc600078e0097 */
[----:B------:R-:W1:Y:S01]  /*5140*/  MUFU.EX2 R30, R30 ;  /* 0x0000001e001e7308 */ /* 0x000e620000000800 */
[----:B--2---:R-:W-:Y:S01]  /*5150*/  FADD.FTZ R0, R26, R29 ;  /* 0x0000001d1a007221 */ /* 0x004fe20000010000 */
[----:B------:R-:W-:-:S06]  /*5160*/  IMAD.MOV.U32 R29, RZ, RZ, R151 ;  /* 0x000000ffff1d7224 */ /* 0x000fcc00078e0097 */
[----:B------:R2:W3:Y:S01]  /*5170*/  MUFU.EX2 R195, R2 ;  /* 0x0000000200c37308 */ /* 0x0004e20000000800 */
[C---:B0-----:R-:W-:Y:S01]  /*5180*/  FADD.FTZ R21, R27.reuse, R0 ;  /* 0x000000001b157221 */ /* 0x041fe20000010000 */
[----:B------:R-:W-:Y:S01]  /*5190*/  F2FP.F16.F32.PACK_AB R193, R27, R26 ;  /* 0x0000001a1bc1723e */ /* 0x000fe200000000ff */
[--C-:B------:R-:W-:Y:S01]  /*51a0*/  IMAD.MOV.U32 R27, RZ, RZ, R151.reuse ;  /* 0x000000ffff1b7224 */ /* 0x100fe200078e0097 */
[----:B------:R-:W-:Y:S01]  /*51b0*/  MOV R0, 0x3f800000 ;  /* 0x3f80000000007802 */ /* 0x000fe20000000f00 */
[----:B------:R-:W-:Y:S02]  /*51c0*/  IMAD.MOV.U32 R26, RZ, RZ, R151 ;  /* 0x000000ffff1a7224 */ /* 0x000fe400078e0097 */
[----:B-1----:R-:W-:Y:S01]  /*51d0*/  FADD.FTZ R14, R30, R21 ;  /* 0x000000151e0e7221 */ /* 0x002fe20000010000 */
[----:B--2---:R-:W-:-:S03]  /*51e0*/  IMAD.MOV.U32 R2, RZ, RZ, 0x3f800000 ;  /* 0x3f800000ff027424 */ /* 0x004fc600078e00ff */
[C---:B---3--:R-:W-:Y:S01]  /*51f0*/  FADD.FTZ R14, R195.reuse, R14 ;  /* 0x0000000ec30e7221 */ /* 0x048fe20000010000 */
[----:B------:R-:W-:Y:S01]  /*5200*/  F2FP.F16.F32.PACK_AB R195, R195, R30 ;  /* 0x0000001ec3c3723e */ /* 0x000fe200000000ff */
[----:B------:R-:W-:Y:S01]  /*5210*/  IMAD.MOV.U32 R30, RZ, RZ, R151 ;  /* 0x000000ffff1e7224 */ /* 0x000fe200078e0097 */
[----:B------:R-:W-:Y:S06]  /*5220*/  @!P2 BRA `(.L_x_268) ;  /* 0x0000003c0088a947 */ /* 0x000fec0003800000 */
[----:B------:R-:W-:Y:S01]  /*5230*/  R2UR UR60, R16 ;  /* 0x00000000103c72ca */ /* 0x000fe200000e0000 */
[----:B------:R-:W-:Y:S01]  /*5240*/  UIADD3 UR4, UR61, -0x2, URZ ;  /* 0xfffffffe3d047890 */ /* 0x000fe2000fffe03f */
[----:B------:R-:W-:Y:S01]  /*5250*/  IMAD.MOV.U32 R20, RZ, RZ, R3 ;  /* 0x000000ffff147224 */ /* 0x000fe200078e0003 */
[----:B------:R-:W-:Y:S01]  /*5260*/  MOV R224, R17 ;  /* 0x0000001100e07202 */ /* 0x000fe20000000f00 */
[----:B------:R-:W-:Y:S01]  /*5270*/  IMAD.MOV.U32 R21, RZ, RZ, R4 ;  /* 0x000000ffff157224 */ /* 0x000fe200078e0004 */
[----:B------:R-:W-:Y:S01]  /*5280*/  CS2R R150, SRZ ;  /* 0x0000000000967805 */ /* 0x000fe2000001ff00 */
[----:B------:R-:W-:Y:S01]  /*5290*/  IMAD.MOV.U32 R0, RZ, RZ, 0x3f800000 ;  /* 0x3f800000ff007424 */ /* 0x000fe200078e00ff */
[----:B------:R-:W-:Y:S01]  /*52a0*/  CS2R R146, SRZ ;  /* 0x0000000000927805 */ /* 0x000fe2000001ff00 */
[----:B------:R-:W-:Y:S01]  /*52b0*/  IMAD.U32 R225, RZ, RZ, UR4 ;  /* 0x00000004ffe17e24 */ /* 0x000fe2000f8e00ff */
        /* <DEDUP_REMOVED lines=61> */
[----:B------:R-:W-:-:S07]  /*5690*/  CS2R R24, SRZ ;  /* 0x0000000000187805 */ /* 0x000fce000001ff00 */
.L_x_277:
[----:B------:R-:W-:-:S04]  /*56a0*/  UIADD3 UR4, UR60, 0x1, URZ ;  /* 0x000000013c047890 */ /* 0x000fc8000fffe03f */
[----:B------:R-:W-:-:S04]  /*56b0*/  UISETP.NE.AND UP0, UPT, UR4, 0x2, UPT ;  /* 0x000000020400788c */ /* 0x000fc8000bf05270 */
[----:B------:R-:W-:Y:S02]  /*56c0*/  USEL UR5, URZ, 0x1, UP0 ;  /* 0x000000013f057887 */ /* 0x000fe40008000000 */
[----:B------:R-:W-:-:S04]  /*56d0*/  USEL UR4, UR4, URZ, UP0 ;  /* 0x0000003f04047287 */ /* 0x000fc80008000000 */
[----:B------:R-:W-:Y:S02]  /*56e0*/  LOP3.LUT R17, R224, UR5, RZ, 0x3c, !PT ;  /* 0x00000005e0117c12 */ /* 0x000fe4000f8e3cff */
[----:B------:R-:W-:Y:S01]  /*56f0*/  IMAD.U32 R16, RZ, RZ, UR4 ;  /* 0x00000004ff107e24 */ /* 0x000fe2000f8e00ff */
[----:B------:R-:W-:Y:S06]  /*5700*/  @!P0 BRA `(.L_x_269) ;  /* 0x0000000000048947 */ /* 0x000fec0003800000 */
[----:B------:R-:W-:Y:S01]  /*5710*/  BPT.TRAP 0x1 ;  /* 0x000000040000795c */ /* 0x000fe20000300000 */
.L_x_269:
[----:B------:R-:W0:Y:S01]  /*5720*/  S2UR UR6, SR_CgaCtaId ;  /* 0x00000000000679c3 */ /* 0x000e220000008800 */
[----:B------:R-:W-:Y:S01]  /*5730*/  UMOV UR5, 0x400 ;  /* 0x0000040000057882 */ /* 0x000fe20000000000 */
[----:B------:R-:W-:Y:S01]  /*5740*/  SHF.L.U32 R3, R17, 0x1f, RZ ;  /* 0x0000001f11037819 */ /* 0x000fe200000006ff */
[----:B0-----:R-:W-:-:S06]  /*5750*/  ULEA UR5, UR6, UR5, 0x18 ;  /* 0x0000000506057291 */ /* 0x001fcc000f8ec03f */
[----:B------:R-:W-:-:S05]  /*5760*/  IMAD.U32 R5, RZ, RZ, UR5 ;  /* 0x00000005ff057e24 */ /* 0x000fca000f8e00ff */
[----:B------:R-:W-:-:S13]  /*5770*/  R2UR UR61, R5 ;  /* 0x00000000053d72ca */ /* 0x000fda00000e0000 */
[----:B------:R-:W-:-:S09]  /*5780*/  ULEA UR61, UR4, UR61, 0x3 ;  /* 0x0000003d043d7291 */ /* 0x000fd2000f8e183f */
[----:B------:R0:W1:Y:S01]  /*5790*/  SYNCS.PHASECHK.TRANS64.TRYWAIT P2, [UR61+0x38830], R3 ;  /* 0x03883003ff0075a7 */ /* 0x000062000804017d */
[----:B------:R-:W-:Y:S05]  /*57a0*/  @!P0 BRA `(.L_x_270) ;  /* 0x0000000000048947 */ /* 0x000fea0003800000 */
[----:B------:R-:W-:Y:S01]  /*57b0*/  BPT.TRAP 0x1 ;  /* 0x000000040000795c */ /* 0x000fe20000300000 */
.L_x_270:
[----:B-1----:R-:W-:Y:S05]  /*57c0*/  @P2 BRA `(.L_x_271) ;  /* 0x0000000000082947 */ /* 0x002fea0003800000 */
[----:B------:R-:W1:Y:S02]  /*57d0*/  SYNCS.PHASECHK.TRANS64.TRYWAIT P2, [UR61+0x38830], R3 ;  /* 0x03883003ff0075a7 */ /* 0x000e64000804017d */
[----:B-1----:R-:W-:Y:S05]  /*57e0*/  @!P2 BRA `(.L_x_272) ;  /* 0x000000cc005ca947 */ /* 0x002fea0003800000 */
.L_x_271:
        /* <DEDUP_REMOVED lines=645> */
.L_x_273:
[----:B------:R-:W-:Y:S02]  /*8040*/  R2UR UR4, R5 ;  /* 0x00000000050472ca */ /* 0x000fe400000e0000 */
[----:B------:R-:W-:-:S11]  /*8050*/  SHF.L.U32 R0, R224, 0x1f, RZ ;  /* 0x0000001fe0007819 */ /* 0x000fd600000006ff */
[----:B------:R-:W-:-:S09]  /*8060*/  ULEA UR4, UR60, UR4, 0x3 ;  /* 0x000000043c047291 */ /* 0x000fd2000f8e183f */
[----:B------:R2:W3:Y:S01]  /*8070*/  SYNCS.PHASECHK.TRANS64.TRYWAIT P2, [UR4+0x38850], R0 ;  /* 0x03885000ff0075a7 */ /* 0x0004e20008040144 */
[----:B------:R-:W-:Y:S05]  /*8080*/  @!P0 BRA `(.L_x_274) ;  /* 0x0000000000048947 */ /* 0x000fea0003800000 */
[----:B------:R-:W-:Y:S01]  /*8090*/  BPT.TRAP 0x1 ;  /* 0x000000040000795c */ /* 0x000fe20000300000 */
.L_x_274:
[----:B---3--:R-:W-:Y:S05]  /*80a0*/  @P2 BRA `(.L_x_275) ;  /* 0x0000000000082947 */ /* 0x008fea0003800000 */
[----:B------:R-:W3:Y:S02]  /*80b0*/  SYNCS.PHASECHK.TRANS64.TRYWAIT P2, [UR4+0x38850], R0 ;  /* 0x03885000ff0075a7 */ /* 0x000ee40008040144 */
[----:B---3--:R-:W-:Y:S05]  /*80c0*/  @!P2 BRA `(.L_x_276) ;  /* 0x000000a4003ca947 */ /* 0x008fea0003800000 */
.L_x_275:
[----:B------:R-:W-:Y:S01]  /*80d0*/  R2UR UR5, R5 ;  /* 0x00000000050572ca */ /* 0x000fe200000e0000 */
[----:B------:R-:W-:Y:S01]  /*80e0*/  WARPGROUP.ARRIVE ;  /* 0x00000000000079c5 */ /* 0x000fe20000000000 */
[----:B------:R-:W-:Y:S01]  /*80f0*/  UMOV UR7, 0x40000040 ;  /* 0x4000004000077882 */ /* 0x000fe20000000000 */
[----:B0-2---:R-:W-:Y:S01]  /*8100*/  FMNMX.FTZ R0, R184, R21, !PT ;  /* 0x00000015b8007209 */ /* 0x005fe20007810000 */
[----:B------:R-:W-:Y:S01]  /*8110*/  ULDC UR10, c[0x0][0x988] ;  /* 0x00026200000a7ab9 */ /* 0x000fe20000000800 */
[----:B------:R-:W-:Y:S01]  /*8120*/  VOTEU.ALL UP0, P1 ;  /* 0x00000000003f7886 */ /* 0x000fe20000800000 */
[----:B------:R-:W-:Y:S01]  /*8130*/  IMAD.MOV.U32 R224, RZ, RZ, R17 ;  /* 0x000000ffffe07224 */ /* 0x000fe200078e0011 */
[----:B-1----:R-:W-:-:S03]  /*8140*/  FMNMX.FTZ R3, R185, R0, !PT ;  /* 0x00000000b9037209 */ /* 0x002fc60007810000 */
[----:B------:R-:W-:Y:S01]  /*8150*/  @!UP0 UIADD3 UR61, UR61, 0x38840, URZ ;  /* 0x000388403d3d8890 */ /* 0x000fe2000fffe03f */
[----:B------:R-:W-:Y:S01]  /*8160*/  FMNMX.FTZ R0, R188, R3, !PT ;  /* 0x00000003bc007209 */ /* 0x000fe20007810000 */
[----:B------:R-:W-:Y:S02]  /*8170*/  @!UP0 UIADD3 UR4, UR4, 0x38860, URZ ;  /* 0x0003886004048890 */ /* 0x000fe4000fffe03f */
[----:B------:R-:W-:Y:S01]  /*8180*/  UIADD3 UR5, UR5, 0x400, URZ ;  /* 0x0000040005057890 */ /* 0x000fe2000fffe03f */
[----:B------:R-:W-:Y:S01]  /*8190*/  FMNMX.FTZ R3, R189, R0, !PT ;  /* 0x00000000bd037209 */ /* 0x000fe20007810000 */
[----:B------:R-:W-:Y:S02]  /*81a0*/  @!UP0 UPRMT UR61, URZ, 0x654, UR61 ;  /* 0x000006543f3d8896 */ /* 0x000fe4000800003d */
[----:B------:R-:W-:Y:S01]  /*81b0*/  USHF.R.U32.HI UR5, URZ, 0x4, UR5 ;  /* 0x000000043f057899 */ /* 0x000fe20008011605 */
[----:B------:R-:W-:Y:S01]  /*81c0*/  FMNMX.FTZ R0, R176, R3, !PT ;  /* 0x00000003b0007209 */ /* 0x000fe20007810000 */
[----:B------:R-:W-:-:S02]  /*81d0*/  @!UP0 UPRMT UR4, URZ, 0x654, UR4 ;  /* 0x000006543f048896 */ /* 0x000fc40008000004 */
[----:B------:R-:W-:Y:S01]  /*81e0*/  ULOP3.LUT UR5, UR5, 0x3fff, URZ, 0xc0, !UPT ;  /* 0x00003fff05057892 */ /* 0x000fe2000f8ec03f */
[----:B------:R-:W-:-:S03]  /*81f0*/  FMNMX.FTZ R3, R177, R0, !PT ;  /* 0x00000000b1037209 */ /* 0x000fc60007810000 */
[----:B------:R-:W-:Y:S01]  /*8200*/  ULOP3.LUT UR5, UR5, 0x2800000, URZ, 0xfc, !UPT ;  /* 0x0280000005057892 */ /* 0x000fe2000f8efc3f */
[----:B------:R-:W-:-:S03]  /*8210*/  FMNMX.FTZ R0, R180, R3, !PT ;  /* 0x00000003b4007209 */ /* 0x000fc60007810000 */
[----:B------:R-:W-:Y:S01]  /*8220*/  UIMAD UR60, UR60, 0xa00, UR5 ;  /* 0x00000a003c3c78a4 */ /* 0x000fe2000f8e0205 */
[----:B------:R-:W-:Y:S02]  /*8230*/  FMNMX.FTZ R3, R181, R0, !PT ;  /* 0x00000000b5037209 */ /* 0x000fe40007810000 */
[----:B------:R-:W-:Y:S01]  /*8240*/  UMOV UR5, UR10 ;  /* 0x0000000a00057c82 */ /* 0x000fe20008000000 */
[----:B------:R-:W-:Y:S02]  /*8250*/  R2UR UR10, R225 ;  /* 0x00000000e10a72ca */ /* 0x000fe400000e0000 */
[----:B------:R-:W-:Y:S01]  /*8260*/  FMNMX.FTZ R0, R168, R3, !PT ;  /* 0x00000003a8007209 */ /* 0x000fe20007810000 */
[----:B------:R-:W-:Y:S02]  /*8270*/  UMOV UR6, UR60 ;  /* 0x0000003c00067c82 */ /* 0x000fe40008000000 */
[----:B------:R-:W-:Y:S01]  /*8280*/  HGMMA.64x256x16.F32 R24, R208, gdesc[UR4].tnspB, R24, gsb0 ;  /* 0x43e00004d0187df0 */ /* 0x000fe20008000818 */
[----:B------:R-:W-:Y:S01]  /*8290*/  UIADD3 UR6, UR60, 0x80, URZ ;  /* 0x000000803c067890 */ /* 0x000fe2000fffe03f */
[----:B------:R-:W-:Y:S01]  /*82a0*/  FMNMX.FTZ R3, R169, R0, !PT ;  /* 0x00000000a9037209 */ /* 0x000fe20007810000 */
[----:B------:R-:W-:-:S03]  /*82b0*/  UMOV UR7, 0x40000040 ;  /* 0x4000004000077882 */ /* 0x000fc60000000000 */
[----:B------:R-:W-:Y:S02]  /*82c0*/  FMNMX.FTZ R0, R172, R3, !PT ;  /* 0x00000003ac007209 */ /* 0x000fe40007810000 */
[----:B------:R-:W-:Y:S02]  /*82d0*/  ISETP.LT.AND P2, PT, RZ, UR10, PT ;  /* 0x0000000aff007c0c */ /* 0x000fe4000bf41270 */
        /* <DEDUP_REMOVED lines=10> */
[----:B------:R-:W0:Y:S01]  /*8380*/  SHFL.BFLY PT, R3, R2, 0x2, 0x1f ;  /* 0x0c401f0002037f89 */ /* 0x000e2200000e0000 */
        /* <DEDUP_REMOVED lines=14> */
[----:B0-----:R-:W-:-:S15]  /*8470*/  FMNMX.FTZ R200, R2, R3, !PT ;  /* 0x0000000302c87209 */ /* 0x001fde0007810000 */
[----:B------:R-:W-:-:S06]  /*8480*/  NOP ;  /* 0x0000000000007918 */ /* 0x000fcc0000000000 */
[----:B------:R-:W-:Y:S01]  /*8490*/  HGMMA.64x256x16.F32 R24, R196, gdesc[UR4].tnspB, R24, gsb0 ;  /* 0x43e00004c4187df0 */ /* 0x000fe20008000818 */
[----:B------:R-:W0:Y:S01]  /*84a0*/  SHFL.BFLY PT, R3, R200, 0x1, 0x1f ;  /* 0x0c201f00c8037f89 */ /* 0x000e2200000e0000 */
[----:B------:R-:W-:Y:S01]  /*84b0*/  UMOV UR6, UR60 ;  /* 0x0000003c00067c82 */ /* 0x000fe20008000000 */
[----:B------:R-:W-:Y:S01]  /*84c0*/  UMOV UR7, 0x40000040 ;  /* 0x4000004000077882 */ /* 0x000fe20000000000 */
[----:B------:R-:W-:Y:S02]  /*84d0*/  R2UR UR60, R16 ;  /* 0x00000000103c72ca */ /* 0x000fe400000e0000 */
[----:B0-----:R-:W-:Y:S02]  /*84e0*/  FMNMX.FTZ R4, R200, R3, !PT ;  /* 0x00000003c8047209 */ /* 0x001fe40007810000 */
[----:B------:R-:W-:-:S03]  /*84f0*/  FMNMX.FTZ R3, R187, R0, !PT ;  /* 0x00000000bb037209 */ /* 0x000fc60007810000 */
[C---:B------:R-:W-:Y:S01]  /*8500*/  FMUL.FTZ R0, R4.reuse, UR5 ;  /* 0x0000000504007c20 */ /* 0x040fe20008410000 */
[----:B------:R-:W-:-:S03]  /*8510*/  FADD.FTZ R21, -R4, R21 ;  /* 0x0000001504157221 */ /* 0x000fc60000010100 */
[--C-:B------:R-:W-:Y:S01]  /*8520*/  FFMA.FTZ R204, R176, UR5, -R0.reuse ;  /* 0x00000005b0cc7c23 */ /* 0x100fe20008010800 */
[----:B------:R-:W-:Y:S01]  /*8530*/  FMUL.FTZ R21, R21, UR5 ;  /* 0x0000000515157c20 */ /* 0x000fe20008410000 */
[--C-:B------:R-:W-:Y:S01]  /*8540*/  FFMA.FTZ R208, R185, UR5, -R0.reuse ;  /* 0x00000005b9d07c23 */ /* 0x100fe20008010800 */
[--C-:B------:R-:W-:Y:S01]  /*8550*/  FFMA.FTZ R185, R181, UR5, -R0.reuse ;  /* 0x00000005b5b97c23 */ /* 0x100fe20008010800 */
        /* <DEDUP_REMOVED lines=9> */
[--C-:B------:R-:W-:Y:S01]  /*85f0*/  FFMA.FTZ R173, R173, UR5, -R0.reuse ;  /* 0x00000005adad7c23 */ /* 0x100fe20008010800 */
[--C-:B0-----:R-:W-:Y:S01]  /*8600*/  FFMA.FTZ R21, R152, UR5, -R0.reuse ;  /* 0x0000000598157c23 */ /* 0x101fe20008010800 */
[--C-:B------:R-:W-:Y:S01]  /*8610*/  FFMA.FTZ R152, R153, UR5, -R0.reuse ;  /* 0x0000000599987c23 */ /* 0x100fe20008010800 */
[--C-:B------:R-:W-:Y:S01]  /*8620*/  FFMA.FTZ R161, R165, UR5, -R0.reuse ;  /* 0x00000005a5a17c23 */ /* 0x100fe20008010800 */
[--C-:B------:R-:W-:Y:S01]  /*8630*/  FFMA.FTZ R153, R156, UR5, -R0.reuse ;  /* 0x000000059c997c23 */ /* 0x100fe20008010800 */
[----:B------:R-:W-:Y:S01]  /*8640*/  FFMA.FTZ R157, R157, UR5, -R0 ;  /* 0x000000059d9d7c23 */ /* 0x000fe20008010800 */
        /* <DEDUP_REMOVED lines=17> */
[----:B------:R-:W-:Y:S01]  /*8760*/  FMNMX.FTZ R196, R190, R3, !PT ;  /* 0x00000003bec47209 */ /* 0x000fe20007810000 */
[--C-:B------:R-:W-:Y:S01]  /*8770*/  FFMA.FTZ R197, R184, UR5, -R0.reuse ;  /* 0x00000005b8c57c23 */ /* 0x100fe20008010800 */
[----:B------:R-:W-:Y:S01]  /*8780*/  WARPGROUP.ARRIVE ;  /* 0x00000000000079c5 */ /* 0x000fe20000000000 */
[--C-:B------:R-:W-:Y:S01]  /*8790*/  FFMA.FTZ R198, R164, UR5, -R0.reuse ;  /* 0x00000005a4c67c23 */ /* 0x100fe20008010800 */
[----:B------:R-:W-:Y:S01]  /*87a0*/  FMNMX.FTZ R3, R191, R196, !PT ;  /* 0x000000c4bf037209 */ /* 0x000fe20007810000 */
[----:B------:R-:W-:Y:S02]  /*87b0*/  FFMA.FTZ R196, R160, UR5, -R0 ;  /* 0x00000005a0c47c23 */ /* 0x000fe40008010800 */
[----:B------:R-:W0:Y:S01]  /*87c0*/  MUFU.EX2 R197, R197 ;  /* 0x000000c500c57308 */ /* 0x000e220000000800 */
[----:B------:R-:W-:Y:S01]  /*87d0*/  FMNMX.FTZ R184, R178, R3, !PT ;  /* 0x00000003b2b87209 */ /* 0x000fe20007810000 */
[----:B------:R-:W-:Y:S03]  /*87e0*/  HGMMA.64x256x16.F32 R24, R192, gdesc[UR4].tnspB, R24, gsb0 ;  /* 0x43e00004c0187df0 */ /* 0x000fe60008000818 */
[----:B------:R-:W-:-:S03]  /*87f0*/  FMNMX.FTZ R3, R179, R184, !PT ;  /* 0x000000b8b3037209 */ /* 0x000fc60007810000 */
[----:B------:R-:W-:Y:S01]  /*8800*/  MUFU.EX2 R196, R196 ;  /* 0x000000c400c47308 */ /* 0x000fe20000000800 */
[----:B------:R-:W-:-:S04]  /*8810*/  FMNMX.FTZ R184, R182, R3, !PT ;  /* 0x00000003b6b87209 */ /* 0x000fc80007810000 */
[----:B------:R-:W-:-:S03]  /*8820*/  FMNMX.FTZ R3, R183, R184, !PT ;  /* 0x000000b8b7037209 */ /* 0x000fc60007810000 */
[----:B------:R-:W-:Y:S01]  /*8830*/  MUFU.EX2 R198, R198 ;  /* 0x000000c600c67308 */ /* 0x000fe20000000800 */
[----:B------:R-:W-:Y:S01]  /*8840*/  FMNMX.FTZ R184, R170, R3, !PT ;  /* 0x00000003aab87209 */ /* 0x000fe20007810000 */
[----:B0-----:R-:W-:-:S03]  /*8850*/  FFMA.FTZ R15, R2, R15, R197 ;  /* 0x0000000f020f7223 */ /* 0x001fc600000100c5 */
[----:B------:R-:W-:Y:S01]  /*8860*/  FMNMX.FTZ R3, R171, R184, !PT ;  /* 0x000000b8ab037209 */ /* 0x000fe20007810000 */
[C---:B------:R-:W-:Y:S01]  /*8870*/  FADD.FTZ R15, R208.reuse, R15 ;  /* 0x0000000fd00f7221 */ /* 0x040fe20000010000 */
[----:B------:R-:W-:Y:S02]  /*8880*/  F2FP.F16.F32.PACK_AB R208, R208, R197 ;  /* 0x000000c5d0d0723e */ /* 0x000fe400000000ff */
        /* <DEDUP_REMOVED lines=9> */
[----:B------:R-:W-:-:S05]  /*8920*/  FMNMX.FTZ R176, R159, R176, !PT ;  /* 0x000000b09fb07209 */ /* 0x000fca0007810000 */
[----:B------:R-:W0:Y:S02]  /*8930*/  SHFL.BFLY PT, R3, R176, 0x2, 0x1f ;  /* 0x0c401f00b0037f89 */ /* 0x000e2400000e0000 */
[----:B0-----:R-:W-:-:S05]  /*8940*/  FMNMX.FTZ R3, R176, R3, !PT ;  /* 0x00000003b0037209 */ /* 0x001fca0007810000 */
[----:B------:R-:W0:Y:S02]  /*8950*/  SHFL.BFLY PT, R160, R3, 0x1, 0x1f ;  /* 0x0c201f0003a07f89 */ /* 0x000e2400000e0000 */
[----:B0-----:R-:W-:-:S05]  /*8960*/  FMNMX.FTZ R3, R3, R160, !PT ;  /* 0x000000a003037209 */ /* 0x001fca0007810000 */
[C---:B------:R-:W-:Y:S01]  /*8970*/  FADD.FTZ R0, -R3.reuse, R20 ;  /* 0x0000001403007221 */ /* 0x040fe20000010100 */
[----:B------:R-:W-:Y:S01]  /*8980*/  FMUL.FTZ R156, R3, UR5 ;  /* 0x00000005039c7c20 */ /* 0x000fe20008410000 */
[----:B------:R0:W-:Y:S02]  /*8990*/  MUFU.EX2 R20, R157 ;  /* 0x0000009d00147308 */ /* 0x0001e40000000800 */
[----:B------:R-:W-:Y:S01]  /*89a0*/  FMUL.FTZ R0, R0, UR5 ;  /* 0x0000000500007c20 */ /* 0x000fe20008410000 */
        /* <DEDUP_REMOVED lines=11> */
[----:B------:R-:W-:Y:S01]  /*8a60*/  FADD.FTZ R174, R210, R15 ;  /* 0x0000000fd2ae7221 */ /* 0x000fe20000010000 */
[--C-:B------:R-:W-:Y:S01]  /*8a70*/  FFMA.FTZ R201, R170, UR5, -R156.reuse ;  /* 0x00000005aac97c23 */ /* 0x100fe2000801089c */
[----:B------:R-:W1:Y:S01]  /*8a80*/  MUFU.EX2 R209, R209 ;  /* 0x000000d100d17308 */ /* 0x000e620000000800 */
[--C-:B------:R-:W-:Y:S01]  /*8a90*/  FFMA.FTZ R170, R171, UR5, -R156.reuse ;  /* 0x00000005abaa7c23 */ /* 0x100fe2000801089c */
[----:B0-----:R-:W-:Y:S01]  /*8aa0*/  FFMA.FTZ R157, R162, UR5, -R156 ;  /* 0x00000005a29d7c23 */ /* 0x001fe2000801089c */
[----:B------:R-:W-:Y:S01]  /*8ab0*/  FADD.FTZ R171, R189, R174 ;  /* 0x000000aebdab7221 */ /* 0x000fe20000010000 */
[--C-:B------:R-:W-:Y:S01]  /*8ac0*/  FFMA.FTZ R175, R175, UR5, -R156.reuse ;  /* 0x00000005afaf7c23 */ /* 0x100fe2000801089c */
[--C-:B------:R-:W-:Y:S01]  /*8ad0*/  FFMA.FTZ R163, R163, UR5, -R156.reuse ;  /* 0x00000005a3a37c23 */ /* 0x100fe2000801089c */
[--C-:B------:R-:W-:Y:S01]  /*8ae0*/  FFMA.FTZ R167, R167, UR5, -R156.reuse ;  /* 0x00000005a7a77c23 */ /* 0x100fe2000801089c */
[----:B------:R-:W-:Y:S01]  /*8af0*/  FADD.FTZ R174, R204, R171 ;  /* 0x000000abccae7221 */ /* 0x000fe20000010000 */
[----:B------:R-:W0:Y:S01]  /*8b00*/  MUFU.EX2 R160, R160 ;  /* 0x000000a000a07308 */ /* 0x000e220000000800 */
[--C-:B------:R-:W-:Y:S01]  /*8b10*/  FFMA.FTZ R154, R154, UR5, -R156.reuse ;  /* 0x000000059a9a7c23 */ /* 0x100fe2000801089c */
[--C-:B------:R-:W-:Y:S01]  /*8b20*/  FFMA.FTZ R155, R155, UR5, -R156.reuse ;  /* 0x000000059b9b7c23 */ /* 0x100fe2000801089c */
[--C-:B------:R-:W-:Y:S01]  /*8b30*/  FFMA.FTZ R158, R158, UR5, -R156.reuse ;  /* 0x000000059e9e7c23 */ /* 0x100fe2000801089c */
[----:B------:R-:W-:Y:S01]  /*8b40*/  FFMA.FTZ R156, R159, UR5, -R156 ;  /* 0x000000059f9c7c23 */ /* 0x000fe2000801089c */
[----:B------:R-:W-:Y:S01]  /*8b50*/  FADD.FTZ R159, R177, R174 ;  /* 0x000000aeb19f7221 */ /* 0x000fe20000010000 */
[----:B------:R-:W-:-:S02]  /*8b60*/  F2FP.F16.F32.PACK_AB R210, R189, R210 ;  /* 0x000000d2bdd2723e */ /* 0x000fc400000000ff */
[----:B------:R-:W2:Y:S01]  /*8b70*/  MUFU.EX2 R211, R211 ;  /* 0x000000d300d37308 */ /* 0x000ea20000000800 */
[----:B-1----:R-:W-:Y:S01]  /*8b80*/  FFMA.FTZ R165, R0, R14, R209 ;  /* 0x0000000e00a57223 */ /* 0x002fe200000100d1 */
[----:B------:R-:W-:-:S06]  /*8b90*/  F2FP.F16.F32.PACK_AB R204, R177, R204 ;  /* 0x000000ccb1cc723e */ /* 0x000fcc00000000ff */
[----:B------:R-:W1:Y:S01]  /*8ba0*/  MUFU.EX2 R164, R164 ;  /* 0x000000a400a47308 */ /* 0x000e620000000800 */
[C---:B0-----:R-:W-:Y:S01]  /*8bb0*/  FADD.FTZ R166, R160.reuse, R165 ;  /* 0x000000a5a0a67221 */ /* 0x041fe20000010000 */
[----:B------:R-:W-:-:S06]  /*8bc0*/  F2FP.F16.F32.PACK_AB R209, R160, R209 ;  /* 0x000000d1a0d1723e */ /* 0x000fcc00000000ff */
[----:B------:R-:W0:Y:S01]  /*8bd0*/  MUFU.EX2 R205, R205 ;  /* 0x000000cd00cd7308 */ /* 0x000e220000000800 */
[----:B--2---:R-:W-:-:S07]  /*8be0*/  FADD.FTZ R165, R211, R166 ;  /* 0x000000a6d3a57221 */ /* 0x004fce0000010000 */
[----:B------:R-:W2:Y:S01]  /*8bf0*/  MUFU.EX2 R168, R168 ;  /* 0x000000a800a87308 */ /* 0x000ea20000000800 */
[C---:B-1----:R-:W-:Y:S01]  /*8c00*/  FADD.FTZ R166, R164.reuse, R165 ;  /* 0x000000a5a4a67221 */ /* 0x042fe20000010000 */
[----:B------:R-:W-:-:S06]  /*8c10*/  F2FP.F16.F32.PACK_AB R211, R164, R211 ;  /* 0x000000d3a4d3723e */ /* 0x000fcc00000000ff */
[----:B------:R-:W1:Y:S08]  /*8c20*/  MUFU.EX2 R207, R207 ;  /* 0x000000cf00cf7308 */ /* 0x000e700000000800 */
[----:B------:R-:W3:Y:S08]  /*8c30*/  MUFU.EX2 R172, R172 ;  /* 0x000000ac00ac7308 */ /* 0x000ef00000000800 */
[----:B------:R-:W4:Y:S08]  /*8c40*/  MUFU.EX2 R201, R201 ;  /* 0x000000c900c97308 */ /* 0x000f300000000800 */
[----:B------:R0:W-:Y:S08]  /*8c50*/  MUFU.EX2 R14, R157 ;  /* 0x0000009d000e7308 */ /* 0x0001f00000000800 */
[----:B------:R-:W5:Y:S01]  /*8c60*/  MUFU.EX2 R170, R170 ;  /* 0x000000aa00aa7308 */ /* 0x000f620000000800 */
[----:B0-----:R-:W-:Y:S01]  /*8c70*/  FADD.FTZ R157, R205, R166 ;  /* 0x000000a6cd9d7221 */ /* 0x001fe20000010000 */
[----:B------:R-:W-:Y:S01]  /*8c80*/  FADD.FTZ R166, R206, R159 ;  /* 0x0000009fcea67221 */ /* 0x000fe20000010000 */
[----:B--2---:R-:W-:-:S02]  /*8c90*/  F2FP.F16.F32.PACK_AB R205, R168, R205 ;  /* 0x000000cda8cd723e */ /* 0x004fc400000000ff */
[----:B------:R-:W-:Y:S01]  /*8ca0*/  FADD.FTZ R160, R168, R157 ;  /* 0x0000009da8a07221 */ /* 0x000fe20000010000 */
[C---:B------:R-:W-:Y:S01]  /*8cb0*/  FADD.FTZ R159, R185.reuse, R166 ;  /* 0x000000a6b99f7221 */ /* 0x040fe20000010000 */
[----:B------:R-:W-:Y:S01]  /*8cc0*/  F2FP.F16.F32.PACK_AB R206, R185, R206 ;  /* 0x000000ceb9ce723e */ /* 0x000fe200000000ff */
[----:B------:R-:W0:Y:S01]  /*8cd0*/  MUFU.EX2 R203, R203 ;  /* 0x000000cb00cb7308 */ /* 0x000e220000000800 */
[----:B-1----:R-:W-:Y:S01]  /*8ce0*/  FADD.FTZ R157, R207, R160 ;  /* 0x000000a0cf9d7221 */ /* 0x002fe20000010000 */
[----:B------:R-:W-:Y:S01]  /*8cf0*/  FADD.FTZ R164, R200, R159 ;  /* 0x0000009fc8a47221 */ /* 0x000fe20000010000 */
[C---:B---3--:R-:W-:Y:S02]  /*8d00*/  F2FP.F16.F32.PACK_AB R207, R172.reuse, R207 ;  /* 0x000000cfaccf723e */ /* 0x048fe400000000ff */
[----:B------:R-:W-:Y:S01]  /*8d10*/  FADD.FTZ R160, R172, R157 ;  /* 0x0000009daca07221 */ /* 0x000fe20000010000 */
[C---:B------:R-:W-:Y:S01]  /*8d20*/  FADD.FTZ R159, R169.reuse, R164 ;  /* 0x000000a4a99f7221 */ /* 0x040fe20000010000 */
[----:B------:R-:W-:Y:S01]  /*8d30*/  F2FP.F16.F32.PACK_AB R200, R169, R200 ;  /* 0x000000c8a9c8723e */ /* 0x000fe200000000ff */
[----:B------:R-:W1:Y:S01]  /*8d40*/  MUFU.EX2 R162, R175 ;  /* 0x000000af00a27308 */ /* 0x000e620000000800 */
[----:B----4-:R-:W-:Y:S01]  /*8d50*/  FADD.FTZ R157, R201, R160 ;  /* 0x000000a0c99d7221 */ /* 0x010fe20000010000 */
[----:B------:R-:W-:Y:S01]  /*8d60*/  FADD.FTZ R164, R202, R159 ;  /* 0x0000009fcaa47221 */ /* 0x000fe20000010000 */
[----:B-----5:R-:W-:-:S02]  /*8d70*/  F2FP.F16.F32.PACK_AB R201, R170, R201 ;  /* 0x000000c9aac9723e */ /* 0x020fc400000000ff */
[----:B------:R-:W-:Y:S01]  /*8d80*/  FADD.FTZ R160, R170, R157 ;  /* 0x0000009daaa07221 */ /* 0x000fe20000010000 */
[C---:B------:R-:W-:Y:S01]  /*8d90*/  FADD.FTZ R159, R173.reuse, R164 ;  /* 0x000000a4ad9f7221 */ /* 0x040fe20000010000 */
[----:B------:R-:W-:Y:S01]  /*8da0*/  F2FP.F16.F32.PACK_AB R202, R173, R202 ;  /* 0x000000caadca723e */ /* 0x000fe200000000ff */
[----:B------:R-:W2:Y:S01]  /*8db0*/  MUFU.EX2 R15, R163 ;  /* 0x000000a3000f7308 */ /* 0x000ea20000000800 */
[----:B0-----:R-:W-:-:S07]  /*8dc0*/  FADD.FTZ R157, R203, R160 ;  /* 0x000000a0cb9d7221 */ /* 0x001fce0000010000 */
[----:B------:R-:W0:Y:S01]  /*8dd0*/  MUFU.EX2 R199, R199 ;  /* 0x000000c700c77308 */ /* 0x000e220000000800 */
[C---:B-1----:R-:W-:Y:S01]  /*8de0*/  FADD.FTZ R157, R162.reuse, R157 ;  /* 0x0000009da29d7221 */ /* 0x042fe20000010000 */
[----:B------:R-:W-:-:S03]  /*8df0*/  F2FP.F16.F32.PACK_AB R203, R162, R203 ;  /* 0x000000cba2cb723e */ /* 0x000fc600000000ff */
[----:B------:R-:W-:-:S03]  /*8e00*/  FADD.FTZ R160, R14, R157 ;  /* 0x0000009d0ea07221 */ /* 0x000fc60000010000 */
[----:B------:R-:W1:Y:S01]  /*8e10*/  MUFU.EX2 R167, R167 ;  /* 0x000000a700a77308 */ /* 0x000e620000000800 */
[C---:B--2---:R-:W-:Y:S01]  /*8e20*/  FADD.FTZ R160, R15.reuse, R160 ;  /* 0x000000a00fa07221 */ /* 0x044fe20000010000 */
[----:B------:R-:W-:-:S06]  /*8e30*/  F2FP.F16.F32.PACK_AB R197, R15, R14 ;  /* 0x0000000e0fc5723e */ /* 0x000fcc00000000ff */
[----:B------:R-:W-:Y:S01]  /*8e40*/  MUFU.EX2 R155, R155 ;  /* 0x0000009b009b7308 */ /* 0x000fe20000000800 */
[----:B0-----:R-:W-:Y:S01]  /*8e50*/  FADD.FTZ R160, R199, R160 ;  /* 0x000000a0c7a07221 */ /* 0x001fe20000010000 */
[----:B------:R-:W-:Y:S02]  /*8e60*/  WARPGROUP.DEPBAR.LE gsb0, 0x0 ;  /* 0x00008000000079c5 */ /* 0x000fe40000010000 */
[----:B------:R-:W-:Y:S01]  /*8e70*/  @!P1 SYNCS.ARRIVE.TRANS64.RED.A1T0 RZ, [UR61], RZ ;  /* 0x000000ffffff99a7 */ /* 0x000fe2000810043d */
[----:B------:R-:W-:Y:S02]  /*8e80*/  F2FP.F16.F32.PACK_AB R192, R152, R21 ;  /* 0x0000001598c0723e */ /* 0x000fe400000000ff */
[----:B------:R-:W-:Y:S01]  /*8e90*/  F2FP.F16.F32.PACK_AB R194, R20, R153 ;  /* 0x0000009914c2723e */ /* 0x000fe200000000ff */
[----:B------:R0:W2:Y:S01]  /*8ea0*/  MUFU.EX2 R193, R154 ;  /* 0x0000009a00c17308 */ /* 0x0000a20000000800 */
[C---:B-1----:R-:W-:Y:S01]  /*8eb0*/  FADD.FTZ R160, R167.reuse, R160 ;  /* 0x000000a0a7a07221 */ /* 0x042fe20000010000 */
[----:B------:R-:W-:Y:S01]  /*8ec0*/  F2FP.F16.F32.PACK_AB R199, R167, R199 ;  /* 0x000000c7a7c7723e */ /* 0x000fe200000000ff */
[----:B------:R-:W-:Y:S01]  /*8ed0*/  @!P1 SYNCS.ARRIVE.TRANS64.RED.A1T0 RZ, [UR4], RZ ;  /* 0x000000ffffff99a7 */ /* 0x000fe20008100404 */
[----:B------:R-:W-:-:S04]  /*8ee0*/  UIADD3 UR4, UR10, -0x1, URZ ;  /* 0xffffffff0a047890 */ /* 0x000fc8000fffe03f */
[----:B------:R-:W1:Y:S01]  /*8ef0*/  MUFU.EX2 R195, R158 ;  /* 0x0000009e00c37308 */ /* 0x000e620000000800 */
[----:B0-----:R-:W-:Y:S01]  /*8f00*/  FADD.FTZ R154, R196, R159 ;  /* 0x0000009fc49a7221 */ /* 0x001fe20000010000 */
[C---:B------:R-:W-:Y:S01]  /*8f10*/  F2FP.F16.F32.PACK_AB R196, R181.reuse, R196 ;  /* 0x000000c4b5c4723e */ /* 0x040fe200000000ff */
[----:B------:R-:W-:Y:S02]  /*8f20*/  IMAD.U32 R225, RZ, RZ, UR4 ;  /* 0x00000004ffe17e24 */ /* 0x000fe4000f8e00ff */
[----:B------:R-:W-:-:S03]  /*8f30*/  FADD.FTZ R157, R181, R154 ;  /* 0x0000009ab59d7221 */ /* 0x000fc60000010000 */
[----:B------:R-:W0:Y:S01]  /*8f40*/  MUFU.EX2 R156, R156 ;  /* 0x0000009c009c7308 */ /* 0x000e220000000800 */
[----:B------:R-:W-:Y:S01]  /*8f50*/  FADD.FTZ R154, R198, R157 ;  /* 0x0000009dc69a7221 */ /* 0x000fe20000010000 */
[----:B--2---:R-:W-:Y:S01]  /*8f60*/  FADD.FTZ R160, R193, R160 ;  /* 0x000000a0c1a07221 */ /* 0x004fe20000010000 */
[C---:B------:R-:W-:Y:S02]  /*8f70*/  F2FP.F16.F32.PACK_AB R198, R161.reuse, R198 ;  /* 0x000000c6a1c6723e */ /* 0x040fe400000000ff */
[----:B------:R-:W-:Y:S01]  /*8f80*/  FADD.FTZ R154, R161, R154 ;  /* 0x0000009aa19a7221 */ /* 0x000fe20000010000 */
[C---:B------:R-:W-:Y:S01]  /*8f90*/  FADD.FTZ R160, R155.reuse, R160 ;  /* 0x000000a09ba07221 */ /* 0x040fe20000010000 */
[----:B------:R-:W-:Y:S02]  /*8fa0*/  F2FP.F16.F32.PACK_AB R193, R155, R193 ;  /* 0x000000c19bc1723e */ /* 0x000fe400000000ff */
[----:B------:R-:W-:Y:S01]  /*8fb0*/  FADD.FTZ R15, R21, R154 ;  /* 0x0000009a150f7221 */ /* 0x000fe20000010000 */
[----:B-1----:R-:W-:Y:S01]  /*8fc0*/  FADD.FTZ R160, R195, R160 ;  /* 0x000000a0c3a07221 */ /* 0x002fe20000010000 */
[----:B------:R-:W-:-:S02]  /*8fd0*/  IMAD.MOV.U32 R21, RZ, RZ, R4 ;  /* 0x000000ffff157224 */ /* 0x000fc400078e0004 */
[----:B------:R-:W-:-:S04]  /*8fe0*/  FADD.FTZ R14, R152, R15 ;  /* 0x0000000f980e7221 */ /* 0x000fc80000010000 */
[----:B------:R-:W-:Y:S01]  /*8ff0*/  FADD.FTZ R15, R153, R14 ;  /* 0x0000000e990f7221 */ /* 0x000fe20000010000 */
[C---:B0-----:R-:W-:Y:S01]  /*9000*/  FADD.FTZ R14, R156.reuse, R160 ;  /* 0x000000a09c0e7221 */ /* 0x041fe20000010000 */
[----:B------:R-:W-:Y:S02]  /*9010*/  F2FP.F16.F32.PACK_AB R195, R156, R195 ;  /* 0x000000c39cc3723e */ /* 0x000fe400000000ff */
[----:B------:R-:W-:Y:S01]  /*9020*/  FADD.FTZ R15, R20, R15 ;  /* 0x0000000f140f7221 */ /* 0x000fe20000010000 */
[----:B------:R-:W-:Y:S01]  /*9030*/  IMAD.MOV.U32 R20, RZ, RZ, R3 ;  /* 0x000000ffff147224 */ /* 0x000fe200078e0003 */
[----:B------:R-:W-:Y:S06]  /*9040*/  @P2 BRA `(.L_x_277) ;  /* 0xffffffc400942947 */ /* 0x000fec000383ffff */
.L_x_268:
        /* <DEDUP_REMOVED lines=131> */
.L_x_278:
[----:B------:R-:W-:Y:S01]  /*9880*/  IMAD R11, R16, 0x8, R5 ;  /* 0x00000008100b7824 */ /* 0x000fe200078e0205 */
[----:B------:R-:W-:-:S04]  /*9890*/  SHF.L.U32 R0, R17, 0x1f, RZ ;  /* 0x0000001f11007819 */ /* 0x000fc800000006ff */
[----:B------:R0:W1:Y:S01]  /*98a0*/  SYNCS.PHASECHK.TRANS64.TRYWAIT P2, [R11+URZ+0x38850], R0 ;  /* 0x038850000b0075a7 */ /* 0x000062000804017f */
[----:B------:R-:W-:Y:S05]  /*98b0*/  @!P0 BRA `(.L_x_279) ;  /* 0x0000000000048947 */ /* 0x000fea0003800000 */
[----:B------:R-:W-:Y:S01]  /*98c0*/  BPT.TRAP 0x1 ;  /* 0x000000040000795c */ /* 0x000fe20000300000 */
.L_x_279:
[----:B-1----:R-:W-:Y:S05]  /*98d0*/  @P2 BRA `(.L_x_280) ;  /* 0x0000000000082947 */ /* 0x002fea0003800000 */
[----:B------:R-:W1:Y:S02]  /*98e0*/  SYNCS.PHASECHK.TRANS64.TRYWAIT P0, [R11+URZ+0x38850], R0 ;  /* 0x038850000b0075a7 */ /* 0x000e64000800017f */
[----:B-1----:R-:W-:Y:S05]  /*98f0*/  @!P0 BRA `(.L_x_281) ;  /* 0x0000008c00488947 */ /* 0x002fea0003800000 */
.L_x_280:
[----:B------:R-:W-:Y:S05]  /*9900*/  WARPSYNC.ALL ;  /* 0x0000000000007948 */ /* 0x000fea0003800000 */
[----:B------:R-:W-:Y:S01]  /*9910*/  VIADD R5, R5, 0x400 ;  /* 0x0000040005057836 */ /* 0x000fe20000000000 */
[----:B------:R-:W-:Y:S01]  /*9920*/  WARPGROUP.ARRIVE ;  /* 0x00000000000079c5 */ /* 0x000fe20000000000 */
[----:B------:R-:W-:Y:S01]  /*9930*/  IMAD.MOV.U32 R7, RZ, RZ, 0x40000040 ;  /* 0x40000040ff077424 */ /* 0x000fe200078e00ff */
[----:B01----:R-:W0:Y:S01]  /*9940*/  SHFL.BFLY PT, R0, R15, 0x2, 0x1f ;  /* 0x0c401f000f007f89 */ /* 0x003e2200000e0000 */
[----:B------:R-:W-:Y:S01]  /*9950*/  IMAD.MOV.U32 R9, RZ, RZ, 0x40000040 ;  /* 0x40000040ff097424 */ /* 0x000fe200078e00ff */
[----:B------:R-:W-:Y:S01]  /*9960*/  SHF.R.U32.HI R5, RZ, 0x4, R5 ;  /* 0x00000004ff057819 */ /* 0x000fe20000011605 */
[----:B------:R-:W-:Y:S01]  /*9970*/  @!P1 VIADD R11, R11, 0x38860 ;  /* 0x000388600b0b9836 */ /* 0x000fe20000000000 */
[----:B------:R-:W-:Y:S01]  /*9980*/  R2UR UR7, R7 ;  /* 0x00000000070772ca */ /* 0x000fe200000e0000 */
[----:B------:R-:W-:Y:S01]  /*9990*/  IMAD.MOV.U32 R7, RZ, RZ, 0x40000040 ;  /* 0x40000040ff077424 */ /* 0x000fe200078e00ff */
[----:B------:R-:W-:Y:S01]  /*99a0*/  LOP3.LUT R5, R5, 0x3fff, RZ, 0xc0, !PT ;  /* 0x00003fff05057812 */ /* 0x000fe200078ec0ff */
[----:B------:R-:W-:Y:S01]  /*99b0*/  IMAD.U32 R13, RZ, RZ, UR5 ;  /* 0x00000005ff0d7e24 */ /* 0x000fe2000f8e00ff */
[----:B------:R-:W-:Y:S01]  /*99c0*/  @!P1 PRMT R11, RZ, 0x654, R11 ;  /* 0x00000654ff0b9816 */ /* 0x000fe2000000000b */
[----:B------:R-:W-:Y:S01]  /*99d0*/  VIADD R216, R216, 0x1 ;  /* 0x00000001d8d87836 */ /* 0x000fe20000000000 */
[----:B------:R-:W-:-:S05]  /*99e0*/  LOP3.LUT R5, R5, 0x2800000, RZ, 0xfc, !PT ;  /* 0x0280000005057812 */ /* 0x000fca00078efcff */
[C---:B------:R-:W-:Y:S02]  /*99f0*/  IMAD R6, R16.reuse, 0xa00, R5 ;  /* 0x00000a0010067824 */ /* 0x040fe400078e0205 */
[----:B------:R-:W1:Y:S01]  /*9a00*/  SHFL.BFLY PT, R5, R14, 0x2, 0x1f ;  /* 0x0c401f000e057f89 */ /* 0x000e6200000e0000 */
[----:B------:R-:W-:Y:S02]  /*9a10*/  VIADD R16, R16, 0x1 ;  /* 0x0000000110107836 */ /* 0x000fe40000000000 */
[C---:B------:R-:W-:Y:S02]  /*9a20*/  R2UR UR6, R6.reuse ;  /* 0x00000000060672ca */ /* 0x040fe400000e0000 */
[----:B------:R-:W-:Y:S01]  /*9a30*/  IADD3 R8, R6, 0x80, RZ ;  /* 0x0000008006087810 */ /* 0x000fe20007ffe0ff */
[----:B0-----:R-:W-:Y:S01]  /*9a40*/  FADD.FTZ R0, R0, R15 ;  /* 0x0000000f00007221 */ /* 0x001fe20000010000 */
[----:B------:R-:W-:-:S04]  /*9a50*/  ISETP.NE.AND P2, PT, R16, 0x2, PT ;  /* 0x000000021000780c */ /* 0x000fc80003f45270 */
[----:B------:R-:W-:-:S05]  /*9a60*/  SEL R16, R16, RZ, P2 ;  /* 0x000000ff10107207 */ /* 0x000fca0001000000 */
[----:B------:R-:W-:Y:S01]  /*9a70*/  HGMMA.64x256x16.F32 R24, R208, gdesc[UR4].tnspB, R24, gsb0 ;  /* 0x43e00004d0187df0 */ /* 0x000fe20008000818 */
[----:B------:R-:W-:Y:S01]  /*9a80*/  R2UR UR6, R8 ;  /* 0x00000000080672ca */ /* 0x000fe200000e0000 */
[----:B------:R-:W-:Y:S01]  /*9a90*/  VIADD R8, R6, 0x100 ;  /* 0x0000010006087836 */ /* 0x000fe20000000000 */
[----:B------:R-:W-:Y:S01]  /*9aa0*/  R2UR UR7, R9 ;  /* 0x00000000090772ca */ /* 0x000fe200000e0000 */
[----:B------:R-:W-:Y:S02]  /*9ab0*/  IMAD.MOV.U32 R9, RZ, RZ, 0x40000040 ;  /* 0x40000040ff097424 */ /* 0x000fe400078e00ff */
[----:B-1----:R-:W-:Y:S02]  /*9ac0*/  FADD.FTZ R2, R5, R14 ;  /* 0x0000000e05027221 */ /* 0x002fe40000010000 */
[----:B------:R-:W0:Y:S02]  /*9ad0*/  SHFL.BFLY PT, R5, R0, 0x1, 0x1f ;  /* 0x0c201f0000057f89 */ /* 0x000e2400000e0000 */
[----:B0-----:R-:W-:Y:S01]  /*9ae0*/  FADD.FTZ R10, R0, R5 ;  /* 0x00000005000a7221 */ /* 0x001fe20000010000 */
[----:B------:R-:W-:Y:S01]  /*9af0*/  IMAD.MOV.U32 R5, RZ, RZ, RZ ;  /* 0x000000ffff057224 */ /* 0x000fe200078e00ff */
[----:B------:R-:W-:-:S03]  /*9b00*/  SEL R0, RZ, 0x1, P2 ;  /* 0x00000001ff007807 */ /* 0x000fc60001000000 */
[----:B------:R-:W-:Y:S02]  /*9b10*/  FSETP.NE.FTZ.AND P0, PT, R10, RZ, PT ;  /* 0x000000ff0a00720b */ /* 0x000fe40003f15000 */
[----:B------:R-:W-:Y:S01]  /*9b20*/  LOP3.LUT R17, R17, R0, RZ, 0x3c, !PT ;  /* 0x0000000011117212 */ /* 0x000fe200078e3cff */
[----:B------:R-:W-:Y:S01]  /*9b30*/  IMAD.MOV.U32 R0, RZ, RZ, -0x800000 ;  /* 0xff800000ff007424 */ /* 0x000fe200078e00ff */
[----:B------:R-:W-:Y:S02]  /*9b40*/  WARPGROUP.DEPBAR.LE gsb0, 0x0 ;  /* 0x00008000000079c5 */ /* 0x000fe40000010000 */
[----:B------:R-:W-:-:S07]  /*9b50*/  WARPGROUP.ARRIVE ;  /* 0x00000000000079c5 */ /* 0x000fce0000000000 */
[----:B------:R-:W-:Y:S01]  /*9b60*/  HGMMA.64x256x16.F32 R24, R204, gdesc[UR4].tnspB, R24, gsb0 ;  /* 0x43e00004cc187df0 */ /* 0x000fe20008000818 */
[----:B------:R-:W-:Y:S01]  /*9b70*/  R2UR UR6, R8 ;  /* 0x00000000080672ca */ /* 0x000fe200000e0000 */
[C---:B------:R-:W-:Y:S01]  /*9b80*/  VIADD R8, R6.reuse, 0x180 ;  /* 0x0000018006087836 */ /* 0x040fe20000000000 */
[----:B------:R-:W-:Y:S01]  /*9b90*/  R2UR UR7, R9 ;  /* 0x00000000090772ca */ /* 0x000fe200000e0000 */
[----:B------:R-:W-:Y:S02]  /*9ba0*/  IMAD.MOV.U32 R9, RZ, RZ, 0x40000040 ;  /* 0x40000040ff097424 */ /* 0x000fe400078e00ff */
[----:B------:R-:W-:Y:S01]  /*9bb0*/  VIADD R6, R6, 0x200 ;  /* 0x0000020006067836 */ /* 0x000fe20000000000 */
[----:B------:R-:W-:Y:S02]  /*9bc0*/  WARPGROUP.DEPBAR.LE gsb0, 0x0 ;  /* 0x00008000000079c5 */ /* 0x000fe40000010000 */
[----:B------:R-:W-:-:S15]  /*9bd0*/  WARPGROUP.ARRIVE ;  /* 0x00000000000079c5 */ /* 0x000fde0000000000 */
[----:B------:R-:W-:-:S04]  /*9be0*/  NOP ;  /* 0x0000000000007918 */ /* 0x000fc80000000000 */
[----:B------:R-:W-:Y:S01]  /*9bf0*/  HGMMA.64x256x16.F32 R24, R200, gdesc[UR4].tnspB, R24, gsb0 ;  /* 0x43e00004c8187df0 */ /* 0x000fe20008000818 */
[----:B------:R-:W-:Y:S02]  /*9c00*/  R2UR UR6, R8 ;  /* 0x00000000080672ca */ /* 0x000fe400000e0000 */
[----:B------:R-:W-:Y:S01]  /*9c10*/  R2UR UR7, R9 ;  /* 0x00000000090772ca */ /* 0x000fe200000e0000 */
[----:B------:R-:W0:Y:S02]  /*9c20*/  @P0 MUFU.LG2 R8, R10 ;  /* 0x0000000a00080308 */ /* 0x000e240000000c00 */
[----:B0-----:R-:W-:Y:S01]  /*9c30*/  @P0 FMUL.FTZ R8, R8, 0.69314718246459960938 ;  /* 0x3f31721808080820 */ /* 0x001fe20000410000 */
[----:B------:R-:W-:Y:S02]  /*9c40*/  WARPGROUP.DEPBAR.LE gsb0, 0x0 ;  /* 0x00008000000079c5 */ /* 0x000fe40000010000 */
[----:B------:R-:W-:-:S15]  /*9c50*/  WARPGROUP.ARRIVE ;  /* 0x00000000000079c5 */ /* 0x000fde0000000000 */
[----:B------:R-:W-:-:S04]  /*9c60*/  NOP ;  /* 0x0000000000007918 */ /* 0x000fc80000000000 */
[----:B------:R-:W-:Y:S01]  /*9c70*/  HGMMA.64x256x16.F32 R24, R196, gdesc[UR4].tnspB, R24, gsb0 ;  /* 0x43e00004c4187df0 */ /* 0x000fe20008000818 */
[----:B------:R-:W-:Y:S01]  /*9c80*/  R2UR UR6, R6 ;  /* 0x00000000060672ca */ /* 0x000fe200000e0000 */
[----:B------:R-:W-:Y:S01]  /*9c90*/  IMAD.MOV.U32 R6, RZ, RZ, RZ ;  /* 0x000000ffff067224 */ /* 0x000fe200078e00ff */
[----:B------:R-:W-:Y:S02]  /*9ca0*/  R2UR UR7, R7 ;  /* 0x00000000070772ca */ /* 0x000fe400000e0000 */
[----:B------:R-:W0:Y:S03]  /*9cb0*/  SHFL.BFLY PT, R7, R2, 0x1, 0x1f ;  /* 0x0c201f0002077f89 */ /* 0x000e2600000e0000 */
[----:B------:R-:W-:Y:S01]  /*9cc0*/  @P0 MUFU.RCP R6, R10 ;  /* 0x0000000a00060308 */ /* 0x000fe20000001000 */
[----:B0-----:R-:W-:Y:S01]  /*9cd0*/  FADD.FTZ R12, R2, R7 ;  /* 0x00000007020c7221 */ /* 0x001fe20000010000 */
[----:B------:R-:W-:Y:S01]  /*9ce0*/  MOV R7, UR5 ;  /* 0x0000000500077c02 */ /* 0x000fe20008000f00 */
[----:B------:R-:W-:-:S03]  /*9cf0*/  IMAD.MOV.U32 R2, RZ, RZ, -0x800000 ;  /* 0xff800000ff027424 */ /* 0x000fc600078e00ff */
[----:B------:R-:W-:Y:S01]  /*9d00*/  FSETP.NE.FTZ.AND P3, PT, R12, RZ, PT ;  /* 0x000000ff0c00720b */ /* 0x000fe20003f75000 */
[----:B------:R-:W-:-:S04]  /*9d10*/  @P0 FMUL.FTZ R7, R7, 0.69314718246459960938 ;  /* 0x3f31721807070820 */ /* 0x000fc80000410000 */
[----:B------:R-:W-:Y:S01]  /*9d20*/  @P0 FFMA.FTZ R2, R7, R4, R8 ;  /* 0x0000000407020223 */ /* 0x000fe20000010008 */
[----:B------:R-:W-:-:S07]  /*9d30*/  PLOP3.LUT P0, PT, PT, PT, PT, 0x8, 0x0 ;  /* 0x000000000000781c */ /* 0x000fce0003f0e170 */
[----:B------:R-:W0:Y:S01]  /*9d40*/  @P3 MUFU.LG2 R9, R12 ;  /* 0x0000000c00093308 */ /* 0x000e220000000c00 */
[----:B------:R-:W-:-:S07]  /*9d50*/  @P3 FMUL.FTZ R13, R13, 0.69314718246459960938 ;  /* 0x3f3172180d0d3820 */ /* 0x000fce0000410000 */
[----:B------:R-:W1:Y:S01]  /*9d60*/  @P3 MUFU.RCP R5, R12 ;  /* 0x0000000c00053308 */ /* 0x000e620000001000 */
[----:B0-----:R-:W-:-:S04]  /*9d70*/  @P3 FMUL.FTZ R10, R9, 0.69314718246459960938 ;  /* 0x3f317218090a3820 */ /* 0x001fc80000410000 */
[----:B------:R-:W-:Y:S01]  /*9d80*/  @P3 FFMA.FTZ R0, R13, R3, R10 ;  /* 0x000000030d003223 */ /* 0x000fe2000001000a */
[----:B------:R-:W-:Y:S02]  /*9d90*/  WARPGROUP.DEPBAR.LE gsb0, 0x0 ;  /* 0x00008000000079c5 */ /* 0x000fe40000010000 */
[----:B------:R-:W-:-:S06]  /*9da0*/  WARPGROUP.ARRIVE ;  /* 0x00000000000079c5 */ /* 0x000fcc0000000000 */
[----:B------:R-:W-:Y:S03]  /*9db0*/  HGMMA.64x256x16.F32 R24, R192, gdesc[UR4].tnspB, R24, gsb0 ;  /* 0x43e00004c0187df0 */ /* 0x000fe60008000818 */
[----:B------:R-:W-:Y:S02]  /*9dc0*/  WARPGROUP.DEPBAR.LE gsb0, 0x0 ;  /* 0x00008000000079c5 */ /* 0x000fe40000010000 */
[----:B------:R0:W-:Y:S01]  /*9dd0*/  @!P1 SYNCS.ARRIVE.TRANS64.RED.A1T0 RZ, [R11+URZ], RZ ;  /* 0x000000ff0bff99a7 */ /* 0x0001e2000810043f */
[-C--:B-1----:R-:W-:Y:S01]  /*9de0*/  FMUL.FTZ R3, R83, R5.reuse ;  /* 0x0000000553037220 */ /* 0x082fe20000410000 */
        /* <DEDUP_REMOVED lines=126> */
[----:B0-----:R-:W-:-:S07]  /*a5d0*/  FMUL.FTZ R151, R151, R5 ;  /* 0x0000000597977220 */ /* 0x001fce0000410000 */
.L_x_260:
[----:B------:R-:W0:Y:S01]  /*a5e0*/  S2R R4, SR_CgaCtaId ;  /* 0x0000000000047919 */ /* 0x000e220000008800 */
[----:B------:R-:W-:Y:S01]  /*a5f0*/  MOV R173, 0x400 ;  /* 0x0000040000ad7802 */ /* 0x000fe20000000f00 */
[----:B------:R-:W-:Y:S01]  /*a600*/  BSSY B0, `(.L_x_282) ;  /* 0x00002bf000007945 */ /* 0x000fe20003800000 */
[----:B------:R-:W-:Y:S02]  /*a610*/  BAR.SYNC.DEFER_BLOCKING 0x5, 0x120 ;  /* 0x0144800000007b1d */ /* 0x000fe40000010000 */
[----:B0-----:R-:W-:-:S05]  /*a620*/  LEA R173, R4, R173, 0x18 ;  /* 0x000000ad04ad7211 */ /* 0x001fca00078ec0ff */
[----:B------:R-:W0:Y:S02]  /*a630*/  LDS.128 R4, [R173+0x388d0] ;  /* 0x0388d000ad047984 */ /* 0x000e240000000c00 */
[----:B0-----:R-:W-:Y:S01]  /*a640*/  R2UR UR5, R6 ;  /* 0x00000000060572ca */ /* 0x001fe200000e0000 */
[----:B------:R-:W-:Y:S06]  /*a650*/  BAR.ARV 0x4, 0x120 ;  /* 0x0104800000007b1d */ /* 0x000fec0000002000 */
[----:B------:R-:W-:Y:S08]  /*a660*/  @P0 BRA `(.L_x_283) ;  /* 0x0000001c00a80947 */ /* 0x000ff00003800000 */
[----:B------:R-:W0:Y:S01]  /*a670*/  S2R R4, SR_SWINHI ;  /* 0x0000000000047919 */ /* 0x000e220000002f00 */
[----:B------:R-:W-:Y:S01]  /*a680*/  F2FP.F16.F32.PACK_AB R24, R25, R24 ;  /* 0x000000181918723e */ /* 0x000fe200000000ff */
[----:B------:R-:W-:Y:S01]  /*a690*/  ULDC.64 UR10, c[0x0][0x208] ;  /* 0x00008200000a7ab9 */ /* 0x000fe20000000a00 */
[----:B------:R-:W-:Y:S01]  /*a6a0*/  F2FP.F16.F32.PACK_AB R25, R163, R26 ;  /* 0x0000001aa319723e */ /* 0x000fe200000000ff */
[----:B------:R-:W-:Y:S01]  /*a6b0*/  BAR.SYNC.DEFER_BLOCKING 0x1, 0x100 ;  /* 0x0044000000007b1d */ /* 0x000fe20000010000 */
        /* <DEDUP_REMOVED lines=14> */
[----:B------:R-:W-:Y:S02]  /*a7a0*/  MOV R8, R173 ;  /* 0x000000ad00087202 */ /* 0x000fe40000000f00 */
[----:B0-----:R-:W-:-:S02]  /*a7b0*/  MOV R9, R4 ;  /* 0x0000000400097202 */ /* 0x001fc40000000f00 */
[----:B------:R-:W-:Y:S02]  /*a7c0*/  F2FP.F16.F32.PACK_AB R51, R157, R51 ;  /* 0x000000339d33723e */ /* 0x000fe400000000ff */
[----:B------:R-:W-:Y:S01]  /*a7d0*/  F2FP.F16.F32.PACK_AB R57, R156, R58 ;  /* 0x0000003a9c39723e */ /* 0x000fe200000000ff */
[----:B------:R-:W-:Y:S01]  /*a7e0*/  IMAD.WIDE R110, R221, 0x2, R8 ;  /* 0x00000002dd6e7825 */ /* 0x000fe200078e0208 */
[----:B------:R-:W-:Y:S02]  /*a7f0*/  F2FP.F16.F32.PACK_AB R64, R65, R64 ;  /* 0x000000404140723e */ /* 0x000fe400000000ff */
[----:B------:R-:W-:Y:S02]  /*a800*/  F2FP.F16.F32.PACK_AB R58, R61, R60 ;  /* 0x0000003c3d3a723e */ /* 0x000fe400000000ff */
[C---:B------:R-:W-:Y:S02]  /*a810*/  IADD3 R175, P1, R110.reuse, 0x20, RZ ;  /* 0x000000206eaf7810 */ /* 0x040fe40007f3e0ff */
[----:B------:R-:W-:-:S02]  /*a820*/  IADD3 R177, P0, R110, 0x40, RZ ;  /* 0x000000406eb17810 */ /* 0x000fc40007f1e0ff */
[C---:B------:R-:W-:Y:S01]  /*a830*/  IADD3 R179, P4, R110.reuse, 0x60, RZ ;  /* 0x000000606eb37810 */ /* 0x040fe20007f9e0ff */
[--C-:B------:R-:W-:Y:S01]  /*a840*/  IMAD.X R13, RZ, RZ, R111.reuse, P1 ;  /* 0x000000ffff0d7224 */ /* 0x100fe200008e066f */
[C---:B------:R-:W-:Y:S01]  /*a850*/  LOP3.LUT R11, R110.reuse, 0x380, RZ, 0xc0, !PT ;  /* 0x000003806e0b7812 */ /* 0x040fe200078ec0ff */
[--C-:B------:R-:W-:Y:S01]  /*a860*/  IMAD.X R15, RZ, RZ, R111.reuse, P0 ;  /* 0x000000ffff0f7224 */ /* 0x100fe200000e066f */
[C---:B------:R-:W-:Y:S01]  /*a870*/  IADD3 R181, P3, R110.reuse, 0x4000, RZ ;  /* 0x000040006eb57810 */ /* 0x040fe20007f7e0ff */
[--C-:B------:R-:W-:Y:S01]  /*a880*/  IMAD.X R21, RZ, RZ, R111.reuse, P4 ;  /* 0x000000ffff157224 */ /* 0x100fe200020e066f */
[C---:B------:R-:W-:Y:S02]  /*a890*/  IADD3 R183, P6, R110.reuse, 0x4020, RZ ;  /* 0x000040206eb77810 */ /* 0x040fe40007fde0ff */
[C---:B------:R-:W-:Y:S01]  /*a8a0*/  IADD3 R187, P2, R110.reuse, 0x4060, RZ ;  /* 0x000040606ebb7810 */ /* 0x040fe20007f5e0ff */
[--C-:B------:R-:W-:Y:S01]  /*a8b0*/  IMAD.X R31, RZ, RZ, R111.reuse, P3 ;  /* 0x000000ffff1f7224 */ /* 0x100fe200018e066f */
[C---:B------:R-:W-:Y:S01]  /*a8c0*/  IADD3 R189, P1, R110.reuse, 0x8000, RZ ;  /* 0x000080006ebd7810 */ /* 0x040fe20007f3e0ff */
[--C-:B------:R-:W-:Y:S01]  /*a8d0*/  IMAD.X R39, RZ, RZ, R111.reuse, P6 ;  /* 0x000000ffff277224 */ /* 0x100fe200030e066f */
[----:B------:R-:W-:Y:S01]  /*a8e0*/  LOP3.LUT R12, R175, 0x380, RZ, 0xc0, !PT ;  /* 0x00000380af0c7812 */ /* 0x000fe200078ec0ff */
[--C-:B------:R-:W-:Y:S01]  /*a8f0*/  IMAD.X R55, RZ, RZ, R111.reuse, P2 ;  /* 0x000000ffff377224 */ /* 0x100fe200010e066f */
[----:B------:R-:W-:Y:S01]  /*a900*/  IADD3 R185, P5, R110, 0x4040, RZ ;  /* 0x000040406eb97810 */ /* 0x000fe20007fbe0ff */
[----:B------:R-:W-:Y:S01]  /*a910*/  IMAD.X R63, RZ, RZ, R111, P1 ;  /* 0x000000ffff3f7224 */ /* 0x000fe200008e066f */
[----:B------:R-:W-:-:S02]  /*a920*/  LOP3.LUT R14, R177, 0x380, RZ, 0xc0, !PT ;  /* 0x00000380b10e7812 */ /* 0x000fc400078ec0ff */
[----:B------:R-:W-:Y:S02]  /*a930*/  LOP3.LUT R20, R179, 0x380, RZ, 0xc0, !PT ;  /* 0x00000380b3147812 */ /* 0x000fe400078ec0ff */
[----:B------:R-:W-:Y:S02]  /*a940*/  SHF.R.U64 R11, R11, 0x3, RZ ;  /* 0x000000030b0b7819 */ /* 0x000fe400000012ff */
[----:B------:R-:W-:Y:S02]  /*a950*/  LOP3.LUT R30, R181, 0x380, RZ, 0xc0, !PT ;  /* 0x00000380b51e7812 */ /* 0x000fe400078ec0ff */
[----:B------:R-:W-:Y:S02]  /*a960*/  IADD3 R191, P0, R110, 0x8020, RZ ;  /* 0x000080206ebf7810 */ /* 0x000fe40007f1e0ff */
[----:B------:R-:W-:Y:S02]  /*a970*/  SHF.R.U64 R12, R12, 0x3, RZ ;  /* 0x000000030c0c7819 */ /* 0x000fe400000012ff */
[----:B------:R-:W-:Y:S01]  /*a980*/  LOP3.LUT R38, R183, 0x380, RZ, 0xc0, !PT ;  /* 0x00000380b7267812 */ /* 0x000fe200078ec0ff */
[----:B------:R-:W-:Y:S01]  /*a990*/  IMAD.X R71, RZ, RZ, R111, P0 ;  /* 0x000000ffff477224 */ /* 0x000fe200000e066f */
[----:B------:R-:W-:-:S02]  /*a9a0*/  IADD3 R193, P4, R110, 0x8040, RZ ;  /* 0x000080406ec17810 */ /* 0x000fc40007f9e0ff */
[----:B------:R-:W-:Y:S02]  /*a9b0*/  IADD3.X R47, RZ, R111, RZ, P5, !PT ;  /* 0x0000006fff2f7210 */ /* 0x000fe40002ffe4ff */
[----:B------:R-:W-:Y:S01]  /*a9c0*/  SHF.R.U64 R14, R14, 0x3, RZ ;  /* 0x000000030e0e7819 */ /* 0x000fe200000012ff */
[--C-:B------:R-:W-:Y:S01]  /*a9d0*/  IMAD.X R79, RZ, RZ, R111.reuse, P4 ;  /* 0x000000ffff4f7224 */ /* 0x100fe200020e066f */
[----:B------:R-:W-:Y:S02]  /*a9e0*/  LOP3.LUT R46, R185, 0x380, RZ, 0xc0, !PT ;  /* 0x00000380b92e7812 */ /* 0x000fe400078ec0ff */
[C---:B------:R-:W-:Y:S02]  /*a9f0*/  IADD3 R195, P3, R110.reuse, 0x8060, RZ ;  /* 0x000080606ec37810 */ /* 0x040fe40007f7e0ff */
[C---:B------:R-:W-:Y:S02]  /*aa00*/  IADD3 R197, P6, R110.reuse, 0xc000, RZ ;  /* 0x0000c0006ec57810 */ /* 0x040fe40007fde0ff */
[C---:B------:R-:W-:Y:S01]  /*aa10*/  IADD3 R4, P5, R110.reuse, 0xc020, RZ ;  /* 0x0000c0206e047810 */ /* 0x040fe20007fbe0ff */
[--C-:B------:R-:W-:Y:S01]  /*aa20*/  IMAD.X R95, RZ, RZ, R111.reuse, P3 ;  /* 0x000000ffff5f7224 */ /* 0x100fe200018e066f */
[C---:B------:R-:W-:Y:S01]  /*aa30*/  IADD3 R106, P2, R110.reuse, 0xc040, RZ ;  /* 0x0000c0406e6a7810 */ /* 0x040fe20007f5e0ff */
[--C-:B------:R-:W-:Y:S01]  /*aa40*/  IMAD.X R99, RZ, RZ, R111.reuse, P6 ;  /* 0x000000ffff637224 */ /* 0x100fe200030e066f */
[----:B------:R-:W-:Y:S01]  /*aa50*/  IADD3 R6, P1, R110, 0xc060, RZ ;  /* 0x0000c0606e067810 */ /* 0x000fe20007f3e0ff */
[--C-:B------:R-:W-:Y:S01]  /*aa60*/  IMAD.X R103, RZ, RZ, R111.reuse, P5 ;  /* 0x000000ffff677224 */ /* 0x100fe200028e066f */
[----:B------:R-:W-:Y:S01]  /*aa70*/  SHF.R.U64 R20, R20, 0x3, RZ ;  /* 0x0000000314147819 */ /* 0x000fe200000012ff */
[----:B------:R-:W-:Y:S01]  /*aa80*/  IMAD.X R107, RZ, RZ, R111, P2 ;  /* 0x000000ffff6b7224 */ /* 0x000fe200010e066f */
[----:B------:R-:W-:-:S02]  /*aa90*/  LOP3.LUT R54, R187, 0x380, RZ, 0xc0, !PT ;  /* 0x00000380bb367812 */ /* 0x000fc400078ec0ff */
[----:B------:R-:W-:Y:S01]  /*aaa0*/  LOP3.LUT R110, R11, R110, RZ, 0x3c, !PT ;  /* 0x0000006e0b6e7212 */ /* 0x000fe200078e3cff */
[----:B------:R-:W-:Y:S01]  /*aab0*/  IMAD.X R11, RZ, RZ, R111, P1 ;  /* 0x000000ffff0b7224 */ /* 0x000fe200008e066f */
[----:B------:R-:W-:Y:S02]  /*aac0*/  SHF.R.U64 R30, R30, 0x3, RZ ;  /* 0x000000031e1e7819 */ /* 0x000fe400000012ff */
[----:B------:R-:W-:Y:S02]  /*aad0*/  LOP3.LUT R62, R189, 0x380, RZ, 0xc0, !PT ;  /* 0x00000380bd3e7812 */ /* 0x000fe400078ec0ff */
[----:B------:R-:W-:Y:S02]  /*aae0*/  LOP3.LUT R12, R12, R175, RZ, 0x3c, !PT ;  /* 0x000000af0c0c7212 */ /* 0x000fe400078e3cff */
[----:B------:R-:W-:Y:S02]  /*aaf0*/  SHF.R.U64 R38, R38, 0x3, RZ ;  /* 0x0000000326267819 */ /* 0x000fe400000012ff */
[----:B------:R-:W-:-:S02]  /*ab00*/  LOP3.LUT R70, R191, 0x380, RZ, 0xc0, !PT ;  /* 0x00000380bf467812 */ /* 0x000fc400078ec0ff */
[----:B------:R-:W-:Y:S02]  /*ab10*/  LOP3.LUT R14, R14, R177, RZ, 0x3c, !PT ;  /* 0x000000b10e0e7212 */ /* 0x000fe400078e3cff */
        /* <DEDUP_REMOVED lines=8> */
[----:B------:R-:W-:Y:S02]  /*aba0*/  MOV R110, R110 ;  /* 0x0000006e006e7202 */ /* 0x000fe40000000f00 */
[----:B------:R-:W-:Y:S02]  /*abb0*/  LOP3.LUT R38, R38, R183, RZ, 0x3c, !PT ;  /* 0x000000b726267212 */ /* 0x000fe400078e3cff */
[----:B------:R-:W-:Y:S01]  /*abc0*/  SHF.R.U64 R70, R70, 0x3, RZ ;  /* 0x0000000346467819 */ /* 0x000fe200000012ff */
[----:B------:R-:W-:Y:S01]  /*abd0*/  STSM.16.M88.4 [R110], R24 ;  /* 0x000000186e007844 */ /* 0x000fe20000000200 */
[----:B------:R-:W-:-:S02]  /*abe0*/  LOP3.LUT R102, R4, 0x380, RZ, 0xc0, !PT ;  /* 0x0000038004667812 */ /* 0x000fc400078ec0ff */
[----:B------:R-:W-:Y:S02]  /*abf0*/  MOV R12, R12 ;  /* 0x0000000c000c7202 */ /* 0x000fe40000000f00 */
[----:B------:R-:W-:Y:S02]  /*ac00*/  LOP3.LUT R46, R46, R185, RZ, 0x3c, !PT ;  /* 0x000000b92e2e7212 */ /* 0x000fe400078e3cff */
[----:B------:R-:W-:Y:S01]  /*ac10*/  SHF.R.U64 R78, R78, 0x3, RZ ;  /* 0x000000034e4e7819 */ /* 0x000fe200000012ff */
[----:B------:R-:W-:Y:S01]  /*ac20*/  STSM.16.M88.4 [R12], R32 ;  /* 0x000000200c007844 */ /* 0x000fe20000000200 */
[----:B------:R-:W-:Y:S02]  /*ac30*/  LOP3.LUT R111, R106, 0x380, RZ, 0xc0, !PT ;  /* 0x000003806a6f7812 */ /* 0x000fe400078ec0ff */
[----:B------:R-:W-:Y:S02]  /*ac40*/  MOV R14, R14 ;  /* 0x0000000e000e7202 */ /* 0x000fe40000000f00 */
[----:B------:R-:W-:-:S02]  /*ac50*/  LOP3.LUT R54, R54, R187, RZ, 0x3c, !PT ;  /* 0x000000bb36367212 */ /* 0x000fc400078e3cff */
[----:B------:R-:W-:Y:S01]  /*ac60*/  SHF.R.U64 R94, R94, 0x3, RZ ;  /* 0x000000035e5e7819 */ /* 0x000fe200000012ff */
[----:B------:R-:W-:Y:S01]  /*ac70*/  STSM.16.M88.4 [R14], R40 ;  /* 0x000000280e007844 */ /* 0x000fe20000000200 */
[----:B------:R-:W-:Y:S02]  /*ac80*/  LOP3.LUT R163, R6, 0x380, RZ, 0xc0, !PT ;  /* 0x0000038006a37812 */ /* 0x000fe400078ec0ff */
[----:B------:R-:W-:Y:S02]  /*ac90*/  MOV R20, R20 ;  /* 0x0000001400147202 */ /* 0x000fe40000000f00 */
[----:B------:R-:W-:Y:S02]  /*aca0*/  LOP3.LUT R62, R62, R189, RZ, 0x3c, !PT ;  /* 0x000000bd3e3e7212 */ /* 0x000fe400078e3cff */
[----:B------:R-:W-:Y:S01]  /*acb0*/  SHF.R.U64 R98, R98, 0x3, RZ ;  /* 0x0000000362627819 */ /* 0x000fe200000012ff */
[----:B------:R-:W-:Y:S01]  /*acc0*/  STSM.16.M88.4 [R20], R48 ;  /* 0x0000003014007844 */ /* 0x000fe20000000200 */
[----:B------:R-:W-:-:S02]  /*acd0*/  MOV R30, R30 ;  /* 0x0000001e001e7202 */ /* 0x000fc40000000f00 */
[----:B------:R-:W-:Y:S02]  /*ace0*/  F2FP.F16.F32.PACK_AB R59, R155, R59 ;  /* 0x0000003b9b3b723e */ /* 0x000fe400000000ff */
[----:B------:R-:W-:Y:S02]  /*acf0*/  F2FP.F16.F32.PACK_AB R65, R154, R66 ;  /* 0x000000429a41723e */ /* 0x000fe400000000ff */
[----:B------:R-:W-:Y:S01]  /*ad00*/  F2FP.F16.F32.PACK_AB R72, R73, R72 ;  /* 0x000000484948723e */ /* 0x000fe200000000ff */
[----:B------:R-:W-:Y:S01]  /*ad10*/  STSM.16.M88.4 [R30], R56 ;  /* 0x000000381e007844 */ /* 0x000fe20000000200 */
[----:B------:R-:W-:Y:S02]  /*ad20*/  LOP3.LUT R70, R70, R191, RZ, 0x3c, !PT ;  /* 0x000000bf46467212 */ /* 0x000fe400078e3cff */
[----:B------:R-:W-:Y:S02]  /*ad30*/  SHF.R.U64 R29, R102, 0x3, RZ ;  /* 0x00000003661d7819 */ /* 0x000fe400000012ff */
[----:B------:R-:W-:-:S02]  /*ad40*/  MOV R38, R38 ;  /* 0x0000002600267202 */ /* 0x000fc40000000f00 */
[----:B------:R-:W-:Y:S02]  /*ad50*/  F2FP.F16.F32.PACK_AB R66, R69, R68 ;  /* 0x000000444542723e */ /* 0x000fe400000000ff */
[----:B------:R-:W-:Y:S02]  /*ad60*/  F2FP.F16.F32.PACK_AB R67, R153, R67 ;  /* 0x000000439943723e */ /* 0x000fe400000000ff */
[----:B------:R-:W-:Y:S02]  /*ad70*/  F2FP.F16.F32.PACK_AB R73, R152, R74 ;  /* 0x0000004a9849723e */ /* 0x000fe400000000ff */
[----:B------:R-:W-:Y:S01]  /*ad80*/  F2FP.F16.F32.PACK_AB R80, R81, R80 ;  /* 0x000000505150723e */ /* 0x000fe200000000ff */
[----:B------:R-:W-:Y:S01]  /*ad90*/  STSM.16.M88.4 [R38], R64 ;  /* 0x0000004026007844 */ /* 0x000fe20000000200 */
[----:B------:R-:W-:Y:S02]  /*ada0*/  R2UR UR6, R215 ;  /* 0x00000000d70672ca */ /* 0x000fe400000e0000 */
[----:B------:R-:W-:-:S02]  /*adb0*/  R2UR UR4, R214 ;  /* 0x00000000d60472ca */ /* 0x000fc400000e0000 */
[----:B------:R-:W-:Y:S02]  /*adc0*/  LOP3.LUT R78, R78, R193, RZ, 0x3c, !PT ;  /* 0x000000c14e4e7212 */ /* 0x000fe400078e3cff */
[----:B------:R-:W-:Y:S02]  /*add0*/  SHF.R.U64 R111, R111, 0x3, RZ ;  /* 0x000000036f6f7819 */ /* 0x000fe400000012ff */
[----:B------:R-:W-:Y:S02]  /*ade0*/  MOV R46, R46 ;  /* 0x0000002e002e7202 */ /* 0x000fe40000000f00 */
[----:B------:R-:W-:Y:S02]  /*adf0*/  F2FP.F16.F32.PACK_AB R74, R77, R76 ;  /* 0x0000004c4d4a723e */ /* 0x000fe400000000ff */
[----:B------:R-:W-:Y:S02]  /*ae00*/  F2FP.F16.F32.PACK_AB R75, R19, R75 ;  /* 0x0000004b134b723e */ /* 0x000fe400000000ff */
[----:B------:R-:W-:Y:S01]  /*ae10*/  F2FP.F16.F32.PACK_AB R81, R3, R82 ;  /* 0x000000520351723e */ /* 0x000fe200000000ff */
[----:B------:R-:W-:Y:S01]  /*ae20*/  USHF.L.U64.HI UR9, UR4, 0x2, UR6 ;  /* 0x0000000204097899 */ /* 0x000fe20008010206 */
[----:B------:R-:W-:Y:S01]  /*ae30*/  LOP3.LUT R94, R94, R195, RZ, 0x3c, !PT ;  /* 0x000000c35e5e7212 */ /* 0x000fe200078e3cff */
[----:B------:R-:W-:Y:S01]  /*ae40*/  STSM.16.M88.4 [R46], R72 ;  /* 0x000000482e007844 */ /* 0x000fe20000000200 */
[----:B------:R-:W-:Y:S01]  /*ae50*/  SHF.R.U64 R163, R163, 0x3, RZ ;  /* 0x00000003a3a37819 */ /* 0x000fe200000012ff */
[----:B------:R-:W-:Y:S01]  /*ae60*/  ULDC.64 UR6, c[0x0][0xbd8] ;  /* 0x0002f60000067ab9 */ /* 0x000fe20000000a00 */
[----:B------:R-:W-:Y:S01]  /*ae70*/  MOV R54, R54 ;  /* 0x0000003600367202 */ /* 0x000fe20000000f00 */
[----:B------:R-:W-:Y:S01]  /*ae80*/  UISETP.NE.U32.AND UP0, UPT, UR6, URZ, UPT ;  /* 0x0000003f0600728c */ /* 0x000fe2000bf05070 */
[----:B------:R-:W-:Y:S01]  /*ae90*/  F2FP.F16.F32.PACK_AB R82, R85, R84 ;  /* 0x000000545552723e */ /* 0x000fe200000000ff */
[----:B------:R-:W-:Y:S01]  /*aea0*/  USHF.L.U32 UR8, UR4, 0x2, URZ ;  /* 0x0000000204087899 */ /* 0x000fe2000800063f */
[----:B------:R-:W-:Y:S01]  /*aeb0*/  F2FP.F16.F32.PACK_AB R83, R83, R86 ;  /* 0x000000565353723e */ /* 0x000fe200000000ff */
[----:B------:R-:W-:Y:S01]  /*aec0*/  UISETP.NE.AND.EX UP0, UPT, UR7, URZ, UPT, UP0 ;  /* 0x0000003f0700728c */ /* 0x000fe2000bf05300 */
[----:B------:R-:W-:Y:S01]  /*aed0*/  LOP3.LUT R98, R98, R197, RZ, 0x3c, !PT ;  /* 0x000000c562627212 */ /* 0x000fe200078e3cff */
[----:B------:R-:W-:Y:S01]  /*aee0*/  UIADD3 UR4, UP1, UR8, UR6, URZ ;  /* 0x0000000608047290 */ /* 0x000fe2000ff3e03f */
[----:B------:R-:W-:Y:S01]  /*aef0*/  MOV R62, R62 ;  /* 0x0000003e003e7202 */ /* 0x000fe20000000f00 */
[----:B------:R0:W-:Y:S01]  /*af00*/  STSM.16.M88.4 [R54], R80 ;  /* 0x0000005036007844 */ /* 0x0001e20000000200 */
[----:B------:R-:W-:Y:S01]  /*af10*/  F2FP.F16.F32.PACK_AB R84, R89, R88 ;  /* 0x000000585954723e */ /* 0x000fe200000000ff */
[----:B------:R-:W-:Y:S01]  /*af20*/  UIADD3.X UR6, UR9, UR7, URZ, UP1, !UPT ;  /* 0x0000000709067290 */ /* 0x000fe20008ffe43f */
[----:B------:R-:W-:-:S02]  /*af30*/  F2FP.F16.F32.PACK_AB R85, R91, R90 ;  /* 0x0000005a5b55723e */ /* 0x000fc400000000ff */
[----:B------:R-:W-:Y:S02]  /*af40*/  F2FP.F16.F32.PACK_AB R86, R93, R92 ;  /* 0x0000005c5d56723e */ /* 0x000fe400000000ff */
[----:B------:R-:W-:Y:S02]  /*af50*/  F2FP.F16.F32.PACK_AB R87, R164, R87 ;  /* 0x00000057a457723e */ /* 0x000fe400000000ff */
[----:B------:R-:W-:Y:S02]  /*af60*/  F2FP.F16.F32.PACK_AB R165, R166, R165 ;  /* 0x000000a5a6a5723e */ /* 0x000fe400000000ff */
[----:B------:R-:W-:Y:S01]  /*af70*/  LOP3.LUT R102, R29, R4, RZ, 0x3c, !PT ;  /* 0x000000041d667212 */ /* 0x000fe200078e3cff */
[----:B------:R1:W-:Y:S01]  /*af80*/  STSM.16.M88.4 [R62], R84 ;  /* 0x000000543e007844 */ /* 0x0003e20000000200 */
[----:B------:R-:W-:Y:S02]  /*af90*/  MOV R70, R70 ;  /* 0x0000004600467202 */ /* 0x000fe40000000f00 */
[----:B------:R-:W-:-:S02]  /*afa0*/  F2FP.F16.F32.PACK_AB R164, R97, R96 ;  /* 0x0000006061a4723e */ /* 0x000fc400000000ff */
[----:B------:R-:W-:Y:S02]  /*afb0*/  F2FP.F16.F32.PACK_AB R166, R101, R100 ;  /* 0x0000006465a6723e */ /* 0x000fe400000000ff */
[----:B------:R-:W-:Y:S02]  /*afc0*/  F2FP.F16.F32.PACK_AB R167, R168, R167 ;  /* 0x000000a7a8a7723e */ /* 0x000fe400000000ff */
[----:B------:R-:W-:Y:S02]  /*afd0*/  F2FP.F16.F32.PACK_AB R169, R170, R169 ;  /* 0x000000a9aaa9723e */ /* 0x000fe400000000ff */
[----:B------:R-:W-:Y:S01]  /*afe0*/  F2FP.F16.F32.PACK_AB R112, R113, R112 ;  /* 0x000000707170723e */ /* 0x000fe200000000ff */
[----:B------:R1:W-:Y:S01]  /*aff0*/  STSM.16.M88.4 [R70], R164 ;  /* 0x000000a446007844 */ /* 0x0003e20000000200 */
[----:B------:R-:W-:Y:S02]  /*b000*/  LOP3.LUT R106, R111, R106, RZ, 0x3c, !PT ;  /* 0x0000006a6f6a7212 */ /* 0x000fe400078e3cff */
[----:B------:R-:W-:-:S02]  /*b010*/  MOV R78, R78 ;  /* 0x0000004e004e7202 */ /* 0x000fc40000000f00 */
[----:B------:R-:W-:Y:S02]  /*b020*/  F2FP.F16.F32.PACK_AB R168, R105, R104 ;  /* 0x0000006869a8723e */ /* 0x000fe400000000ff */
[----:B------:R-:W-:Y:S02]  /*b030*/  F2FP.F16.F32.PACK_AB R170, R109, R108 ;  /* 0x0000006c6daa723e */ /* 0x000fe400000000ff */
[----:B------:R-:W-:Y:S02]  /*b040*/  F2FP.F16.F32.PACK_AB R171, R172, R171 ;  /* 0x000000abacab723e */ /* 0x000fe400000000ff */
[----:B------:R-:W-:Y:S02]  /*b050*/  F2FP.F16.F32.PACK_AB R113, R115, R114 ;  /* 0x000000727371723e */ /* 0x000fe400000000ff */
[----:B------:R-:W-:Y:S01]  /*b060*/  F2FP.F16.F32.PACK_AB R120, R121, R120 ;  /* 0x000000787978723e */ /* 0x000fe200000000ff */
[----:B------:R1:W-:Y:S01]  /*b070*/  STSM.16.M88.4 [R78], R168 ;  /* 0x000000a84e007844 */ /* 0x0003e20000000200 */
[----:B------:R-:W-:-:S02]  /*b080*/  LOP3.LUT R10, R163, R6, RZ, 0x3c, !PT ;  /* 0x00000006a30a7212 */ /* 0x000fc400078e3cff */
[----:B------:R-:W-:Y:S02]  /*b090*/  MOV R94, R94 ;  /* 0x0000005e005e7202 */ /* 0x000fe40000000f00 */
[----:B------:R-:W-:Y:S02]  /*b0a0*/  F2FP.F16.F32.PACK_AB R114, R117, R116 ;  /* 0x000000747572723e */ /* 0x000fe400000000ff */
[----:B------:R-:W-:Y:S02]  /*b0b0*/  F2FP.F16.F32.PACK_AB R115, R119, R118 ;  /* 0x000000767773723e */ /* 0x000fe400000000ff */
[----:B------:R-:W-:Y:S02]  /*b0c0*/  F2FP.F16.F32.PACK_AB R121, R123, R122 ;  /* 0x0000007a7b79723e */ /* 0x000fe400000000ff */
[----:B------:R-:W-:Y:S01]  /*b0d0*/  F2FP.F16.F32.PACK_AB R128, R129, R128 ;  /* 0x000000808180723e */ /* 0x000fe200000000ff */
[----:B------:R1:W-:Y:S01]  /*b0e0*/  STSM.16.M88.4 [R94], R112 ;  /* 0x000000705e007844 */ /* 0x0003e20000000200 */
[----:B------:R-:W-:-:S02]  /*b0f0*/  MOV R98, R98 ;  /* 0x0000006200627202 */ /* 0x000fc40000000f00 */
[----:B------:R-:W-:Y:S02]  /*b100*/  F2FP.F16.F32.PACK_AB R122, R125, R124 ;  /* 0x0000007c7d7a723e */ /* 0x000fe400000000ff */
[----:B------:R-:W-:Y:S02]  /*b110*/  F2FP.F16.F32.PACK_AB R123, R127, R126 ;  /* 0x0000007e7f7b723e */ /* 0x000fe400000000ff */
[----:B------:R-:W-:Y:S02]  /*b120*/  F2FP.F16.F32.PACK_AB R129, R131, R130 ;  /* 0x000000828381723e */ /* 0x000fe400000000ff */
[----:B------:R-:W-:Y:S01]  /*b130*/  F2FP.F16.F32.PACK_AB R136, R137, R136 ;  /* 0x000000888988723e */ /* 0x000fe200000000ff */
[----:B------:R1:W-:Y:S01]  /*b140*/  STSM.16.M88.4 [R98], R120 ;  /* 0x0000007862007844 */ /* 0x0003e20000000200 */
[----:B------:R-:W-:Y:S02]  /*b150*/  MOV R102, R102 ;  /* 0x0000006600667202 */ /* 0x000fe40000000f00 */
[----:B------:R-:W-:-:S02]  /*b160*/  F2FP.F16.F32.PACK_AB R130, R133, R132 ;  /* 0x000000848582723e */ /* 0x000fc400000000ff */
[----:B------:R-:W-:Y:S02]  /*b170*/  F2FP.F16.F32.PACK_AB R131, R135, R134 ;  /* 0x000000868783723e */ /* 0x000fe400000000ff */
[----:B------:R-:W-:Y:S02]  /*b180*/  F2FP.F16.F32.PACK_AB R137, R139, R138 ;  /* 0x0000008a8b89723e */ /* 0x000fe400000000ff */
[----:B------:R-:W-:Y:S01]  /*b190*/  F2FP.F16.F32.PACK_AB R144, R145, R144 ;  /* 0x000000909190723e */ /* 0x000fe200000000ff */
[----:B------:R1:W-:Y:S01]  /*b1a0*/  STSM.16.M88.4 [R102], R128 ;  /* 0x0000008066007844 */ /* 0x0003e20000000200 */
[----:B------:R-:W-:Y:S02]  /*b1b0*/  MOV R106, R106 ;  /* 0x0000006a006a7202 */ /* 0x000fe40000000f00 */
[----:B------:R-:W-:Y:S02]  /*b1c0*/  F2FP.F16.F32.PACK_AB R138, R141, R140 ;  /* 0x0000008c8d8a723e */ /* 0x000fe400000000ff */
[----:B------:R-:W-:-:S02]  /*b1d0*/  F2FP.F16.F32.PACK_AB R139, R143, R142 ;  /* 0x0000008e8f8b723e */ /* 0x000fc400000000ff */
[----:B------:R-:W-:Y:S02]  /*b1e0*/  F2FP.F16.F32.PACK_AB R145, R147, R146 ;  /* 0x000000929391723e */ /* 0x000fe400000000ff */
[----:B------:R-:W-:Y:S01]  /*b1f0*/  MOV R4, R10 ;  /* 0x0000000a00047202 */ /* 0x000fe20000000f00 */
[----:B------:R1:W-:Y:S01]  /*b200*/  STSM.16.M88.4 [R106], R136 ;  /* 0x000000886a007844 */ /* 0x0003e20000000200 */
[----:B------:R-:W-:Y:S01]  /*b210*/  F2FP.F16.F32.PACK_AB R146, R149, R148 ;  /* 0x000000949592723e */ /* 0x000fe200000000ff */
[----:B------:R-:W-:Y:S01]  /*b220*/  IMAD.U32 R10, RZ, RZ, UR4 ;  /* 0x00000004ff0a7e24 */ /* 0x000fe2000f8e00ff */
[----:B------:R-:W-:Y:S02]  /*b230*/  F2FP.F16.F32.PACK_AB R147, R151, R150 ;  /* 0x000000969793723e */ /* 0x000fe400000000ff */
[----:B------:R-:W-:Y:S02]  /*b240*/  PLOP3.LUT P1, PT, PT, PT, UP0, 0x80, 0x0 ;  /* 0x000000000000781c */ /* 0x000fe40003f2f008 */
[----:B------:R-:W-:Y:S01]  /*b250*/  MOV R11, UR6 ;  /* 0x00000006000b7c02 */ /* 0x000fe20008000f00 */
[----:B------:R1:W-:Y:S01]  /*b260*/  STSM.16.M88.4 [R4], R144 ;  /* 0x0000009004007844 */ /* 0x0003e20000000200 */
[----:B------:R-:W-:Y:S01]  /*b270*/  ULDC.64 UR6, c[0x0][0xbe0] ;  /* 0x0002f80000067ab9 */ /* 0x000fe20000000a00 */
[----:B------:R-:W-:Y:S08]  /*b280*/  BAR.SYNC.DEFER_BLOCKING 0x1, 0x100 ;  /* 0x0044000000007b1d */ /* 0x000ff00000010000 */
[----:B------:R-:W2:Y:S01]  /*b290*/  @P1 LDG.E R3, desc[UR10][R10.64] ;  /* 0x0000000a0a031981 */ /* 0x000ea2000c1e1900 */
[----:B------:R-:W-:Y:S01]  /*b2a0*/  UISETP.NE.U32.AND UP1, UPT, UR6, URZ, UPT ;  /* 0x0000003f0600728c */ /* 0x000fe2000bf25070 */
[----:B0-----:R-:W0:Y:S01]  /*b2b0*/  LDC R81, c[0x0][0xa88] ;  /* 0x0002a200ff517b82 */ /* 0x001e220000000800 */
[----:B------:R-:W-:Y:S01]  /*b2c0*/  IMAD R13, R22, 0x40, R18 ;  /* 0x00000040160d7824 */ /* 0x000fe200078e0212 */
[----:B------:R-:W-:Y:S01]  /*b2d0*/  UMOV UR4, URZ ;  /* 0x0000003f00047c82 */ /* 0x000fe20008000000 */
[----:B------:R-:W-:-:S02]  /*b2e0*/  UISETP.NE.AND.EX UP1, UPT, UR7, URZ, UPT, UP1 ;  /* 0x0000003f0700728c */ /* 0x000fc4000bf25310 */
[----:B------:R-:W-:-:S04]  /*b2f0*/  IMAD.WIDE R8, R13, 0x2, R8 ;  /* 0x000000020d087825 */ /* 0x000fc800078e0208 */
[----:B------:R-:W-:Y:S02]  /*b300*/  PLOP3.LUT P2, PT, PT, PT, UP1, 0x80, 0x0 ;  /* 0x000000000000781c */ /* 0x000fe40003f4f018 */
[----:B------:R-:W-:-:S03]  /*b310*/  IADD3 R25, P0, R8, 0x1000, RZ ;  /* 0x0000100008197810 */ /* 0x000fc60007f1e0ff */
[----:B------:R-:W-:-:S04]  /*b320*/  @UP1 UIADD3 UR6, UP2, UR8, UR6, URZ ;  /* 0x0000000608061290 */ /* 0x000fc8000ff5e03f */
[----:B------:R-:W-:Y:S02]  /*b330*/  @UP1 UIADD3.X UR7, UR9, UR7, URZ, UP2, !UPT ;  /* 0x0000000709071290 */ /* 0x000fe400097fe43f */
[----:B------:R-:W-:-:S04]  /*b340*/  IMAD.U32 R12, RZ, RZ, UR6 ;  /* 0x00000006ff0c7e24 */ /* 0x000fc8000f8e00ff */
[----:B------:R-:W-:-:S05]  /*b350*/  IMAD.U32 R13, RZ, RZ, UR7 ;  /* 0x00000007ff0d7e24 */ /* 0x000fca000f8e00ff */
[----:B0-----:R1:W5:Y:S01]  /*b360*/  @P2 LDG.E R81, desc[UR10][R12.64] ;  /* 0x0000000a0c512981 */ /* 0x001362000c1e1900 */
[----:B--2---:R-:W-:Y:S01]  /*b370*/  @P1 R2UR UR4, R3 ;  /* 0x00000000030412ca */ /* 0x004fe200000e0000 */
[----:B-1----:R-:W-:-:S14]  /*b380*/  @P2 BRA `(.L_x_284) ;  /* 0x0000000000142947 */ /* 0x002fdc0003800000 */
[----:B------:R-:W-:Y:S05]  /*b390*/  @!P1 BRA `(.L_x_284) ;  /* 0x0000000000109947 */ /* 0x000fea0003800000 */
[----:B------:R-:W-:Y:S02]  /*b3a0*/  ULDC.64 UR6, c[0x0][0x208] ;  /* 0x0000820000067ab9 */ /* 0x000fe40000000a00 */
[----:B------:R-:W2:Y:S04]  /*b3b0*/  LDG.E R4, desc[UR6][R10.64] ;  /* 0x000000060a047981 */ /* 0x000ea8000c1e1900 */
[----:B-----5:R-:W2:Y:S02]  /*b3c0*/  LDG.E R81, desc[UR6][R10.64+0x4] ;  /* 0x000004060a517981 */ /* 0x020ea4000c1e1900 */
[----:B--2---:R-:W-:-:S07]  /*b3d0*/  IMAD.IADD R81, R81, 0x1, -R4 ;  /* 0x0000000151517824 */ /* 0x004fce00078e0a04 */
.L_x_284:
[----:B------:R-:W-:Y:S01]  /*b3e0*/  R2UR UR16, R213 ;  /* 0x00000000d51072ca */ /* 0x000fe200000e0000 */
[----:B------:R-:W-:Y:S01]  /*b3f0*/  ULDC.64 UR12, c[0x0][0xb70] ;  /* 0x0002dc00000c7ab9 */ /* 0x000fe20000000a00 */
[----:B------:R-:W-:Y:S01]  /*b400*/  R2UR UR15, R215 ;  /* 0x00000000d70f72ca */ /* 0x000fe200000e0000 */
[----:B------:R-:W-:Y:S01]  /*b410*/  USHF.R.S32.HI UR9, URZ, 0x1f, UR4 ;  /* 0x0000001f3f097899 */ /* 0x000fe20008011404 */
[----:B------:R-:W-:Y:S01]  /*b420*/  R2UR UR14, R214 ;  /* 0x00000000d60e72ca */ /* 0x000fe200000e0000 */
[----:B------:R-:W-:Y:S01]  /*b430*/  UMOV UR8, UR4 ;  /* 0x0000000400087c82 */ /* 0x000fe20008000000 */
[----:B------:R-:W-:Y:S01]  /*b440*/  IMAD R6, R212, 0x80, R220 ;  /* 0x00000080d4067824 */ /* 0x000fe200078e02dc */
[----:B------:R-:W-:Y:S01]  /*b450*/  LOP3.LUT R24, R25, 0x380, RZ, 0xc0, !PT ;  /* 0x0000038019187812 */ /* 0x000fe200078ec0ff */
[----:B------:R-:W-:Y:S01]  /*b460*/  ULDC.64 UR18, c[0x0][0x208] ;  /* 0x0000820000127ab9 */ /* 0x000fe20000000a00 */
[C---:B------:R-:W-:Y:S02]  /*b470*/  IADD3 R11, P1, R8.reuse, 0x2000, RZ ;  /* 0x00002000080b7810 */ /* 0x040fe40007f3e0ff */
[----:B------:R-:W-:-:S02]  /*b480*/  IADD3 R13, P2, R8, 0x3000, RZ ;  /* 0x00003000080d7810 */ /* 0x000fc40007f5e0ff */
[----:B------:R-:W-:Y:S01]  /*b490*/  USHF.R.S32.HI UR11, URZ, 0x1f, UR16 ;  /* 0x0000001f3f0b7899 */ /* 0x000fe20008011410 */
[----:B------:R-:W-:Y:S01]  /*b4a0*/  SHF.R.U64 R24, R24, 0x3, RZ ;  /* 0x0000000318187819 */ /* 0x000fe200000012ff */
[----:B------:R-:W-:Y:S01]  /*b4b0*/  USEL UR15, UR15, URZ, !UP0 ;  /* 0x0000003f0f0f7287 */ /* 0x000fe2000c000000 */
[----:B------:R-:W-:Y:S01]  /*b4c0*/  LOP3.LUT R10, R11, 0x380, RZ, 0xc0, !PT ;  /* 0x000003800b0a7812 */ /* 0x000fe200078ec0ff */
[----:B------:R-:W-:Y:S01]  /*b4d0*/  UIMAD UR10, UR11, UR12, URZ ;  /* 0x0000000c0b0a72a4 */ /* 0x000fe2000f8e023f */
[----:B------:R-:W-:Y:S01]  /*b4e0*/  SHF.R.S32.HI R3, RZ, 0x1f, R6 ;  /* 0x0000001fff037819 */ /* 0x000fe20000011406 */
[----:B------:R-:W-:Y:S01]  /*b4f0*/  UIMAD.WIDE.U32 UR6, UR16, UR12, UR8 ;  /* 0x0000000c100672a5 */ /* 0x000fe2000f8e0008 */
[----:B------:R-:W-:Y:S01]  /*b500*/  LOP3.LUT R12, R13, 0x380, RZ, 0xc0, !PT ;  /* 0x000003800d0c7812 */ /* 0x000fe200078ec0ff */
[----:B------:R-:W-:Y:S01]  /*b510*/  UIMAD UR10, UR16, UR13, UR10 ;  /* 0x0000000d100a72a4 */ /* 0x000fe2000f8e020a */
[----:B------:R-:W-:Y:S01]  /*b520*/  LOP3.LUT R24, R24, R25, RZ, 0x3c, !PT ;  /* 0x0000001918187212 */ /* 0x000fe200078e3cff */
[----:B------:R-:W-:Y:S01]  /*b530*/  USEL UR14, UR14, URZ, !UP0 ;  /* 0x0000003f0e0e7287 */ /* 0x000fe2000c000000 */
[----:B------:R-:W-:Y:S01]  /*b540*/  SHF.R.U64 R10, R10, 0x3, RZ ;  /* 0x000000030a0a7819 */ /* 0x000fe200000012ff */
[----:B------:R-:W-:Y:S01]  /*b550*/  ULDC.64 UR12, c[0x0][0xb78] ;  /* 0x0002de00000c7ab9 */ /* 0x000fe20000000a00 */
[----:B------:R-:W-:Y:S01]  /*b560*/  UIADD3 UR7, UR7, UR10, URZ ;  /* 0x0000000a07077290 */ /* 0x000fe2000fffe03f */
[----:B------:R-:W-:Y:S01]  /*b570*/  SHF.R.U64 R12, R12, 0x3, RZ ;  /* 0x000000030c0c7819 */ /* 0x000fe200000012ff */
[----:B------:R-:W-:Y:S01]  /*b580*/  UIMAD UR8, UR15, UR12, URZ ;  /* 0x0000000c0f0872a4 */ /* 0x000fe2000f8e023f */
[--C-:B------:R-:W-:Y:S01]  /*b590*/  IMAD.X R25, RZ, RZ, R9.reuse, P0 ;  /* 0x000000ffff197224 */ /* 0x100fe200000e0609 */
[----:B------:R-:W-:Y:S01]  /*b5a0*/  UIMAD.WIDE.U32 UR6, UR14, UR12, UR6 ;  /* 0x0000000c0e0672a5 */ /* 0x000fe2000f8e0006 */
[----:B------:R-:W-:Y:S01]  /*b5b0*/  IADD3 R73, P0, R8, 0x8000, RZ ;  /* 0x0000800008497810 */ /* 0x000fe20007f1e0ff */
[----:B------:R-:W-:Y:S01]  /*b5c0*/  UIMAD UR8, UR14, UR13, UR8 ;  /* 0x0000000d0e0872a4 */ /* 0x000fe2000f8e0208 */
[----:B------:R-:W-:Y:S01]  /*b5d0*/  LOP3.LUT R10, R10, R11, RZ, 0x3c, !PT ;  /* 0x0000000b0a0a7212 */ /* 0x000fe200078e3cff */
[--C-:B------:R-:W-:Y:S01]  /*b5e0*/  IMAD.X R11, RZ, RZ, R9.reuse, P1 ;  /* 0x000000ffff0b7224 */ /* 0x100fe200008e0609 */
[----:B------:R-:W-:Y:S01]  /*b5f0*/  LOP3.LUT R12, R12, R13, RZ, 0x3c, !PT ;  /* 0x0000000d0c0c7212 */ /* 0x000fe200078e3cff */
[----:B------:R-:W-:Y:S01]  /*b600*/  IMAD.X R13, RZ, RZ, R9, P2 ;  /* 0x000000ffff0d7224 */ /* 0x000fe200010e0609 */
[----:B------:R-:W-:Y:S01]  /*b610*/  IADD3 R4, P3, R6, UR6, RZ ;  /* 0x0000000606047c10 */ /* 0x000fe2000ff7e0ff */
[----:B------:R-:W-:Y:S01]  /*b620*/  IMAD.U32 R14, RZ, RZ, UR8 ;  /* 0x00000008ff0e7e24 */ /* 0x000fe2000f8e00ff */
[----:B------:R-:W-:Y:S01]  /*b630*/  IADD3 R65, P1, R8, 0x9000, RZ ;  /* 0x0000900008417810 */ /* 0x000fe20007f3e0ff */
[----:B------:R-:W-:Y:S01]  /*b640*/  ULDC.64 UR12, c[0x0][0xaa0] ;  /* 0x0002a800000c7ab9 */ /* 0x000fe20000000a00 */
[----:B------:R-:W-:-:S02]  /*b650*/  LOP3.LUT R72, R73, 0x380, RZ, 0xc0, !PT ;  /* 0x0000038049487812 */ /* 0x000fc400078ec0ff */
[----:B------:R-:W-:Y:S01]  /*b660*/  IADD3.X R3, R3, UR7, R14, P3, !PT ;  /* 0x0000000703037c10 */ /* 0x000fe20009ffe40e */
[----:B------:R-:W-:Y:S01]  /*b670*/  ULDC.64 UR6, c[0x0][0xb40] ;  /* 0x0002d00000067ab9 */ /* 0x000fe20000000a00 */
[----:B------:R-:W-:Y:S02]  /*b680*/  IADD3 R53, P2, R8, 0xa000, RZ ;  /* 0x0000a00008357810 */ /* 0x000fe40007f5e0ff */
[----:B------:R-:W-:Y:S02]  /*b690*/  LEA R20, P3, R4, UR6, 0x2 ;  /* 0x0000000604147c11 */ /* 0x000fe4000f8610ff */
[----:B------:R-:W-:Y:S02]  /*b6a0*/  IADD3 R49, P6, R8, 0x4000, RZ ;  /* 0x0000400008317810 */ /* 0x000fe40007fde0ff */
[----:B------:R-:W-:Y:S01]  /*b6b0*/  LEA.HI.X R21, R4, UR7, R3, 0x2, P3 ;  /* 0x0000000704157c11 */ /* 0x000fe200098f1403 */
[----:B------:R-:W-:Y:S01]  /*b6c0*/  VIADD R4, R6, 0x8 ;  /* 0x0000000806047836 */ /* 0x000fe20000000000 */
[----:B------:R-:W-:-:S02]  /*b6d0*/  IADD3 R41, P5, R8, 0x5000, RZ ;  /* 0x0000500008297810 */ /* 0x000fc40007fbe0ff */
[C---:B------:R-:W-:Y:S02]  /*b6e0*/  IADD3 R37, P4, R8.reuse, 0x6000, RZ ;  /* 0x0000600008257810 */ /* 0x040fe40007f9e0ff */
[----:B------:R-:W-:Y:S02]  /*b6f0*/  IADD3 R29, P3, R8, 0x7000, RZ ;  /* 0x00007000081d7810 */ /* 0x000fe40007f7e0ff */
[----:B------:R-:W-:Y:S02]  /*b700*/  LOP3.LUT R64, R65, 0x380, RZ, 0xc0, !PT ;  /* 0x0000038041407812 */ /* 0x000fe400078ec0ff */
[----:B------:R-:W-:Y:S02]  /*b710*/  SHF.R.U64 R72, R72, 0x3, RZ ;  /* 0x0000000348487819 */ /* 0x000fe400000012ff */
[----:B------:R-:W-:Y:S02]  /*b720*/  LOP3.LUT R52, R53, 0x380, RZ, 0xc0, !PT ;  /* 0x0000038035347812 */ /* 0x000fe400078ec0ff */
[----:B------:R-:W-:-:S02]  /*b730*/  LOP3.LUT R48, R49, 0x380, RZ, 0xc0, !PT ;  /* 0x0000038031307812 */ /* 0x000fc400078ec0ff */
[----:B------:R-:W-:Y:S02]  /*b740*/  LOP3.LUT R40, R41, 0x380, RZ, 0xc0, !PT ;  /* 0x0000038029287812 */ /* 0x000fe400078ec0ff */
[----:B------:R-:W-:Y:S02]  /*b750*/  LOP3.LUT R36, R37, 0x380, RZ, 0xc0, !PT ;  /* 0x0000038025247812 */ /* 0x000fe400078ec0ff */
[----:B------:R-:W-:Y:S02]  /*b760*/  LOP3.LUT R28, R29, 0x380, RZ, 0xc0, !PT ;  /* 0x000003801d1c7812 */ /* 0x000fe400078ec0ff */
[----:B------:R-:W-:Y:S02]  /*b770*/  SHF.R.U64 R64, R64, 0x3, RZ ;  /* 0x0000000340407819 */ /* 0x000fe400000012ff */
[----:B------:R-:W-:Y:S01]  /*b780*/  LOP3.LUT R72, R72, R73, RZ, 0x3c, !PT ;  /* 0x0000004948487212 */ /* 0x000fe200078e3cff */
[----:B------:R-:W-:Y:S01]  /*b790*/  IMAD.X R73, RZ, RZ, R9, P0 ;  /* 0x000000ffff497224 */ /* 0x000fe200000e0609 */
[----:B------:R-:W-:-:S02]  /*b7a0*/  SHF.R.U64 R52, R52, 0x3, RZ ;  /* 0x0000000334347819 */ /* 0x000fc400000012ff */
[----:B------:R-:W-:Y:S02]  /*b7b0*/  SHF.R.U64 R48, R48, 0x3, RZ ;  /* 0x0000000330307819 */ /* 0x000fe400000012ff */
[----:B------:R-:W-:Y:S02]  /*b7c0*/  SHF.R.U64 R40, R40, 0x3, RZ ;  /* 0x0000000328287819 */ /* 0x000fe400000012ff */
[----:B------:R-:W-:Y:S02]  /*b7d0*/  SHF.R.U64 R36, R36, 0x3, RZ ;  /* 0x0000000324247819 */ /* 0x000fe400000012ff */
[----:B------:R-:W-:Y:S02]  /*b7e0*/  SHF.R.U64 R28, R28, 0x3, RZ ;  /* 0x000000031c1c7819 */ /* 0x000fe400000012ff */
[----:B------:R-:W-:Y:S02]  /*b7f0*/  LOP3.LUT P0, RZ, R217, 0x3, RZ, 0xc0, !PT ;  /* 0x00000003d9ff7812 */ /* 0x000fe4000780c0ff */
[----:B------:R-:W-:Y:S01]  /*b800*/  LOP3.LUT R64, R64, R65, RZ, 0x3c, !PT ;  /* 0x0000004140407212 */ /* 0x000fe200078e3cff */
[--C-:B------:R-:W-:Y:S01]  /*b810*/  IMAD.X R65, RZ, RZ, R9.reuse, P1 ;  /* 0x000000ffff417224 */ /* 0x100fe200008e0609 */
[----:B------:R-:W-:Y:S01]  /*b820*/  LOP3.LUT R52, R52, R53, RZ, 0x3c, !PT ;  /* 0x0000003534347212 */ /* 0x000fe200078e3cff */
[--C-:B------:R-:W-:Y:S01]  /*b830*/  IMAD.X R53, RZ, RZ, R9.reuse, P2 ;  /* 0x000000ffff357224 */ /* 0x100fe200010e0609 */
[----:B------:R-:W-:Y:S01]  /*b840*/  LOP3.LUT R48, R48, R49, RZ, 0x3c, !PT ;  /* 0x0000003130307212 */ /* 0x000fe200078e3cff */
[----:B------:R-:W-:Y:S01]  /*b850*/  IMAD.X R49, RZ, RZ, R9, P6 ;  /* 0x000000ffff317224 */ /* 0x000fe200030e0609 */
[----:B------:R-:W-:-:S02]  /*b860*/  LOP3.LUT R40, R40, R41, RZ, 0x3c, !PT ;  /* 0x0000002928287212 */ /* 0x000fc400078e3cff */
[----:B------:R-:W-:Y:S01]  /*b870*/  LOP3.LUT R36, R36, R37, RZ, 0x3c, !PT ;  /* 0x0000002524247212 */ /* 0x000fe200078e3cff */
[--C-:B------:R-:W-:Y:S01]  /*b880*/  IMAD.X R37, RZ, RZ, R9.reuse, P4 ;  /* 0x000000ffff257224 */ /* 0x100fe200020e0609 */
[----:B------:R-:W-:Y:S01]  /*b890*/  LOP3.LUT R28, R28, R29, RZ, 0x3c, !PT ;  /* 0x0000001d1c1c7212 */ /* 0x000fe200078e3cff */
[----:B------:R-:W-:Y:S01]  /*b8a0*/  IMAD.X R29, RZ, RZ, R9, P3 ;  /* 0x000000ffff1d7224 */ /* 0x000fe200018e0609 */
[----:B-----5:R-:W-:Y:S02]  /*b8b0*/  ISETP.GE.OR P1, PT, R6, R81, P0 ;  /* 0x000000510600720c */ /* 0x020fe40000726670 */
[----:B------:R-:W-:Y:S02]  /*b8c0*/  IADD3.X R41, RZ, R9, RZ, P5, !PT ;  /* 0x00000009ff297210 */ /* 0x000fe40002ffe4ff */
[C---:B------:R-:W-:Y:S02]  /*b8d0*/  IADD3 R6, P2, R8.reuse, 0xf000, RZ ;  /* 0x0000f00008067810 */ /* 0x040fe40007f5e0ff */
[----:B------:R-:W-:-:S02]  /*b8e0*/  IADD3 R45, P6, R8, 0xb000, RZ ;  /* 0x0000b000082d7810 */ /* 0x000fc40007fde0ff */
[C---:B------:R-:W-:Y:S02]  /*b8f0*/  IADD3 R77, P5, R8.reuse, 0xc000, RZ ;  /* 0x0000c000084d7810 */ /* 0x040fe40007fbe0ff */
[C---:B------:R-:W-:Y:S02]  /*b900*/  IADD3 R69, P4, R8.reuse, 0xd000, RZ ;  /* 0x0000d00008457810 */ /* 0x040fe40007f9e0ff */
[C---:B------:R-:W-:Y:S02]  /*b910*/  IADD3 R61, P3, R8.reuse, 0xe000, RZ ;  /* 0x0000e000083d7810 */ /* 0x040fe40007f7e0ff */
[----:B------:R-:W-:Y:S01]  /*b920*/  LOP3.LUT R33, R8, 0x380, RZ, 0xc0, !PT ;  /* 0x0000038008217812 */ /* 0x000fe200078ec0ff */
[----:B------:R-:W-:Y:S01]  /*b930*/  UIMAD UR6, UR9, UR12, URZ ;  /* 0x0000000c090672a4 */ /* 0x000fe2000f8e023f */
[----:B------:R-:W-:Y:S01]  /*b940*/  LOP3.LUT R3, R6, 0x380, RZ, 0xc0, !PT ;  /* 0x0000038006037812 */ /* 0x000fe200078ec0ff */
[----:B------:R0:W-:Y:S01]  /*b950*/  @!P1 STG.E desc[UR18][R20.64], R2 ;  /* 0x0000000214009986 */ /* 0x0001e2000c101912 */
[----:B------:R-:W-:-:S02]  /*b960*/  LOP3.LUT R44, R45, 0x380, RZ, 0xc0, !PT ;  /* 0x000003802d2c7812 */ /* 0x000fc400078ec0ff */
[----:B------:R-:W-:Y:S02]  /*b970*/  LOP3.LUT R76, R77, 0x380, RZ, 0xc0, !PT ;  /* 0x000003804d4c7812 */ /* 0x000fe400078ec0ff */
[----:B------:R-:W-:Y:S02]  /*b980*/  LOP3.LUT R68, R69, 0x380, RZ, 0xc0, !PT ;  /* 0x0000038045447812 */ /* 0x000fe400078ec0ff */
[----:B------:R-:W-:Y:S02]  /*b990*/  LOP3.LUT R60, R61, 0x380, RZ, 0xc0, !PT ;  /* 0x000003803d3c7812 */ /* 0x000fe400078ec0ff */
[----:B------:R-:W-:Y:S02]  /*b9a0*/  ISETP.GE.OR P0, PT, R4, R81, P0 ;  /* 0x000000510400720c */ /* 0x000fe40000706670 */
[----:B------:R-:W-:Y:S02]  /*b9b0*/  SHF.R.U64 R3, R3, 0x3, RZ ;  /* 0x0000000303037819 */ /* 0x000fe400000012ff */
[----:B------:R-:W-:-:S02]  /*b9c0*/  SHF.R.U64 R44, R44, 0x3, RZ ;  /* 0x000000032c2c7819 */ /* 0x000fc400000012ff */
[----:B------:R-:W-:Y:S02]  /*b9d0*/  SHF.R.U64 R76, R76, 0x3, RZ ;  /* 0x000000034c4c7819 */ /* 0x000fe400000012ff */
[----:B------:R-:W-:Y:S02]  /*b9e0*/  SHF.R.U64 R68, R68, 0x3, RZ ;  /* 0x0000000344447819 */ /* 0x000fe400000012ff */
[----:B------:R-:W-:Y:S02]  /*b9f0*/  SHF.R.U64 R60, R60, 0x3, RZ ;  /* 0x000000033c3c7819 */ /* 0x000fe400000012ff */
[----:B------:R-:W-:Y:S02]  /*ba00*/  SHF.R.U64 R33, R33, 0x3, RZ ;  /* 0x0000000321217819 */ /* 0x000fe400000012ff */
[--C-:B------:R-:W-:Y:S01]  /*ba10*/  SHF.R.S32.HI R19, RZ, 0x1f, R18.reuse ;  /* 0x0000001fff137819 */ /* 0x100fe20000011412 */
[----:B------:R-:W-:Y:S01]  /*ba20*/  UIMAD UR6, UR4, UR13, UR6 ;  /* 0x0000000d040672a4 */ /* 0x000fe2000f8e0206 */
[----:B------:R-:W-:Y:S01]  /*ba30*/  LOP3.LUT R56, R3, R6, RZ, 0x3c, !PT ;  /* 0x0000000603387212 */ /* 0x000fe200078e3cff */
[----:B------:R-:W-:Y:S01]  /*ba40*/  IMAD.U32 R3, RZ, RZ, UR12 ;  /* 0x0000000cff037e24 */ /* 0x000fe2000f8e00ff */
[----:B------:R-:W-:Y:S01]  /*ba50*/  LOP3.LUT R44, R44, R45, RZ, 0x3c, !PT ;  /* 0x0000002d2c2c7212 */ /* 0x000fe200078e3cff */
[--C-:B------:R-:W-:Y:S01]  /*ba60*/  IMAD.X R45, RZ, RZ, R9.reuse, P6 ;  /* 0x000000ffff2d7224 */ /* 0x100fe200030e0609 */
[----:B------:R-:W-:Y:S01]  /*ba70*/  LOP3.LUT R76, R76, R77, RZ, 0x3c, !PT ;  /* 0x0000004d4c4c7212 */ /* 0x000fe200078e3cff */
[--C-:B------:R-:W-:Y:S01]  /*ba80*/  IMAD.X R77, RZ, RZ, R9.reuse, P5 ;  /* 0x000000ffff4d7224 */ /* 0x100fe200028e0609 */
[----:B------:R-:W-:Y:S01]  /*ba90*/  LOP3.LUT R68, R68, R69, RZ, 0x3c, !PT ;  /* 0x0000004544447212 */ /* 0x000fe200078e3cff */
[--C-:B------:R-:W-:Y:S01]  /*baa0*/  IMAD.X R69, RZ, RZ, R9.reuse, P4 ;  /* 0x000000ffff457224 */ /* 0x100fe200020e0609 */
[----:B------:R-:W-:Y:S01]  /*bab0*/  LOP3.LUT R60, R60, R61, RZ, 0x3c, !PT ;  /* 0x0000003d3c3c7212 */ /* 0x000fe200078e3cff */
[--C-:B------:R-:W-:Y:S01]  /*bac0*/  IMAD.X R61, RZ, RZ, R9.reuse, P3 ;  /* 0x000000ffff3d7224 */ /* 0x100fe200018e0609 */
[----:B------:R-:W-:Y:S01]  /*bad0*/  LOP3.LUT R32, R33, R8, RZ, 0x3c, !PT ;  /* 0x0000000821207212 */ /* 0x000fe200078e3cff */
[----:B------:R-:W-:Y:S01]  /*bae0*/  IMAD.MOV.U32 R33, RZ, RZ, R9 ;  /* 0x000000ffff217224 */ /* 0x000fe200078e0009 */
[----:B------:R-:W-:Y:S01]  /*baf0*/  IADD3.X R57, RZ, R9, RZ, P2, !PT ;  /* 0x00000009ff397210 */ /* 0x000fe200017fe4ff */
[----:B0-----:R-:W-:Y:S01]  /*bb00*/  IMAD.WIDE.U32 R2, R3, UR4, R18 ;  /* 0x0000000403027c25 */ /* 0x001fe2000f8e0012 */
[----:B------:R0:W-:Y:S03]  /*bb10*/  @!P0 STG.E desc[UR18][R20.64+0x20], R0 ;  /* 0x0000200014008986 */ /* 0x0001e6000c101912 */
[----:B------:R-:W-:Y:S01]  /*bb20*/  VIADD R3, R3, UR6 ;  /* 0x0000000603037c36 */ /* 0x000fe20008000000 */
[----:B------:R-:W5:Y:S01]  /*bb30*/  LD.E.128 R32, desc[UR18][R32.64] ;  /* 0x0000001220207980 */ /* 0x000f62000c101d00 */
[----:B------:R-:W-:-:S03]  /*bb40*/  ULDC.64 UR6, c[0x0][0xae0] ;  /* 0x0002b80000067ab9 */ /* 0x000fc60000000a00 */
[----:B------:R-:W5:Y:S04]  /*bb50*/  LD.E.128 R24, desc[UR18][R24.64] ;  /* 0x0000001218187980 */ /* 0x000f68000c101d00 */
        /* <DEDUP_REMOVED lines=13> */
[----:B------:R-:W5:Y:S01]  /*bc30*/  LD.E.128 R56, desc[UR18][R56.64] ;  /* 0x0000001238387980 */ /* 0x000f62000c101d00 */
[----:B------:R-:W-:Y:S01]  /*bc40*/  IMAD R81, R212, -0x80, R81 ;  /* 0xffffff80d4517824 */ /* 0x000fe200078e0251 */
[----:B------:R-:W-:Y:S01]  /*bc50*/  UIMAD UR4, UR11, UR6, URZ ;  /* 0x000000060b0472a4 */ /* 0x000fe2000f8e023f */
[C---:B0-----:R-:W-:Y:S01]  /*bc60*/  VIADD R0, R22.reuse, 0x20 ;  /* 0x0000002016007836 */ /* 0x041fe20000000000 */
[----:B------:R-:W-:Y:S01]  /*bc70*/  @!PT LDS RZ, [RZ] ;  /* 0x00000000fffff984 */ /* 0x000fe20000000800 */
[----:B------:R-:W-:Y:S01]  /*bc80*/  @!PT LDS RZ, [RZ] ;  /* 0x00000000fffff984 */ /* 0x000fe20000000800 */
[----:B------:R-:W-:Y:S01]  /*bc90*/  @!PT LDS RZ, [RZ] ;  /* 0x00000000fffff984 */ /* 0x000fe20000000800 */
[----:B------:R-:W-:Y:S01]  /*bca0*/  @!PT LDS RZ, [RZ] ;  /* 0x00000000fffff984 */ /* 0x000fe20000000800 */
[----:B------:R0:W-:Y:S06]  /*bcb0*/  MEMBAR.ALL.CTA ;  /* 0x0000000000007992 */ /* 0x0001ec0000008000 */
[----:B0-----:R-:W0:Y:S01]  /*bcc0*/  FENCE.VIEW.ASYNC.S ;  /* 0x00000000000073c6 */ /* 0x001e220000000000 */
[----:B------:R-:W-:Y:S01]  /*bcd0*/  IMAD.U32 R19, RZ, RZ, UR6 ;  /* 0x00000006ff137e24 */ /* 0x000fe2000f8e00ff */
[----:B------:R-:W-:Y:S01]  /*bce0*/  UIMAD UR4, UR16, UR7, UR4 ;  /* 0x00000007100472a4 */ /* 0x000fe2000f8e0204 */
[----:B------:R-:W-:Y:S01]  /*bcf0*/  VIADD R4, R22, 0x60 ;  /* 0x0000006016047836 */ /* 0x000fe20000000000 */
[-C--:B------:R-:W-:Y:S01]  /*bd00*/  ISETP.GE.AND P0, PT, R0, R81.reuse, PT ;  /* 0x000000510000720c */ /* 0x080fe20003f06270 */
[C---:B------:R-:W-:Y:S01]  /*bd10*/  VIADD R0, R22.reuse, 0x40 ;  /* 0x0000004016007836 */ /* 0x040fe20000000000 */
[-C--:B------:R-:W-:Y:S01]  /*bd20*/  ISETP.GE.AND P3, PT, R22, R81.reuse, PT ;  /* 0x000000511600720c */ /* 0x080fe20003f66270 */
[----:B------:R-:W-:Y:S01]  /*bd30*/  IMAD.WIDE.U32 R2, R19, UR16, R2 ;  /* 0x0000001013027c25 */ /* 0x000fe2000f8e0002 */
[----:B------:R-:W-:Y:S01]  /*bd40*/  ULDC.64 UR6, c[0x0][0xae8] ;  /* 0x0002ba0000067ab9 */ /* 0x000fe20000000a00 */
[-C--:B------:R-:W-:Y:S01]  /*bd50*/  ISETP.GE.AND P2, PT, R4, R81.reuse, PT ;  /* 0x000000510400720c */ /* 0x080fe20003f46270 */
[----:B------:R-:W-:Y:S01]  /*bd60*/  BSSY B1, `(.L_x_285) ;  /* 0x0000025000017945 */ /* 0x000fe20003800000 */
[----:B------:R-:W-:Y:S01]  /*bd70*/  VIADD R3, R3, UR4 ;  /* 0x0000000403037c36 */ /* 0x000fe20008000000 */
[----:B------:R-:W-:Y:S01]  /*bd80*/  ISETP.GE.AND P1, PT, R0, R81, PT ;  /* 0x000000510000720c */ /* 0x000fe20003f26270 */
[----:B------:R-:W-:-:S02]  /*bd90*/  UIMAD UR4, UR15, UR6, URZ ;  /* 0x000000060f0472a4 */ /* 0x000fc4000f8e023f */
[----:B------:R-:W-:Y:S01]  /*bda0*/  IMAD.U32 R81, RZ, RZ, UR6 ;  /* 0x00000006ff517e24 */ /* 0x000fe2000f8e00ff */
[----:B------:R-:W-:Y:S01]  /*bdb0*/  SHF.R.S32.HI R23, RZ, 0x1f, R22 ;  /* 0x0000001fff177819 */ /* 0x000fe20000011416 */
[----:B------:R-:W-:Y:S01]  /*bdc0*/  VIADD R173, R173, 0x38820 ;  /* 0x00038820adad7836 */ /* 0x000fe20000000000 */
[----:B------:R-:W-:Y:S02]  /*bdd0*/  UIMAD UR4, UR14, UR7, UR4 ;  /* 0x000000070e0472a4 */ /* 0x000fe4000f8e0204 */
[----:B------:R-:W-:Y:S02]  /*bde0*/  IMAD.WIDE.U32 R80, R81, UR14, R2 ;  /* 0x0000000e51507c25 */ /* 0x000fe4000f8e0002 */
[----:B------:R-:W-:Y:S02]  /*bdf0*/  PRMT R173, RZ, 0x654, R173 ;  /* 0x00000654ffad7816 */ /* 0x000fe400000000ad */
[----:B------:R-:W-:Y:S01]  /*be00*/  IMAD.WIDE R20, R212, 0x80, R22 ;  /* 0x00000080d4147825 */ /* 0x000fe200078e0216 */
[----:B------:R-:W-:Y:S01]  /*be10*/  IADD3 R85, R81, UR4, RZ ;  /* 0x0000000451557c10 */ /* 0x000fe2000fffe0ff */
[----:B0-----:R0:W-:Y:S01]  /*be20*/  SYNCS.ARRIVE.TRANS64.RED.A1T0 RZ, [R173+URZ], RZ ;  /* 0x000000ffadff79a7 */ /* 0x0011e2000810043f */
[----:B------:R-:W-:Y:S05]  /*be30*/  @P3 BRA `(.L_x_286) ;  /* 0x00000000005c3947 */ /* 0x000fea0003800000 */
[----:B------:R-:W-:Y:S01]  /*be40*/  ULDC.64 UR6, c[0x0][0xad8] ;  /* 0x0002b60000067ab9 */ /* 0x000fe20000000a00 */
[----:B------:R-:W-:Y:S01]  /*be50*/  IMAD.MOV.U32 R2, RZ, RZ, R80 ;  /* 0x000000ffff027224 */ /* 0x000fe200078e0050 */
[----:B------:R-:W-:Y:S01]  /*be60*/  ULDC UR4, c[0x0][0xa8c] ;  /* 0x0002a30000047ab9 */ /* 0x000fe20000000800 */
[----:B------:R-:W-:Y:S01]  /*be70*/  IMAD R19, R21, UR6, RZ ;  /* 0x0000000615137c24 */ /* 0x000fe2000f8e02ff */
[C---:B------:R-:W-:Y:S01]  /*be80*/  ISETP.GE.AND P4, PT, R18.reuse, UR4, PT ;  /* 0x0000000412007c0c */ /* 0x040fe2000bf86270 */
[----:B------:R-:W-:Y:S01]  /*be90*/  IMAD.MOV.U32 R3, RZ, RZ, R85 ;  /* 0x000000ffff037224 */ /* 0x000fe200078e0055 */
[----:B------:R-:W-:Y:S01]  /*bea0*/  ULDC.64 UR8, c[0x0][0x208] ;  /* 0x0000820000087ab9 */ /* 0x000fe20000000a00 */
[----:B------:R-:W-:Y:S02]  /*beb0*/  VIADD R0, R18, 0x40 ;  /* 0x0000004012007836 */ /* 0x000fe40000000000 */
[----:B------:R-:W-:-:S03]  /*bec0*/  IMAD.WIDE.U32 R2, R20, UR6, R2 ;  /* 0x0000000614027c25 */ /* 0x000fc6000f8e0002 */
[----:B------:R-:W-:Y:S01]  /*bed0*/  ISETP.GE.AND P3, PT, R0, UR4, PT ;  /* 0x0000000400007c0c */ /* 0x000fe2000bf66270 */
[----:B------:R-:W-:Y:S01]  /*bee0*/  IMAD R19, R20, UR7, R19 ;  /* 0x0000000714137c24 */ /* 0x000fe2000f8e0213 */
[----:B------:R-:W-:Y:S01]  /*bef0*/  ULDC.64 UR6, c[0x0][0xa80] ;  /* 0x0002a00000067ab9 */ /* 0x000fe20000000a00 */
[----:B------:R-:W-:Y:S01]  /*bf00*/  VIADD R0, R18, 0x80 ;  /* 0x0000008012007836 */ /* 0x000fe20000000000 */
[----:B------:R-:W-:Y:S01]  /*bf10*/  LEA R82, P6, R2, UR6, 0x1 ;  /* 0x0000000602527c11 */ /* 0x000fe2000f8c08ff */
[----:B------:R-:W-:Y:S02]  /*bf20*/  IMAD.IADD R3, R3, 0x1, R19 ;  /* 0x0000000103037824 */ /* 0x000fe400078e0213 */
[----:B------:R-:W-:Y:S01]  /*bf30*/  VIADD R4, R18, 0xc0 ;  /* 0x000000c012047836 */ /* 0x000fe20000000000 */
[----:B------:R-:W-:Y:S02]  /*bf40*/  ISETP.GE.AND P5, PT, R0, UR4, PT ;  /* 0x0000000400007c0c */ /* 0x000fe4000bfa6270 */
[----:B------:R-:W-:-:S02]  /*bf50*/  LEA.HI.X R83, R2, UR7, R3, 0x1, P6 ;  /* 0x0000000702537c11 */ /* 0x000fc4000b0f0c03 */
[----:B------:R-:W-:-:S03]  /*bf60*/  ISETP.GE.AND P6, PT, R4, UR4, PT ;  /* 0x0000000404007c0c */ /* 0x000fc6000bfc6270 */
[----:B-----5:R1:W-:Y:S04]  /*bf70*/  @!P4 STG.E.128 desc[UR8][R82.64], R32 ;  /* 0x000000205200c986 */ /* 0x0203e8000c101d08 */
[----:B------:R1:W-:Y:S04]  /*bf80*/  @!P3 STG.E.128 desc[UR8][R82.64+0x80], R48 ;  /* 0x000080305200b986 */ /* 0x0003e8000c101d08 */
[----:B------:R1:W-:Y:S04]  /*bf90*/  @!P5 STG.E.128 desc[UR8][R82.64+0x100], R72 ;  /* 0x000100485200d986 */ /* 0x0003e8000c101d08 */
[----:B------:R1:W-:Y:S02]  /*bfa0*/  @!P6 STG.E.128 desc[UR8][R82.64+0x180], R76 ;  /* 0x0001804c5200e986 */ /* 0x0003e4000c101d08 */
.L_x_286:
[----:B------:R-:W-:Y:S05]  /*bfb0*/  BSYNC B1 ;  /* 0x0000000000017941 */ /* 0x000fea0003800000 */
.L_x_285:
[----:B------:R-:W-:Y:S04]  /*bfc0*/  BSSY B1, `(.L_x_287) ;  /* 0x000001b000017945 */ /* 0x000fe80003800000 */
[----:B------:R-:W-:Y:S05]  /*bfd0*/  @P0 BRA `(.L_x_288) ;  /* 0x0000000000640947 */ /* 0x000fea0003800000 */
[----:B------:R-:W-:Y:S01]  /*bfe0*/  IADD3 R19, P0, R20, 0x20, RZ ;  /* 0x0000002014137810 */ /* 0x000fe20007f1e0ff */
[C---:B------:R-:W-:Y:S01]  /*bff0*/  VIADD R2, R18.reuse, 0x40 ;  /* 0x0000004012027836 */ /* 0x040fe20000000000 */
[----:B------:R-:W-:Y:S01]  /*c000*/  ULDC UR4, c[0x0][0xa8c] ;  /* 0x0002a30000047ab9 */ /* 0x000fe20000000800 */
[----:B------:R-:W-:Y:S01]  /*c010*/  VIADD R3, R18, 0x80 ;  /* 0x0000008012037836 */ /* 0x000fe20000000000 */
[----:B------:R-:W-:Y:S01]  /*c020*/  ULDC.64 UR6, c[0x0][0xad8] ;  /* 0x0002b60000067ab9 */ /* 0x000fe20000000a00 */
[----:B------:R-:W-:Y:S01]  /*c030*/  IMAD.X R0, RZ, RZ, R21, P0 ;  /* 0x000000ffff007224 */ /* 0x000fe200000e0615 */
[----:B------:R-:W-:Y:S01]  /*c040*/  ISETP.GE.AND P4, PT, R2, UR4, PT ;  /* 0x0000000402007c0c */ /* 0x000fe2000bf86270 */
[----:B------:R-:W-:Y:S01]  /*c050*/  VIADD R4, R18, 0xc0 ;  /* 0x000000c012047836 */ /* 0x000fe20000000000 */
[----:B------:R-:W-:Y:S01]  /*c060*/  ISETP.GE.AND P5, PT, R3, UR4, PT ;  /* 0x0000000403007c0c */ /* 0x000fe2000bfa6270 */
[----:B------:R-:W-:Y:S01]  /*c070*/  IMAD.MOV.U32 R3, RZ, RZ, R85 ;  /* 0x000000ffff037224 */ /* 0x000fe200078e0055 */
[----:B------:R-:W-:Y:S01]  /*c080*/  MOV R2, R80 ;  /* 0x0000005000027202 */ /* 0x000fe20000000f00 */
[----:B------:R-:W-:Y:S01]  /*c090*/  IMAD R0, R0, UR6, RZ ;  /* 0x0000000600007c24 */ /* 0x000fe2000f8e02ff */
[----:B------:R-:W-:Y:S01]  /*c0a0*/  ISETP.GE.AND P3, PT, R18, UR4, PT ;  /* 0x0000000412007c0c */ /* 0x000fe2000bf66270 */
[----:B------:R-:W-:Y:S01]  /*c0b0*/  ULDC.64 UR8, c[0x0][0x208] ;  /* 0x0000820000087ab9 */ /* 0x000fe20000000a00 */
[----:B------:R-:W-:Y:S01]  /*c0c0*/  ISETP.GE.AND P6, PT, R4, UR4, PT ;  /* 0x0000000404007c0c */ /* 0x000fe2000bfc6270 */
[----:B------:R-:W-:-:S04]  /*c0d0*/  IMAD.WIDE.U32 R2, R19, UR6, R2 ;  /* 0x0000000613027c25 */ /* 0x000fc8000f8e0002 */
[----:B------:R-:W-:Y:S01]  /*c0e0*/  IMAD R19, R19, UR7, R0 ;  /* 0x0000000713137c24 */ /* 0x000fe2000f8e0200 */
[----:B------:R-:W-:Y:S02]  /*c0f0*/  ULDC.64 UR6, c[0x0][0xa80] ;  /* 0x0002a00000067ab9 */ /* 0x000fe40000000a00 */
[----:B-1---5:R-:W-:Y:S01]  /*c100*/  LEA R32, P0, R2, UR6, 0x1 ;  /* 0x0000000602207c11 */ /* 0x022fe2000f8008ff */
[----:B------:R-:W-:-:S05]  /*c110*/  IMAD.IADD R3, R3, 0x1, R19 ;  /* 0x0000000103037824 */ /* 0x000fca00078e0213 */
[----:B------:R-:W-:-:S05]  /*c120*/  LEA.HI.X R33, R2, UR7, R3, 0x1, P0 ;  /* 0x0000000702217c11 */ /* 0x000fca00080f0c03 */
[----:B------:R2:W-:Y:S04]  /*c130*/  @!P3 STG.E.128 desc[UR8][R32.64], R24 ;  /* 0x000000182000b986 */ /* 0x0005e8000c101d08 */
[----:B------:R2:W-:Y:S04]  /*c140*/  @!P4 STG.E.128 desc[UR8][R32.64+0x80], R40 ;  /* 0x000080282000c986 */ /* 0x0005e8000c101d08 */
[----:B------:R2:W-:Y:S04]  /*c150*/  @!P5 STG.E.128 desc[UR8][R32.64+0x100], R64 ;  /* 0x000100402000d986 */ /* 0x0005e8000c101d08 */
[----:B------:R2:W-:Y:S02]  /*c160*/  @!P6 STG.E.128 desc[UR8][R32.64+0x180], R68 ;  /* 0x000180442000e986 */ /* 0x0005e4000c101d08 */
.L_x_288:
[----:B------:R-:W-:Y:S05]  /*c170*/  BSYNC B1 ;  /* 0x0000000000017941 */ /* 0x000fea0003800000 */
.L_x_287:
        /* <DEDUP_REMOVED lines=9> */
[----:B------:R-:W-:Y:S01]  /*c210*/  IMAD.MOV.U32 R2, RZ, RZ, R80 ;  /* 0x000000ffff027224 */ /* 0x000fe200078e0050 */
[----:B------:R-:W-:Y:S01]  /*c220*/  ISETP.GE.AND P4, PT, R3, UR4, PT ;  /* 0x0000000403007c0c */ /* 0x000fe2000bf86270 */
[----:B------:R-:W-:Y:S01]  /*c230*/  IMAD.MOV.U32 R3, RZ, RZ, R85 ;  /* 0x000000ffff037224 */ /* 0x000fe200078e0055 */
[----:B------:R-:W-:Y:S01]  /*c240*/  ISETP.GE.AND P1, PT, R18, UR4, PT ;  /* 0x0000000412007c0c */ /* 0x000fe2000bf26270 */
[----:B------:R-:W-:Y:S01]  /*c250*/  IMAD R0, R0, UR6, RZ ;  /* 0x0000000600007c24 */ /* 0x000fe2000f8e02ff */
[----:B------:R-:W-:Y:S01]  /*c260*/  ULDC.64 UR8, c[0x0][0x208] ;  /* 0x0000820000087ab9 */ /* 0x000fe20000000a00 */
[----:B------:R-:W-:-:S02]  /*c270*/  VIADD R4, R18, 0xc0 ;  /* 0x000000c012047836 */ /* 0x000fc40000000000 */
[----:B------:R-:W-:-:S03]  /*c280*/  IMAD.WIDE.U32 R2, R19, UR6, R2 ;  /* 0x0000000613027c25 */ /* 0x000fc6000f8e0002 */
[----:B------:R-:W-:Y:S01]  /*c290*/  ISETP.GE.AND P5, PT, R4, UR4, PT ;  /* 0x0000000404007c0c */ /* 0x000fe2000bfa6270 */
[----:B------:R-:W-:Y:S01]  /*c2a0*/  IMAD R19, R19, UR7, R0 ;  /* 0x0000000713137c24 */ /* 0x000fe2000f8e0200 */
[----:B------:R-:W-:Y:S02]  /*c2b0*/  ULDC.64 UR6, c[0x0][0xa80] ;  /* 0x0002a00000067ab9 */ /* 0x000fe40000000a00 */
[----:B--2--5:R-:W-:Y:S01]  /*c2c0*/  LEA R24, P0, R2, UR6, 0x1 ;  /* 0x0000000602187c11 */ /* 0x024fe2000f8008ff */
[----:B------:R-:W-:-:S05]  /*c2d0*/  IMAD.IADD R3, R3, 0x1, R19 ;  /* 0x0000000103037824 */ /* 0x000fca00078e0213 */
[----:B------:R-:W-:-:S05]  /*c2e0*/  LEA.HI.X R25, R2, UR7, R3, 0x1, P0 ;  /* 0x0000000702197c11 */ /* 0x000fca00080f0c03 */
[----:B------:R3:W-:Y:S04]  /*c2f0*/  @!P1 STG.E.128 desc[UR8][R24.64], R8 ;  /* 0x0000000818009986 */ /* 0x0007e8000c101d08 */
[----:B------:R3:W-:Y:S04]  /*c300*/  @!P3 STG.E.128 desc[UR8][R24.64+0x80], R36 ;  /* 0x000080241800b986 */ /* 0x0007e8000c101d08 */
[----:B------:R3:W-:Y:S04]  /*c310*/  @!P4 STG.E.128 desc[UR8][R24.64+0x100], R52 ;  /* 0x000100341800c986 */ /* 0x0007e8000c101d08 */
[----:B------:R3:W-:Y:S02]  /*c320*/  @!P5 STG.E.128 desc[UR8][R24.64+0x180], R60 ;  /* 0x0001803c1800d986 */ /* 0x0007e4000c101d08 */
.L_x_290:
[----:B------:R-:W-:Y:S05]  /*c330*/  BSYNC B1 ;  /* 0x0000000000017941 */ /* 0x000fea0003800000 */
.L_x_289:
[----:B------:R-:W-:Y:S05]  /*c340*/  @P2 BRA `(.L_x_291) ;  /* 0x0000000c00a82947 */ /* 0x000fea0003800000 */
[----:B---3-5:R-:W-:Y:S01]  /*c350*/  IADD3 R9, P0, R20, 0x60, RZ ;  /* 0x0000006014097810 */ /* 0x028fe20007f1e0ff */
[----:B------:R-:W-:Y:S01]  /*c360*/  VIADD R0, R18, 0x40 ;  /* 0x0000004012007836 */ /* 0x000fe20000000000 */
[----:B------:R-:W-:Y:S01]  /*c370*/  ULDC.64 UR6, c[0x0][0xad8] ;  /* 0x0002b60000067ab9 */ /* 0x000fe20000000a00 */
[----:B------:R-:W-:Y:S01]  /*c380*/  IMAD.MOV.U32 R2, RZ, RZ, R80 ;  /* 0x000000ffff027224 */ /* 0x000fe200078e0050 */
[----:B------:R-:W-:Y:S01]  /*c390*/  IADD3.X R20, RZ, R21, RZ, P0, !PT ;  /* 0x00000015ff147210 */ /* 0x000fe200007fe4ff */
[----:B------:R-:W-:Y:S01]  /*c3a0*/  IMAD.MOV.U32 R3, RZ, RZ, R85 ;  /* 0x000000ffff037224 */ /* 0x000fe200078e0055 */
[----:B------:R-:W-:Y:S01]  /*c3b0*/  ULDC UR4, c[0x0][0xa8c] ;  /* 0x0002a30000047ab9 */ /* 0x000fe20000000800 */
[----:B------:R-:W-:Y:S01]  /*c3c0*/  ULDC.64 UR8, c[0x0][0x208] ;  /* 0x0000820000087ab9 */ /* 0x000fe20000000a00 */
[----:B------:R-:W-:Y:S01]  /*c3d0*/  ISETP.GE.AND P2, PT, R0, UR4, PT ;  /* 0x0000000400007c0c */ /* 0x000fe2000bf46270 */
[----:B------:R-:W-:Y:S01]  /*c3e0*/  IMAD R20, R20, UR6, RZ ;  /* 0x0000000614147c24 */ /* 0x000fe2000f8e02ff */
[C---:B------:R-:W-:Y:S01]  /*c3f0*/  ISETP.GE.AND P1, PT, R18.reuse, UR4, PT ;  /* 0x0000000412007c0c */ /* 0x040fe2000bf26270 */
[----:B------:R-:W-:-:S02]  /*c400*/  VIADD R0, R18, 0x80 ;  /* 0x0000008012007836 */ /* 0x000fc40000000000 */
[----:B------:R-:W-:-:S03]  /*c410*/  IMAD.WIDE.U32 R2, R9, UR6, R2 ;  /* 0x0000000609027c25 */ /* 0x000fc6000f8e0002 */
[----:B------:R-:W-:Y:S01]  /*c420*/  ISETP.GE.AND P3, PT, R0, UR4, PT ;  /* 0x0000000400007c0c */ /* 0x000fe2000bf66270 */
[----:B------:R-:W-:Y:S01]  /*c430*/  IMAD R9, R9, UR7, R20 ;  /* 0x0000000709097c24 */ /* 0x000fe2000f8e0214 */
[----:B------:R-:W-:Y:S01]  /*c440*/  ULDC.64 UR6, c[0x0][0xa80] ;  /* 0x0002a00000067ab9 */ /* 0x000fe20000000a00 */
[----:B------:R-:W-:Y:S01]  /*c450*/  VIADD R0, R18, 0xc0 ;  /* 0x000000c012007836 */ /* 0x000fe20000000000 */
[----:B------:R-:W-:Y:S01]  /*c460*/  LEA R8, P0, R2, UR6, 0x1 ;  /* 0x0000000602087c11 */ /* 0x000fe2000f8008ff */
[----:B------:R-:W-:-:S05]  /*c470*/  IMAD.IADD R3, R3, 0x1, R9 ;  /* 0x0000000103037824 */ /* 0x000fca00078e0209 */
[----:B------:R-:W-:Y:S02]  /*c480*/  LEA.HI.X R9, R2, UR7, R3, 0x1, P0 ;  /* 0x0000000702097c11 */ /* 0x000fe400080f0c03 */
[----:B------:R-:W-:-:S03]  /*c490*/  ISETP.GE.AND P0, PT, R0, UR4, PT ;  /* 0x0000000400007c0c */ /* 0x000fc6000bf06270 */
[----:B------:R4:W-:Y:S04]  /*c4a0*/  @!P1 STG.E.128 desc[UR8][R8.64], R12 ;  /* 0x0000000c08009986 */ /* 0x0009e8000c101d08 */
[----:B------:R4:W-:Y:S04]  /*c4b0*/  @!P2 STG.E.128 desc[UR8][R8.64+0x80], R28 ;  /* 0x0000801c0800a986 */ /* 0x0009e8000c101d08 */
[----:B------:R4:W-:Y:S02]  /*c4c0*/  @!P3 STG.E.128 desc[UR8][R8.64+0x100], R44 ;  /* 0x0001002c0800b986 */ /* 0x0009e4000c101d08 */
[----:B------:R-:W-:Y:S05]  /*c4d0*/  @P0 BRA `(.L_x_291) ;  /* 0x0000000c00440947 */ /* 0x000fea0003800000 */
[----:B------:R-:W-:Y:S02]  /*c4e0*/  ULDC.64 UR6, c[0x0][0x208] ;  /* 0x0000820000067ab9 */ /* 0x000fe40000000a00 */
[----:B------:R3:W-:Y:S01]  /*c4f0*/  STG.E.128 desc[UR6][R8.64+0x180], R56 ;  /* 0x0001803808007986 */ /* 0x0007e2000c101d06 */
[----:B------:R-:W-:Y:S05]  /*c500*/  BRA `(.L_x_291) ;  /* 0x0000000c00387947 */ /* 0x000fea0003800000 */
.L_x_283:
[----:B------:R-:W-:Y:S01]  /*c510*/  R2UR UR4, R214 ;  /* 0x00000000d60472ca */ /* 0x000fe200000e0000 */
[----:B------:R-:W-:Y:S01]  /*c520*/  ULDC.64 UR6, c[0x0][0xbd8] ;  /* 0x0002f60000067ab9 */ /* 0x000fe20000000a00 */
[----:B------:R-:W-:Y:S01]  /*c530*/  R2UR UR9, R215 ;  /* 0x00000000d70972ca */ /* 0x000fe200000e0000 */
[----:B------:R-:W-:Y:S01]  /*c540*/  UISETP.NE.U32.AND UP0, UPT, UR6, URZ, UPT ;  /* 0x0000003f0600728c */ /* 0x000fe2000bf05070 */
[----:B------:R-:W-:Y:S01]  /*c550*/  IMAD.MOV.U32 R13, RZ, RZ, RZ ;  /* 0x000000ffff0d7224 */ /* 0x000fe200078e00ff */
[----:B------:R-:W-:Y:S02]  /*c560*/  ULDC.64 UR10, c[0x0][0x208] ;  /* 0x00008200000a7ab9 */ /* 0x000fe40000000a00 */
[----:B------:R-:W-:-:S06]  /*c570*/  UISETP.NE.AND.EX UP0, UPT, UR7, URZ, UPT, UP0 ;  /* 0x0000003f0700728c */ /* 0x000fcc000bf05300 */
[----:B------:R-:W-:Y:S01]  /*c580*/  USHF.L.U32 UR8, UR4, 0x2, URZ ;  /* 0x0000000204087899 */ /* 0x000fe2000800063f */
[----:B------:R-:W0:Y:S01]  /*c590*/  LDC R11, c[0x0][0xa88] ;  /* 0x0002a200ff0b7b82 */ /* 0x000e220000000800 */
[----:B------:R-:W-:Y:S01]  /*c5a0*/  USHF.L.U64.HI UR9, UR4, 0x2, UR9 ;  /* 0x0000000204097899 */ /* 0x000fe20008010209 */
[----:B------:R-:W-:Y:S01]  /*c5b0*/  PLOP3.LUT P1, PT, PT, PT, UP0, 0x80, 0x0 ;  /* 0x000000000000781c */ /* 0x000fe20003f2f008 */
[----:B------:R-:W-:-:S04]  /*c5c0*/  UIADD3 UR4, UP1, UR8, UR6, URZ ;  /* 0x0000000608047290 */ /* 0x000fc8000ff3e03f */
[----:B------:R-:W-:Y:S02]  /*c5d0*/  UIADD3.X UR6, UR9, UR7, URZ, UP1, !UPT ;  /* 0x0000000709067290 */ /* 0x000fe40008ffe43f */
[----:B------:R-:W-:-:S04]  /*c5e0*/  IMAD.U32 R2, RZ, RZ, UR4 ;  /* 0x00000004ff027e24 */ /* 0x000fc8000f8e00ff */
[----:B------:R-:W-:Y:S01]  /*c5f0*/  IMAD.U32 R3, RZ, RZ, UR6 ;  /* 0x00000006ff037e24 */ /* 0x000fe2000f8e00ff */
[----:B------:R-:W-:Y:S02]  /*c600*/  ULDC.64 UR6, c[0x0][0xbe0] ;  /* 0x0002f80000067ab9 */ /* 0x000fe40000000a00 */
[----:B------:R-:W-:Y:S02]  /*c610*/  UISETP.NE.U32.AND UP1, UPT, UR6, URZ, UPT ;  /* 0x0000003f0600728c */ /* 0x000fe4000bf25070 */
[----:B------:R1:W5:Y:S02]  /*c620*/  @P1 LDG.E R13, desc[UR10][R2.64] ;  /* 0x0000000a020d1981 */ /* 0x000364000c1e1900 */
[----:B------:R-:W-:-:S06]  /*c630*/  UISETP.NE.AND.EX UP1, UPT, UR7, URZ, UPT, UP1 ;  /* 0x0000003f0700728c */ /* 0x000fcc000bf25310 */
[----:B------:R-:W-:-:S05]  /*c640*/  PLOP3.LUT P2, PT, PT, PT, UP1, 0x80, 0x0 ;  /* 0x000000000000781c */ /* 0x000fca0003f4f018 */
[----:B------:R-:W-:-:S04]  /*c650*/  @UP1 UIADD3 UR6, UP2, UR8, UR6, URZ ;  /* 0x0000000608061290 */ /* 0x000fc8000ff5e03f */
[----:B------:R-:W-:Y:S02]  /*c660*/  @UP1 UIADD3.X UR7, UR9, UR7, URZ, UP2, !UPT ;  /* 0x0000000709071290 */ /* 0x000fe400097fe43f */
[----:B------:R-:W-:-:S04]  /*c670*/  MOV R8, UR6 ;  /* 0x0000000600087c02 */ /* 0x000fc80008000f00 */
[----:B------:R-:W-:Y:S01]  /*c680*/  IMAD.U32 R9, RZ, RZ, UR7 ;  /* 0x00000007ff097e24 */ /* 0x000fe2000f8e00ff */
[----:B------:R-:W-:-:S04]  /*c690*/  ISETP.GE.AND P0, PT, R223, 0x80, PT ;  /* 0x00000080df00780c */ /* 0x000fc80003f06270 */
[----:B0-----:R1:W5:Y:S01]  /*c6a0*/  @P2 LDG.E R11, desc[UR10][R8.64] ;  /* 0x0000000a080b2981 */ /* 0x001362000c1e1900 */
[----:B------:R-:W-:Y:S08]  /*c6b0*/  @P2 BRA `(.L_x_292) ;  /* 0x0000000000142947 */ /* 0x000ff00003800000 */
[----:B------:R-:W-:Y:S05]  /*c6c0*/  @!P1 BRA `(.L_x_292) ;  /* 0x0000000000109947 */ /* 0x000fea0003800000 */
[----:B------:R-:W-:Y:S02]  /*c6d0*/  ULDC.64 UR6, c[0x0][0x208] ;  /* 0x0000820000067ab9 */ /* 0x000fe40000000a00 */
[----:B------:R-:W2:Y:S04]  /*c6e0*/  LDG.E R0, desc[UR6][R2.64] ;  /* 0x0000000602007981 */ /* 0x000ea8000c1e1900 */
[----:B-----5:R-:W2:Y:S02]  /*c6f0*/  LDG.E R11, desc[UR6][R2.64+0x4] ;  /* 0x00000406020b7981 */ /* 0x020ea4000c1e1900 */
[----:B--2---:R-:W-:-:S07]  /*c700*/  IMAD.IADD R11, R11, 0x1, -R0 ;  /* 0x000000010b0b7824 */ /* 0x004fce00078e0a00 */
.L_x_292:
[----:B------:R-:W-:Y:S01]  /*c710*/  R2UR UR7, R213 ;  /* 0x00000000d50772ca */ /* 0x000fe200000e0000 */
[----:B------:R-:W-:Y:S01]  /*c720*/  BSSY B1, `(.L_x_293) ;  /* 0x0000023000017945 */ /* 0x000fe20003800000 */
[----:B------:R-:W-:Y:S02]  /*c730*/  R2UR UR6, R214 ;  /* 0x00000000d60672ca */ /* 0x000fe400000e0000 */
[----:B------:R-:W-:Y:S02]  /*c740*/  R2UR UR4, R215 ;  /* 0x00000000d70472ca */ /* 0x000fe400000e0000 */
[----:B------:R-:W-:Y:S02]  /*c750*/  SHF.R.S32.HI R19, RZ, 0x1f, R18 ;  /* 0x0000001fff137819 */ /* 0x000fe40000011412 */
[----:B-----5:R-:W-:-:S05]  /*c760*/  SHF.R.S32.HI R4, RZ, 0x1f, R13 ;  /* 0x0000001fff047819 */ /* 0x020fca000001140d */
[----:B------:R-:W-:Y:S02]  /*c770*/  USHF.R.S32.HI UR7, URZ, 0x1f, UR7 ;  /* 0x0000001f3f077899 */ /* 0x000fe40008011407 */
[----:B------:R-:W-:Y:S02]  /*c780*/  USEL UR8, UR6, URZ, !UP0 ;  /* 0x0000003f06087287 */ /* 0x000fe4000c000000 */
[----:B------:R-:W-:Y:S01]  /*c790*/  USEL UR9, UR4, URZ, !UP0 ;  /* 0x0000003f04097287 */ /* 0x000fe2000c000000 */
[----:B------:R-:W-:Y:S11]  /*c7a0*/  @P0 BRA `(.L_x_294) ;  /* 0x0000000000680947 */ /* 0x000ff60003800000 */
[----:B------:R-:W0:Y:S02]  /*c7b0*/  S2R R0, SR_TID.X ;  /* 0x0000000000007919 */ /* 0x000e240000002100 */
[----:B0-----:R-:W-:-:S04]  /*c7c0*/  IMAD R0, R212, 0x80, R0 ;  /* 0x00000080d4007824 */ /* 0x001fc800078e0200 */
[----:B------:R-:W-:-:S05]  /*c7d0*/  VIADD R0, R0, 0xffffff80 ;  /* 0xffffff8000007836 */ /* 0x000fca0000000000 */
[----:B------:R-:W-:-:S13]  /*c7e0*/  ISETP.GE.AND P0, PT, R0, R11, PT ;  /* 0x0000000b0000720c */ /* 0x000fda0003f06270 */
[----:B------:R-:W-:Y:S05]  /*c7f0*/  @P0 BRA `(.L_x_294) ;  /* 0x0000000000540947 */ /* 0x000fea0003800000 */
[----:B------:R-:W-:Y:S01]  /*c800*/  R2UR UR6, R213 ;  /* 0x00000000d50672ca */ /* 0x000fe200000e0000 */
[----:B------:R-:W-:Y:S01]  /*c810*/  ULDC.64 UR10, c[0x0][0xb70] ;  /* 0x0002dc00000a7ab9 */ /* 0x000fe20000000a00 */
[C---:B-1----:R-:W-:Y:S01]  /*c820*/  IADD3 R2, P0, R0.reuse, R13, RZ ;  /* 0x0000000d00027210 */ /* 0x042fe20007f1e0ff */
[----:B------:R-:W-:Y:S02]  /*c830*/  UIMAD UR4, UR7, UR10, URZ ;  /* 0x0000000a070472a4 */ /* 0x000fe4000f8e023f */
[----:B------:R-:W-:Y:S01]  /*c840*/  IMAD.U32 R9, RZ, RZ, UR10 ;  /* 0x0000000aff097e24 */ /* 0x000fe2000f8e00ff */
[----:B------:R-:W-:Y:S01]  /*c850*/  ULDC.64 UR12, c[0x0][0x208] ;  /* 0x00008200000c7ab9 */ /* 0x000fe20000000a00 */
[----:B------:R-:W-:-:S06]  /*c860*/  LEA.HI.X.SX32 R3, R0, R4, 0x1, P0 ;  /* 0x0000000400037211 */ /* 0x000fcc00000f0eff */
[----:B------:R-:W-:Y:S02]  /*c870*/  UIMAD UR4, UR6, UR11, UR4 ;  /* 0x0000000b060472a4 */ /* 0x000fe4000f8e0204 */
[----:B------:R-:W-:Y:S01]  /*c880*/  IMAD.WIDE.U32 R2, R9, UR6, R2 ;  /* 0x0000000609027c25 */ /* 0x000fe2000f8e0002 */
[----:B------:R-:W-:Y:S02]  /*c890*/  ULDC.64 UR10, c[0x0][0xb78] ;  /* 0x0002de00000a7ab9 */ /* 0x000fe40000000a00 */
[----:B------:R-:W-:Y:S01]  /*c8a0*/  UIMAD UR6, UR9, UR10, URZ ;  /* 0x0000000a090672a4 */ /* 0x000fe2000f8e023f */
[----:B------:R-:W-:Y:S02]  /*c8b0*/  VIADD R3, R3, UR4 ;  /* 0x0000000403037c36 */ /* 0x000fe40008000000 */
[----:B------:R-:W-:Y:S01]  /*c8c0*/  IMAD.U32 R9, RZ, RZ, UR10 ;  /* 0x0000000aff097e24 */ /* 0x000fe2000f8e00ff */
[----:B------:R-:W-:-:S03]  /*c8d0*/  UIMAD UR6, UR8, UR11, UR6 ;  /* 0x0000000b080672a4 */ /* 0x000fc6000f8e0206 */
[----:B------:R-:W-:Y:S01]  /*c8e0*/  IMAD.WIDE.U32 R2, R9, UR8, R2 ;  /* 0x0000000809027c25 */ /* 0x000fe2000f8e0002 */
[----:B------:R-:W-:-:S03]  /*c8f0*/  ULDC.64 UR10, c[0x0][0xb40] ;  /* 0x0002d000000a7ab9 */ /* 0x000fc60000000a00 */
[----:B------:R-:W-:Y:S01]  /*c900*/  VIADD R3, R3, UR6 ;  /* 0x0000000603037c36 */ /* 0x000fe20008000000 */
[----:B------:R-:W-:-:S04]  /*c910*/  LEA R8, P0, R2, UR10, 0x2 ;  /* 0x0000000a02087c11 */ /* 0x000fc8000f8010ff */
[----:B------:R-:W-:Y:S01]  /*c920*/  LEA.HI.X R9, R2, UR11, R3, 0x2, P0 ;  /* 0x0000000b02097c11 */ /* 0x000fe200080f1403 */
[----:B------:R-:W-:-:S05]  /*c930*/  IMAD.MOV.U32 R3, RZ, RZ, -0x800000 ;  /* 0xff800000ff037424 */ /* 0x000fca00078e00ff */
[----:B------:R0:W-:Y:S03]  /*c940*/  STG.E desc[UR12][R8.64], R3 ;  /* 0x0000000308007986 */ /* 0x0001e6000c10190c */
.L_x_294:
[----:B------:R-:W-:Y:S05]  /*c950*/  BSYNC B1 ;  /* 0x0000000000017941 */ /* 0x000fea0003800000 */
.L_x_293:
[----:B------:R-:W-:Y:S01]  /*c960*/  ULDC.64 UR10, c[0x0][0xaa0] ;  /* 0x0002a800000a7ab9 */ /* 0x000fe20000000a00 */
[----:B------:R-:W-:Y:S01]  /*c970*/  R2UR UR6, R213 ;  /* 0x00000000d50672ca */ /* 0x000fe200000e0000 */
[----:B------:R-:W-:Y:S01]  /*c980*/  IMAD R0, R4, UR10, RZ ;  /* 0x0000000a04007c24 */ /* 0x000fe2000f8e02ff */
[----:B------:R-:W-:Y:S01]  /*c990*/  BSSY B1, `(.L_x_295) ;  /* 0x0000032000017945 */ /* 0x000fe20003800000 */
[----:B01----:R-:W-:-:S04]  /*c9a0*/  IMAD.WIDE.U32 R2, R13, UR10, R18 ;  /* 0x0000000a0d027c25 */ /* 0x003fc8000f8e0012 */
[----:B------:R-:W-:Y:S01]  /*c9b0*/  IMAD R13, R13, UR11, R0 ;  /* 0x0000000b0d0d7c24 */ /* 0x000fe2000f8e0200 */
[----:B------:R-:W-:Y:S01]  /*c9c0*/  ULDC.64 UR10, c[0x0][0xae0] ;  /* 0x0002b800000a7ab9 */ /* 0x000fe20000000a00 */
[----:B------:R-:W-:Y:S01]  /*c9d0*/  IMAD R15, R212, -0x80, R11 ;  /* 0xffffff80d40f7824 */ /* 0x000fe200078e020b */
[----:B------:R-:W-:Y:S02]  /*c9e0*/  UIMAD UR4, UR7, UR10, URZ ;  /* 0x0000000a070472a4 */ /* 0x000fe4000f8e023f */
[----:B------:R-:W-:Y:S01]  /*c9f0*/  IMAD.U32 R9, RZ, RZ, UR10 ;  /* 0x0000000aff097e24 */ /* 0x000fe2000f8e00ff */
[----:B------:R-:W-:Y:S01]  /*ca00*/  IADD3 R3, R3, R13, RZ ;  /* 0x0000000d03037210 */ /* 0x000fe20007ffe0ff */
[C---:B------:R-:W-:Y:S01]  /*ca10*/  VIADD R0, R22.reuse, 0x20 ;  /* 0x0000002016007836 */ /* 0x040fe20000000000 */
[----:B------:R-:W-:Y:S01]  /*ca20*/  UIMAD UR4, UR6, UR11, UR4 ;  /* 0x0000000b060472a4 */ /* 0x000fe2000f8e0204 */
[CC--:B------:R-:W-:Y:S01]  /*ca30*/  ISETP.GE.AND P2, PT, R22.reuse, R15.reuse, PT ;  /* 0x0000000f1600720c */ /* 0x0c0fe20003f46270 */
[----:B------:R-:W-:Y:S01]  /*ca40*/  VIADD R4, R22, 0x40 ;  /* 0x0000004016047836 */ /* 0x000fe20000000000 */
[----:B------:R-:W-:Y:S01]  /*ca50*/  SHF.R.S32.HI R11, RZ, 0x1f, R22 ;  /* 0x0000001fff0b7819 */ /* 0x000fe20000011416 */
[----:B------:R-:W-:Y:S01]  /*ca60*/  IMAD.WIDE.U32 R2, R9, UR6, R2 ;  /* 0x0000000609027c25 */ /* 0x000fe2000f8e0002 */
[----:B------:R-:W-:Y:S01]  /*ca70*/  ULDC.64 UR6, c[0x0][0xae8] ;  /* 0x0002ba0000067ab9 */ /* 0x000fe20000000a00 */
[----:B------:R-:W-:-:S02]  /*ca80*/  ISETP.GE.AND P1, PT, R0, R15, PT ;  /* 0x0000000f0000720c */ /* 0x000fc40003f26270 */
[----:B------:R-:W-:Y:S01]  /*ca90*/  VIADD R3, R3, UR4 ;  /* 0x0000000403037c36 */ /* 0x000fe20008000000 */
[----:B------:R-:W-:Y:S02]  /*caa0*/  UIMAD UR4, UR9, UR6, URZ ;  /* 0x00000006090472a4 */ /* 0x000fe4000f8e023f */
[----:B------:R-:W-:Y:S01]  /*cab0*/  IMAD.U32 R9, RZ, RZ, UR6 ;  /* 0x00000006ff097e24 */ /* 0x000fe2000f8e00ff */
[----:B------:R-:W-:Y:S01]  /*cac0*/  ISETP.GE.AND P0, PT, R4, R15, PT ;  /* 0x0000000f0400720c */ /* 0x000fe20003f06270 */
[----:B------:R-:W-:Y:S01]  /*cad0*/  IMAD.MOV.U32 R10, RZ, RZ, R22 ;  /* 0x000000ffff0a7224 */ /* 0x000fe200078e0016 */
[----:B------:R-:W-:Y:S02]  /*cae0*/  UIMAD UR4, UR8, UR7, UR4 ;  /* 0x00000007080472a4 */ /* 0x000fe4000f8e0204 */
[----:B------:R-:W-:-:S04]  /*caf0*/  IMAD.WIDE.U32 R8, R9, UR8, R2 ;  /* 0x0000000809087c25 */ /* 0x000fc8000f8e0002 */
[----:B------:R-:W-:-:S04]  /*cb00*/  IMAD.WIDE R10, R212, 0x80, R10 ;  /* 0x00000080d40a7825 */ /* 0x000fc800078e020a */
[----:B------:R-:W-:Y:S02]  /*cb10*/  VIADD R19, R9, UR4 ;  /* 0x0000000409137c36 */ /* 0x000fe40008000000 */
[----:B------:R-:W-:Y:S01]  /*cb20*/  VIADD R0, R22, 0x60 ;  /* 0x0000006016007836 */ /* 0x000fe20000000000 */
[----:B------:R-:W-:Y:S06]  /*cb30*/  @P2 BRA `(.L_x_296) ;  /* 0x00000000005c2947 */ /* 0x000fec0003800000 */
[C---:B------:R-:W-:Y:S01]  /*cb40*/  VIADD R2, R18.reuse, 0x40 ;  /* 0x0000004012027836 */ /* 0x040fe20000000000 */
[C---:B------:R-:W-:Y:S01]  /*cb50*/  IADD3 R3, R18.reuse, 0x80, RZ ;  /* 0x0000008012037810 */ /* 0x040fe20007ffe0ff */
[----:B------:R-:W-:Y:S01]  /*cb60*/  ULDC UR4, c[0x0][0xa8c] ;  /* 0x0002a30000047ab9 */ /* 0x000fe20000000800 */
[----:B------:R-:W-:Y:S01]  /*cb70*/  ULDC.64 UR6, c[0x0][0xad8] ;  /* 0x0002b60000067ab9 */ /* 0x000fe20000000a00 */
[----:B------:R-:W-:Y:S01]  /*cb80*/  VIADD R4, R18, 0xc0 ;  /* 0x000000c012047836 */ /* 0x000fe20000000000 */
[----:B------:R-:W-:Y:S01]  /*cb90*/  ISETP.GE.AND P4, PT, R2, UR4, PT ;  /* 0x0000000402007c0c */ /* 0x000fe2000bf86270 */
[----:B------:R-:W-:Y:S01]  /*cba0*/  IMAD R13, R11, UR6, RZ ;  /* 0x000000060b0d7c24 */ /* 0x000fe2000f8e02ff */
[----:B------:R-:W-:Y:S01]  /*cbb0*/  ISETP.GE.AND P5, PT, R3, UR4, PT ;  /* 0x0000000403007c0c */ /* 0x000fe2000bfa6270 */
[----:B------:R-:W-:Y:S01]  /*cbc0*/  IMAD.MOV.U32 R2, RZ, RZ, R8 ;  /* 0x000000ffff027224 */ /* 0x000fe200078e0008 */
[----:B------:R-:W-:Y:S01]  /*cbd0*/  ISETP.GE.AND P3, PT, R18, UR4, PT ;  /* 0x0000000412007c0c */ /* 0x000fe2000bf66270 */
[----:B------:R-:W-:Y:S01]  /*cbe0*/  IMAD.MOV.U32 R3, RZ, RZ, R19 ;  /* 0x000000ffff037224 */ /* 0x000fe200078e0013 */
[----:B------:R-:W-:Y:S01]  /*cbf0*/  ISETP.GE.AND P6, PT, R4, UR4, PT ;  /* 0x0000000404007c0c */ /* 0x000fe2000bfc6270 */
[C---:B------:R-:W-:Y:S01]  /*cc00*/  IMAD R13, R10.reuse, UR7, R13 ;  /* 0x000000070a0d7c24 */ /* 0x040fe2000f8e020d */
[----:B------:R-:W-:Y:S01]  /*cc10*/  ULDC.64 UR8, c[0x0][0x208] ;  /* 0x0000820000087ab9 */ /* 0x000fe20000000a00 */
[----:B------:R-:W-:Y:S01]  /*cc20*/  IMAD.WIDE.U32 R2, R10, UR6, R2 ;  /* 0x000000060a027c25 */ /* 0x000fe2000f8e0002 */
[----:B------:R-:W-:-:S03]  /*cc30*/  ULDC.64 UR6, c[0x0][0xa80] ;  /* 0x0002a00000067ab9 */ /* 0x000fc60000000a00 */
[----:B------:R-:W-:Y:S01]  /*cc40*/  IMAD.IADD R3, R3, 0x1, R13 ;  /* 0x0000000103037824 */ /* 0x000fe200078e020d */
[----:B------:R-:W-:-:S04]  /*cc50*/  LEA R12, P2, R2, UR6, 0x1 ;  /* 0x00000006020c7c11 */ /* 0x000fc8000f8408ff */
[----:B------:R-:W-:-:S05]  /*cc60*/  LEA.HI.X R13, R2, UR7, R3, 0x1, P2 ;  /* 0x00000007020d7c11 */ /* 0x000fca00090f0c03 */
[----:B------:R0:W-:Y:S04]  /*cc70*/  @!P3 STG.E.128 desc[UR8][R12.64], RZ ;  /* 0x000000ff0c00b986 */ /* 0x0001e8000c101d08 */
[----:B------:R0:W-:Y:S04]  /*cc80*/  @!P4 STG.E.128 desc[UR8][R12.64+0x80], RZ ;  /* 0x000080ff0c00c986 */ /* 0x0001e8000c101d08 */
[----:B------:R0:W-:Y:S04]  /*cc90*/  @!P5 STG.E.128 desc[UR8][R12.64+0x100], RZ ;  /* 0x000100ff0c00d986 */ /* 0x0001e8000c101d08 */
[----:B------:R0:W-:Y:S02]  /*cca0*/  @!P6 STG.E.128 desc[UR8][R12.64+0x180], RZ ;  /* 0x000180ff0c00e986 */ /* 0x0001e4000c101d08 */
.L_x_296:
[----:B------:R-:W-:Y:S05]  /*ccb0*/  BSYNC B1 ;  /* 0x0000000000017941 */ /* 0x000fea0003800000 */
.L_x_295:
[----:B------:R-:W-:Y:S01]  /*ccc0*/  BSSY B1, `(.L_x_297) ;  /* 0x000001c000017945 */ /* 0x000fe20003800000 */
[----:B------:R-:W-:-:S03]  /*ccd0*/  ISETP.GE.AND P2, PT, R0, R15, PT ;  /* 0x0000000f0000720c */ /* 0x000fc60003f46270 */
[----:B------:R-:W-:Y:S10]  /*cce0*/  @P1 BRA `(.L_x_298) ;  /* 0x0000000000641947 */ /* 0x000ff40003800000 */
[----:B0-----:R-:W-:Y:S01]  /*ccf0*/  IADD3 R13, P1, R10, 0x20, RZ ;  /* 0x000000200a0d7810 */ /* 0x001fe20007f3e0ff */
[C---:B------:R-:W-:Y:S01]  /*cd00*/  VIADD R3, R18.reuse, 0x80 ;  /* 0x0000008012037836 */ /* 0x040fe20000000000 */
[----:B------:R-:W-:Y:S01]  /*cd10*/  ULDC UR4, c[0x0][0xa8c] ;  /* 0x0002a30000047ab9 */ /* 0x000fe20000000800 */
[C---:B------:R-:W-:Y:S01]  /*cd20*/  VIADD R2, R18.reuse, 0x40 ;  /* 0x0000004012027836 */ /* 0x040fe20000000000 */
        /* <DEDUP_REMOVED lines=14> */
[----:B------:R-:W-:Y:S01]  /*ce10*/  LEA R12, P1, R2, UR6, 0x1 ;  /* 0x00000006020c7c11 */ /* 0x000fe2000f8208ff */
[----:B------:R-:W-:-:S05]  /*ce20*/  IMAD.IADD R3, R3, 0x1, R13 ;  /* 0x0000000103037824 */ /* 0x000fca00078e020d */
[----:B------:R-:W-:-:S05]  /*ce30*/  LEA.HI.X R13, R2, UR7, R3, 0x1, P1 ;  /* 0x00000007020d7c11 */ /* 0x000fca00088f0c03 */
[----:B------:R1:W-:Y:S04]  /*ce40*/  @!P3 STG.E.128 desc[UR8][R12.64], RZ ;  /* 0x000000ff0c00b986 */ /* 0x0003e8000c101d08 */
[----:B------:R1:W-:Y:S04]  /*ce50*/  @!P4 STG.E.128 desc[UR8][R12.64+0x80], RZ ;  /* 0x000080ff0c00c986 */ /* 0x0003e8000c101d08 */
[----:B------:R1:W-:Y:S04]  /*ce60*/  @!P5 STG.E.128 desc[UR8][R12.64+0x100], RZ ;  /* 0x000100ff0c00d986 */ /* 0x0003e8000c101d08 */
[----:B------:R1:W-:Y:S02]  /*ce70*/  @!P6 STG.E.128 desc[UR8][R12.64+0x180], RZ ;  /* 0x000180ff0c00e986 */ /* 0x0003e4000c101d08 */
.L_x_298:
[----:B------:R-:W-:Y:S05]  /*ce80*/  BSYNC B1 ;  /* 0x0000000000017941 */ /* 0x000fea0003800000 */
.L_x_297:
[----:B------:R-:W-:Y:S04]  /*ce90*/  BSSY B1, `(.L_x_299) ;  /* 0x000001b000017945 */ /* 0x000fe80003800000 */
[----:B------:R-:W-:Y:S05]  /*cea0*/  @P0 BRA `(.L_x_300) ;  /* 0x0000000000640947 */ /* 0x000fea0003800000 */
[----:B01----:R-:W-:Y:S01]  /*ceb0*/  IADD3 R13, P0, R10, 0x40, RZ ;  /* 0x000000400a0d7810 */ /* 0x003fe20007f1e0ff */
        /* <DEDUP_REMOVED lines=24> */
.L_x_300:
[----:B------:R-:W-:Y:S05]  /*d040*/  BSYNC B1 ;  /* 0x0000000000017941 */ /* 0x000fea0003800000 */
.L_x_299:
[----:B------:R-:W-:Y:S05]  /*d050*/  @P2 BRA `(.L_x_291) ;  /* 0x0000000000642947 */ /* 0x000fea0003800000 */
[----:B------:R-:W-:Y:S01]  /*d060*/  IADD3 R9, P0, R10, 0x60, RZ ;  /* 0x000000600a097810 */ /* 0x000fe20007f1e0ff */
[----:B------:R-:W-:Y:S01]  /*d070*/  VIADD R0, R18, 0x40 ;  /* 0x0000004012007836 */ /* 0x000fe20000000000 */
[----:B------:R-:W-:Y:S01]  /*d080*/  ULDC UR4, c[0x0][0xa8c] ;  /* 0x0002a30000047ab9 */ /* 0x000fe20000000800 */
[----:B------:R-:W-:Y:S01]  /*d090*/  MOV R3, R19 ;  /* 0x0000001300037202 */ /* 0x000fe20000000f00 */
[----:B------:R-:W-:Y:S01]  /*d0a0*/  ULDC.64 UR6, c[0x0][0xad8] ;  /* 0x0002b60000067ab9 */ /* 0x000fe20000000a00 */
[----:B------:R-:W-:Y:S01]  /*d0b0*/  IMAD.X R10, RZ, RZ, R11, P0 ;  /* 0x000000ffff0a7224 */ /* 0x000fe200000e060b */
[----:B------:R-:W-:Y:S01]  /*d0c0*/  ISETP.GE.AND P2, PT, R0, UR4, PT ;  /* 0x0000000400007c0c */ /* 0x000fe2000bf46270 */
[----:B------:R-:W-:Y:S01]  /*d0d0*/  IMAD.MOV.U32 R2, RZ, RZ, R8 ;  /* 0x000000ffff027224 */ /* 0x000fe200078e0008 */
[C---:B------:R-:W-:Y:S01]  /*d0e0*/  ISETP.GE.AND P1, PT, R18.reuse, UR4, PT ;  /* 0x0000000412007c0c */ /* 0x040fe2000bf26270 */
[----:B------:R-:W-:Y:S01]  /*d0f0*/  VIADD R4, R18, 0x80 ;  /* 0x0000008012047836 */ /* 0x000fe20000000000 */
[----:B------:R-:W-:Y:S01]  /*d100*/  ULDC.64 UR8, c[0x0][0x208] ;  /* 0x0000820000087ab9 */ /* 0x000fe20000000a00 */
[----:B------:R-:W-:-:S02]  /*d110*/  IMAD R10, R10, UR6, RZ ;  /* 0x000000060a0a7c24 */ /* 0x000fc4000f8e02ff */
[----:B------:R-:W-:Y:S01]  /*d120*/  VIADD R0, R18, 0xc0 ;  /* 0x000000c012007836 */ /* 0x000fe20000000000 */
[----:B------:R-:W-:Y:S01]  /*d130*/  ISETP.GE.AND P3, PT, R4, UR4, PT ;  /* 0x0000000404007c0c */ /* 0x000fe2000bf66270 */
        /* <DEDUP_REMOVED lines=11> */
.L_x_291:
[----:B------:R-:W-:Y:S05]  /*d1f0*/  BSYNC B0 ;  /* 0x0000000000007941 */ /* 0x000fea0003800000 */
.L_x_282:
[----:B------:R-:W-:Y:S02]  /*d200*/  ULDC UR4, c[0x0][0xc14] ;  /* 0x0003050000047ab9 */ /* 0x000fe40000000800 */
[----:B------:R-:W-:-:S13]  /*d210*/  ISETP.GE.AND P0, PT, R7, UR4, PT ;  /* 0x0000000407007c0c */ /* 0x000fda000bf06270 */
[----:B------:R-:W-:Y:S05]  /*d220*/  @!P0 BRA `(.L_x_301) ;  /* 0xffffff3800e48947 */ /* 0x000fea000383ffff */
[----:B------:R-:W-:Y:S05]  /*d230*/  EXIT ;  /* 0x000000000000794d */ /* 0x000fea0003800000 */
.L_x_257:
[----:B------:R-:W-:-:S08]  /*d240*/  NOP ;  /* 0x0000000000007918 */ /* 0x000fd00000000000 */
[----:B0-----:R-:W0:-:S00]  /*d250*/  USETMAXREG.DEALLOC.CTAPOOL 0x18 ;  /* 0x00000018000079c8 */ /* 0x001e0000080e0500 */
[----:B0-----:R-:W-:-:S06]  /*d260*/  LOP3.LUT R0, R0, 0x3, RZ, 0xc0, !PT ;  /* 0x0000000300007812 */ /* 0x001fcc00078ec0ff */
[----:B------:R-:W0:Y:S02]  /*d270*/  SHFL.IDX PT, R0, R0, RZ, 0x1f ;  /* 0x00001fff00007589 */ /* 0x000e2400000e0000 */
[----:B0-----:R-:W-:-:S13]  /*d280*/  ISETP.NE.AND P0, PT, R0, RZ, PT ;  /* 0x000000ff0000720c */ /* 0x001fda0003f05270 */
[----:B------:R-:W-:Y:S05]  /*d290*/  @P0 EXIT ;  /* 0x000000000000094d */ /* 0x000fea0003800000 */
[----:B------:R-:W0:Y:S01]  /*d2a0*/  S2R R2, SR_TID.X ;  /* 0x0000000000027919 */ /* 0x000e220000002100 */
[----:B------:R-:W-:Y:S01]  /*d2b0*/  LOP3.LUT R4, R4, 0xffffffdf, RZ, 0xc0, !PT ;  /* 0xffffffdf04047812 */ /* 0x000fe200078ec0ff */
[----:B------:R-:W-:Y:S01]  /*d2c0*/  ULDC UR5, c[0x0][0xc14] ;  /* 0x0003050000057ab9 */ /* 0x000fe20000000800 */
[----:B------:R-:W-:Y:S01]  /*d2d0*/  IMAD.MOV.U32 R0, RZ, RZ, RZ ;  /* 0x000000ffff007224 */ /* 0x000fe200078e00ff */
[----:B------:R-:W-:Y:S01]  /*d2e0*/  ULDC.64 UR6, c[0x0][0x208] ;  /* 0x0000820000067ab9 */ /* 0x000fe20000000a00 */
[----:B------:R-:W-:Y:S01]  /*d2f0*/  ULDC UR4, c[0x0][0xc10] ;  /* 0x0003040000047ab9 */ /* 0x000fe20000000800 */
[----:B0-----:R-:W-:-:S04]  /*d300*/  LOP3.LUT R8, R2, 0x1f, RZ, 0xc0, !PT ;  /* 0x0000001f02087812 */ /* 0x001fc800078ec0ff */
[----:B------:R-:W-:-:S13]  /*d310*/  ISETP.NE.AND P0, PT, R8, 0x1f, PT ;  /* 0x0000001f0800780c */ /* 0x000fda0003f05270 */
[----:B------:R-:W-:Y:S02]  /*d320*/  @P0 LOP3.LUT R4, R4, 0x20, RZ, 0xfc, !PT ;  /* 0x0000002004040812 */ /* 0x000fe400078efcff */
[----:B------:R-:W-:-:S13]  /*d330*/  ISETP.GE.OR P0, PT, R8, UR5, !P0 ;  /* 0x0000000508007c0c */ /* 0x000fda000c706670 */
[----:B------:R-:W0:Y:S02]  /*d340*/  @!P0 LDC.64 R2, c[0x0][0xc58] ;  /* 0x00031600ff028b82 */ /* 0x000e240000000a00 */
[----:B0-----:R-:W-:-:S05]  /*d350*/  @!P0 IMAD.WIDE.U32 R2, R8, 0x4, R2 ;  /* 0x0000000408028825 */ /* 0x001fca00078e0002 */
[----:B------:R-:W2:Y:S01]  /*d360*/  @!P0 LDG.E R0, desc[UR6][R2.64] ;  /* 0x0000000602008981 */ /* 0x000ea2000c1e1900 */
[C---:B------:R-:W-:Y:S01]  /*d370*/  ISETP.NE.AND P1, PT, R8.reuse, RZ, PT ;  /* 0x000000ff0800720c */ /* 0x040fe20003f25270 */
[----:B------:R-:W0:Y:S01]  /*d380*/  S2UR UR6, SR_CTAID.X ;  /* 0x00000000000679c3 */ /* 0x000e220000002500 */
[----:B------:R-:W-:Y:S01]  /*d390*/  ISETP.GE.U32.AND P0, PT, R8, 0x2, PT ;  /* 0x000000020800780c */ /* 0x000fe20003f06070 */
[----:B------:R-:W-:Y:S01]  /*d3a0*/  IMAD.MOV.U32 R16, RZ, RZ, RZ ;  /* 0x000000ffff107224 */ /* 0x000fe200078e00ff */
[----:B------:R-:W-:Y:S01]  /*d3b0*/  LOP3.LUT R4, R4, 0xfffffffe, RZ, 0xc0, !PT ;  /* 0xfffffffe04047812 */ /* 0x000fe200078ec0ff */
[----:B------:R-:W-:-:S08]  /*d3c0*/  IMAD.MOV.U32 R19, RZ, RZ, RZ ;  /* 0x000000ffff137224 */ /* 0x000fd000078e00ff */
[----:B------:R-:W-:-:S04]  /*d3d0*/  @P1 LOP3.LUT R4, R4, 0x1, RZ, 0xfc, !PT ;  /* 0x0000000104041812 */ /* 0x000fc800078efcff */
[----:B------:R-:W-:-:S04]  /*d3e0*/  LOP3.LUT R4, R4, 0xffffffef, RZ, 0xc0, !PT ;  /* 0xffffffef04047812 */ /* 0x000fc800078ec0ff */
[----:B------:R-:W-:-:S04]  /*d3f0*/  @P0 LOP3.LUT R4, R4, 0x10, RZ, 0xfc, !PT ;  /* 0x0000001004040812 */ /* 0x000fc800078efcff */
[----:B------:R-:W-:Y:S01]  /*d400*/  LOP3.LUT R4, R4, 0xfffffff7, RZ, 0xc0, !PT ;  /* 0xfffffff704047812 */ /* 0x000fe200078ec0ff */
[----:B--2---:R-:W1:Y:S02]  /*d410*/  SHFL.UP PT, R5, R0, 0x1, RZ ;  /* 0x0420000000057989 */ /* 0x004e6400000e00ff */
[----:B-1----:R-:W-:-:S05]  /*d420*/  SEL R5, R5, RZ, P1 ;  /* 0x000000ff05057207 */ /* 0x002fca0000800000 */
[----:B------:R-:W-:-:S05]  /*d430*/  IMAD.IADD R5, R0, 0x1, R5 ;  /* 0x0000000100057824 */ /* 0x000fca00078e0205 */
[----:B------:R-:W1:Y:S02]  /*d440*/  SHFL.UP PT, R6, R5, 0x2, RZ ;  /* 0x0440000005067989 */ /* 0x000e6400000e00ff */
[----:B-1----:R-:W-:Y:S02]  /*d450*/  SEL R6, R6, RZ, P0 ;  /* 0x000000ff06067207 */ /* 0x002fe40000000000 */
[----:B------:R-:W-:-:S03]  /*d460*/  ISETP.GE.U32.AND P0, PT, R8, 0x4, PT ;  /* 0x000000040800780c */ /* 0x000fc60003f06070 */
[----:B------:R-:W-:-:S05]  /*d470*/  IMAD.IADD R6, R5, 0x1, R6 ;  /* 0x0000000105067824 */ /* 0x000fca00078e0206 */
[----:B------:R-:W1:Y:S05]  /*d480*/  SHFL.UP PT, R7, R6, 0x4, RZ ;  /* 0x0480000006077989 */ /* 0x000e6a00000e00ff */
[----:B------:R-:W-:-:S04]  /*d490*/  @P0 LOP3.LUT R4, R4, 0x8, RZ, 0xfc, !PT ;  /* 0x0000000804040812 */ /* 0x000fc800078efcff */
[----:B------:R-:W-:Y:S02]  /*d4a0*/  LOP3.LUT R4, R4, 0xfffffffb, RZ, 0xc0, !PT ;  /* 0xfffffffb04047812 */ /* 0x000fe400078ec0ff */
[----:B-1----:R-:W-:Y:S02]  /*d4b0*/  SEL R7, R7, RZ, P0 ;  /* 0x000000ff07077207 */ /* 0x002fe40000000000 */
[----:B------:R-:W-:-:S03]  /*d4c0*/  ISETP.GE.U32.AND P0, PT, R8, 0x8, PT ;  /* 0x000000080800780c */ /* 0x000fc60003f06070 */
[----:B------:R-:W-:-:S05]  /*d4d0*/  IMAD.IADD R7, R6, 0x1, R7 ;  /* 0x0000000106077824 */ /* 0x000fca00078e0207 */
[----:B------:R-:W1:Y:S05]  /*d4e0*/  SHFL.UP PT, R2, R7, 0x8, RZ ;  /* 0x0500000007027989 */ /* 0x000e6a00000e00ff */
[----:B------:R-:W-:-:S04]  /*d4f0*/  @P0 LOP3.LUT R4, R4, 0x4, RZ, 0xfc, !PT ;  /* 0x0000000404040812 */ /* 0x000fc800078efcff */
[----:B------:R-:W-:Y:S02]  /*d500*/  LOP3.LUT R4, R4, 0xfffffffd, RZ, 0xc0, !PT ;  /* 0xfffffffd04047812 */ /* 0x000fe400078ec0ff */
[----:B-1----:R-:W-:Y:S02]  /*d510*/  SEL R2, R2, RZ, P0 ;  /* 0x000000ff02027207 */ /* 0x002fe40000000000 */
[----:B------:R-:W-:Y:S02]  /*d520*/  ISETP.GE.U32.AND P0, PT, R8, 0x10, PT ;  /* 0x000000100800780c */ /* 0x000fe40003f06070 */
[----:B------:R-:W-:-:S05]  /*d530*/  IADD3 R3, R7, R2, RZ ;  /* 0x0000000207037210 */ /* 0x000fca0007ffe0ff */
[----:B------:R-:W1:Y:S06]  /*d540*/  SHFL.UP PT, R2, R3, 0x10, RZ ;  /* 0x0600000003027989 */ /* 0x000e6c00000e00ff */
[----:B------:R-:W-:Y:S02]  /*d550*/  @P0 LOP3.LUT R4, R4, 0x2, RZ, 0xfc, !PT ;  /* 0x0000000204040812 */ /* 0x000fe400078efcff */
[----:B-1----:R-:W-:-:S05]  /*d560*/  SEL R2, R2, RZ, P0 ;  /* 0x000000ff02027207 */ /* 0x002fca0000000000 */
[----:B------:R-:W-:-:S05]  /*d570*/  IMAD.IADD R2, R3, 0x1, R2 ;  /* 0x0000000103027824 */ /* 0x000fca00078e0202 */
[----:B------:R-:W1:Y:S02]  /*d580*/  SHFL.IDX PT, R5, R2, 0x1f, 0x1f ;  /* 0x03e01f0002057f89 */ /* 0x000e6400000e0000 */
[----:B-1----:R-:W-:-:S04]  /*d590*/  IMAD R5, R5, UR4, RZ ;  /* 0x0000000405057c24 */ /* 0x002fc8000f8e02ff */
[----:B------:R-:W-:Y:S01]  /*d5a0*/  IMAD.MOV.U32 R6, RZ, RZ, R5 ;  /* 0x000000ffff067224 */ /* 0x000fe200078e0005 */
[----:B0-----:R-:W-:-:S13]  /*d5b0*/  ISETP.GT.AND P0, PT, R5, UR6, PT ;  /* 0x0000000605007c0c */ /* 0x001fda000bf04270 */
[----:B------:R-:W-:Y:S05]  /*d5c0*/  @P0 BRA `(.L_x_302) ;  /* 0x0000000000c40947 */ /* 0x000fea0003800000 */
[----:B------:R-:W-:Y:S01]  /*d5d0*/  IMAD.MOV.U32 R5, RZ, RZ, R6 ;  /* 0x000000ffff057224 */ /* 0x000fe200078e0006 */
[----:B------:R-:W-:Y:S01]  /*d5e0*/  ULDC UR5, c[0x0][0xc14] ;  /* 0x0003050000057ab9 */ /* 0x000fe20000000800 */
[----:B------:R-:W-:Y:S01]  /*d5f0*/  IMAD.MOV.U32 R19, RZ, RZ, RZ ;  /* 0x000000ffff137224 */ /* 0x000fe200078e00ff */
[----:B------:R-:W-:Y:S01]  /*d600*/  ULDC UR7, c[0x0][0xc14] ;  /* 0x0003050000077ab9 */ /* 0x000fe20000000800 */
[----:B------:R-:W-:-:S05]  /*d610*/  ULDC UR4, c[0x0][0xc10] ;  /* 0x0003040000047ab9 */ /* 0x000fca0000000800 */
.L_x_306:
[----:B------:R-:W-:Y:S02]  /*d620*/  VIADD R0, R19, 0x1f ;  /* 0x0000001f13007836 */ /* 0x000fe40000000000 */
[----:B------:R-:W-:-:S03]  /*d630*/  IMAD.U32 R19, RZ, RZ, UR7 ;  /* 0x00000007ff137e24 */ /* 0x000fc6000f8e00ff */
[----:B------:R-:W-:-:S13]  /*d640*/  ISETP.GE.AND P0, PT, R0, UR5, PT ;  /* 0x0000000500007c0c */ /* 0x000fda000bf06270 */
[----:B------:R-:W-:Y:S05]  /*d650*/  @P0 BRA `(.L_x_303) ;  /* 0x0000000400440947 */ /* 0x000fea0003800000 */
[----:B------:R-:W0:Y:S01]  /*d660*/  S2R R2, SR_TID.X ;  /* 0x0000000000027919 */ /* 0x000e220000002100 */
[----:B------:R-:W-:Y:S01]  /*d670*/  IMAD.MOV.U32 R19, RZ, RZ, R0 ;  /* 0x000000ffff137224 */ /* 0x000fe200078e0000 */
[----:B------:R-:W-:Y:S01]  /*d680*/  BSSY B0, `(.L_x_304) ;  /* 0x000000b000007945 */ /* 0x000fe20003800000 */
[----:B------:R-:W-:Y:S01]  /*d690*/  IMAD.MOV.U32 R0, RZ, RZ, RZ ;  /* 0x000000ffff007224 */ /* 0x000fe200078e00ff */
[----:B0-----:R-:W-:-:S04]  /*d6a0*/  LOP3.LUT R8, R2, 0x1f, RZ, 0xc0, !PT ;  /* 0x0000001f02087812 */ /* 0x001fc800078ec0ff */
[C---:B------:R-:W-:Y:S02]  /*d6b0*/  ISETP.NE.AND P1, PT, R8.reuse, 0x1f, PT ;  /* 0x0000001f0800780c */ /* 0x040fe40003f25270 */
[----:B------:R-:W-:-:S04]  /*d6c0*/  IADD3 R7, R8, R19, RZ ;  /* 0x0000001308077210 */ /* 0x000fc80007ffe0ff */
[----:B------:R-:W-:-:S13]  /*d6d0*/  ISETP.GE.OR P0, PT, R7, UR5, !P1 ;  /* 0x0000000507007c0c */ /* 0x000fda000cf06670 */
[----:B------:R-:W-:Y:S05]  /*d6e0*/  @P0 BRA `(.L_x_305) ;  /* 0x0000000000100947 */ /* 0x000fea0003800000 */
[----:B------:R-:W0:Y:S01]  /*d6f0*/  LDC.64 R2, c[0x0][0xc58] ;  /* 0x00031600ff027b82 */ /* 0x000e220000000a00 */
[----:B------:R-:W-:Y:S01]  /*d700*/  ULDC.64 UR8, c[0x0][0x208] ;  /* 0x0000820000087ab9 */ /* 0x000fe20000000a00 */
[----:B0-----:R-:W-:-:S05]  /*d710*/  IMAD.WIDE R2, R7, 0x4, R2 ;  /* 0x0000000407027825 */ /* 0x001fca00078e0202 */
[----:B------:R0:W5:Y:S02]  /*d720*/  LDG.E R0, desc[UR8][R2.64] ;  /* 0x0000000802007981 */ /* 0x000164000c1e1900 */
.L_x_305:
[----:B------:R-:W-:Y:S05]  /*d730*/  BSYNC B0 ;  /* 0x0000000000007941 */ /* 0x000fea0003800000 */
.L_x_304:
[----:B0----5:R-:W0:Y:S01]  /*d740*/  SHFL.UP PT, R2, R0, 0x1, RZ ;  /* 0x0420000000027989 */ /* 0x021e2200000e00ff */
[C---:B------:R-:W-:Y:S02]  /*d750*/  ISETP.NE.AND P0, PT, R8.reuse, RZ, PT ;  /* 0x000000ff0800720c */ /* 0x040fe40003f05270 */
[----:B------:R-:W-:Y:S02]  /*d760*/  ISETP.GE.U32.AND P1, PT, R8, 0x2, PT ;  /* 0x000000020800780c */ /* 0x000fe40003f26070 */
[----:B0-----:R-:W-:Y:S02]  /*d770*/  SEL R3, R2, RZ, P0 ;  /* 0x000000ff02037207 */ /* 0x001fe40000000000 */
[----:B------:R-:W-:-:S03]  /*d780*/  ISETP.GE.U32.AND P0, PT, R8, 0x4, PT ;  /* 0x000000040800780c */ /* 0x000fc60003f06070 */
[----:B------:R-:W-:-:S05]  /*d790*/  IMAD.IADD R3, R0, 0x1, R3 ;  /* 0x0000000100037824 */ /* 0x000fca00078e0203 */
[----:B------:R-:W0:Y:S02]  /*d7a0*/  SHFL.UP PT, R2, R3, 0x2, RZ ;  /* 0x0440000003027989 */ /* 0x000e2400000e00ff */
        /* <DEDUP_REMOVED lines=8> */
[----:B0-----:R-:W-:-:S05]  /*d830*/  SEL R6, R6, RZ, P1 ;  /* 0x000000ff06067207 */ /* 0x001fca0000800000 */
[----:B------:R-:W-:-:S05]  /*d840*/  IMAD.IADD R6, R7, 0x1, R6 ;  /* 0x0000000107067824 */ /* 0x000fca00078e0206 */
[----:B------:R-:W0:Y:S02]  /*d850*/  SHFL.UP PT, R8, R6, 0x10, RZ ;  /* 0x0600000006087989 */ /* 0x000e2400000e00ff */
[----:B0-----:R-:W-:-:S05]  /*d860*/  SEL R9, R8, RZ, P0 ;  /* 0x000000ff08097207 */ /* 0x001fca0000000000 */
[----:B------:R-:W-:-:S05]  /*d870*/  IMAD.IADD R9, R6, 0x1, R9 ;  /* 0x0000000106097824 */ /* 0x000fca00078e0209 */
[----:B------:R-:W0:Y:S02]  /*d880*/  SHFL.IDX PT, R3, R9, 0x1f, 0x1f ;  /* 0x03e01f0009037f89 */ /* 0x000e2400000e0000 */
[----:B0-----:R-:W-:-:S04]  /*d890*/  IMAD R6, R3, UR4, RZ ;  /* 0x0000000403067c24 */ /* 0x001fc8000f8e02ff */
[----:B------:R-:W-:-:S05]  /*d8a0*/  IMAD.IADD R5, R6, 0x1, R5 ;  /* 0x0000000106057824 */ /* 0x000fca00078e0205 */
[----:B------:R-:W-:-:S13]  /*d8b0*/  ISETP.GT.AND P0, PT, R5, UR6, PT ;  /* 0x0000000605007c0c */ /* 0x000fda000bf04270 */
[----:B------:R-:W-:Y:S05]  /*d8c0*/  @!P0 BRA `(.L_x_306) ;  /* 0xfffffffc00548947 */ /* 0x000fea000383ffff */
[----:B------:R-:W-:-:S07]  /*d8d0*/  IMAD.MOV.U32 R2, RZ, RZ, R9 ;  /* 0x000000ffff027224 */ /* 0x000fce00078e0009 */
.L_x_302:
[----:B------:R-:W-:-:S04]  /*d8e0*/  IMAD.IADD R7, R5, 0x1, -R6 ;  /* 0x0000000105077824 */ /* 0x000fc800078e0a06 */
[----:B------:R-:W-:-:S05]  /*d8f0*/  IMAD R3, R2, UR4, R7 ;  /* 0x0000000402037c24 */ /* 0x000fca000f8e0207 */
[----:B------:R-:W-:-:S13]  /*d900*/  ISETP.GT.AND P0, PT, R3, UR6, PT ;  /* 0x0000000603007c0c */ /* 0x000fda000bf04270 */
[----:B------:R-:W-:-:S04]  /*d910*/  VOTE.ANY R8, PT, !P0 ;  /* 0x0000000000087806 */ /* 0x000fc800040e0100 */
[----:B------:R-:W0:Y:S01]  /*d920*/  POPC R5, R8 ;  /* 0x0000000800057309 */ /* 0x000e220000000000 */
[----:B------:R-:W-:Y:S01]  /*d930*/  ISETP.NE.AND P0, PT, R8, RZ, PT ;  /* 0x000000ff0800720c */ /* 0x000fe20003f05270 */
[----:B0-----:R-:W0:Y:S02]  /*d940*/  SHFL.IDX PT, R0, R0, R5, 0x1f ;  /* 0x00001f0500007589 */ /* 0x001e2400000e0000 */
[----:B0-----:R-:W-:-:S04]  /*d950*/  IABS R6, R0 ;  /* 0x0000000000067213 */ /* 0x001fc80000000000 */
[----:B------:R-:W0:Y:S08]  /*d960*/  I2F.RP R9, R6 ;  /* 0x0000000600097306 */ /* 0x000e300000209400 */
[----:B0-----:R-:W0:Y:S02]  /*d970*/  MUFU.RCP R9, R9 ;  /* 0x0000000900097308 */ /* 0x001e240000001000 */
[----:B0-----:R-:W-:-:S06]  /*d980*/  IADD3 R3, R9, 0xffffffe, RZ ;  /* 0x0ffffffe09037810 */ /* 0x001fcc0007ffe0ff */
[----:B------:R-:W0:Y:S02]  /*d990*/  F2I.FTZ.U32.TRUNC.NTZ R3, R3 ;  /* 0x0000000300037305 */ /* 0x000e24000021f000 */
[----:B0-----:R-:W-:Y:S01]  /*d9a0*/  IMAD.MOV R11, RZ, RZ, -R3 ;  /* 0x000000ffff0b7224 */ /* 0x001fe200078e0a03 */
[----:B------:R-:W-:Y:S06]  /*d9b0*/  @!P0 BRA `(.L_x_307) ;  /* 0x0000000000088947 */ /* 0x000fec0003800000 */
[----:B------:R-:W-:-:S05]  /*d9c0*/  VIADD R9, R5, 0xffffffff ;  /* 0xffffffff05097836 */ /* 0x000fca0000000000 */
[----:B------:R0:W1:Y:S02]  /*d9d0*/  SHFL.IDX PT, R16, R2, R9, 0x1f ;  /* 0x00001f0902107589 */ /* 0x00006400000e0000 */
.L_x_307:
[----:B-1----:R-:W-:Y:S01]  /*d9e0*/  IMAD R16, R16, UR4, R7 ;  /* 0x0000000410107c24 */ /* 0x002fe2000f8e0207 */
[----:B------:R-:W-:Y:S01]  /*d9f0*/  IADD3 R19, R5, R19, RZ ;  /* 0x0000001305137210 */ /* 0x000fe20007ffe0ff */
[----:B------:R-:W-:Y:S02]  /*da00*/  IMAD R7, R11, R6, RZ ;  /* 0x000000060b077224 */ /* 0x000fe400078e02ff */
[----:B0-----:R-:W-:Y:S01]  /*da10*/  IMAD.MOV.U32 R2, RZ, RZ, RZ ;  /* 0x000000ffff027224 */ /* 0x001fe200078e00ff */
[----:B------:R-:W-:-:S03]  /*da20*/  IADD3 R17, -R16, UR6, RZ ;  /* 0x0000000610117c10 */ /* 0x000fc6000fffe1ff */
[----:B------:R-:W-:Y:S01]  /*da30*/  IMAD.HI.U32 R2, R3, R7, R2 ;  /* 0x0000000703027227 */ /* 0x000fe200078e0002 */
[----:B------:R-:W-:Y:S02]  /*da40*/  IABS R7, R0 ;  /* 0x0000000000077213 */ /* 0x000fe40000000000 */
[----:B------:R-:W-:-:S03]  /*da50*/  IABS R3, R17 ;  /* 0x0000001100037213 */ /* 0x000fc60000000000 */
[----:B------:R-:W-:Y:S02]  /*da60*/  IMAD.MOV R7, RZ, RZ, -R7 ;  /* 0x000000ffff077224 */ /* 0x000fe400078e0a07 */
[----:B------:R-:W-:-:S04]  /*da70*/  IMAD.HI.U32 R2, R2, R3, RZ ;  /* 0x0000000302027227 */ /* 0x000fc800078e00ff */
[----:B------:R-:W-:-:S05]  /*da80*/  IMAD R3, R2, R7, R3 ;  /* 0x0000000702037224 */ /* 0x000fca00078e0203 */
[----:B------:R-:W-:-:S13]  /*da90*/  ISETP.GT.U32.AND P0, PT, R6, R3, PT ;  /* 0x000000030600720c */ /* 0x000fda0003f04070 */
[----:B------:R-:W-:Y:S02]  /*daa0*/  @!P0 IMAD.IADD R3, R3, 0x1, -R6 ;  /* 0x0000000103038824 */ /* 0x000fe400078e0a06 */
[----:B------:R-:W-:-:S03]  /*dab0*/  @!P0 VIADD R2, R2, 0x1 ;  /* 0x0000000102028836 */ /* 0x000fc60000000000 */
[----:B------:R-:W-:Y:S02]  /*dac0*/  ISETP.GE.U32.AND P0, PT, R3, R6, PT ;  /* 0x000000060300720c */ /* 0x000fe40003f06070 */
[----:B------:R-:W-:-:S11]  /*dad0*/  LOP3.LUT R3, R17, R0, RZ, 0x3c, !PT ;  /* 0x0000000011037212 */ /* 0x000fd600078e3cff */
[----:B------:R-:W-:Y:S01]  /*dae0*/  @P0 VIADD R2, R2, 0x1 ;  /* 0x0000000102020836 */ /* 0x000fe20000000000 */
[----:B------:R-:W-:-:S13]  /*daf0*/  ISETP.GE.AND P0, PT, R3, RZ, PT ;  /* 0x000000ff0300720c */ /* 0x000fda0003f06270 */
[----:B------:R-:W-:Y:S01]  /*db00*/  @!P0 IMAD.MOV R2, RZ, RZ, -R2 ;  /* 0x000000ffff028224 */ /* 0x000fe200078e0a02 */
[----:B------:R-:W-:-:S13]  /*db10*/  ISETP.NE.AND P0, PT, R0, RZ, PT ;  /* 0x000000ff0000720c */ /* 0x000fda0003f05270 */
[----:B------:R-:W-:-:S05]  /*db20*/  @!P0 LOP3.LUT R2, RZ, R0, RZ, 0x33, !PT ;  /* 0x00000000ff028212 */ /* 0x000fca00078e33ff */
[--C-:B------:R-:W-:Y:S02]  /*db30*/  IMAD.MOV R3, RZ, RZ, -R2.reuse ;  /* 0x000000ffff037224 */ /* 0x100fe400078e0a02 */
[----:B------:R-:W-:Y:S02]  /*db40*/  IMAD.MOV.U32 R18, RZ, RZ, R2 ;  /* 0x000000ffff127224 */ /* 0x000fe400078e0002 */
[----:B------:R-:W-:Y:S01]  /*db50*/  IMAD R17, R0, R3, R17 ;  /* 0x0000000300117224 */ /* 0x000fe200078e0211 */
[----:B------:R-:W-:Y:S06]  /*db60*/  BRA `(.L_x_308) ;  /* 0x00000000000c7947 */ /* 0x000fec0003800000 */
.L_x_303:
[----:B------:R-:W-:Y:S02]  /*db70*/  IMAD.MOV.U32 R17, RZ, RZ, RZ ;  /* 0x000000ffff117224 */ /* 0x000fe400078e00ff */
[----:B------:R-:W-:Y:S02]  /*db80*/  IMAD.U32 R16, RZ, RZ, UR6 ;  /* 0x00000006ff107e24 */ /* 0x000fe4000f8e00ff */
[----:B------:R-:W-:-:S07]  /*db90*/  IMAD.MOV.U32 R18, RZ, RZ, RZ ;  /* 0x000000ffff127224 */ /* 0x000fce00078e00ff */
.L_x_308:
[----:B------:R-:W0:Y:S01]  /*dba0*/  S2R R0, SR_TID.X ;  /* 0x0000000000007919 */ /* 0x000e220000002100 */
[----:B------:R-:W-:Y:S01]  /*dbb0*/  STL [R1+0x28], RZ ;  /* 0x000028ff01007387 */ /* 0x000fe20000100800 */
[----:B0-----:R-:W-:-:S04]  /*dbc0*/  LOP3.LUT R0, R0, 0x1f, RZ, 0xc0, !PT ;  /* 0x0000001f00007812 */ /* 0x001fc800078ec0ff */
[----:B------:R-:W-:-:S13]  /*dbd0*/  ISETP.NE.AND P0, PT, R0, RZ, PT ;  /* 0x000000ff0000720c */ /* 0x000fda0003f05270 */
[----:B------:R-:W0:Y:S01]  /*dbe0*/  @!P0 S2R R3, SR_CgaCtaId ;  /* 0x0000000000038919 */ /* 0x000e220000008800 */
[----:B------:R-:W-:-:S04]  /*dbf0*/  @!P0 MOV R0, 0x400 ;  /* 0x0000040000008802 */ /* 0x000fc80000000f00 */
[----:B0-----:R-:W-:-:S05]  /*dc00*/  @!P0 LEA R0, R3, R0, 0x18 ;  /* 0x0000000003008211 */ /* 0x001fca00078ec0ff */
[----:B------:R0:W-:Y:S01]  /*dc10*/  @!P0 STS.128 [R0+0x388d0], R16 ;  /* 0x0388d01000008388 */ /* 0x0001e20000000c00 */
[----:B------:R-:W-:Y:S06]  /*dc20*/  BAR.ARV 0x5, 0x120 ;  /* 0x0144800000007b1d */ /* 0x000fec0000002000 */
[----:B------:R-:W-:Y:S01]  /*dc30*/  ISETP.GE.AND P0, PT, R19, UR5, PT ;  /* 0x0000000513007c0c */ /* 0x000fe2000bf06270 */
[----:B0-----:R-:W-:-:S05]  /*dc40*/  IMAD.MOV.U32 R0, RZ, RZ, 0x1 ;  /* 0x00000001ff007424 */ /* 0x001fca00078e00ff */
[----:B------:R0:W-:Y:S04]  /*dc50*/  STL [R1+0x8], R0 ;  /* 0x0000080001007387 */ /* 0x0001e80000100800 */
[----:B------:R0:W-:Y:S03]  /*dc60*/  STL [R1], RZ ;  /* 0x000000ff01007387 */ /* 0x0001e60000100800 */
[----:B------:R-:W-:Y:S05]  /*dc70*/  @P0 BRA `(.L_x_309) ;  /* 0x0000004400140947 */ /* 0x000fea0003800000 */
[----:B0-----:R-:W-:Y:S01]  /*dc80*/  IMAD.MOV.U32 R0, RZ, RZ, 0x1 ;  /* 0x00000001ff007424 */ /* 0x001fe200078e00ff */
[----:B------:R0:W-:Y:S01]  /*dc90*/  STL [R1], RZ ;  /* 0x000000ff01007387 */ /* 0x0001e20000100800 */
[----:B------:R-:W-:Y:S01]  /*dca0*/  ULDC UR38, c[0x0][0xc] ;  /* 0x0000030000267ab9 */ /* 0x000fe20000000800 */
[----:B------:R-:W-:Y:S02]  /*dcb0*/  ULDC.64 UR36, c[0x0][0x198] ;  /* 0x0000660000247ab9 */ /* 0x000fe40000000a00 */
[----:B------:R0:W-:Y:S04]  /*dcc0*/  STL [R1+0x8], R0 ;  /* 0x0000080001007387 */ /* 0x0001e80000100800 */
[----:B------:R0:W-:Y:S02]  /*dcd0*/  STL [R1+0x28], RZ ;  /* 0x000028ff01007387 */ /* 0x0001e40000100800 */
.L_x_375:
[----:B-1----:R-:W1:Y:S01]  /*dce0*/  LDC.64 R2, c[0x0][0xc60] ;  /* 0x00031800ff027b82 */ /* 0x002e620000000a00 */
[----:B------:R-:W-:Y:S01]  /*dcf0*/  ULDC.64 UR4, c[0x0][0x208] ;  /* 0x0000820000047ab9 */ /* 0x000fe20000000a00 */
[----:B-1----:R-:W-:-:S05]  /*dd00*/  IMAD.WIDE R2, R19, 0x4, R2 ;  /* 0x0000000413027825 */ /* 0x002fca00078e0202 */
[----:B------:R-:W2:Y:S01]  /*dd10*/  LDG.E R5, desc[UR4][R2.64] ;  /* 0x0000000402057981 */ /* 0x000ea2000c1e1900 */
[----:B------:R-:W-:Y:S05]  /*dd20*/  YIELD ;  /* 0x0000000000007946 */ /* 0x000fea0003800000 */
[----:B------:R-:W-:Y:S01]  /*dd30*/  ULDC.64 UR4, c[0x0][0xa28] ;  /* 0x00028a0000047ab9 */ /* 0x000fe20000000a00 */
[----:B0-----:R-:W-:Y:S01]  /*dd40*/  IMAD.MOV.U32 R0, RZ, RZ, RZ ;  /* 0x000000ffff007224 */ /* 0x001fe200078e00ff */
[----:B------:R-:W-:Y:S01]  /*dd50*/  ISETP.NE.U32.AND P0, PT, RZ, UR4, PT ;  /* 0x00000004ff007c0c */ /* 0x000fe2000bf05070 */
[----:B------:R-:W-:-:S03]  /*dd60*/  ULDC.64 UR6, c[0x0][0x208] ;  /* 0x0000820000067ab9 */ /* 0x000fc60000000a00 */
[----:B------:R-:W-:Y:S01]  /*dd70*/  ISETP.NE.AND.EX P0, PT, RZ, UR5, PT, P0 ;  /* 0x00000005ff007c0c */ /* 0x000fe2000bf05300 */
[----:B------:R-:W-:Y:S01]  /*dd80*/  IMAD.MOV.U32 R6, RZ, RZ, RZ ;  /* 0x000000ffff067224 */ /* 0x000fe200078e00ff */
[----:B--2---:R-:W-:Y:S01]  /*dd90*/  SHF.R.S32.HI R4, RZ, 0x1f, R5 ;  /* 0x0000001fff047819 */ /* 0x004fe20000011405 */
[----:B------:R-:W-:-:S10]  /*dda0*/  IMAD.SHL.U32 R7, R5, 0x4, RZ ;  /* 0x0000000405077824 */ /* 0x000fd400078e00ff */
[C---:B------:R-:W-:Y:S01]  /*ddb0*/  @P0 LEA R2, P1, R5.reuse, UR4, 0x2 ;  /* 0x0000000405020c11 */ /* 0x040fe2000f8210ff */
[----:B------:R-:W-:Y:S03]  /*ddc0*/  STL [R1+0x14], R5 ;  /* 0x0000140501007387 */ /* 0x000fe60000100800 */
[----:B------:R-:W-:Y:S01]  /*ddd0*/  @P0 LEA.HI.X R3, R5, UR5, R4, 0x2, P1 ;  /* 0x0000000505030c11 */ /* 0x000fe200088f1404 */
[----:B------:R-:W-:-:S04]  /*dde0*/  ULDC.64 UR4, c[0x0][0xa00] ;  /* 0x0002800000047ab9 */ /* 0x000fc80000000a00 */
[----:B------:R0:W5:Y:S01]  /*ddf0*/  @P0 LDG.E R0, desc[UR6][R2.64] ;  /* 0x0000000602000981 */ /* 0x000162000c1e1900 */
[----:B------:R-:W-:-:S04]  /*de00*/  ISETP.NE.U32.AND P0, PT, RZ, UR4, PT ;  /* 0x00000004ff007c0c */ /* 0x000fc8000bf05070 */
[----:B------:R-:W-:-:S13]  /*de10*/  ISETP.NE.AND.EX P0, PT, RZ, UR5, PT, P0 ;  /* 0x00000005ff007c0c */ /* 0x000fda000bf05300 */
[----:B0-----:R-:W-:-:S04]  /*de20*/  @P0 LEA R2, P1, R5, UR4, 0x2 ;  /* 0x0000000405020c11 */ /* 0x001fc8000f8210ff */
[----:B------:R-:W-:Y:S01]  /*de30*/  @P0 LEA.HI.X R3, R5, UR5, R4, 0x2, P1 ;  /* 0x0000000505030c11 */ /* 0x000fe200088f1404 */
[----:B------:R-:W-:-:S04]  /*de40*/  ULDC.64 UR4, c[0x0][0xa20] ;  /* 0x0002880000047ab9 */ /* 0x000fc80000000a00 */
[----:B------:R-:W2:Y:S01]  /*de50*/  @P0 LDG.E R6, desc[UR6][R2.64] ;  /* 0x0000000602060981 */ /* 0x000ea2000c1e1900 */
[----:B------:R-:W-:-:S04]  /*de60*/  ISETP.NE.U32.AND P0, PT, RZ, UR4, PT ;  /* 0x00000004ff007c0c */ /* 0x000fc8000bf05070 */
[----:B------:R-:W-:Y:S01]  /*de70*/  ISETP.NE.AND.EX P0, PT, RZ, UR5, PT, P0 ;  /* 0x00000005ff007c0c */ /* 0x000fe2000bf05300 */
[----:B--2---:R0:W-:Y:S04]  /*de80*/  STL [R1+0x2c], R6 ;  /* 0x00002c0601007387 */ /* 0x0041e80000100800 */
[----:B------:R1:W-:Y:S01]  /*de90*/  STL [R1+0x1c], R7 ;  /* 0x00001c0701007387 */ /* 0x0003e20000100800 */
[----:B0-----:R-:W-:-:S07]  /*dea0*/  SHF.L.U64.HI R6, R5, 0x2, R4 ;  /* 0x0000000205067819 */ /* 0x001fce0000010204 */
[C---:B------:R-:W-:Y:S01]  /*deb0*/  @P0 IADD3 R4, P1, R7.reuse, UR4, RZ ;  /* 0x0000000407040c10 */ /* 0x040fe2000ff3e0ff */
[----:B------:R0:W-:Y:S03]  /*dec0*/  STL [R1+0x20], R6 ;  /* 0x0000200601007387 */ /* 0x0001e60000100800 */
[C---:B------:R-:W-:Y:S01]  /*ded0*/  @P0 IADD3.X R5, R6.reuse, UR5, RZ, P1, !PT ;  /* 0x0000000506050c10 */ /* 0x040fe20008ffe4ff */
[----:B------:R-:W-:Y:S02]  /*dee0*/  ULDC.64 UR4, c[0x0][0xa08] ;  /* 0x0002820000047ab9 */ /* 0x000fe40000000a00 */
[----:B------:R-:W-:Y:S02]  /*def0*/  IADD3 R2, P1, R7, UR4, RZ ;  /* 0x0000000407027c10 */ /* 0x000fe4000ff3e0ff */
[----:B-1----:R-:W-:Y:S02]  /*df00*/  MOV R7, RZ ;  /* 0x000000ff00077202 */ /* 0x002fe40000000f00 */
[----:B------:R-:W-:-:S02]  /*df10*/  IADD3.X R3, R6, UR5, RZ, P1, !PT ;  /* 0x0000000506037c10 */ /* 0x000fc40008ffe4ff */
[----:B------:R-:W-:-:S04]  /*df20*/  ISETP.NE.U32.AND P1, PT, RZ, UR4, PT ;  /* 0x00000004ff007c0c */ /* 0x000fc8000bf25070 */
[----:B------:R-:W-:Y:S01]  /*df30*/  ISETP.NE.AND.EX P1, PT, RZ, UR5, PT, P1 ;  /* 0x00000005ff007c0c */ /* 0x000fe2000bf25310 */
[----:B------:R-:W-:Y:S02]  /*df40*/  ULDC.64 UR4, c[0x0][0x3f8] ;  /* 0x0000fe0000047ab9 */ /* 0x000fe40000000a00 */
[----:B------:R-:W-:-:S03]  /*df50*/  UISETP.NE.U32.AND UP0, UPT, UR4, URZ, UPT ;  /* 0x0000003f0400728c */ /* 0x000fc6000bf05070 */
[----:B------:R-:W-:Y:S01]  /*df60*/  ULDC UR4, c[0x0][0x404] ;  /* 0x0001010000047ab9 */ /* 0x000fe20000000800 */
[----:B------:R-:W-:-:S03]  /*df70*/  UISETP.NE.AND.EX UP0, UPT, UR5, URZ, UPT, UP0 ;  /* 0x0000003f0500728c */ /* 0x000fc6000bf05300 */
[----:B------:R-:W-:Y:S01]  /*df80*/  ULDC UR5, c[0x0][0x2e0] ;  /* 0x0000b80000057ab9 */ /* 0x000fe20000000800 */
[----:B------:R-:W-:Y:S02]  /*df90*/  USEL UR4, UR4, 0x1, UP0 ;  /* 0x0000000104047887 */ /* 0x000fe40008000000 */
[----:B------:R1:W5:Y:S02]  /*dfa0*/  @P1 LDG.E R7, desc[UR6][R2.64] ;  /* 0x0000000602071981 */ /* 0x000364000c1e1900 */
[----:B------:R-:W-:-:S06]  /*dfb0*/  UIMAD UR4, UR4, UR5, URZ ;  /* 0x00000005040472a4 */ /* 0x000fcc000f8e023f */
[----:B0-----:R-:W-:-:S06]  /*dfc0*/  IMAD.U32 R6, RZ, RZ, UR4 ;  /* 0x00000004ff067e24 */ /* 0x001fcc000f8e00ff */
[----:B------:R1:W5:Y:S01]  /*dfd0*/  @P0 LDG.E R6, desc[UR6][R4.64] ;  /* 0x0000000604060981 */ /* 0x000362000c1e1900 */
[----:B------:R-:W-:Y:S05]  /*dfe0*/  @P0 BRA `(.L_x_310) ;  /* 0x0000000000140947 */ /* 0x000fea0003800000 */
[----:B------:R-:W-:Y:S05]  /*dff0*/  @!P1 BRA `(.L_x_310) ;  /* 0x0000000000109947 */ /* 0x000fea0003800000 */
[----:B------:R-:W-:Y:S02]  /*e000*/  ULDC.64 UR4, c[0x0][0x208] ;  /* 0x0000820000047ab9 */ /* 0x000fe40000000a00 */
[----:B-----5:R-:W2:Y:S04]  /*e010*/  LDG.E R6, desc[UR4][R2.64] ;  /* 0x0000000402067981 */ /* 0x020ea8000c1e1900 */
[----:B-1----:R-:W2:Y:S02]  /*e020*/  LDG.E R5, desc[UR4][R2.64+0x4] ;  /* 0x0000040402057981 */ /* 0x002ea4000c1e1900 */
[----:B--2---:R-:W-:-:S07]  /*e030*/  IMAD.IADD R6, R5, 0x1, -R6 ;  /* 0x0000000105067824 */ /* 0x004fce00078e0a06 */
.L_x_310:
[--C-:B-1---5:R-:W-:Y:S01]  /*e040*/  IMAD.IADD R2, R6, 0x1, -R0.reuse ;  /* 0x0000000106027824 */ /* 0x122fe200078e0a00 */
[----:B------:R-:W-:Y:S01]  /*e050*/  BSSY B6, `(.L_x_311) ;  /* 0x0000368000067945 */ /* 0x000fe20003800000 */
[----:B------:R-:W-:Y:S02]  /*e060*/  IMAD.IADD R3, R7, 0x1, R0 ;  /* 0x0000000107037824 */ /* 0x000fe400078e0200 */
[C---:B------:R-:W-:Y:S01]  /*e070*/  VIADD R0, R2.reuse, 0x4f ;  /* 0x0000004f02007836 */ /* 0x040fe20000000000 */
[----:B------:R-:W-:Y:S01]  /*e080*/  STL [R1+0x24], R2 ;  /* 0x0000240201007387 */ /* 0x000fe20000100800 */
[----:B------:R-:W-:Y:S02]  /*e090*/  ISETP.GT.AND P0, PT, R2, RZ, PT ;  /* 0x000000ff0200720c */ /* 0x000fe40003f04270 */
[----:B------:R-:W-:Y:S01]  /*e0a0*/  IMAD.HI R0, R0, 0x66666667, RZ ;  /* 0x6666666700007827 */ /* 0x000fe200078e02ff */
[----:B------:R0:W-:Y:S04]  /*e0b0*/  STL [R1+0x4], R3 ;  /* 0x0000040301007387 */ /* 0x0001e80000100800 */
[----:B0-----:R-:W-:-:S04]  /*e0c0*/  SHF.R.U32.HI R3, RZ, 0x1f, R0 ;  /* 0x0000001fff037819 */ /* 0x001fc80000011600 */
[----:B------:R-:W-:-:S05]  /*e0d0*/  LEA.HI.SX32 R0, R0, R3, 0x1b ;  /* 0x0000000300007211 */ /* 0x000fca00078fdaff */
[----:B------:R0:W-:Y:S01]  /*e0e0*/  STL [R1+0x18], R0 ;  /* 0x0000180001007387 */ /* 0x0001e20000100800 */
[----:B------:R-:W-:Y:S05]  /*e0f0*/  @P0 BRA `(.L_x_312) ;  /* 0x0000000000480947 */ /* 0x000fea0003800000 */
[----:B------:R-:W1:Y:S02]  /*e100*/  S2R R2, SR_TID.X ;  /* 0x0000000000027919 */ /* 0x000e640000002100 */
[----:B-1----:R-:W-:-:S04]  /*e110*/  LOP3.LUT R2, R2, 0x1f, RZ, 0xc0, !PT ;  /* 0x0000001f02027812 */ /* 0x002fc800078ec0ff */
[----:B------:R-:W-:-:S13]  /*e120*/  ISETP.NE.AND P1, PT, R2, RZ, PT ;  /* 0x000000ff0200720c */ /* 0x000fda0003f25270 */
[----:B------:R-:W-:Y:S05]  /*e130*/  @P1 BRA `(.L_x_313) ;  /* 0x0000003400641947 */ /* 0x000fea0003800000 */
[----:B------:R-:W1:Y:S01]  /*e140*/  S2R R7, SR_LANEID ;  /* 0x0000000000077919 */ /* 0x000e620000000000 */
[----:B------:R-:W-:Y:S01]  /*e150*/  VOTEU.ANY UR4, UPT, PT ;  /* 0x0000000000047886 */ /* 0x000fe200038e0100 */
[----:B------:R-:W2:Y:S01]  /*e160*/  LDC.64 R2, c[0x0][0xc38] ;  /* 0x00030e00ff027b82 */ /* 0x000ea20000000a00 */
[----:B0-----:R-:W1:Y:S01]  /*e170*/  FLO.U32 R0, UR4 ;  /* 0x0000000400007d00 */ /* 0x001e6200080e0000 */
[----:B------:R-:W-:-:S07]  /*e180*/  ULDC.64 UR6, c[0x0][0x208] ;  /* 0x0000820000067ab9 */ /* 0x000fce0000000a00 */
[----:B------:R-:W2:Y:S01]  /*e190*/  POPC R5, UR4 ;  /* 0x0000000400057d09 */ /* 0x000ea20008000000 */
[----:B-1----:R-:W-:-:S13]  /*e1a0*/  ISETP.EQ.U32.AND P0, PT, R0, R7, PT ;  /* 0x000000070000720c */ /* 0x002fda0003f02070 */
[----:B--2---:R-:W2:Y:S01]  /*e1b0*/  @P0 ATOMG.E.ADD.STRONG.GPU PT, R3, desc[UR6][R2.64], R5 ;  /* 0x00000005020309a8 */ /* 0x004ea200081ee1c6 */
[----:B------:R-:W0:Y:S02]  /*e1c0*/  S2R R4, SR_LTMASK ;  /* 0x0000000000047919 */ /* 0x000e240000003900 */
[----:B0-----:R-:W-:-:S04]  /*e1d0*/  LOP3.LUT R4, R4, UR4, RZ, 0xc0, !PT ;  /* 0x0000000404047c12 */ /* 0x001fc8000f8ec0ff */
[----:B------:R-:W0:Y:S01]  /*e1e0*/  POPC R7, R4 ;  /* 0x0000000400077309 */ /* 0x000e220000000000 */
[----:B--2---:R-:W0:Y:S02]  /*e1f0*/  SHFL.IDX PT, R0, R3, R0, 0x1f ;  /* 0x00001f0003007589 */ /* 0x004e2400000e0000 */
[----:B0-----:R-:W-:Y:S01]  /*e200*/  IADD3 R16, R0, UR38, R7 ;  /* 0x0000002600107c10 */ /* 0x001fe2000fffe007 */
[----:B------:R-:W-:Y:S06]  /*e210*/  BRA `(.L_x_313) ;  /* 0x00000034002c7947 */ /* 0x000fec0003800000 */
.L_x_312:
[----:B------:R-:W1:Y:S01]  /*e220*/  S2R R3, SR_CgaCtaId ;  /* 0x0000000000037919 */ /* 0x000e620000008800 */
[----:B0-----:R-:W-:-:S04]  /*e230*/  MOV R0, 0x400 ;  /* 0x0000040000007802 */ /* 0x001fc80000000f00 */
[----:B-1----:R-:W-:-:S05]  /*e240*/  LEA R2, R3, R0, 0x18 ;  /* 0x0000000003027211 */ /* 0x002fca00078ec0ff */
[----:B------:R0:W-:Y:S01]  /*e250*/  STL [R1+0x10], R2 ;  /* 0x0000100201007387 */ /* 0x0001e20000100800 */
[----:B------:R-:W-:-:S05]  /*e260*/  VIADD R0, R2, 0x24400 ;  /* 0x0002440002007836 */ /* 0x000fca0000000000 */
[----:B------:R-:W-:-:S13]  /*e270*/  LOP3.LUT P0, RZ, R0, 0x3ff, RZ, 0xc0, !PT ;  /* 0x000003ff00ff7812 */ /* 0x000fda000780c0ff */
[----:B0-----:R-:W-:Y:S05]  /*e280*/  @!P0 BRA `(.L_x_314) ;  /* 0x0000000000408947 */ /* 0x001fea0003800000 */
[----:B------:R-:W-:Y:S01]  /*e290*/  MOV R2, 0x0 ;  /* 0x0000000000027802 */ /* 0x000fe20000000f00 */
[----:B------:R-:W-:Y:S01]  /*e2a0*/  ULDC.64 UR6, c[0x4][0xa8] ;  /* 0x01002a0000067ab9 */ /* 0x000fe20000000a00 */
[----:B------:R-:W-:Y:S01]  /*e2b0*/  ULDC.64 UR8, c[0x4][0xb0] ;  /* 0x01002c0000087ab9 */ /* 0x000fe20000000a00 */
[----:B------:R-:W-:Y:S01]  /*e2c0*/  ULDC.64 UR4, c[0x4][0x8] ;  /* 0x0100020000047ab9 */ /* 0x000fe20000000a00 */
[----:B------:R-:W-:Y:S01]  /*e2d0*/  IMAD.U32 R4, RZ, RZ, UR6 ;  /* 0x00000006ff047e24 */ /* 0x000fe2000f8e00ff */
[----:B------:R-:W-:Y:S01]  /*e2e0*/  MOV R7, UR9 ;  /* 0x0000000900077c02 */ /* 0x000fe20008000f00 */
[----:B------:R-:W0:Y:S01]  /*e2f0*/  LDC.64 R2, c[0x4][R2] ;  /* 0x0100000002027b82 */ /* 0x000e220000000a00 */
        /* <DEDUP_REMOVED lines=8> */
[----:B0-----:R-:W-:Y:S05]  /*e380*/  CALL.ABS.NOINC R2 ;  /* 0x0000000002007343 */ /* 0x001fea0003c00000 */
.L_x_314:
        /* <DEDUP_REMOVED lines=8> */
[----:B------:R0:W1:Y:S01]  /*e410*/  LDC.64 R2, c[0x4][R0] ;  /* 0x0100000000027b82 */ /* 0x0000620000000a00 */
        /* <DEDUP_REMOVED lines=11> */
.L_x_316:
        /* <DEDUP_REMOVED lines=16> */
.L_x_315:
[----:B------:R-:W2:Y:S01]  /*e5d0*/  LDL.LU R2, [R1+0x1c] ;  /* 0x00001c0001027983 */ /* 0x000ea20000300800 */
[----:B------:R-:W-:-:S03]  /*e5e0*/  ULDC.64 UR4, c[0x0][0x9f8] ;  /* 0x00027e0000047ab9 */ /* 0x000fc60000000a00 */
[----:B------:R-:W3:Y:S04]  /*e5f0*/  LDL.LU R0, [R1+0x20] ;  /* 0x0000200001007983 */ /* 0x000ee80000300800 */
[----:B------:R-:W4:Y:S04]  /*e600*/  LDL.LU R4, [R1+0x2c] ;  /* 0x00002c0001047983 */ /* 0x000f280000300800 */
[----:B------:R-:W4:Y:S01]  /*e610*/  LDL.LU R8, [R1+0x14] ;  /* 0x0000140001087983 */ /* 0x000f220000300800 */
[----:B------:R-:W-:Y:S01]  /*e620*/  ISETP.NE.U32.AND P0, PT, RZ, UR4, PT ;  /* 0x00000004ff007c0c */ /* 0x000fe2000bf05070 */
[----:B------:R-:W-:-:S03]  /*e630*/  ULDC.64 UR6, c[0x0][0x208] ;  /* 0x0000820000067ab9 */ /* 0x000fc60000000a00 */
[----:B------:R-:W-:Y:S01]  /*e640*/  ISETP.NE.AND.EX P0, PT, RZ, UR5, PT, P0 ;  /* 0x00000005ff007c0c */ /* 0x000fe2000bf05300 */
[----:B------:R-:W0:Y:S02]  /*e650*/  S2R R9, SR_TID.X ;  /* 0x0000000000097919 */ /* 0x000e240000002100 */
[----:B0-----:R-:W-:-:S04]  /*e660*/  LOP3.LUT R9, R9, 0x1f, RZ, 0xc0, !PT ;  /* 0x0000001f09097812 */ /* 0x001fc800078ec0ff */
[----:B------:R-:W-:-:S13]  /*e670*/  ISETP.NE.AND P6, PT, R9, RZ, PT ;  /* 0x000000ff0900720c */ /* 0x000fda0003fc5270 */
[----:B------:R-:W-:-:S05]  /*e680*/  VOTEU.ALL UP1, P6 ;  /* 0x00000000003f7886 */ /* 0x000fca0003020000 */
[----:B------:R-:W-:-:S04]  /*e690*/  @!UP1 UIADD3 UR8, UP0, UR36, 0x270, URZ ;  /* 0x0000027024089890 */ /* 0x000fc8000ff1e03f */
[----:B------:R-:W-:-:S03]  /*e6a0*/  @!UP1 UIADD3.X UR9, URZ, UR37, URZ, UP0, !UPT ;  /* 0x000000253f099290 */ /* 0x000fc600087fe43f */
[----:B------:R-:W-:Y:S01]  /*e6b0*/  VOTEU.ALL UP0, P6 ;  /* 0x00000000003f7886 */ /* 0x000fe20003000000 */
[----:B--2---:R-:W-:-:S04]  /*e6c0*/  @P0 IADD3 R2, P1, R2, UR4, RZ ;  /* 0x0000000402020c10 */ /* 0x004fc8000ff3e0ff */
[----:B---3--:R-:W-:Y:S01]  /*e6d0*/  @P0 IADD3.X R3, R0, UR5, RZ, P1, !PT ;  /* 0x0000000500030c10 */ /* 0x008fe20008ffe4ff */
[----:B------:R-:W-:Y:S01]  /*e6e0*/  ULDC.64 UR4, c[0x0][0xa00] ;  /* 0x0002800000047ab9 */ /* 0x000fe20000000a00 */
[----:B----4-:R-:W-:Y:S02]  /*e6f0*/  IMAD R17, R17, 0x80, R4 ;  /* 0x0000008011117824 */ /* 0x010fe400078e0204 */
[----:B------:R-:W0:Y:S01]  /*e700*/  LDC R4, c[0x0][0x428] ;  /* 0x00010a00ff047b82 */ /* 0x000e220000000800 */
[----:B------:R-:W-:-:S06]  /*e710*/  IMAD.MOV.U32 R0, RZ, RZ, R8 ;  /* 0x000000ffff007224 */ /* 0x000fcc00078e0008 */
[----:B------:R1:W5:Y:S01]  /*e720*/  @P0 LDG.E R0, desc[UR6][R2.64] ;  /* 0x0000000602000981 */ /* 0x000362000c1e1900 */
[----:B------:R-:W-:Y:S02]  /*e730*/  PLOP3.LUT P1, PT, P6, PT, PT, 0x8, 0x0 ;  /* 0x000000000000781c */ /* 0x000fe4000372e170 */
[----:B0-----:R-:W-:Y:S01]  /*e740*/  ISETP.NE.AND P0, PT, R4, 0x1, PT ;  /* 0x000000010400780c */ /* 0x001fe20003f05270 */
[----:B------:R-:W-:-:S12]  /*e750*/  IMAD.MOV.U32 R4, RZ, RZ, R18 ;  /* 0x000000ffff047224 */ /* 0x000fd800078e0012 */
[----:B------:R-:W0:Y:S08]  /*e760*/  @P0 LDC R7, c[0x0][0x42c] ;  /* 0x00010b00ff070b82 */ /* 0x000e300000000800 */
[----:B------:R-:W2:Y:S01]  /*e770*/  @P0 LDC R5, c[0x0][0x430] ;  /* 0x00010c00ff050b82 */ /* 0x000ea20000000800 */
[----:B0-----:R-:W-:-:S05]  /*e780*/  @P0 IMAD.HI.U32 R6, R18, R7, RZ ;  /* 0x0000000712060227 */ /* 0x001fca00078e00ff */
[----:B--2---:R-:W-:Y:S02]  /*e790*/  @P0 SHF.R.U32.HI R4, RZ, R5, R6 ;  /* 0x00000005ff040219 */ /* 0x004fe40000011606 */
[----:B------:R-:W-:-:S04]  /*e7a0*/  ISETP.NE.U32.AND P0, PT, RZ, UR4, PT ;  /* 0x00000004ff007c0c */ /* 0x000fc8000bf05070 */
[----:B------:R-:W-:-:S04]  /*e7b0*/  ISETP.NE.AND.EX P0, PT, RZ, UR5, PT, P0 ;  /* 0x00000005ff007c0c */ /* 0x000fc8000bf05300 */
[----:B-1----:R-:W-:-:S09]  /*e7c0*/  SEL R6, R8, RZ, !P0 ;  /* 0x000000ff08067207 */ /* 0x002fd20004000000 */
.L_x_317:
        /* <DEDUP_REMOVED lines=9> */
[----:B0-----:R-:W-:Y:S05]  /*e860*/  @P1 BRA.U.ANY `(.L_x_317) ;  /* 0xfffffffd00d81947 */ /* 0x001fea000393ffff */
[----:B------:R-:W0:Y:S01]  /*e870*/  S2R R2, SR_TID.X ;  /* 0x0000000000027919 */ /* 0x000e220000002100 */
[----:B------:R-:W-:Y:S01]  /*e880*/  UMOV UR4, 0x40 ;  /* 0x0000004000047882 */ /* 0x000fe20000000000 */
[----:B0-----:R-:W-:-:S04]  /*e890*/  LOP3.LUT R2, R2, 0x1f, RZ, 0xc0, !PT ;  /* 0x0000001f02027812 */ /* 0x001fc800078ec0ff */
[----:B------:R-:W-:-:S04]  /*e8a0*/  ISETP.NE.AND P2, PT, R2, RZ, PT ;  /* 0x000000ff0200720c */ /* 0x000fc80003f45270 */
[----:B------:R-:W-:-:S09]  /*e8b0*/  PLOP3.LUT P1, PT, P2, PT, PT, 0x8, 0x0 ;  /* 0x000000000000781c */ /* 0x000fd2000172e170 */
[----:B------:R-:W-:-:S05]  /*e8c0*/  VOTEU.ALL UP0, P2 ;  /* 0x00000000003f7886 */ /* 0x000fca0001000000 */
.L_x_318:
        /* <DEDUP_REMOVED lines=15> */
.L_x_319:
        /* <DEDUP_REMOVED lines=15> */
.L_x_320:
        /* <DEDUP_REMOVED lines=9> */
[----:B------:R-:W0:Y:S01]  /*eb40*/  LDC.64 R2, c[0x0][0x3f8] ;  /* 0x0000fe00ff027b82 */ /* 0x000e220000000a00 */
[----:B------:R-:W-:Y:S02]  /*eb50*/  ULDC.64 UR4, c[0x0][0xa08] ;  /* 0x0002820000047ab9 */ /* 0x000fe40000000a00 */
[----:B0-----:R-:W-:Y:S01]  /*eb60*/  LOP3.LUT P0, RZ, R2, UR4, RZ, 0xfc, !PT ;  /* 0x0000000402ff7c12 */ /* 0x001fe2000f80fcff */
[----:B------:R-:W-:-:S03]  /*eb70*/  UMOV UR4, 0xffffffff ;  /* 0xffffffff00047882 */ /* 0x000fc60000000000 */
[----:B------:R-:W-:-:S04]  /*eb80*/  LOP3.LUT P0, RZ, R3, UR5, RZ, 0xfc, P0 ;  /* 0x0000000503ff7c12 */ /* 0x000fc8000800fcff */
[----:B-----5:R-:W-:Y:S01]  /*eb90*/  SEL R5, R0, RZ, !P0 ;  /* 0x000000ff00057207 */ /* 0x020fe20004000000 */
[----:B------:R-:W-:Y:S08]  /*eba0*/  BRA.DIV UR4, `(.L_x_321) ;  /* 0x0000003a04b07947 */ /* 0x000ff0000b800000 */
.L_x_391:
[----:B------:R-:W2:Y:S01]  /*ebb0*/  LDL R7, [R1+0x18] ;  /* 0x0000180001077983 */ /* 0x000ea20000100800 */
[----:B------:R-:W-:Y:S01]  /*ebc0*/  UMOV UR4, 0xffffffff ;  /* 0xffffffff00047882 */ /* 0x000fe20000000000 */
[----:B------:R-:W-:Y:S01]  /*ebd0*/  SHF.R.S32.HI R12, RZ, 0x1f, R0 ;  /* 0x0000001fff0c7819 */ /* 0x000fe20000011400 */
[----:B--2---:R-:W-:Y:S01]  /*ebe0*/  VIADD R7, R7, 0xffffffff ;  /* 0xffffffff07077836 */ /* 0x004fe20000000000 */
[----:B------:R-:W-:Y:S06]  /*ebf0*/  BRA.DIV UR4, `(.L_x_322) ;  /* 0x0000003a04d07947 */ /* 0x000fec000b800000 */
[----:B------:R-:W-:-:S13]  /*ec00*/  ELECT P6, URZ, PT ;  /* 0x00000000003f782f */ /* 0x000fda00038c0000 */
.L_x_394:
[----:B------:R-:W-:Y:S05]  /*ec10*/  @!P6 BRA `(.L_x_323) ;  /* 0x000000040048e947 */ /* 0x000fea0003800000 */
[----:B------:R0:W-:Y:S01]  /*ec20*/  STL [R1+0xc], R7 ;  /* 0x00000c0701007387 */ /* 0x0001e20000100800 */
[----:B------:R-:W-:-:S04]  /*ec30*/  ISETP.NE.U32.AND P0, PT, R2, RZ, PT ;  /* 0x000000ff0200720c */ /* 0x000fc80003f05070 */
[----:B------:R-:W-:-:S13]  /*ec40*/  ISETP.NE.AND.EX P0, PT, R3, RZ, PT, P0 ;  /* 0x000000ff0300720c */ /* 0x000fda0003f05300 */
[----:B0-----:R-:W-:Y:S05]  /*ec50*/  @!P0 BRA `(.L_x_324) ;  /* 0x0000000000508947 */ /* 0x001fea0003800000 */
[----:B------:R-:W0:Y:S01]  /*ec60*/  LDC R10, c[0x0][0x41c] ;  /* 0x00010700ff0a7b82 */ /* 0x000e220000000800 */
[----:B------:R-:W-:Y:S01]  /*ec70*/  IMAD.MOV.U32 R5, RZ, RZ, R7 ;  /* 0x000000ffff057224 */ /* 0x000fe200078e0007 */
[----:B------:R-:W-:Y:S01]  /*ec80*/  ULDC.64 UR4, c[0x0][0x408] ;  /* 0x0001020000047ab9 */ /* 0x000fe20000000a00 */
[----:B------:R-:W-:Y:S01]  /*ec90*/  ULDC.64 UR6, c[0x0][0x208] ;  /* 0x0000820000067ab9 */ /* 0x000fe20000000a00 */
[----:B0-----:R-:W-:-:S13]  /*eca0*/  ISETP.NE.AND P0, PT, R10, 0x1, PT ;  /* 0x000000010a00780c */ /* 0x001fda0003f05270 */
[----:B------:R-:W0:Y:S02]  /*ecb0*/  @P0 LDC.64 R8, c[0x0][0x420] ;  /* 0x00010800ff080b82 */ /* 0x000e240000000a00 */
[----:B0-----:R-:W-:-:S05]  /*ecc0*/  @P0 IMAD.HI.U32 R8, R7, R8, RZ ;  /* 0x0000000807080227 */ /* 0x001fca00078e00ff */
[----:B------:R-:W-:-:S04]  /*ecd0*/  @P0 SHF.R.U32.HI R5, RZ, R9, R8 ;  /* 0x00000009ff050219 */ /* 0x000fc80000011608 */
[----:B------:R-:W-:-:S05]  /*ece0*/  IADD3 R8, -R5, RZ, RZ ;  /* 0x000000ff05087210 */ /* 0x000fca0007ffe1ff */
[----:B------:R-:W-:Y:S02]  /*ecf0*/  IMAD R9, R10, R8, R7 ;  /* 0x000000080a097224 */ /* 0x000fe400078e0207 */
[----:B------:R-:W-:-:S03]  /*ed00*/  IMAD R8, R12, UR4, RZ ;  /* 0x000000040c087c24 */ /* 0x000fc6000f8e02ff */
[----:B------:R0:W-:Y:S01]  /*ed10*/  STL [R1+0xc], R9 ;  /* 0x00000c0901007387 */ /* 0x0001e20000100800 */
[----:B------:R-:W-:Y:S02]  /*ed20*/  IMAD R10, R0, UR5, R8 ;  /* 0x00000005000a7c24 */ /* 0x000fe4000f8e0208 */
[--C-:B------:R-:W-:Y:S01]  /*ed30*/  IMAD.MOV.U32 R8, RZ, RZ, R5.reuse ;  /* 0x000000ffff087224 */ /* 0x100fe200078e0005 */
[----:B0-----:R-:W-:-:S03]  /*ed40*/  SHF.R.S32.HI R9, RZ, 0x1f, R5 ;  /* 0x0000001fff097819 */ /* 0x001fc60000011405 */
[----:B------:R-:W-:-:S04]  /*ed50*/  IMAD.WIDE.U32 R8, R0, UR4, R8 ;  /* 0x0000000400087c25 */ /* 0x000fc8000f8e0008 */
[----:B------:R-:W-:Y:S01]  /*ed60*/  IMAD.IADD R5, R9, 0x1, R10 ;  /* 0x0000000109057824 */ /* 0x000fe200078e020a */
[----:B------:R-:W-:-:S04]  /*ed70*/  LEA R10, P0, R8, R2, 0x2 ;  /* 0x00000002080a7211 */ /* 0x000fc800078010ff */
[----:B------:R-:W-:-:S05]  /*ed80*/  LEA.HI.X R11, R8, R3, R5, 0x2, P0 ;  /* 0x00000003080b7211 */ /* 0x000fca00000f1405 */
[----:B------:R0:W5:Y:S04]  /*ed90*/  LDG.E R5, desc[UR6][R10.64] ;  /* 0x000000060a057981 */ /* 0x000168000c1e1900 */
.L_x_324:
[----:B------:R-:W2:Y:S01]  /*eda0*/  LDL R8, [R1] ;  /* 0x0000000001087983 */ /* 0x000ea20000100800 */
[----:B0-----:R-:W-:-:S03]  /*edb0*/  MOV R10, 0x400 ;  /* 0x00000400000a7802 */ /* 0x001fc60000000f00 */
[----:B------:R-:W3:Y:S01]  /*edc0*/  LDL R9, [R1+0x8] ;  /* 0x0000080001097983 */ /* 0x000ee20000100800 */
[----:B------:R-:W0:Y:S02]  /*edd0*/  S2R R11, SR_CgaCtaId ;  /* 0x00000000000b7919 */ /* 0x000e240000008800 */
[----:B0-----:R-:W-:-:S05]  /*ede0*/  LEA R10, R11, R10, 0x18 ;  /* 0x0000000a0b0a7211 */ /* 0x001fca00078ec0ff */
[----:B--2---:R-:W-:Y:S01]  /*edf0*/  IMAD R8, R8, 0x8, R10 ;  /* 0x0000000808087824 */ /* 0x004fe200078e020a */
[----:B---3--:R-:W-:-:S04]  /*ee00*/  SHF.L.U32 R9, R9, 0x1f, RZ ;  /* 0x0000001f09097819 */ /* 0x008fc800000006ff */
[----:B------:R-:W0:Y:S02]  /*ee10*/  SYNCS.PHASECHK.TRANS64.TRYWAIT P0, [R8+URZ+0x38840], R9 ;  /* 0x03884009080075a7 */ /* 0x000e24000800017f */
[----:B0-----:R-:W-:Y:S05]  /*ee20*/  @!P0 BRA `(.L_x_325) ;  /* 0x0000003800648947 */ /* 0x001fea0003800000 */
.L_x_395:
[----:B------:R-:W1:Y:S02]  /*ee30*/  S2R R10, SR_TID.X ;  /* 0x00000000000a7919 */ /* 0x000e640000002100 */
[----:B-1----:R-:W-:-:S04]  /*ee40*/  LOP3.LUT R10, R10, 0x7f, RZ, 0xc0, !PT ;  /* 0x0000007f0a0a7812 */ /* 0x002fc800078ec0ff */
[----:B------:R-:W-:-:S13]  /*ee50*/  ISETP.NE.AND P0, PT, R10, RZ, PT ;  /* 0x000000ff0a00720c */ /* 0x000fda0003f05270 */
[----:B------:R-:W-:Y:S05]  /*ee60*/  @P0 BRA `(.L_x_326) ;  /* 0x00000000001c0947 */ /* 0x000fea0003800000 */
[----:B------:R-:W1:Y:S01]  /*ee70*/  S2R R10, SR_TID.X ;  /* 0x00000000000a7919 */ /* 0x000e620000002100 */
[----:B0-----:R-:W-:-:S04]  /*ee80*/  IMAD.MOV.U32 R9, RZ, RZ, 0xa000 ;  /* 0x0000a000ff097424 */ /* 0x001fc800078e00ff */
[----:B------:R2:W-:Y:S01]  /*ee90*/  SYNCS.ARRIVE.TRANS64 RZ, [R8+URZ+0x38830], R9 ;  /* 0x0388300908ff79a7 */ /* 0x0005e2000800003f */
[----:B-1----:R-:W-:-:S04]  /*eea0*/  LOP3.LUT R10, R10, 0x1f, RZ, 0xc0, !PT ;  /* 0x0000001f0a0a7812 */ /* 0x002fc800078ec0ff */
[----:B------:R-:W-:-:S13]  /*eeb0*/  ISETP.NE.AND P1, PT, R10, RZ, PT ;  /* 0x000000ff0a00720c */ /* 0x000fda0003f25270 */
[----:B--2---:R-:W-:Y:S05]  /*eec0*/  @!P1 BRA `(.L_x_326) ;  /* 0x0000000000049947 */ /* 0x004fea0003800000 */
[----:B------:R-:W-:Y:S01]  /*eed0*/  BPT.TRAP 0x1 ;  /* 0x000000040000795c */ /* 0x000fe20000300000 */
.L_x_326:
[----:B------:R-:W2:Y:S01]  /*eee0*/  LDL R11, [R1] ;  /* 0x00000000010b7983 */ /* 0x000ea20000100800 */
[----:B------:R-:W-:-:S03]  /*eef0*/  MOV R13, 0x400 ;  /* 0x00000400000d7802 */ /* 0x000fc60000000f00 */
[----:B------:R-:W3:Y:S04]  /*ef00*/  LDL R10, [R1+0xc] ;  /* 0x00000c00010a7983 */ /* 0x000ee80000100800 */
[----:B0-----:R-:W4:Y:S01]  /*ef10*/  LDL R9, [R1+0x4] ;  /* 0x0000040001097983 */ /* 0x001f220000100800 */
[----:B------:R-:W0:Y:S01]  /*ef20*/  S2R R14, SR_CgaCtaId ;  /* 0x00000000000e7919 */ /* 0x000e220000008800 */
[----:B------:R-:W-:Y:S01]  /*ef30*/  R2UR UR9, R8 ;  /* 0x00000000080972ca */ /* 0x000fe200000e0000 */
[----:B------:R-:W-:Y:S01]  /*ef40*/  UIADD3 UR4, UP0, UR36, 0x370, URZ ;  /* 0x0000037024047890 */ /* 0x000fe2000ff1e03f */
[----:B------:R-:W-:Y:S02]  /*ef50*/  R2UR UR12, R4 ;  /* 0x00000000040c72ca */ /* 0x000fe400000e0000 */
[----:B-----5:R-:W-:-:S02]  /*ef60*/  R2UR UR13, R5 ;  /* 0x00000000050d72ca */ /* 0x020fc400000e0000 */
[----:B0-----:R-:W-:-:S07]  /*ef70*/  LEA R13, R14, R13, 0x18 ;  /* 0x0000000d0e0d7211 */ /* 0x001fce00078ec0ff */
[----:B------:R-:W-:Y:S01]  /*ef80*/  UIADD3 UR9, UR9, 0x38830, URZ ;  /* 0x0003883009097890 */ /* 0x000fe2000fffe03f */
[----:B------:R-:W-:Y:S01]  /*ef90*/  UMOV UR10, URZ ;  /* 0x0000003f000a7c82 */ /* 0x000fe20008000000 */
[----:B------:R-:W-:Y:S01]  /*efa0*/  UMOV UR6, 0x0 ;  /* 0x0000000000067882 */ /* 0x000fe20000000000 */
[----:B------:R-:W-:Y:S01]  /*efb0*/  UMOV UR7, 0x14f00000 ;  /* 0x14f0000000077882 */ /* 0x000fe20000000000 */
[----:B------:R-:W-:Y:S01]  /*efc0*/  UMOV UR16, 0x40 ;  /* 0x0000004000107882 */ /* 0x000fe20000000000 */
[----:B--2---:R-:W-:Y:S01]  /*efd0*/  IMAD R8, R11, 0xa000, R13 ;  /* 0x0000a0000b087824 */ /* 0x004fe200078e020d */
[----:B---3--:R-:W-:-:S04]  /*efe0*/  R2UR UR11, R10 ;  /* 0x000000000a0b72ca */ /* 0x008fc800000e0000 */
[----:B------:R-:W-:Y:S02]  /*eff0*/  R2UR UR14, R8 ;  /* 0x00000000080e72ca */ /* 0x000fe400000e0000 */
[----:B----4-:R-:W-:-:S11]  /*f000*/  R2UR UR5, R9 ;  /* 0x00000000090572ca */ /* 0x010fd600000e0000 */
[----:B------:R-:W-:Y:S02]  /*f010*/  UIADD3 UR8, UR14, 0x24400, URZ ;  /* 0x000244000e087890 */ /* 0x000fe4000fffe03f */
[----:B------:R-:W-:Y:S02]  /*f020*/  UIMAD UR11, UR11, 0x50, UR5 ;  /* 0x000000500b0b78a4 */ /* 0x000fe4000f8e0205 */
[----:B------:R-:W-:Y:S02]  /*f030*/  UIADD3.X UR5, URZ, UR37, URZ, UP0, !UPT ;  /* 0x000000253f057290 */ /* 0x000fe400087fe43f */
[----:B------:R-:W-:Y:S02]  /*f040*/  UIADD3 UR15, UR14, 0x26c00, URZ ;  /* 0x00026c000e0f7890 */ /* 0x000fe4000fffe03f */
[----:B------:R-:W-:Y:S02]  /*f050*/  UIADD3 UR17, UR14, 0x29400, URZ ;  /* 0x000294000e117890 */ /* 0x000fe4000fffe03f */
[----:B------:R-:W-:-:S03]  /*f060*/  UIADD3 UR18, UR14, 0x2bc00, URZ ;  /* 0x0002bc000e127890 */ /* 0x000fc6000fffe03f */
[----:B------:R0:W-:Y:S01]  /*f070*/  UTMALDG.4D [UR8], [UR4], desc[UR6] ;  /* 0x00000608040075b4 */ /* 0x0001e20008019000 */
[----:B------:R-:W-:Y:S01]  /*f080*/  UMOV UR14, 0x80 ;  /* 0x00000080000e7882 */ /* 0x000fe20000000000 */
[----:B0-----:R-:W-:Y:S01]  /*f090*/  UMOV UR8, UR15 ;  /* 0x0000000f00087c82 */ /* 0x001fe20008000000 */
[----:B------:R-:W-:Y:S02]  /*f0a0*/  UMOV UR10, UR16 ;  /* 0x00000010000a7c82 */ /* 0x000fe40008000000 */
[----:B------:R0:W-:Y:S02]  /*f0b0*/  UTMALDG.4D [UR8], [UR4], desc[UR6] ;  /* 0x00000608040075b4 */ /* 0x0001e40008019000 */
[----:B0-----:R-:W-:Y:S01]  /*f0c0*/  UMOV UR8, UR17 ;  /* 0x0000001100087c82 */ /* 0x001fe20008000000 */
[----:B------:R-:W-:Y:S01]  /*f0d0*/  UMOV UR10, UR14 ;  /* 0x0000000e000a7c82 */ /* 0x000fe20008000000 */
[----:B------:R-:W-:Y:S01]  /*f0e0*/  UMOV UR14, 0xc0 ;  /* 0x000000c0000e7882 */ /* 0x000fe20000000000 */
[----:B------:R0:W-:Y:S02]  /*f0f0*/  UTMALDG.4D [UR8], [UR4], desc[UR6] ;  /* 0x00000608040075b4 */ /* 0x0001e40008019000 */
[----:B0-----:R-:W-:Y:S01]  /*f100*/  UMOV UR8, UR18 ;  /* 0x0000001200087c82 */ /* 0x001fe20008000000 */
[----:B------:R-:W-:-:S02]  /*f110*/  UMOV UR10, UR14 ;  /* 0x0000000e000a7c82 */ /* 0x000fc40008000000 */
[----:B------:R0:W-:Y:S02]  /*f120*/  UTMALDG.4D [UR8], [UR4], desc[UR6] ;  /* 0x00000608040075b4 */ /* 0x0001e40008019000 */
[----:B0-----:R-:W-:Y:S01]  /*f130*/  NOP ;  /* 0x0000000000007918 */ /* 0x001fe20000000000 */
.L_x_323:
[----:B------:R-:W2:Y:S01]  /*f140*/  LDL.LU R11, [R1+0x28] ;  /* 0x00002800010b7983 */ /* 0x000ea20000300800 */
[----:B------:R-:W-:Y:S01]  /*f150*/  MOV R9, 0x400 ;  /* 0x0000040000097802 */ /* 0x000fe20000000f00 */
[----:B------:R-:W-:Y:S05]  /*f160*/  WARPSYNC.ALL ;  /* 0x0000000000007948 */ /* 0x000fea0003800000 */
[----:B------:R-:W0:Y:S01]  /*f170*/  S2R R10, SR_CgaCtaId ;  /* 0x00000000000a7919 */ /* 0x000e220000008800 */
[----:B------:R-:W-:-:S13]  /*f180*/  ELECT P0, URZ, PT ;  /* 0x00000000003f782f */ /* 0x000fda0003800000 */
[----:B------:R-:W-:Y:S01]  /*f190*/  @P0 R2UR UR13, R6 ;  /* 0x00000000060d02ca */ /* 0x000fe200000e0000 */
[----:B------:R-:W-:Y:S01]  /*f1a0*/  UIADD3 UR4, UP0, UR36, 0x270, URZ ;  /* 0x0000027024047890 */ /* 0x000fe2000ff1e03f */
[----:B------:R-:W-:Y:S01]  /*f1b0*/  @P0 R2UR UR12, R18 ;  /* 0x00000000120c02ca */ /* 0x000fe200000e0000 */
[----:B------:R-:W-:Y:S01]  /*f1c0*/  UMOV UR6, 0x0 ;  /* 0x0000000000067882 */ /* 0x000fe20000000000 */
[C---:B------:R-:W-:Y:S01]  /*f1d0*/  @P0 R2UR UR11, R17.reuse ;  /* 0x00000000110b02ca */ /* 0x040fe200000e0000 */
[----:B------:R-:W-:Y:S01]  /*f1e0*/  UIADD3.X UR5, URZ, UR37, URZ, UP0, !UPT ;  /* 0x000000253f057290 */ /* 0x000fe200087fe43f */
[----:B------:R-:W-:Y:S01]  /*f1f0*/  @P0 R2UR UR21, R6 ;  /* 0x00000000061502ca */ /* 0x000fe200000e0000 */
[----:B------:R-:W-:Y:S01]  /*f200*/  UMOV UR7, 0x12f00000 ;  /* 0x12f0000000077882 */ /* 0x000fe20000000000 */
[----:B------:R-:W-:Y:S01]  /*f210*/  UMOV UR10, URZ ;  /* 0x0000003f000a7c82 */ /* 0x000fe20008000000 */
[----:B------:R-:W-:Y:S01]  /*f220*/  @P0 R2UR UR20, R18 ;  /* 0x00000000121402ca */ /* 0x000fe200000e0000 */
[----:B------:R-:W-:Y:S01]  /*f230*/  UMOV UR14, 0x0 ;  /* 0x00000000000e7882 */ /* 0x000fe20000000000 */
[----:B------:R-:W-:Y:S01]  /*f240*/  @P0 R2UR UR19, R17 ;  /* 0x00000000111302ca */ /* 0x000fe200000e0000 */
[----:B------:R-:W-:Y:S01]  /*f250*/  @P0 IMAD.MOV.U32 R8, RZ, RZ, 0x10000 ;  /* 0x00010000ff080424 */ /* 0x000fe200078e00ff */
[----:B------:R-:W-:Y:S01]  /*f260*/  UMOV UR15, 0x12f00000 ;  /* 0x12f00000000f7882 */ /* 0x000fe20000000000 */
[----:B------:R-:W-:Y:S01]  /*f270*/  UMOV UR18, 0x40 ;  /* 0x0000004000127882 */ /* 0x000fe20000000000 */
[----:B------:R-:W-:Y:S01]  /*f280*/  UMOV UR22, 0x0 ;  /* 0x0000000000167882 */ /* 0x000fe20000000000 */
[----:B------:R-:W-:Y:S01]  /*f290*/  UMOV UR23, 0x12f00000 ;  /* 0x12f0000000177882 */ /* 0x000fe20000000000 */
[----:B------:R-:W-:Y:S01]  /*f2a0*/  BSSY B0, `(.L_x_327) ;  /* 0x0000021000007945 */ /* 0x000fe20003800000 */
[----:B0-----:R-:W-:Y:S01]  /*f2b0*/  LEA R9, R10, R9, 0x18 ;  /* 0x000000090a097211 */ /* 0x001fe200078ec0ff */
[----:B------:R-:W-:Y:S03]  /*f2c0*/  BAR.SYNC.DEFER_BLOCKING 0x8, 0x120 ;  /* 0x0204800000007b1d */ /* 0x000fe60000010000 */
[----:B------:R-:W-:-:S13]  /*f2d0*/  R2UR UR24, R9 ;  /* 0x00000000091872ca */ /* 0x000fda00000e0000 */
[----:B------:R-:W-:Y:S02]  /*f2e0*/  UIADD3 UR8, UR24, 0x14400, URZ ;  /* 0x0001440018087890 */ /* 0x000fe4000fffe03f */
[----:B------:R-:W-:Y:S02]  /*f2f0*/  UIADD3 UR9, UR24, 0x38800, URZ ;  /* 0x0003880018097890 */ /* 0x000fe4000fffe03f */
[----:B------:R-:W-:Y:S01]  /*f300*/  UIADD3 UR16, UR24, 0x18400, URZ ;  /* 0x0001840018107890 */ /* 0x000fe2000fffe03f */
[----:B------:R0:W-:Y:S04]  /*f310*/  @P0 SYNCS.ARRIVE.TRANS64 RZ, [R9+URZ+0x38800], R8 ;  /* 0x0388000809ff09a7 */ /* 0x0001e8000800003f */
[----:B------:R-:W-:Y:S02]  /*f320*/  UMOV UR17, UR9 ;  /* 0x0000000900117c82 */ /* 0x000fe40008000000 */
[----:B------:R1:W-:Y:S02]  /*f330*/  UTMALDG.4D [UR8], [UR4], desc[UR6] ;  /* 0x00000608040075b4 */ /* 0x0003e40008019000 */
[----:B------:R-:W-:Y:S01]  /*f340*/  UTMALDG.4D [UR16], [UR4], desc[UR14] ;  /* 0x00000e10040075b4 */ /* 0x000fe20008019000 */
[----:B-1----:R-:W-:Y:S01]  /*f350*/  @P0 R2UR UR13, R6 ;  /* 0x00000000060d02ca */ /* 0x002fe200000e0000 */
[----:B------:R-:W-:Y:S01]  /*f360*/  UIADD3 UR8, UR24, 0x1c400, URZ ;  /* 0x0001c40018087890 */ /* 0x000fe2000fffe03f */
[----:B------:R-:W-:Y:S01]  /*f370*/  @P0 R2UR UR12, R18 ;  /* 0x00000000120c02ca */ /* 0x000fe200000e0000 */
[----:B------:R-:W-:Y:S01]  /*f380*/  UMOV UR10, 0x80 ;  /* 0x00000080000a7882 */ /* 0x000fe20000000000 */
[----:B------:R-:W-:Y:S01]  /*f390*/  @P0 R2UR UR11, R17 ;  /* 0x00000000110b02ca */ /* 0x000fe200000e0000 */
[----:B------:R-:W-:Y:S01]  /*f3a0*/  UMOV UR6, 0x0 ;  /* 0x0000000000067882 */ /* 0x000fe20000000000 */
[----:B------:R-:W-:-:S11]  /*f3b0*/  UMOV UR7, 0x12f00000 ;  /* 0x12f0000000077882 */ /* 0x000fd60000000000 */
[----:B------:R1:W-:Y:S02]  /*f3c0*/  UTMALDG.4D [UR8], [UR4], desc[UR22] ;  /* 0x00001608040075b4 */ /* 0x0003e40008019000 */
[----:B-1----:R-:W-:Y:S01]  /*f3d0*/  @P0 R2UR UR13, R6 ;  /* 0x00000000060d02ca */ /* 0x002fe200000e0000 */
[----:B------:R-:W-:Y:S01]  /*f3e0*/  UIADD3 UR8, UR24, 0x20400, URZ ;  /* 0x0002040018087890 */ /* 0x000fe2000fffe03f */
[----:B------:R-:W-:Y:S01]  /*f3f0*/  @P0 R2UR UR12, R18 ;  /* 0x00000000120c02ca */ /* 0x000fe200000e0000 */
[----:B------:R-:W-:Y:S01]  /*f400*/  UMOV UR10, 0xc0 ;  /* 0x000000c0000a7882 */ /* 0x000fe20000000000 */
[----:B------:R-:W-:-:S13]  /*f410*/  @P0 R2UR UR11, R17 ;  /* 0x00000000110b02ca */ /* 0x000fda00000e0000 */
[----:B------:R0:W-:Y:S01]  /*f420*/  UTMALDG.4D [UR8], [UR4], desc[UR6] ;  /* 0x00000608040075b4 */ /* 0x0001e20008019000 */
[----:B--2---:R-:W-:-:S05]  /*f430*/  VIADD R11, R11, 0x1 ;  /* 0x000000010b0b7836 */ /* 0x004fca0000000000 */
[----:B------:R-:W-:Y:S01]  /*f440*/  LEA.HI R6, R11, R11, RZ, 0x1 ;  /* 0x0000000b0b067211 */ /* 0x000fe200078f08ff */
[----:B------:R0:W-:Y:S03]  /*f450*/  STL [R1+0x28], R11 ;  /* 0x0000280b01007387 */ /* 0x0001e60000100800 */
[----:B------:R-:W-:-:S05]  /*f460*/  LOP3.LUT R6, R6, 0xfffffffe, RZ, 0xc0, !PT ;  /* 0xfffffffe06067812 */ /* 0x000fca00078ec0ff */
[----:B------:R-:W-:-:S05]  /*f470*/  IMAD.IADD R6, R11, 0x1, -R6 ;  /* 0x000000010b067824 */ /* 0x000fca00078e0a06 */
[----:B------:R-:W-:-:S04]  /*f480*/  SHF.L.U32 R6, R6, 0x1f, RZ ;  /* 0x0000001f06067819 */ /* 0x000fc800000006ff */
[----:B------:R-:W1:Y:S02]  /*f490*/  SYNCS.PHASECHK.TRANS64.TRYWAIT P0, [R9+URZ+0x38820], R6 ;  /* 0x03882006090075a7 */ /* 0x000e64000800017f */
[----:B01----:R-:W-:Y:S05]  /*f4a0*/  @!P0 BRA `(.L_x_328) ;  /* 0x0000003000d88947 */ /* 0x003fea0003800000 */
.L_x_396:
[----:B------:R-:W-:Y:S05]  /*f4b0*/  BSYNC B0 ;  /* 0x0000000000007941 */ /* 0x000fea0003800000 */
.L_x_327:
[----:B0-----:R-:W2:Y:S01]  /*f4c0*/  LDL.LU R8, [R1+0x24] ;  /* 0x0000240001087983 */ /* 0x001ea20000300800 */
[----:B------:R-:W-:Y:S01]  /*f4d0*/  BSSY B0, `(.L_x_329) ;  /* 0x00001c6000007945 */ /* 0x000fe20003800000 */
[----:B--2---:R-:W-:-:S13]  /*f4e0*/  ISETP.GE.AND P0, PT, R8, 0x51, PT ;  /* 0x000000510800780c */ /* 0x004fda0003f06270 */
[----:B------:R-:W-:Y:S05]  /*f4f0*/  @!P0 BRA `(.L_x_330) ;  /* 0x0000001c000c8947 */ /* 0x000fea0003800000 */
[----:B------:R-:W2:Y:S01]  /*f500*/  LDL R8, [R1+0x18] ;  /* 0x0000180001087983 */ /* 0x000ea20000100800 */
[----:B------:R-:W-:Y:S01]  /*f510*/  IMAD.MOV.U32 R6, RZ, RZ, 0x1 ;  /* 0x00000001ff067424 */ /* 0x000fe200078e00ff */
[----:B------:R-:W-:Y:S01]  /*f520*/  BSSY B1, `(.L_x_331) ;  /* 0x000009e000017945 */ /* 0x000fe20003800000 */
[----:B--2---:R-:W-:-:S05]  /*f530*/  IMAD.MOV R14, RZ, RZ, -R8 ;  /* 0x000000ffff0e7224 */ /* 0x004fca00078e0a08 */
[----:B------:R-:W-:-:S04]  /*f540*/  VIADDMNMX R14, R14, R6, 0xffffffff, !PT ;  /* 0xffffffff0e0e7446 */ /* 0x000fc80007800106 */
[----:B------:R-:W-:-:S04]  /*f550*/  IADD3 R6, R8, R14, RZ ;  /* 0x0000000e08067210 */ /* 0x000fc80007ffe0ff */
[----:B------:R-:W-:-:S04]  /*f560*/  LOP3.LUT R6, R6, 0x1, RZ, 0xc0, !PT ;  /* 0x0000000106067812 */ /* 0x000fc800078ec0ff */
[----:B------:R-:W-:Y:S01]  /*f570*/  ISETP.NE.U32.AND P0, PT, R6, 0x1, PT ;  /* 0x000000010600780c */ /* 0x000fe20003f05070 */
[----:B------:R-:W-:-:S12]  /*f580*/  VIADD R6, R8, 0xfffffffe ;  /* 0xfffffffe08067836 */ /* 0x000fd80000000000 */
[----:B------:R-:W-:Y:S05]  /*f590*/  @P0 BRA `(.L_x_332) ;  /* 0x0000000800580947 */ /* 0x000fea0003800000 */
[----:B------:R-:W2:Y:S04]  /*f5a0*/  LDL R9, [R1] ;  /* 0x0000000001097983 */ /* 0x000ea80000100800 */
[----:B------:R-:W3:Y:S01]  /*f5b0*/  LDL R8, [R1+0x8] ;  /* 0x0000080001087983 */ /* 0x000ee20000100800 */
[----:B------:R-:W-:Y:S01]  /*f5c0*/  BSSY B2, `(.L_x_333) ;  /* 0x000008f000027945 */ /* 0x000fe20003800000 */
[----:B--2---:R-:W-:-:S05]  /*f5d0*/  VIADD R13, R9, 0x1 ;  /* 0x00000001090d7836 */ /* 0x004fca0000000000 */
[----:B------:R-:W-:-:S04]  /*f5e0*/  ISETP.NE.AND P0, PT, R13, 0x2, PT ;  /* 0x000000020d00780c */ /* 0x000fc80003f05270 */
[----:B------:R-:W-:Y:S02]  /*f5f0*/  SEL R15, RZ, 0x1, P0 ;  /* 0x00000001ff0f7807 */ /* 0x000fe40000000000 */
[----:B------:R-:W-:Y:S02]  /*f600*/  SEL R13, R13, RZ, P0 ;  /* 0x000000ff0d0d7207 */ /* 0x000fe40000000000 */
[----:B---3--:R-:W-:Y:S01]  /*f610*/  LOP3.LUT R15, R8, R15, RZ, 0x3c, !PT ;  /* 0x0000000f080f7212 */ /* 0x008fe200078e3cff */
[----:B------:R-:W-:Y:S06]  /*f620*/  @!P6 BRA `(.L_x_334) ;  /* 0x000000080020e947 */ /* 0x000fec0003800000 */
[----:B------:R-:W-:Y:S01]  /*f630*/  ISETP.NE.U32.AND P0, PT, R2, RZ, PT ;  /* 0x000000ff0200720c */ /* 0x000fe20003f05070 */
[----:B------:R-:W-:-:S03]  /*f640*/  IMAD.MOV.U32 R8, RZ, RZ, R5 ;  /* 0x000000ffff087224 */ /* 0x000fc600078e0005 */
[----:B------:R-:W-:-:S13]  /*f650*/  ISETP.NE.AND.EX P0, PT, R3, RZ, PT, P0 ;  /* 0x000000ff0300720c */ /* 0x000fda0003f05300 */
[----:B------:R-:W-:Y:S05]  /*f660*/  @!P0 BRA `(.L_x_335) ;  /* 0x0000000000488947 */ /* 0x000fea0003800000 */
[----:B------:R-:W0:Y:S01]  /*f670*/  LDC R18, c[0x0][0x41c] ;  /* 0x00010700ff127b82 */ /* 0x000e220000000800 */
[----:B------:R-:W-:Y:S01]  /*f680*/  ULDC.64 UR4, c[0x0][0x408] ;  /* 0x0001020000047ab9 */ /* 0x000fe20000000a00 */
[----:B------:R-:W-:Y:S01]  /*f690*/  ULDC.64 UR6, c[0x0][0x208] ;  /* 0x0000820000067ab9 */ /* 0x000fe20000000a00 */
[----:B0-----:R-:W-:-:S13]  /*f6a0*/  ISETP.NE.AND P0, PT, R18, 0x1, PT ;  /* 0x000000011200780c */ /* 0x001fda0003f05270 */
[----:B------:R-:W0:Y:S02]  /*f6b0*/  @P0 LDC.64 R8, c[0x0][0x420] ;  /* 0x00010800ff080b82 */ /* 0x000e240000000a00 */
[----:B0-----:R-:W-:-:S04]  /*f6c0*/  @P0 IMAD.HI.U32 R10, R6, R8, RZ ;  /* 0x00000008060a0227 */ /* 0x001fc800078e00ff */
[----:B------:R-:W-:Y:S01]  /*f6d0*/  IMAD.MOV.U32 R8, RZ, RZ, R6 ;  /* 0x000000ffff087224 */ /* 0x000fe200078e0006 */
[----:B------:R-:W-:Y:S01]  /*f6e0*/  @P0 SHF.R.U32.HI R8, RZ, R9, R10 ;  /* 0x00000009ff080219 */ /* 0x000fe2000001160a */
[----:B------:R-:W-:-:S03]  /*f6f0*/  IMAD R10, R12, UR4, RZ ;  /* 0x000000040c0a7c24 */ /* 0x000fc6000f8e02ff */
[----:B------:R-:W-:Y:S01]  /*f700*/  SHF.R.S32.HI R9, RZ, 0x1f, R8 ;  /* 0x0000001fff097819 */ /* 0x000fe20000011408 */
[C---:B------:R-:W-:Y:S02]  /*f710*/  IMAD R17, R0.reuse, UR5, R10 ;  /* 0x0000000500117c24 */ /* 0x040fe4000f8e020a */
[----:B------:R-:W-:-:S04]  /*f720*/  IMAD.WIDE.U32 R10, R0, UR4, R8 ;  /* 0x00000004000a7c25 */ /* 0x000fc8000f8e0008 */
[----:B------:R-:W-:Y:S01]  /*f730*/  IMAD.IADD R17, R17, 0x1, R11 ;  /* 0x0000000111117824 */ /* 0x000fe200078e020b */
[----:B------:R-:W-:Y:S01]  /*f740*/  LEA R2, P0, R10, R2, 0x2 ;  /* 0x000000020a027211 */ /* 0x000fe200078010ff */
[----:B------:R-:W-:-:S03]  /*f750*/  IMAD.MOV R8, RZ, RZ, -R8 ;  /* 0x000000ffff087224 */ /* 0x000fc600078e0a08 */
[----:B------:R-:W-:Y:S01]  /*f760*/  LEA.HI.X R3, R10, R3, R17, 0x2, P0 ;  /* 0x000000030a037211 */ /* 0x000fe200000f1411 */
[----:B------:R-:W-:-:S04]  /*f770*/  IMAD R6, R18, R8, R6 ;  /* 0x0000000812067224 */ /* 0x000fc800078e0206 */
[----:B------:R0:W5:Y:S04]  /*f780*/  LDG.E R8, desc[UR6][R2.64] ;  /* 0x0000000602087981 */ /* 0x000168000c1e1900 */
.L_x_335:
[----:B0-----:R-:W0:Y:S01]  /*f790*/  S2R R3, SR_CgaCtaId ;  /* 0x0000000000037919 */ /* 0x001e220000008800 */
[----:B------:R-:W-:-:S04]  /*f7a0*/  MOV R2, 0x400 ;  /* 0x0000040000027802 */ /* 0x000fc80000000f00 */
[----:B0-----:R-:W-:Y:S02]  /*f7b0*/  LEA R2, R3, R2, 0x18 ;  /* 0x0000000203027211 */ /* 0x001fe400078ec0ff */
[----:B------:R-:W-:-:S03]  /*f7c0*/  SHF.L.U32 R3, R15, 0x1f, RZ ;  /* 0x0000001f0f037819 */ /* 0x000fc600000006ff */
[----:B------:R-:W-:-:S04]  /*f7d0*/  IMAD R2, R13, 0x8, R2 ;  /* 0x000000080d027824 */ /* 0x000fc800078e0202 */
[----:B------:R-:W0:Y:S02]  /*f7e0*/  SYNCS.PHASECHK.TRANS64.TRYWAIT P0, [R2+URZ+0x38840], R3 ;  /* 0x03884003020075a7 */ /* 0x000e24000800017f */
[----:B0-----:R-:W-:Y:S05]  /*f7f0*/  @!P0 BRA `(.L_x_336) ;  /* 0x0000003000248947 */ /* 0x001fea0003800000 */
.L_x_397:
        /* <DEDUP_REMOVED lines=11> */
.L_x_337:
[----:B------:R-:W2:Y:S04]  /*f8b0*/  LDL R17, [R1+0x4] ;  /* 0x0000040001117983 */ /* 0x000ea80000100800 */
[----:B------:R-:W3:Y:S01]  /*f8c0*/  LDL.LU R11, [R1+0x8] ;  /* 0x00000800010b7983 */ /* 0x000ee20000300800 */
[----:B0-----:R-:W-:-:S03]  /*f8d0*/  MOV R3, 0x400 ;  /* 0x0000040000037802 */ /* 0x001fc60000000f00 */
[----:B------:R-:W4:Y:S01]  /*f8e0*/  LDL R9, [R1] ;  /* 0x0000000001097983 */ /* 0x000f220000100800 */
[----:B------:R-:W0:Y:S01]  /*f8f0*/  S2R R10, SR_CgaCtaId ;  /* 0x00000000000a7919 */ /* 0x000e220000008800 */
[----:B------:R-:W-:Y:S02]  /*f900*/  R2UR UR9, R2 ;  /* 0x00000000020972ca */ /* 0x000fe400000e0000 */
[----:B------:R-:W-:Y:S01]  /*f910*/  R2UR UR11, R6 ;  /* 0x00000000060b72ca */ /* 0x000fe200000e0000 */
[----:B------:R-:W-:Y:S01]  /*f920*/  UIADD3 UR4, UP0, UR36, 0x370, URZ ;  /* 0x0000037024047890 */ /* 0x000fe2000ff1e03f */
[----:B------:R-:W-:Y:S02]  /*f930*/  R2UR UR12, R4 ;  /* 0x00000000040c72ca */ /* 0x000fe400000e0000 */
[----:B-----5:R-:W-:Y:S02]  /*f940*/  R2UR UR13, R8 ;  /* 0x00000000080d72ca */ /* 0x020fe400000e0000 */
[----:B0-----:R-:W-:-:S05]  /*f950*/  LEA R3, R10, R3, 0x18 ;  /* 0x000000030a037211 */ /* 0x001fca00078ec0ff */
        /* <DEDUP_REMOVED lines=11> */
[----:B------:R-:W-:Y:S01]  /*fa10*/  VIADD R3, R3, 0x38800 ;  /* 0x0003880003037836 */ /* 0x000fe20000000000 */
[----:B------:R-:W-:Y:S01]  /*fa20*/  UMOV UR18, 0x80 ;  /* 0x0000008000127882 */ /* 0x000fe20000000000 */
[----:B------:R-:W-:Y:S01]  /*fa30*/  UMOV UR19, 0xc0 ;  /* 0x000000c000137882 */ /* 0x000fe20000000000 */
[----:B--2---:R-:W-:-:S13]  /*fa40*/  R2UR UR5, R17 ;  /* 0x00000000110572ca */ /* 0x004fda00000e0000 */
[----:B------:R-:W-:Y:S02]  /*fa50*/  UIMAD UR11, UR11, 0x50, UR5 ;  /* 0x000000500b0b78a4 */ /* 0x000fe4000f8e0205 */
[----:B------:R-:W-:Y:S01]  /*fa60*/  UIADD3.X UR5, URZ, UR37, URZ, UP0, !UPT ;  /* 0x000000253f057290 */ /* 0x000fe200087fe43f */
[----:B---3--:R-:W-:Y:S02]  /*fa70*/  SHF.L.U32 R2, R11, 0x1f, RZ ;  /* 0x0000001f0b027819 */ /* 0x008fe400000006ff */
[----:B----4-:R-:W-:-:S06]  /*fa80*/  LEA R3, R9, R3, 0x3 ;  /* 0x0000000309037211 */ /* 0x010fcc00078e18ff */
[----:B------:R0:W-:Y:S02]  /*fa90*/  UTMALDG.4D [UR8], [UR4], desc[UR6] ;  /* 0x00000608040075b4 */ /* 0x0001e40008019000 */
[----:B0-----:R-:W-:Y:S01]  /*faa0*/  UMOV UR8, UR15 ;  /* 0x0000000f00087c82 */ /* 0x001fe20008000000 */
[----:B------:R-:W-:Y:S02]  /*fab0*/  UMOV UR10, UR17 ;  /* 0x00000011000a7c82 */ /* 0x000fe40008000000 */
[----:B------:R0:W-:Y:S02]  /*fac0*/  UTMALDG.4D [UR8], [UR4], desc[UR6] ;  /* 0x00000608040075b4 */ /* 0x0001e40008019000 */
[----:B0-----:R-:W-:Y:S01]  /*fad0*/  UMOV UR8, UR16 ;  /* 0x0000001000087c82 */ /* 0x001fe20008000000 */
[----:B------:R-:W-:Y:S02]  /*fae0*/  UMOV UR10, UR18 ;  /* 0x00000012000a7c82 */ /* 0x000fe40008000000 */
[----:B------:R0:W-:Y:S02]  /*faf0*/  UTMALDG.4D [UR8], [UR4], desc[UR6] ;  /* 0x00000608040075b4 */ /* 0x0001e40008019000 */
[----:B0-----:R-:W-:Y:S01]  /*fb00*/  UMOV UR8, UR14 ;  /* 0x0000000e00087c82 */ /* 0x001fe20008000000 */
[----:B------:R-:W-:-:S02]  /*fb10*/  UMOV UR10, UR19 ;  /* 0x00000013000a7c82 */ /* 0x000fc40008000000 */
[----:B------:R0:W-:Y:S01]  /*fb20*/  UTMALDG.4D [UR8], [UR4], desc[UR6] ;  /* 0x00000608040075b4 */ /* 0x0001e20008019000 */
[----:B------:R-:W1:Y:S02]  /*fb30*/  SYNCS.PHASECHK.TRANS64.TRYWAIT P0, [R3+URZ+0x60], R2 ;  /* 0x00006002030075a7 */ /* 0x000e64000800017f */
[----:B01----:R-:W-:Y:S05]  /*fb40*/  @!P0 BRA `(.L_x_338) ;  /* 0x0000002c00648947 */ /* 0x003fea0003800000 */
.L_x_398:
[----:B------:R-:W-:Y:S05]  /*fb50*/  @P1 BRA `(.L_x_339) ;  /* 0x0000000000301947 */ /* 0x000fea0003800000 */
[----:B------:R-:W1:Y:S01]  /*fb60*/  S2R R9, SR_TID.X ;  /* 0x0000000000097919 */ /* 0x000e620000002100 */
[----:B------:R-:W-:Y:S01]  /*fb70*/  MOV R10, 0x400 ;  /* 0x00000400000a7802 */ /* 0x000fe20000000f00 */
[----:B------:R-:W2:Y:S01]  /*fb80*/  S2R R11, SR_CgaCtaId ;  /* 0x00000000000b7919 */ /* 0x000ea20000008800 */
[----:B-1----:R-:W-:Y:S02]  /*fb90*/  LOP3.LUT R17, R9, 0x1f, RZ, 0xc0, !PT ;  /* 0x0000001f09117812 */ /* 0x002fe400078ec0ff */
[----:B------:R-:W3:Y:S02]  /*fba0*/  LDL R9, [R1] ;  /* 0x0000000001097983 */ /* 0x000ee40000100800 */
[----:B------:R-:W-:Y:S02]  /*fbb0*/  ISETP.NE.AND P0, PT, R17, RZ, PT ;  /* 0x000000ff1100720c */ /* 0x000fe40003f05270 */
[----:B--2---:R-:W-:Y:S01]  /*fbc0*/  LEA R10, R11, R10, 0x18 ;  /* 0x0000000a0b0a7211 */ /* 0x004fe200078ec0ff */
[----:B0-----:R-:W-:-:S04]  /*fbd0*/  IMAD.MOV.U32 R3, RZ, RZ, 0xa000 ;  /* 0x0000a000ff037424 */ /* 0x001fc800078e00ff */
[----:B---3--:R-:W-:-:S04]  /*fbe0*/  IMAD R2, R9, 0x8, R10 ;  /* 0x0000000809027824 */ /* 0x008fc800078e020a */
[----:B------:R1:W-:Y:S02]  /*fbf0*/  SYNCS.ARRIVE.TRANS64 RZ, [R2+URZ+0x38850], R3 ;  /* 0x0388500302ff79a7 */ /* 0x0003e4000800003f */
[----:B------:R-:W-:Y:S05]  /*fc00*/  @!P0 BRA `(.L_x_339) ;  /* 0x0000000000048947 */ /* 0x000fea0003800000 */
[----:B------:R-:W-:Y:S01]  /*fc10*/  BPT.TRAP 0x1 ;  /* 0x000000040000795c */ /* 0x000fe20000300000 */
.L_x_339:
[----:B01----:R-:W2:Y:S01]  /*fc20*/  LDL.LU R2, [R1+0xc] ;  /* 0x00000c0001027983 */ /* 0x003ea20000300800 */
[----:B------:R-:W-:-:S03]  /*fc30*/  MOV R10, 0x400 ;  /* 0x00000400000a7802 */ /* 0x000fc60000000f00 */
[----:B------:R-:W3:Y:S04]  /*fc40*/  LDL.LU R9, [R1] ;  /* 0x0000000001097983 */ /* 0x000ee80000300800 */
[----:B------:R-:W4:Y:S01]  /*fc50*/  LDL R3, [R1+0x4] ;  /* 0x0000040001037983 */ /* 0x000f220000100800 */
[----:B------:R-:W0:Y:S01]  /*fc60*/  S2R R11, SR_CgaCtaId ;  /* 0x00000000000b7919 */ /* 0x000e220000008800 */
[----:B------:R-:W-:Y:S01]  /*fc70*/  R2UR UR13, R5 ;  /* 0x00000000050d72ca */ /* 0x000fe200000e0000 */
[----:B------:R-:W-:Y:S01]  /*fc80*/  UIADD3 UR4, UP0, UR36, 0x470, URZ ;  /* 0x0000047024047890 */ /* 0x000fe2000ff1e03f */
[----:B------:R-:W-:Y:S02]  /*fc90*/  R2UR UR12, R4 ;  /* 0x00000000040c72ca */ /* 0x000fe400000e0000 */
[----:B0-----:R-:W-:Y:S01]  /*fca0*/  LEA R10, R11, R10, 0x18 ;  /* 0x0000000a0b0a7211 */ /* 0x001fe200078ec0ff */
[----:B------:R-:W-:Y:S01]  /*fcb0*/  UMOV UR10, URZ ;  /* 0x0000003f000a7c82 */ /* 0x000fe20008000000 */
[----:B------:R-:W-:Y:S01]  /*fcc0*/  UMOV UR6, 0x0 ;  /* 0x0000000000067882 */ /* 0x000fe20000000000 */
[----:B------:R-:W-:Y:S01]  /*fcd0*/  UMOV UR7, 0x14f00000 ;  /* 0x14f0000000077882 */ /* 0x000fe20000000000 */
[----:B------:R-:W-:Y:S01]  /*fce0*/  UMOV UR17, 0x40 ;  /* 0x0000004000117882 */ /* 0x000fe20000000000 */
[----:B------:R0:W-:Y:S01]  /*fcf0*/  STL [R1+0xc], R6 ;  /* 0x00000c0601007387 */ /* 0x0001e20000100800 */
[----:B------:R-:W-:Y:S01]  /*fd00*/  IMAD.MOV.U32 R5, RZ, RZ, R8 ;  /* 0x000000ffff057224 */ /* 0x000fe200078e0008 */
[----:B--2---:R-:W-:Y:S01]  /*fd10*/  R2UR UR11, R2 ;  /* 0x00000000020b72ca */ /* 0x004fe200000e0000 */
[----:B---3--:R-:W-:-:S05]  /*fd20*/  IMAD R2, R9, 0x8, R10 ;  /* 0x0000000809027824 */ /* 0x008fca00078e020a */
[----:B------:R-:W-:Y:S01]  /*fd30*/  R2UR UR9, R2 ;  /* 0x00000000020972ca */ /* 0x000fe200000e0000 */
[----:B------:R-:W-:Y:S01]  /*fd40*/  IMAD R2, R9, 0xa000, R10 ;  /* 0x0000a00009027824 */ /* 0x000fe200078e020a */
[----:B----4-:R-:W-:-:S04]  /*fd50*/  R2UR UR5, R3 ;  /* 0x00000000030572ca */ /* 0x010fc800000e0000 */
[----:B------:R-:W-:-:S07]  /*fd60*/  R2UR UR16, R2 ;  /* 0x00000000021072ca */ /* 0x000fce00000e0000 */
[----:B------:R-:W-:Y:S02]  /*fd70*/  UIADD3 UR9, UR9, 0x38850, URZ ;  /* 0x0003885009097890 */ /* 0x000fe4000fffe03f */
[----:B------:R-:W-:Y:S02]  /*fd80*/  UIMAD UR11, UR11, 0x50, UR5 ;  /* 0x000000500b0b78a4 */ /* 0x000fe4000f8e0205 */
[----:B------:R-:W-:Y:S02]  /*fd90*/  UIADD3.X UR5, URZ, UR37, URZ, UP0, !UPT ;  /* 0x000000253f057290 */ /* 0x000fe400087fe43f */
[----:B------:R-:W-:Y:S02]  /*fda0*/  UIADD3 UR8, UR16, 0x400, URZ ;  /* 0x0000040010087890 */ /* 0x000fe4000fffe03f */
[----:B------:R-:W-:Y:S02]  /*fdb0*/  UIADD3 UR14, UR16, 0x2c00, URZ ;  /* 0x00002c00100e7890 */ /* 0x000fe4000fffe03f */
[----:B------:R-:W-:-:S02]  /*fdc0*/  UIADD3 UR15, UR16, 0x5400, URZ ;  /* 0x00005400100f7890 */ /* 0x000fc4000fffe03f */
[----:B------:R-:W-:-:S03]  /*fdd0*/  UIADD3 UR16, UR16, 0x7c00, URZ ;  /* 0x00007c0010107890 */ /* 0x000fc6000fffe03f */
        /* <DEDUP_REMOVED lines=12> */
[----:B0-----:R-:W-:Y:S01]  /*fea0*/  NOP ;  /* 0x0000000000007918 */ /* 0x001fe20000000000 */
.L_x_334:
[----:B------:R-:W-:Y:S05]  /*feb0*/  BSYNC B2 ;  /* 0x0000000000027941 */ /* 0x000fea0003800000 */
.L_x_333:
[----:B------:R-:W2:Y:S04]  /*fec0*/  LDL.LU R2, [R1+0x18] ;  /* 0x0000180001027983 */ /* 0x000ea80000300800 */
[----:B------:R0:W-:Y:S04]  /*fed0*/  STL [R1], R13 ;  /* 0x0000000d01007387 */ /* 0x0001e80000100800 */
[----:B------:R0:W-:Y:S02]  /*fee0*/  STL [R1+0x8], R15 ;  /* 0x0000080f01007387 */ /* 0x0001e40000100800 */
[----:B0-2---:R-:W-:-:S07]  /*fef0*/  VIADD R6, R2, 0xfffffffd ;  /* 0xfffffffd02067836 */ /* 0x005fce0000000000 */
.L_x_332:
[----:B------:R-:W-:Y:S05]  /*ff00*/  BSYNC B1 ;  /* 0x0000000000017941 */ /* 0x000fea0003800000 */
.L_x_331:
[----:B------:R-:W-:-:S05]  /*ff10*/  IMAD.MOV R14, RZ, RZ, -R14 ;  /* 0x000000ffff0e7224 */ /* 0x000fca00078e0a0e */
[----:B------:R-:W-:-:S13]  /*ff20*/  ISETP.NE.AND P0, PT, R7, R14, PT ;  /* 0x0000000e0700720c */ /* 0x000fda0003f05270 */
[----:B------:R-:W-:Y:S05]  /*ff30*/  @!P0 BRA `(.L_x_330) ;  /* 0x00000010007c8947 */ /* 0x000fea0003800000 */
[----:B------:R-:W-:-:S07]  /*ff40*/  IMAD.MOV.U32 R10, RZ, RZ, R5 ;  /* 0x000000ffff0a7224 */ /* 0x000fce00078e0005 */
.L_x_354:
[----:B------:R-:W2:Y:S04]  /*ff50*/  LDL R3, [R1] ;  /* 0x0000000001037983 */ /* 0x000ea80000100800 */
[----:B------:R-:W3:Y:S01]  /*ff60*/  LDL R2, [R1+0x8] ;  /* 0x0000080001027983 */ /* 0x000ee20000100800 */
[----:B------:R-:W-:Y:S05]  /*ff70*/  YIELD ;  /* 0x0000000000007946 */ /* 0x000fea0003800000 */
[----:B------:R-:W-:Y:S01]  /*ff80*/  BSSY B1, `(.L_x_340) ;  /* 0x000008a000017945 */ /* 0x000fe20003800000 */
[----:B--2---:R-:W-:-:S05]  /*ff90*/  VIADD R7, R3, 0x1 ;  /* 0x0000000103077836 */ /* 0x004fca0000000000 */
[----:B------:R-:W-:-:S04]  /*ffa0*/  ISETP.NE.AND P0, PT, R7, 0x2, PT ;  /* 0x000000020700780c */ /* 0x000fc80003f05270 */
[----:B------:R-:W-:Y:S02]  /*ffb0*/  SEL R8, RZ, 0x1, P0 ;  /* 0x00000001ff087807 */ /* 0x000fe40000000000 */
[----:B------:R-:W-:Y:S02]  /*ffc0*/  SEL R7, R7, RZ, P0 ;  /* 0x000000ff07077207 */ /* 0x000fe40000000000 */
[----:B---3--:R-:W-:Y:S01]  /*ffd0*/  LOP3.LUT R8, R2, R8, RZ, 0x3c, !PT ;  /* 0x0000000802087212 */ /* 0x008fe200078e3cff */
[----:B0-----:R-:W-:Y:S06]  /*ffe0*/  @!P6 BRA `(.L_x_341) ;  /* 0x00000008000ce947 */ /* 0x001fec0003800000 */
[----:B------:R-:W-:Y:S01]  /*fff0*/  ULDC.64 UR4, c[0x0][0x3f8] ;  /* 0x0000fe0000047ab9 */ /* 0x000fe20000000a00 */
[----:B------:R-:W-:Y:S01]  /*10000*/  IMAD.MOV.U32 R9, RZ, RZ, R6 ;  /* 0x000000ffff097224 */ /* 0x000fe200078e0006 */
[----:B------:R-:W-:-:S04]  /*10010*/  ISETP.NE.U32.AND P0, PT, RZ, UR4, PT ;  /* 0x00000004ff007c0c */ /* 0x000fc8000bf05070 */
[----:B------:R-:W-:-:S13]  /*10020*/  ISETP.NE.AND.EX P0, PT, RZ, UR5, PT, P0 ;  /* 0x00000005ff007c0c */ /* 0x000fda000bf05300 */
[----:B------:R-:W-:Y:S05]  /*10030*/  @!P0 BRA `(.L_x_342) ;  /* 0x0000000000488947 */ /* 0x000fea0003800000 */
[----:B------:R-:W0:Y:S01]  /*10040*/  LDC R9, c[0x0][0x41c] ;  /* 0x00010700ff097b82 */ /* 0x000e220000000800 */
[----:B------:R-:W-:Y:S01]  /*10050*/  ULDC.64 UR6, c[0x0][0x408] ;  /* 0x0001020000067ab9 */ /* 0x000fe20000000a00 */
[----:B------:R-:W-:Y:S01]  /*10060*/  ULDC.64 UR8, c[0x0][0x208] ;  /* 0x0000820000087ab9 */ /* 0x000fe20000000a00 */
[----:B0-----:R-:W-:-:S13]  /*10070*/  ISETP.NE.AND P0, PT, R9, 0x1, PT ;  /* 0x000000010900780c */ /* 0x001fda0003f05270 */
[----:B------:R-:W0:Y:S02]  /*10080*/  @P0 LDC.64 R2, c[0x0][0x420] ;  /* 0x00010800ff020b82 */ /* 0x000e240000000a00 */
[----:B0-----:R-:W-:Y:S01]  /*10090*/  @P0 IMAD.HI.U32 R10, R6, R2, RZ ;  /* 0x00000002060a0227 */ /* 0x001fe200078e00ff */
[----:B------:R-:W-:-:S04]  /*100a0*/  MOV R2, R6 ;  /* 0x0000000600027202 */ /* 0x000fc80000000f00 */
[----:B------:R-:W-:Y:S01]  /*100b0*/  @P0 SHF.R.U32.HI R2, RZ, R3, R10 ;  /* 0x00000003ff020219 */ /* 0x000fe2000001160a */
[----:B------:R-:W-:-:S04]  /*100c0*/  IMAD R10, R12, UR6, RZ ;  /* 0x000000060c0a7c24 */ /* 0x000fc8000f8e02ff */
[----:B------:R-:W-:Y:S02]  /*100d0*/  IMAD.MOV R3, RZ, RZ, -R2 ;  /* 0x000000ffff037224 */ /* 0x000fe400078e0a02 */
[----:B------:R-:W-:Y:S02]  /*100e0*/  IMAD R10, R0, UR7, R10 ;  /* 0x00000007000a7c24 */ /* 0x000fe4000f8e020a */
[----:B------:R-:W-:Y:S01]  /*100f0*/  IMAD R9, R9, R3, R6 ;  /* 0x0000000309097224 */ /* 0x000fe200078e0206 */
[----:B------:R-:W-:-:S03]  /*10100*/  SHF.R.S32.HI R3, RZ, 0x1f, R2 ;  /* 0x0000001fff037819 */ /* 0x000fc60000011402 */
[----:B------:R-:W-:-:S04]  /*10110*/  IMAD.WIDE.U32 R2, R0, UR6, R2 ;  /* 0x0000000600027c25 */ /* 0x000fc8000f8e0002 */
[----:B------:R-:W-:Y:S01]  /*10120*/  IMAD.IADD R3, R10, 0x1, R3 ;  /* 0x000000010a037824 */ /* 0x000fe200078e0203 */
[----:B------:R-:W-:-:S04]  /*10130*/  LEA R10, P0, R2, UR4, 0x2 ;  /* 0x00000004020a7c11 */ /* 0x000fc8000f8010ff */
[----:B------:R-:W-:-:S05]  /*10140*/  LEA.HI.X R11, R2, UR5, R3, 0x2, P0 ;  /* 0x00000005020b7c11 */ /* 0x000fca00080f1403 */
[----:B------:R0:W5:Y:S04]  /*10150*/  LDG.E R10, desc[UR8][R10.64] ;  /* 0x000000080a0a7981 */ /* 0x000168000c1e1900 */
.L_x_342:
[----:B------:R-:W1:Y:S01]  /*10160*/  S2R R3, SR_CgaCtaId ;  /* 0x0000000000037919 */ /* 0x000e620000008800 */
[----:B------:R-:W-:-:S04]  /*10170*/  MOV R2, 0x400 ;  /* 0x0000040000027802 */ /* 0x000fc80000000f00 */
[----:B-1----:R-:W-:Y:S02]  /*10180*/  LEA R2, R3, R2, 0x18 ;  /* 0x0000000203027211 */ /* 0x002fe400078ec0ff */
[----:B------:R-:W-:-:S03]  /*10190*/  SHF.L.U32 R3, R8, 0x1f, RZ ;  /* 0x0000001f08037819 */ /* 0x000fc600000006ff */
[----:B------:R-:W-:-:S04]  /*101a0*/  IMAD R2, R7, 0x8, R2 ;  /* 0x0000000807027824 */ /* 0x000fc800078e0202 */
[----:B------:R-:W1:Y:S02]  /*101b0*/  SYNCS.PHASECHK.TRANS64.TRYWAIT P0, [R2+URZ+0x38840], R3 ;  /* 0x03884003020075a7 */ /* 0x000e64000800017f */
[----:B-1----:R-:W-:Y:S05]  /*101c0*/  @!P0 BRA `(.L_x_343) ;  /* 0x0000002400d88947 */ /* 0x002fea0003800000 */
.L_x_399:
[----:B0-----:R-:W0:Y:S02]  /*101d0*/  S2R R11, SR_TID.X ;  /* 0x00000000000b7919 */ /* 0x001e240000002100 */
[----:B0-----:R-:W-:-:S04]  /*101e0*/  LOP3.LUT R11, R11, 0x7f, RZ, 0xc0, !PT ;  /* 0x0000007f0b0b7812 */ /* 0x001fc800078ec0ff */
[----:B------:R-:W-:-:S13]  /*101f0*/  ISETP.NE.AND P0, PT, R11, RZ, PT ;  /* 0x000000ff0b00720c */ /* 0x000fda0003f05270 */
[----:B------:R-:W-:Y:S05]  /*10200*/  @P0 BRA `(.L_x_344) ;  /* 0x00000000001c0947 */ /* 0x000fea0003800000 */
[----:B------:R-:W0:Y:S01]  /*10210*/  S2R R11, SR_TID.X ;  /* 0x00000000000b7919 */ /* 0x000e220000002100 */
[----:B-1----:R-:W-:-:S04]  /*10220*/  IMAD.MOV.U32 R3, RZ, RZ, 0xa000 ;  /* 0x0000a000ff037424 */ /* 0x002fc800078e00ff */
[----:B------:R2:W-:Y:S01]  /*10230*/  SYNCS.ARRIVE.TRANS64 RZ, [R2+URZ+0x38830], R3 ;  /* 0x0388300302ff79a7 */ /* 0x0005e2000800003f */
[----:B0-----:R-:W-:-:S04]  /*10240*/  LOP3.LUT R11, R11, 0x1f, RZ, 0xc0, !PT ;  /* 0x0000001f0b0b7812 */ /* 0x001fc800078ec0ff */
[----:B------:R-:W-:-:S13]  /*10250*/  ISETP.NE.AND P1, PT, R11, RZ, PT ;  /* 0x000000ff0b00720c */ /* 0x000fda0003f25270 */
[----:B--2---:R-:W-:Y:S05]  /*10260*/  @!P1 BRA `(.L_x_344) ;  /* 0x0000000000049947 */ /* 0x004fea0003800000 */
[----:B------:R-:W-:Y:S01]  /*10270*/  BPT.TRAP 0x1 ;  /* 0x000000040000795c */ /* 0x000fe20000300000 */
.L_x_344:
[----:B------:R-:W2:Y:S04]  /*10280*/  LDL R15, [R1+0x4] ;  /* 0x00000400010f7983 */ /* 0x000ea80000100800 */
[----:B-1----:R-:W3:Y:S01]  /*10290*/  LDL.LU R3, [R1+0x8] ;  /* 0x0000080001037983 */ /* 0x002ee20000300800 */
[----:B------:R-:W-:-:S03]  /*102a0*/  MOV R13, 0x400 ;  /* 0x00000400000d7802 */ /* 0x000fc60000000f00 */
        /* <DEDUP_REMOVED lines=25> */
[----:B---3--:R-:W-:Y:S01]  /*10440*/  SHF.L.U32 R3, R3, 0x1f, RZ ;  /* 0x0000001f03037819 */ /* 0x008fe200000006ff */
[----:B----4-:R-:W-:-:S07]  /*10450*/  IMAD R2, R11, 0x8, R2 ;  /* 0x000000080b027824 */ /* 0x010fce00078e0202 */
        /* <DEDUP_REMOVED lines=12> */
.L_x_400:
        /* <DEDUP_REMOVED lines=8> */
.L_x_346:
[----:B------:R-:W2:Y:S01]  /*105a0*/  LDL.LU R15, [R1+0xc] ;  /* 0x00000c00010f7983 */ /* 0x000ea20000300800 */
[----:B------:R-:W-:-:S03]  /*105b0*/  MOV R13, 0x400 ;  /* 0x00000400000d7802 */ /* 0x000fc60000000f00 */
[----:B0-----:R-:W3:Y:S04]  /*105c0*/  LDL.LU R3, [R1] ;  /* 0x0000000001037983 */ /* 0x001ee80000300800 */
[----:B------:R-:W4:Y:S01]  /*105d0*/  LDL R11, [R1+0x4] ;  /* 0x00000400010b7983 */ /* 0x000f220000100800 */
[----:B------:R-:W0:Y:S01]  /*105e0*/  S2R R14, SR_CgaCtaId ;  /* 0x00000000000e7919 */ /* 0x000e220000008800 */
[----:B------:R-:W-:Y:S01]  /*105f0*/  R2UR UR9, R2 ;  /* 0x00000000020972ca */ /* 0x000fe200000e0000 */
[----:B------:R-:W-:Y:S01]  /*10600*/  UIADD3 UR4, UP0, UR36, 0x470, URZ ;  /* 0x0000047024047890 */ /* 0x000fe2000ff1e03f */
[----:B------:R-:W-:Y:S02]  /*10610*/  R2UR UR13, R5 ;  /* 0x00000000050d72ca */ /* 0x000fe400000e0000 */
[----:B------:R-:W-:-:S02]  /*10620*/  R2UR UR12, R4 ;  /* 0x00000000040c72ca */ /* 0x000fc400000e0000 */
[----:B0-----:R-:W-:-:S07]  /*10630*/  LEA R13, R14, R13, 0x18 ;  /* 0x0000000d0e0d7211 */ /* 0x001fce00078ec0ff */
[----:B------:R-:W-:Y:S01]  /*10640*/  UIADD3 UR9, UR9, 0x50, URZ ;  /* 0x0000005009097890 */ /* 0x000fe2000fffe03f */
[----:B------:R-:W-:Y:S01]  /*10650*/  UMOV UR10, URZ ;  /* 0x0000003f000a7c82 */ /* 0x000fe20008000000 */
[----:B------:R-:W-:Y:S01]  /*10660*/  UMOV UR6, 0x0 ;  /* 0x0000000000067882 */ /* 0x000fe20000000000 */
[----:B------:R-:W-:Y:S01]  /*10670*/  UMOV UR7, 0x14f00000 ;  /* 0x14f0000000077882 */ /* 0x000fe20000000000 */
[----:B------:R-:W-:Y:S01]  /*10680*/  UMOV UR17, 0x40 ;  /* 0x0000004000117882 */ /* 0x000fe20000000000 */
[----:B------:R0:W-:Y:S01]  /*10690*/  STL [R1+0xc], R9 ;  /* 0x00000c0901007387 */ /* 0x0001e20000100800 */
[----:B------:R-:W-:Y:S01]  /*106a0*/  IMAD.MOV.U32 R5, RZ, RZ, R10 ;  /* 0x000000ffff057224 */ /* 0x000fe200078e000a */
[----:B--2---:R-:W-:Y:S01]  /*106b0*/  R2UR UR11, R15 ;  /* 0x000000000f0b72ca */ /* 0x004fe200000e0000 */
[----:B---3--:R-:W-:Y:S01]  /*106c0*/  IMAD R3, R3, 0xa000, R13 ;  /* 0x0000a00003037824 */ /* 0x008fe200078e020d */
[----:B----4-:R-:W-:-:S04]  /*106d0*/  R2UR UR5, R11 ;  /* 0x000000000b0572ca */ /* 0x010fc800000e0000 */
[----:B------:R-:W-:-:S09]  /*106e0*/  R2UR UR14, R3 ;  /* 0x00000000030e72ca */ /* 0x000fd200000e0000 */
[----:B------:R-:W-:-:S04]  /*106f0*/  UIMAD UR11, UR11, 0x50, UR5 ;  /* 0x000000500b0b78a4 */ /* 0x000fc8000f8e0205 */
[----:B------:R-:W-:Y:S02]  /*10700*/  UIADD3 UR8, UR14, 0x400, URZ ;  /* 0x000004000e087890 */ /* 0x000fe4000fffe03f */
[----:B------:R-:W-:Y:S02]  /*10710*/  UIADD3.X UR5, URZ, UR37, URZ, UP0, !UPT ;  /* 0x000000253f057290 */ /* 0x000fe400087fe43f */
[----:B------:R-:W-:Y:S02]  /*10720*/  UIADD3 UR15, UR14, 0x2c00, URZ ;  /* 0x00002c000e0f7890 */ /* 0x000fe4000fffe03f */
[----:B------:R-:W-:Y:S02]  /*10730*/  UIADD3 UR16, UR14, 0x5400, URZ ;  /* 0x000054000e107890 */ /* 0x000fe4000fffe03f */
        /* <DEDUP_REMOVED lines=14> */
.L_x_341:
[----:B------:R-:W-:Y:S05]  /*10820*/  BSYNC B1 ;  /* 0x0000000000017941 */ /* 0x000fea0003800000 */
.L_x_340:
[----:B------:R-:W-:Y:S01]  /*10830*/  VIADD R2, R7, 0x1 ;  /* 0x0000000107027836 */ /* 0x000fe20000000000 */
[----:B------:R-:W-:Y:S04]  /*10840*/  BSSY B1, `(.L_x_347) ;  /* 0x000008a000017945 */ /* 0x000fe80003800000 */
[----:B------:R-:W-:-:S04]  /*10850*/  ISETP.NE.AND P0, PT, R2, 0x2, PT ;  /* 0x000000020200780c */ /* 0x000fc80003f05270 */
[----:B------:R-:W-:Y:S02]  /*10860*/  SEL R3, RZ, 0x1, P0 ;  /* 0x00000001ff037807 */ /* 0x000fe40000000000 */
[----:B------:R-:W-:Y:S02]  /*10870*/  SEL R14, R2, RZ, P0 ;  /* 0x000000ff020e7207 */ /* 0x000fe40000000000 */
[----:B------:R-:W-:-:S05]  /*10880*/  LOP3.LUT R13, R8, R3, RZ, 0x3c, !PT ;  /* 0x00000003080d7212 */ /* 0x000fca00078e3cff */
[----:B------:R0:W-:Y:S04]  /*10890*/  STL [R1+0x8], R13 ;  /* 0x0000080d01007387 */ /* 0x0001e80000100800 */
[----:B------:R0:W-:Y:S01]  /*108a0*/  STL [R1], R14 ;  /* 0x0000000e01007387 */ /* 0x0001e20000100800 */
[----:B------:R-:W-:Y:S05]  /*108b0*/  @!P6 BRA `(.L_x_348) ;  /* 0x000000080008e947 */ /* 0x000fea0003800000 */
[----:B------:R-:W-:Y:S01]  /*108c0*/  ULDC.64 UR4, c[0x0][0x3f8] ;  /* 0x0000fe0000047ab9 */ /* 0x000fe20000000a00 */
[----:B------:R-:W-:Y:S02]  /*108d0*/  IADD3 R9, R6, -0x1, RZ ;  /* 0xffffffff06097810 */ /* 0x000fe40007ffe0ff */
[----:B------:R-:W-:-:S04]  /*108e0*/  ISETP.NE.U32.AND P0, PT, RZ, UR4, PT ;  /* 0x00000004ff007c0c */ /* 0x000fc8000bf05070 */
[----:B------:R-:W-:-:S13]  /*108f0*/  ISETP.NE.AND.EX P0, PT, RZ, UR5, PT, P0 ;  /* 0x00000005ff007c0c */ /* 0x000fda000bf05300 */
[----:B------:R-:W-:Y:S05]  /*10900*/  @!P0 BRA `(.L_x_349) ;  /* 0x0000000000488947 */ /* 0x000fea0003800000 */
        /* <DEDUP_REMOVED lines=18> */
.L_x_349:
[----:B------:R-:W2:Y:S01]  /*10a30*/  S2R R3, SR_CgaCtaId ;  /* 0x0000000000037919 */ /* 0x000ea20000008800 */
[----:B------:R-:W-:-:S04]  /*10a40*/  MOV R2, 0x400 ;  /* 0x0000040000027802 */ /* 0x000fc80000000f00 */
[----:B--2---:R-:W-:Y:S02]  /*10a50*/  LEA R2, R3, R2, 0x18 ;  /* 0x0000000203027211 */ /* 0x004fe400078ec0ff */
[----:B------:R-:W-:-:S03]  /*10a60*/  SHF.L.U32 R3, R13, 0x1f, RZ ;  /* 0x0000001f0d037819 */ /* 0x000fc600000006ff */
[----:B------:R-:W-:-:S04]  /*10a70*/  IMAD R2, R14, 0x8, R2 ;  /* 0x000000080e027824 */ /* 0x000fc800078e0202 */
[----:B------:R-:W2:Y:S02]  /*10a80*/  SYNCS.PHASECHK.TRANS64.TRYWAIT P0, [R2+URZ+0x38840], R3 ;  /* 0x03884003020075a7 */ /* 0x000ea4000800017f */
[----:B--2---:R-:W-:Y:S05]  /*10a90*/  @!P0 BRA `(.L_x_350) ;  /* 0x0000001c00cc8947 */ /* 0x004fea0003800000 */
.L_x_401:
        /* <DEDUP_REMOVED lines=11> */
.L_x_351:
[----:B0-----:R-:W3:Y:S01]  /*10b50*/  LDL R13, [R1] ;  /* 0x00000000010d7983 */ /* 0x001ee20000100800 */
[----:B------:R-:W-:-:S03]  /*10b60*/  MOV R14, 0x400 ;  /* 0x00000400000e7802 */ /* 0x000fc60000000f00 */
[----:B------:R-:W4:Y:S01]  /*10b70*/  LDL R11, [R1+0x4] ;  /* 0x00000400010b7983 */ /* 0x000f220000100800 */
[----:B------:R-:W0:Y:S01]  /*10b80*/  S2R R15, SR_CgaCtaId ;  /* 0x00000000000f7919 */ /* 0x000e220000008800 */
[----:B------:R-:W-:Y:S01]  /*10b90*/  R2UR UR11, R9 ;  /* 0x00000000090b72ca */ /* 0x000fe200000e0000 */
[----:B------:R-:W-:Y:S01]  /*10ba0*/  UIADD3 UR4, UP0, UR36, 0x370, URZ ;  /* 0x0000037024047890 */ /* 0x000fe2000ff1e03f */
[----:B------:R-:W-:Y:S02]  /*10bb0*/  R2UR UR12, R4 ;  /* 0x00000000040c72ca */ /* 0x000fe400000e0000 */
[----:B0-----:R-:W-:-:S05]  /*10bc0*/  LEA R14, R15, R14, 0x18 ;  /* 0x0000000e0f0e7211 */ /* 0x001fca00078ec0ff */
[----:B--2---:R-:W-:Y:S01]  /*10bd0*/  VIADD R2, R14, 0x38800 ;  /* 0x000388000e027836 */ /* 0x004fe20000000000 */
[----:B-----5:R-:W-:Y:S01]  /*10be0*/  R2UR UR13, R10 ;  /* 0x000000000a0d72ca */ /* 0x020fe200000e0000 */
[----:B------:R-:W-:Y:S01]  /*10bf0*/  UMOV UR10, URZ ;  /* 0x0000003f000a7c82 */ /* 0x000fe20008000000 */
[----:B------:R-:W-:Y:S01]  /*10c00*/  UMOV UR6, 0x0 ;  /* 0x0000000000067882 */ /* 0x000fe20000000000 */
[----:B------:R-:W-:Y:S01]  /*10c10*/  UMOV UR7, 0x14f00000 ;  /* 0x14f0000000077882 */ /* 0x000fe20000000000 */
[----:B------:R-:W-:Y:S01]  /*10c20*/  UMOV UR17, 0x40 ;  /* 0x0000004000117882 */ /* 0x000fe20000000000 */
[----:B------:R-:W-:Y:S01]  /*10c30*/  UMOV UR18, 0x80 ;  /* 0x0000008000127882 */ /* 0x000fe20000000000 */
[----:B------:R-:W-:Y:S01]  /*10c40*/  UMOV UR19, 0xc0 ;  /* 0x000000c000137882 */ /* 0x000fe20000000000 */
[----:B------:R-:W-:Y:S01]  /*10c50*/  SHF.L.U32 R8, R8, 0x1f, RZ ;  /* 0x0000001f08087819 */ /* 0x000fe200000006ff */
        /* <DEDUP_REMOVED lines=12> */
[----:B------:R0:W-:Y:S01]  /*10d20*/  UTMALDG.4D [UR8], [UR4], desc[UR6] ;  /* 0x00000608040075b4 */ /* 0x0001e20008019000 */
[----:B------:R-:W-:Y:S01]  /*10d30*/  IMAD R2, R7, 0x8, R2 ;  /* 0x0000000807027824 */ /* 0x000fe200078e0202 */
        /* <DEDUP_REMOVED lines=11> */
.L_x_402:
[----:B------:R-:W-:Y:S05]  /*10df0*/  @P0 BRA `(.L_x_353) ;  /* 0x00000000001c0947 */ /* 0x000fea0003800000 */
[----:B------:R-:W1:Y:S02]  /*10e00*/  S2R R3, SR_TID.X ;  /* 0x0000000000037919 */ /* 0x000e640000002100 */
[----:B-1----:R-:W-:-:S04]  /*10e10*/  LOP3.LUT R3, R3, 0x1f, RZ, 0xc0, !PT ;  /* 0x0000001f03037812 */ /* 0x002fc800078ec0ff */
[----:B------:R-:W-:Y:S01]  /*10e20*/  ISETP.NE.AND P1, PT, R3, RZ, PT ;  /* 0x000000ff0300720c */ /* 0x000fe20003f25270 */
[----:B------:R-:W-:-:S04]  /*10e30*/  IMAD.MOV.U32 R3, RZ, RZ, 0xa000 ;  /* 0x0000a000ff037424 */ /* 0x000fc800078e00ff */
[----:B------:R1:W-:Y:S08]  /*10e40*/  SYNCS.ARRIVE.TRANS64 RZ, [R2+URZ+0x50], R3 ;  /* 0x0000500302ff79a7 */ /* 0x0003f0000800003f */
[----:B------:R-:W-:Y:S05]  /*10e50*/  @!P1 BRA `(.L_x_353) ;  /* 0x0000000000049947 */ /* 0x000fea0003800000 */
[----:B------:R-:W-:Y:S01]  /*10e60*/  BPT.TRAP 0x1 ;  /* 0x000000040000795c */ /* 0x000fe20000300000 */
.L_x_353:
[----:B------:R-:W2:Y:S01]  /*10e70*/  LDL.LU R13, [R1+0xc] ;  /* 0x00000c00010d7983 */ /* 0x000ea20000300800 */
[----:B0-----:R-:W-:-:S03]  /*10e80*/  MOV R8, 0x400 ;  /* 0x0000040000087802 */ /* 0x001fc60000000f00 */
[----:B-1----:R-:W3:Y:S01]  /*10e90*/  LDL R3, [R1+0x4] ;  /* 0x0000040001037983 */ /* 0x002ee20000100800 */
[----:B------:R-:W0:Y:S01]  /*10ea0*/  S2R R11, SR_CgaCtaId ;  /* 0x00000000000b7919 */ /* 0x000e220000008800 */
[----:B------:R-:W-:Y:S01]  /*10eb0*/  R2UR UR9, R2 ;  /* 0x00000000020972ca */ /* 0x000fe200000e0000 */
[----:B------:R-:W-:Y:S01]  /*10ec0*/  UIADD3 UR4, UP0, UR36, 0x470, URZ ;  /* 0x0000047024047890 */ /* 0x000fe2000ff1e03f */
[----:B------:R-:W-:Y:S02]  /*10ed0*/  R2UR UR13, R5 ;  /* 0x00000000050d72ca */ /* 0x000fe400000e0000 */
[----:B------:R-:W-:Y:S02]  /*10ee0*/  R2UR UR12, R4 ;  /* 0x00000000040c72ca */ /* 0x000fe400000e0000 */
        /* <DEDUP_REMOVED lines=12> */
[----:B------:R1:W-:Y:S01]  /*10fb0*/  STL [R1+0xc], R9 ;  /* 0x00000c0901007387 */ /* 0x0003e20000100800 */
[----:B------:R-:W-:Y:S02]  /*10fc0*/  MOV R5, R10 ;  /* 0x0000000a00057202 */ /* 0x000fe40000000f00 */
[----:B--2---:R-:W-:-:S02]  /*10fd0*/  R2UR UR11, R13 ;  /* 0x000000000d0b72ca */ /* 0x004fc400000e0000 */
[----:B---3--:R-:W-:-:S13]  /*10fe0*/  R2UR UR5, R3 ;  /* 0x00000000030572ca */ /* 0x008fda00000e0000 */
[----:B------:R-:W-:Y:S02]  /*10ff0*/  UIMAD UR11, UR11, 0x50, UR5 ;  /* 0x000000500b0b78a4 */ /* 0x000fe4000f8e0205 */
[----:B------:R-:W-:-:S09]  /*11000*/  UIADD3.X UR5, URZ, UR37, URZ, UP0, !UPT ;  /* 0x000000253f057290 */ /* 0x000fd200087fe43f */
[----:B------:R0:W-:Y:S02]  /*11010*/  UTMALDG.4D [UR8], [UR4], desc[UR6] ;  /* 0x00000608040075b4 */ /* 0x0001e40008019000 */
[----:B0-----:R-:W-:Y:S01]  /*11020*/  UMOV UR8, UR14 ;  /* 0x0000000e00087c82 */ /* 0x001fe20008000000 */
[----:B------:R-:W-:Y:S01]  /*11030*/  UMOV UR10, UR17 ;  /* 0x00000011000a7c82 */ /* 0x000fe20008000000 */
[----:B------:R-:W-:Y:S01]  /*11040*/  UMOV UR14, 0x80 ;  /* 0x00000080000e7882 */ /* 0x000fe20000000000 */
        /* <DEDUP_REMOVED lines=8> */
[----:B-1----:R-:W-:Y:S01]  /*110d0*/  NOP ;  /* 0x0000000000007918 */ /* 0x002fe20000000000 */
.L_x_348:
[----:B------:R-:W-:Y:S05]  /*110e0*/  BSYNC B1 ;  /* 0x0000000000017941 */ /* 0x000fea0003800000 */
.L_x_347:
[C---:B------:R-:W-:Y:S01]  /*110f0*/  ISETP.GT.AND P0, PT, R6.reuse, 0x1, PT ;  /* 0x000000010600780c */ /* 0x040fe20003f04270 */
[----:B------:R-:W-:-:S04]  /*11100*/  VIADD R2, R6, 0xfffffffe ;  /* 0xfffffffe06027836 */ /* 0x000fc80000000000 */
[----:B------:R-:W-:-:S08]  /*11110*/  IMAD.MOV.U32 R6, RZ, RZ, R2 ;  /* 0x000000ffff067224 */ /* 0x000fd000078e0002 */
[----:B------:R-:W-:Y:S05]  /*11120*/  @P0 BRA `(.L_x_354) ;  /* 0xffffffec00880947 */ /* 0x000fea000383ffff */
.L_x_330:
[----:B------:R-:W-:Y:S05]  /*11130*/  BSYNC B0 ;  /* 0x0000000000007941 */ /* 0x000fea0003800000 */
.L_x_329:
[----:B------:R-:W1:Y:S01]  /*11140*/  S2R R2, SR_TID.X ;  /* 0x0000000000027919 */ /* 0x000e620000002100 */
[----:B------:R-:W-:Y:S01]  /*11150*/  BSSY B0, `(.L_x_355) ;  /* 0x0000011000007945 */ /* 0x000fe20003800000 */
[----:B-1----:R-:W-:-:S04]  /*11160*/  LOP3.LUT R2, R2, 0x1f, RZ, 0xc0, !PT ;  /* 0x0000001f02027812 */ /* 0x002fc800078ec0ff */
[----:B------:R-:W-:-:S13]  /*11170*/  ISETP.NE.AND P0, PT, R2, RZ, PT ;  /* 0x000000ff0200720c */ /* 0x000fda0003f05270 */
[----:B------:R-:W-:Y:S05]  /*11180*/  @P0 BRA `(.L_x_356) ;  /* 0x0000000000340947 */ /* 0x000fea0003800000 */
[----:B------:R-:W1:Y:S01]  /*11190*/  S2R R9, SR_LANEID ;  /* 0x0000000000097919 */ /* 0x000e620000000000 */
[----:B------:R-:W-:Y:S01]  /*111a0*/  VOTEU.ANY UR4, UPT, PT ;  /* 0x0000000000047886 */ /* 0x000fe200038e0100 */
[----:B------:R-:W2:Y:S01]  /*111b0*/  LDC.64 R2, c[0x0][0xc38] ;  /* 0x00030e00ff027b82 */ /* 0x000ea20000000a00 */
[----:B------:R-:W1:Y:S01]  /*111c0*/  FLO.U32 R0, UR4 ;  /* 0x0000000400007d00 */ /* 0x000e6200080e0000 */
[----:B------:R-:W-:-:S07]  /*111d0*/  ULDC.64 UR6, c[0x0][0x208] ;  /* 0x0000820000067ab9 */ /* 0x000fce0000000a00 */
[----:B------:R-:W2:Y:S01]  /*111e0*/  POPC R7, UR4 ;  /* 0x0000000400077d09 */ /* 0x000ea20008000000 */
[----:B-1----:R-:W-:-:S13]  /*111f0*/  ISETP.EQ.U32.AND P0, PT, R0, R9, PT ;  /* 0x000000090000720c */ /* 0x002fda0003f02070 */
[----:B--2---:R-:W2:Y:S01]  /*11200*/  @P0 ATOMG.E.ADD.STRONG.GPU PT, R3, desc[UR6][R2.64], R7 ;  /* 0x00000007020309a8 */ /* 0x004ea200081ee1c6 */
[----:B------:R-:W1:Y:S02]  /*11210*/  S2R R6, SR_LTMASK ;  /* 0x0000000000067919 */ /* 0x000e640000003900 */
[----:B-1----:R-:W-:-:S04]  /*11220*/  LOP3.LUT R6, R6, UR4, RZ, 0xc0, !PT ;  /* 0x0000000406067c12 */ /* 0x002fc8000f8ec0ff */
[----:B------:R-:W1:Y:S01]  /*11230*/  POPC R9, R6 ;  /* 0x0000000600097309 */ /* 0x000e620000000000 */
[----:B--2---:R-:W1:Y:S02]  /*11240*/  SHFL.IDX PT, R0, R3, R0, 0x1f ;  /* 0x00001f0003007589 */ /* 0x004e6400000e0000 */
[----:B-1----:R-:W-:-:S07]  /*11250*/  IADD3 R16, R0, UR38, R9 ;  /* 0x0000002600107c10 */ /* 0x002fce000fffe009 */
.L_x_356:
[----:B------:R-:W-:Y:S05]  /*11260*/  BSYNC B0 ;  /* 0x0000000000007941 */ /* 0x000fea0003800000 */
.L_x_355:
[----:B------:R-:W-:Y:S04]  /*11270*/  BSSY B0, `(.L_x_357) ;  /* 0x000003c000007945 */ /* 0x000fe80003800000 */
[----:B------:R-:W-:Y:S05]  /*11280*/  @!P6 BRA `(.L_x_358) ;  /* 0x0000000000e8e947 */ /* 0x000fea0003800000 */
[----:B------:R-:W2:Y:S01]  /*11290*/  LDL R2, [R1] ;  /* 0x0000000001027983 */ /* 0x000ea20000100800 */
[----:B------:R-:W-:-:S03]  /*112a0*/  MOV R3, 0x400 ;  /* 0x0000040000037802 */ /* 0x000fc60000000f00 */
[----:B------:R-:W3:Y:S01]  /*112b0*/  LDL R0, [R1+0x8] ;  /* 0x0000080001007983 */ /* 0x000ee20000100800 */
[----:B------:R-:W1:Y:S02]  /*112c0*/  S2R R6, SR_CgaCtaId ;  /* 0x0000000000067919 */ /* 0x000e640000008800 */
[----:B-1----:R-:W-:-:S05]  /*112d0*/  LEA R3, R6, R3, 0x18 ;  /* 0x0000000306037211 */ /* 0x002fca00078ec0ff */
[----:B--2---:R-:W-:Y:S01]  /*112e0*/  IMAD R3, R2, 0x8, R3 ;  /* 0x0000000802037824 */ /* 0x004fe200078e0203 */
[----:B---3--:R-:W-:-:S04]  /*112f0*/  SHF.L.U32 R0, R0, 0x1f, RZ ;  /* 0x0000001f00007819 */ /* 0x008fc800000006ff */
[----:B------:R-:W1:Y:S02]  /*11300*/  SYNCS.PHASECHK.TRANS64.TRYWAIT P0, [R3+URZ+0x38860], R0 ;  /* 0x03886000030075a7 */ /* 0x000e64000800017f */
[----:B-1----:R-:W-:Y:S05]  /*11310*/  @!P0 BRA `(.L_x_359) ;  /* 0x0000001400d48947 */ /* 0x002fea0003800000 */
.L_x_403:
[----:B------:R-:W2:Y:S02]  /*11320*/  S2R R2, SR_TID.X ;  /* 0x0000000000027919 */ /* 0x000ea40000002100 */
[----:B--2---:R-:W-:-:S04]  /*11330*/  LOP3.LUT R2, R2, 0x7f, RZ, 0xc0, !PT ;  /* 0x0000007f02027812 */ /* 0x004fc800078ec0ff */
[----:B------:R-:W-:-:S13]  /*11340*/  ISETP.NE.AND P0, PT, R2, RZ, PT ;  /* 0x000000ff0200720c */ /* 0x000fda0003f05270 */
[----:B------:R-:W-:Y:S05]  /*11350*/  @P0 BRA `(.L_x_360) ;  /* 0x00000000001c0947 */ /* 0x000fea0003800000 */
[----:B------:R-:W2:Y:S01]  /*11360*/  S2R R2, SR_TID.X ;  /* 0x0000000000027919 */ /* 0x000ea20000002100 */
[----:B-1----:R-:W-:-:S04]  /*11370*/  IMAD.MOV.U32 R0, RZ, RZ, 0xa000 ;  /* 0x0000a000ff007424 */ /* 0x002fc800078e00ff */
[----:B------:R3:W-:Y:S01]  /*11380*/  SYNCS.ARRIVE.TRANS64 RZ, [R3+URZ+0x38850], R0 ;  /* 0x0388500003ff79a7 */ /* 0x0007e2000800003f */
[----:B--2---:R-:W-:-:S04]  /*11390*/  LOP3.LUT R2, R2, 0x1f, RZ, 0xc0, !PT ;  /* 0x0000001f02027812 */ /* 0x004fc800078ec0ff */
[----:B------:R-:W-:-:S13]  /*113a0*/  ISETP.NE.AND P1, PT, R2, RZ, PT ;  /* 0x000000ff0200720c */ /* 0x000fda0003f25270 */
[----:B---3--:R-:W-:Y:S05]  /*113b0*/  @!P1 BRA `(.L_x_360) ;  /* 0x0000000000049947 */ /* 0x008fea0003800000 */
[----:B------:R-:W-:Y:S01]  /*113c0*/  BPT.TRAP 0x1 ;  /* 0x000000040000795c */ /* 0x000fe20000300000 */
.L_x_360:
[----:B-1----:R-:W2:Y:S01]  /*113d0*/  LDL R0, [R1] ;  /* 0x0000000001007983 */ /* 0x002ea20000100800 */
[----:B------:R-:W-:-:S03]  /*113e0*/  MOV R7, 0x400 ;  /* 0x0000040000077802 */ /* 0x000fc60000000f00 */
[----:B------:R-:W3:Y:S04]  /*113f0*/  LDL.LU R6, [R1+0x4] ;  /* 0x0000040001067983 */ /* 0x000ee80000300800 */
[----:B------:R-:W4:Y:S01]  /*11400*/  LDL R2, [R1+0xc] ;  /* 0x00000c0001027983 */ /* 0x000f220000100800 */
[----:B------:R-:W1:Y:S01]  /*11410*/  S2R R8, SR_CgaCtaId ;  /* 0x0000000000087919 */ /* 0x000e620000008800 */
[----:B------:R-:W-:Y:S01]  /*11420*/  R2UR UR9, R3 ;  /* 0x00000000030972ca */ /* 0x000fe200000e0000 */
[----:B------:R-:W-:Y:S01]  /*11430*/  UIADD3 UR4, UP0, UR36, 0x470, URZ ;  /* 0x0000047024047890 */ /* 0x000fe2000ff1e03f */
[----:B------:R-:W-:Y:S02]  /*11440*/  R2UR UR12, R4 ;  /* 0x00000000040c72ca */ /* 0x000fe400000e0000 */
[----:B------:R-:W-:-:S02]  /*11450*/  R2UR UR13, R5 ;  /* 0x00000000050d72ca */ /* 0x000fc400000e0000 */
[----:B-1----:R-:W-:-:S07]  /*11460*/  LEA R7, R8, R7, 0x18 ;  /* 0x0000000708077211 */ /* 0x002fce00078ec0ff */
        /* <DEDUP_REMOVED lines=27> */
[----:B-1----:R-:W-:Y:S01]  /*11620*/  NOP ;  /* 0x0000000000007918 */ /* 0x002fe20000000000 */
.L_x_358:
[----:B------:R-:W-:Y:S05]  /*11630*/  BSYNC B0 ;  /* 0x0000000000007941 */ /* 0x000fea0003800000 */
.L_x_357:
[----:B------:R-:W2:Y:S04]  /*11640*/  LDL.LU R0, [R1] ;  /* 0x0000000001007983 */ /* 0x000ea80000300800 */
[----:B------:R-:W3:Y:S01]  /*11650*/  LDL.LU R3, [R1+0x8] ;  /* 0x0000080001037983 */ /* 0x000ee20000300800 */
[----:B--2---:R-:W-:-:S05]  /*11660*/  VIADD R0, R0, 0x1 ;  /* 0x0000000100007836 */ /* 0x004fca0000000000 */
[----:B------:R-:W-:-:S04]  /*11670*/  ISETP.NE.AND P0, PT, R0, 0x2, PT ;  /* 0x000000020000780c */ /* 0x000fc80003f05270 */
[----:B------:R-:W-:Y:S02]  /*11680*/  SEL R2, RZ, 0x1, P0 ;  /* 0x00000001ff027807 */ /* 0x000fe40000000000 */
[----:B------:R-:W-:Y:S02]  /*11690*/  SEL R0, R0, RZ, P0 ;  /* 0x000000ff00007207 */ /* 0x000fe40000000000 */
[----:B---3--:R-:W-:-:S05]  /*116a0*/  LOP3.LUT R3, R3, R2, RZ, 0x3c, !PT ;  /* 0x0000000203037212 */ /* 0x008fca00078e3cff */
[----:B------:R1:W-:Y:S04]  /*116b0*/  STL [R1+0x8], R3 ;  /* 0x0000080301007387 */ /* 0x0003e80000100800 */
[----:B------:R1:W-:Y:S02]  /*116c0*/  STL [R1], R0 ;  /* 0x0000000001007387 */ /* 0x0003e40000100800 */
.L_x_313:
[----:B------:R-:W-:Y:S05]  /*116d0*/  BSYNC B6 ;  /* 0x0000000000067941 */ /* 0x000fea0003800000 */
.L_x_311:
[----:B------:R-:W-:-:S03]  /*116e0*/  UMOV UR4, 0xffffffff ;  /* 0xffffffff00047882 */ /* 0x000fc60000000000 */
[----:B------:R-:W-:Y:S05]  /*116f0*/  BRA.DIV UR4, `(.L_x_361) ;  /* 0x0000001204f07947 */ /* 0x000fea000b800000 */
[----:B------:R2:W3:Y:S04]  /*11700*/  SHFL.IDX PT, R4, R16, RZ, 0x1f ;  /* 0x00001fff10047589 */ /* 0x0004e800000e0000 */
[----:B------:R2:W4:Y:S02]  /*11710*/  SHFL.IDX PT, R5, R16, 0x1, 0x1f ;  /* 0x00201f0010057f89 */ /* 0x00052400000e0000 */
.L_x_407:
[----:B01----:R-:W0:Y:S01]  /*11720*/  S2R R0, SR_TID.X ;  /* 0x0000000000007919 */ /* 0x003e220000002100 */
[----:B------:R-:W-:Y:S01]  /*11730*/  ULDC UR4, c[0x0][0xc14] ;  /* 0x0003050000047ab9 */ /* 0x000fe20000000800 */
[----:B------:R-:W-:Y:S01]  /*11740*/  BSSY B0, `(.L_x_362) ;  /* 0x000000c000007945 */ /* 0x000fe20003800000 */
[----:B------:R-:W-:Y:S01]  /*11750*/  IMAD.MOV.U32 R3, RZ, RZ, RZ ;  /* 0x000000ffff037224 */ /* 0x000fe200078e00ff */
[----:B0-----:R-:W-:Y:S01]  /*11760*/  LOP3.LUT R9, R0, 0x1f, RZ, 0xc0, !PT ;  /* 0x0000001f00097812 */ /* 0x001fe200078ec0ff */
[----:B------:R-:W-:-:S03]  /*11770*/  IMAD.U32 R0, RZ, RZ, UR4 ;  /* 0x00000004ff007e24 */ /* 0x000fc6000f8e00ff */
[C---:B------:R-:W-:Y:S01]  /*11780*/  ISETP.NE.AND P0, PT, R9.reuse, 0x1f, PT ;  /* 0x0000001f0900780c */ /* 0x040fe20003f05270 */
[----:B------:R-:W-:-:S05]  /*11790*/  IMAD.IADD R7, R9, 0x1, R19 ;  /* 0x0000000109077824 */ /* 0x000fca00078e0213 */
[----:B------:R-:W-:-:S13]  /*117a0*/  ISETP.GE.OR P0, PT, R7, R0, !P0 ;  /* 0x000000000700720c */ /* 0x000fda0004706670 */
[----:B------:R-:W-:Y:S05]  /*117b0*/  @P0 BRA `(.L_x_363) ;  /* 0x0000000000100947 */ /* 0x000fea0003800000 */
[----:B------:R-:W0:Y:S01]  /*117c0*/  LDC.64 R2, c[0x0][0xc58] ;  /* 0x00031600ff027b82 */ /* 0x000e220000000a00 */
[----:B------:R-:W-:Y:S01]  /*117d0*/  ULDC.64 UR4, c[0x0][0x208] ;  /* 0x0000820000047ab9 */ /* 0x000fe20000000a00 */
[----:B0-----:R-:W-:-:S06]  /*117e0*/  IMAD.WIDE R2, R7, 0x4, R2 ;  /* 0x0000000407027825 */ /* 0x001fcc00078e0202 */
[----:B------:R0:W5:Y:S02]  /*117f0*/  LDG.E R3, desc[UR4][R2.64] ;  /* 0x0000000402037981 */ /* 0x000164000c1e1900 */
.L_x_363:
[----:B------:R-:W-:Y:S05]  /*11800*/  BSYNC B0 ;  /* 0x0000000000007941 */ /* 0x000fea0003800000 */
.L_x_362:
[----:B------:R-:W-:-:S03]  /*11810*/  UMOV UR4, 0xffffffff ;  /* 0xffffffff00047882 */ /* 0x000fc60000000000 */
[----:B------:R-:W-:Y:S05]  /*11820*/  BRA.DIV UR4, `(.L_x_364) ;  /* 0x0000001204f07947 */ /* 0x000fea000b800000 */
[----:B-----5:R-:W1:Y:S01]  /*11830*/  SHFL.UP PT, R14, R3, 0x1, RZ ;  /* 0x04200000030e7989 */ /* 0x020e6200000e00ff */
[C---:B------:R-:W-:Y:S02]  /*11840*/  ISETP.NE.AND P0, PT, R9.reuse, RZ, PT ;  /* 0x000000ff0900720c */ /* 0x040fe40003f05270 */
[C---:B------:R-:W-:Y:S02]  /*11850*/  ISETP.GE.U32.AND P1, PT, R9.reuse, 0x2, PT ;  /* 0x000000020900780c */ /* 0x040fe40003f26070 */
[----:B-1----:R-:W-:Y:S02]  /*11860*/  SEL R14, R14, RZ, P0 ;  /* 0x000000ff0e0e7207 */ /* 0x002fe40000000000 */
[----:B------:R-:W-:-:S03]  /*11870*/  ISETP.GE.U32.AND P0, PT, R9, 0x4, PT ;  /* 0x000000040900780c */ /* 0x000fc60003f06070 */
[----:B------:R-:W-:-:S05]  /*11880*/  IMAD.IADD R13, R3, 0x1, R14 ;  /* 0x00000001030d7824 */ /* 0x000fca00078e020e */
[----:B------:R-:W1:Y:S02]  /*11890*/  SHFL.UP PT, R14, R13, 0x2, RZ ;  /* 0x044000000d0e7989 */ /* 0x000e6400000e00ff */
[----:B-1----:R-:W-:Y:S02]  /*118a0*/  SEL R6, R14, RZ, P1 ;  /* 0x000000ff0e067207 */ /* 0x002fe40000800000 */
[----:B------:R-:W-:Y:S02]  /*118b0*/  ISETP.GE.U32.AND P1, PT, R9, 0x8, PT ;  /* 0x000000080900780c */ /* 0x000fe40003f26070 */
[----:B------:R-:W-:-:S05]  /*118c0*/  IADD3 R6, R13, R6, RZ ;  /* 0x000000060d067210 */ /* 0x000fca0007ffe0ff */
[----:B------:R-:W1:Y:S02]  /*118d0*/  SHFL.UP PT, R14, R6, 0x4, RZ ;  /* 0x04800000060e7989 */ /* 0x000e6400000e00ff */
[----:B-1----:R-:W-:Y:S02]  /*118e0*/  SEL R7, R14, RZ, P0 ;  /* 0x000000ff0e077207 */ /* 0x002fe40000000000 */
[----:B------:R-:W-:-:S03]  /*118f0*/  ISETP.GE.U32.AND P0, PT, R9, 0x10, PT ;  /* 0x000000100900780c */ /* 0x000fc60003f06070 */
[----:B------:R-:W-:-:S05]  /*11900*/  IMAD.IADD R7, R6, 0x1, R7 ;  /* 0x0000000106077824 */ /* 0x000fca00078e0207 */
[----:B------:R-:W1:Y:S02]  /*11910*/  SHFL.UP PT, R14, R7, 0x8, RZ ;  /* 0x05000000070e7989 */ /* 0x000e6400000e00ff */
[----:B-1----:R-:W-:-:S05]  /*11920*/  SEL R8, R14, RZ, P1 ;  /* 0x000000ff0e087207 */ /* 0x002fca0000800000 */
[----:B------:R-:W-:-:S05]  /*11930*/  IMAD.IADD R8, R7, 0x1, R8 ;  /* 0x0000000107087824 */ /* 0x000fca00078e0208 */
[----:B------:R-:W1:Y:S02]  /*11940*/  SHFL.UP PT, R14, R8, 0x10, RZ ;  /* 0x06000000080e7989 */ /* 0x000e6400000e00ff */
[----:B-1----:R-:W-:-:S05]  /*11950*/  SEL R9, R14, RZ, P0 ;  /* 0x000000ff0e097207 */ /* 0x002fca0000000000 */
[----:B0-----:R-:W-:-:S05]  /*11960*/  IMAD.IADD R2, R8, 0x1, R9 ;  /* 0x0000000108027824 */ /* 0x001fca00078e0209 */
[----:B------:R0:W1:Y:S02]  /*11970*/  SHFL.IDX PT, R14, R2, 0x1f, 0x1f ;  /* 0x03e01f00020e7f89 */ /* 0x00006400000e0000 */
.L_x_415:
[----:B------:R-:W-:Y:S02]  /*11980*/  ULDC UR4, c[0x0][0xc10] ;  /* 0x0003040000047ab9 */ /* 0x000fe40000000800 */
[----:B--2---:R-:W-:-:S04]  /*11990*/  IMAD.U32 R16, RZ, RZ, UR4 ;  /* 0x00000004ff107e24 */ /* 0x004fc8000f8e00ff */
[----:B-1----:R-:W-:-:S04]  /*119a0*/  IMAD R6, R14, R16, RZ ;  /* 0x000000100e067224 */ /* 0x002fc800078e02ff */
[----:B----4-:R-:W-:-:S05]  /*119b0*/  IMAD.IADD R5, R5, 0x1, R6 ;  /* 0x0000000105057824 */ /* 0x010fca00078e0206 */
[----:B---3--:R-:W-:-:S13]  /*119c0*/  ISETP.GT.AND P0, PT, R5, R4, PT ;  /* 0x000000040500720c */ /* 0x008fda0003f04270 */
[----:B------:R-:W-:Y:S05]  /*119d0*/  @P0 BRA `(.L_x_365) ;  /* 0x0000000000b80947 */ /* 0x000fea0003800000 */
[----:B------:R-:W1:Y:S02]  /*119e0*/  LDC R0, c[0x0][0xc14] ;  /* 0x00030500ff007b82 */ /* 0x000e640000000800 */
.L_x_370:
[----:B------:R-:W-:-:S05]  /*119f0*/  VIADD R19, R19, 0x1f ;  /* 0x0000001f13137836 */ /* 0x000fca0000000000 */
[----:B-1----:R-:W-:-:S13]  /*11a00*/  ISETP.GE.AND P0, PT, R19, R0, PT ;  /* 0x000000001300720c */ /* 0x002fda0003f06270 */
[----:B------:R-:W-:Y:S05]  /*11a10*/  @P0 BRA `(.L_x_366) ;  /* 0x0000000400600947 */ /* 0x000fea0003800000 */
[----:B0-----:R-:W0:Y:S01]  /*11a20*/  S2R R2, SR_TID.X ;  /* 0x0000000000027919 */ /* 0x001e220000002100 */
[----:B------:R-:W-:Y:S01]  /*11a30*/  BSSY B0, `(.L_x_367) ;  /* 0x000000b000007945 */ /* 0x000fe20003800000 */
[----:B------:R-:W-:Y:S01]  /*11a40*/  IMAD.MOV.U32 R3, RZ, RZ, RZ ;  /* 0x000000ffff037224 */ /* 0x000fe200078e00ff */
[----:B0-----:R-:W-:-:S04]  /*11a50*/  LOP3.LUT R8, R2, 0x1f, RZ, 0xc0, !PT ;  /* 0x0000001f02087812 */ /* 0x001fc800078ec0ff */
        /* <DEDUP_REMOVED lines=8> */
.L_x_368:
[----:B------:R-:W-:Y:S05]  /*11ae0*/  BSYNC B0 ;  /* 0x0000000000007941 */ /* 0x000fea0003800000 */
.L_x_367:
[----:B------:R-:W-:-:S03]  /*11af0*/  UMOV UR4, 0xffffffff ;  /* 0xffffffff00047882 */ /* 0x000fc60000000000 */
[----:B------:R-:W-:Y:S05]  /*11b00*/  BRA.DIV UR4, `(.L_x_369) ;  /* 0x0000001604087947 */ /* 0x000fea000b800000 */
[----:B-----5:R-:W1:Y:S01]  /*11b10*/  SHFL.UP PT, R14, R3, 0x1, RZ ;  /* 0x04200000030e7989 */ /* 0x020e6200000e00ff */
[C---:B------:R-:W-:Y:S02]  /*11b20*/  ISETP.NE.AND P0, PT, R8.reuse, RZ, PT ;  /* 0x000000ff0800720c */ /* 0x040fe40003f05270 */
[----:B------:R-:W-:Y:S02]  /*11b30*/  ISETP.GE.U32.AND P1, PT, R8, 0x2, PT ;  /* 0x000000020800780c */ /* 0x000fe40003f26070 */
[----:B-1----:R-:W-:Y:S02]  /*11b40*/  SEL R14, R14, RZ, P0 ;  /* 0x000000ff0e0e7207 */ /* 0x002fe40000000000 */
[----:B------:R-:W-:-:S03]  /*11b50*/  ISETP.GE.U32.AND P0, PT, R8, 0x4, PT ;  /* 0x000000040800780c */ /* 0x000fc60003f06070 */
[----:B------:R-:W-:-:S05]  /*11b60*/  IMAD.IADD R13, R3, 0x1, R14 ;  /* 0x00000001030d7824 */ /* 0x000fca00078e020e */
[----:B------:R-:W0:Y:S02]  /*11b70*/  SHFL.UP PT, R14, R13, 0x2, RZ ;  /* 0x044000000d0e7989 */ /* 0x000e2400000e00ff */
[----:B0-----:R-:W-:Y:S02]  /*11b80*/  SEL R2, R14, RZ, P1 ;  /* 0x000000ff0e027207 */ /* 0x001fe40000800000 */
[----:B------:R-:W-:Y:S02]  /*11b90*/  ISETP.GE.U32.AND P1, PT, R8, 0x8, PT ;  /* 0x000000080800780c */ /* 0x000fe40003f26070 */
[----:B------:R-:W-:-:S05]  /*11ba0*/  IADD3 R2, R13, R2, RZ ;  /* 0x000000020d027210 */ /* 0x000fca0007ffe0ff */
        /* <DEDUP_REMOVED lines=10> */
[----:B------:R0:W1:Y:S02]  /*11c50*/  SHFL.IDX PT, R14, R2, 0x1f, 0x1f ;  /* 0x03e01f00020e7f89 */ /* 0x00006400000e0000 */
.L_x_423:
[----:B------:R-:W-:Y:S02]  /*11c60*/  ULDC UR4, c[0x0][0xc10] ;  /* 0x0003040000047ab9 */ /* 0x000fe40000000800 */
[----:B------:R-:W-:-:S04]  /*11c70*/  IMAD.U32 R16, RZ, RZ, UR4 ;  /* 0x00000004ff107e24 */ /* 0x000fc8000f8e00ff */
[----:B-1----:R-:W-:-:S04]  /*11c80*/  IMAD R6, R14, R16, RZ ;  /* 0x000000100e067224 */ /* 0x002fc800078e02ff */
[----:B------:R-:W-:-:S05]  /*11c90*/  IMAD.IADD R5, R6, 0x1, R5 ;  /* 0x0000000106057824 */ /* 0x000fca00078e0205 */
[----:B------:R-:W-:-:S13]  /*11ca0*/  ISETP.GT.AND P0, PT, R5, R4, PT ;  /* 0x000000040500720c */ /* 0x000fda0003f04270 */
[----:B------:R-:W-:Y:S05]  /*11cb0*/  @!P0 BRA `(.L_x_370) ;  /* 0xfffffffc004c8947 */ /* 0x000fea000383ffff */
.L_x_365:
[----:B------:R-:W-:Y:S01]  /*11cc0*/  IMAD.IADD R6, R5, 0x1, -R6 ;  /* 0x0000000105067824 */ /* 0x000fe200078e0a06 */
[----:B------:R-:W-:-:S03]  /*11cd0*/  UMOV UR4, 0xffffffff ;  /* 0xffffffff00047882 */ /* 0x000fc60000000000 */
[----:B------:R-:W-:-:S05]  /*11ce0*/  IMAD R5, R2, R16, R6 ;  /* 0x0000001002057224 */ /* 0x000fca00078e0206 */
[----:B------:R-:W-:Y:S01]  /*11cf0*/  ISETP.GT.AND P6, PT, R5, R4, PT ;  /* 0x000000040500720c */ /* 0x000fe20003fc4270 */
[----:B------:R-:W-:-:S12]  /*11d00*/  BRA.DIV UR4, `(.L_x_371) ;  /* 0x0000001604587947 */ /* 0x000fd8000b800000 */
[----:B------:R-:W-:-:S04]  /*11d10*/  VOTE.ANY R7, PT, !P6 ;  /* 0x0000000000077806 */ /* 0x000fc800070e0100 */
[----:B------:R-:W1:Y:S02]  /*11d20*/  POPC R5, R7 ;  /* 0x0000000700057309 */ /* 0x000e640000000000 */
[----:B-1----:R1:W2:Y:S02]  /*11d30*/  SHFL.IDX PT, R17, R3, R5, 0x1f ;  /* 0x00001f0503117589 */ /* 0x0022a400000e0000 */
.L_x_427:
[----:B------:R-:W-:Y:S01]  /*11d40*/  ISETP.NE.AND P0, PT, R7, RZ, PT ;  /* 0x000000ff0700720c */ /* 0x000fe20003f05270 */
[----:B------:R-:W-:-:S12]  /*11d50*/  IMAD.MOV.U32 R14, RZ, RZ, RZ ;  /* 0x000000ffff0e7224 */ /* 0x000fd800078e00ff */
[----:B------:R-:W-:Y:S05]  /*11d60*/  @!P0 BRA `(.L_x_372) ;  /* 0x0000000000108947 */ /* 0x000fea0003800000 */
[----:B------:R-:W-:Y:S01]  /*11d70*/  UMOV UR4, 0xffffffff ;  /* 0xffffffff00047882 */ /* 0x000fe20000000000 */
[----:B------:R-:W-:Y:S02]  /*11d80*/  VIADD R12, R5, 0xffffffff ;  /* 0xffffffff050c7836 */ /* 0x000fe40000000000 */
[----:B------:R-:W-:Y:S05]  /*11d90*/  BRA.DIV UR4, `(.L_x_373) ;  /* 0x00000016047c7947 */ /* 0x000fea000b800000 */
[----:B------:R3:W4:Y:S02]  /*11da0*/  SHFL.IDX PT, R14, R2, R12, 0x1f ;  /* 0x00001f0c020e7589 */ /* 0x00072400000e0000 */
.L_x_372:
[-C--:B--2---:R-:W-:Y:S01]  /*11db0*/  IABS R7, R17.reuse ;  /* 0x0000001100077213 */ /* 0x084fe20000000000 */
[----:B----4-:R-:W-:Y:S01]  /*11dc0*/  IMAD R16, R14, R16, R6 ;  /* 0x000000100e107224 */ /* 0x010fe200078e0206 */
[----:B------:R-:W-:Y:S01]  /*11dd0*/  IABS R6, R17 ;  /* 0x0000001100067213 */ /* 0x000fe20000000000 */
[----:B------:R-:W-:Y:S01]  /*11de0*/  IMAD.IADD R19, R5, 0x1, R19 ;  /* 0x0000000105137824 */ /* 0x000fe200078e0213 */
[----:B------:R-:W2:Y:S03]  /*11df0*/  I2F.RP R8, R7 ;  /* 0x0000000700087306 */ /* 0x000ea60000209400 */
[----:B------:R-:W-:-:S05]  /*11e00*/  IMAD.MOV R6, RZ, RZ, -R6 ;  /* 0x000000ffff067224 */ /* 0x000fca00078e0a06 */
[----:B--2---:R-:W2:Y:S02]  /*11e10*/  MUFU.RCP R8, R8 ;  /* 0x0000000800087308 */ /* 0x004ea40000001000 */
[----:B--2---:R-:W-:-:S06]  /*11e20*/  VIADD R9, R8, 0xffffffe ;  /* 0x0ffffffe08097836 */ /* 0x004fcc0000000000 */
[----:B-1----:R-:W0:Y:S02]  /*11e30*/  F2I.FTZ.U32.TRUNC.NTZ R3, R9 ;  /* 0x0000000900037305 */ /* 0x002e24000021f000 */
[----:B0--3--:R-:W-:-:S05]  /*11e40*/  IADD3 R2, RZ, -R3, RZ ;  /* 0x80000003ff027210 */ /* 0x009fca0007ffe0ff */
[----:B------:R-:W-:Y:S02]  /*11e50*/  IMAD R11, R2, R7, RZ ;  /* 0x00000007020b7224 */ /* 0x000fe400078e02ff */
[----:B------:R-:W-:-:S04]  /*11e60*/  IMAD.MOV.U32 R2, RZ, RZ, RZ ;  /* 0x000000ffff027224 */ /* 0x000fc800078e00ff */
[----:B------:R-:W-:-:S04]  /*11e70*/  IMAD.HI.U32 R3, R3, R11, R2 ;  /* 0x0000000b03037227 */ /* 0x000fc800078e0002 */
[----:B------:R-:W-:-:S05]  /*11e80*/  IMAD.IADD R2, R4, 0x1, -R16 ;  /* 0x0000000104027824 */ /* 0x000fca00078e0a10 */
[----:B------:R-:W-:-:S05]  /*11e90*/  IABS R4, R2 ;  /* 0x0000000200047213 */ /* 0x000fca0000000000 */
        /* <DEDUP_REMOVED lines=11> */
[----:B------:R-:W-:-:S04]  /*11f50*/  @!P0 LOP3.LUT R3, RZ, R17, RZ, 0x33, !PT ;  /* 0x00000011ff038212 */ /* 0x000fc800078e33ff */
[----:B------:R-:W-:Y:S01]  /*11f60*/  MOV R18, R3 ;  /* 0x0000000300127202 */ /* 0x000fe20000000f00 */
[----:B------:R-:W-:-:S04]  /*11f70*/  IMAD.MOV R4, RZ, RZ, -R3 ;  /* 0x000000ffff047224 */ /* 0x000fc800078e0a03 */
[----:B------:R-:W-:Y:S01]  /*11f80*/  IMAD R17, R17, R4, R2 ;  /* 0x0000000411117224 */ /* 0x000fe200078e0202 */
[----:B------:R-:W-:Y:S06]  /*11f90*/  BRA `(.L_x_374) ;  /* 0x00000000001c7947 */ /* 0x000fec0003800000 */
.L_x_366:
[----:B------:R-:W-:Y:S01]  /*11fa0*/  UMOV UR4, URZ ;  /* 0x0000003f00047c82 */ /* 0x000fe20008000000 */
[----:B------:R-:W-:Y:S01]  /*11fb0*/  UMOV UR5, URZ ;  /* 0x0000003f00057c82 */ /* 0x000fe20008000000 */
[----:B------:R-:W-:Y:S01]  /*11fc0*/  ULDC UR6, c[0x0][0xc14] ;  /* 0x0003050000067ab9 */ /* 0x000fe20000000800 */
[----:B------:R-:W-:Y:S02]  /*11fd0*/  IMAD.MOV.U32 R16, RZ, RZ, R4 ;  /* 0x000000ffff107224 */ /* 0x000fe400078e0004 */
[----:B------:R-:W-:Y:S02]  /*11fe0*/  IMAD.U32 R17, RZ, RZ, UR4 ;  /* 0x00000004ff117e24 */ /* 0x000fe4000f8e00ff */
[----:B------:R-:W-:Y:S02]  /*11ff0*/  IMAD.U32 R18, RZ, RZ, UR5 ;  /* 0x00000005ff127e24 */ /* 0x000fe4000f8e00ff */
[----:B------:R-:W-:-:S07]  /*12000*/  IMAD.U32 R19, RZ, RZ, UR6 ;  /* 0x00000006ff137e24 */ /* 0x000fce000f8e00ff */
.L_x_374:
[----:B0-----:R-:W0:Y:S01]  /*12010*/  S2R R2, SR_TID.X ;  /* 0x0000000000027919 */ /* 0x001e220000002100 */
[----:B------:R-:W-:Y:S05]  /*12020*/  WARPSYNC.ALL ;  /* 0x0000000000007948 */ /* 0x000fea0003800000 */
[----:B------:R-:W-:Y:S01]  /*12030*/  BAR.SYNC.DEFER_BLOCKING 0x4, 0x120 ;  /* 0x0104800000007b1d */ /* 0x000fe20000010000 */
[----:B0-----:R-:W-:-:S04]  /*12040*/  LOP3.LUT R2, R2, 0x1f, RZ, 0xc0, !PT ;  /* 0x0000001f02027812 */ /* 0x001fc800078ec0ff */
[----:B------:R-:W-:-:S13]  /*12050*/  ISETP.NE.AND P0, PT, R2, RZ, PT ;  /* 0x000000ff0200720c */ /* 0x000fda0003f05270 */
[----:B------:R-:W0:Y:S01]  /*12060*/  @!P0 S2R R3, SR_CgaCtaId ;  /* 0x0000000000038919 */ /* 0x000e220000008800 */
[----:B------:R-:W-:-:S04]  /*12070*/  @!P0 MOV R2, 0x400 ;  /* 0x0000040000028802 */ /* 0x000fc80000000f00 */
[----:B0-----:R-:W-:-:S05]  /*12080*/  @!P0 LEA R2, R3, R2, 0x18 ;  /* 0x0000000203028211 */ /* 0x001fca00078ec0ff */
[----:B------:R1:W-:Y:S01]  /*12090*/  @!P0 STS.128 [R2+0x388d0], R16 ;  /* 0x0388d01002008388 */ /* 0x0003e20000000c00 */
[----:B------:R-:W-:Y:S06]  /*120a0*/  BAR.ARV 0x5, 0x120 ;  /* 0x0144800000007b1d */ /* 0x000fec0000002000 */
[----:B------:R-:W-:-:S13]  /*120b0*/  ISETP.GE.AND P0, PT, R19, R0, PT ;  /* 0x000000001300720c */ /* 0x000fda0003f06270 */
[----:B------:R-:W-:Y:S05]  /*120c0*/  @!P0 BRA `(.L_x_375) ;  /* 0xffffffbc00048947 */ /* 0x000fea000383ffff */
.L_x_309:
[----:B0-----:R-:W2:Y:S01]  /*120d0*/  LDL.LU R0, [R1+0x28] ;  /* 0x0000280001007983 */ /* 0x001ea20000300800 */
[----:B------:R-:W-:Y:S01]  /*120e0*/  BSSY B0, `(.L_x_376) ;  /* 0x000000b000007945 */ /* 0x000fe20003800000 */
[----:B------:R-:W0:Y:S01]  /*120f0*/  S2R R5, SR_CgaCtaId ;  /* 0x0000000000057919 */ /* 0x000e220000008800 */
[----:B--2---:R-:W-:-:S05]  /*12100*/  VIADD R0, R0, 0x1 ;  /* 0x0000000100007836 */ /* 0x004fca0000000000 */
[----:B-1----:R-:W-:-:S04]  /*12110*/  LEA.HI R2, R0, R0, RZ, 0x1 ;  /* 0x0000000000027211 */ /* 0x002fc800078f08ff */
[----:B------:R-:W-:-:S05]  /*12120*/  LOP3.LUT R3, R2, 0xfffffffe, RZ, 0xc0, !PT ;  /* 0xfffffffe02037812 */ /* 0x000fca00078ec0ff */
[----:B------:R-:W-:Y:S01]  /*12130*/  IMAD.IADD R3, R0, 0x1, -R3 ;  /* 0x0000000100037824 */ /* 0x000fe200078e0a03 */
[----:B------:R-:W-:-:S04]  /*12140*/  MOV R0, 0x400 ;  /* 0x0000040000007802 */ /* 0x000fc80000000f00 */
[----:B0-----:R-:W-:Y:S02]  /*12150*/  LEA R0, R5, R0, 0x18 ;  /* 0x0000000005007211 */ /* 0x001fe400078ec0ff */
[----:B------:R-:W-:-:S04]  /*12160*/  SHF.L.U32 R3, R3, 0x1f, RZ ;  /* 0x0000001f03037819 */ /* 0x000fc800000006ff */
[----:B------:R-:W0:Y:S02]  /*12170*/  SYNCS.PHASECHK.TRANS64.TRYWAIT P0, [R0+URZ+0x38820], R3 ;  /* 0x03882003000075a7 */ /* 0x000e24000800017f */
[----:B0-----:R-:W-:Y:S05]  /*12180*/  @!P0 BRA `(.L_x_377) ;  /* 0x0000001000a48947 */ /* 0x001fea0003800000 */
.L_x_430:
[----:B------:R-:W-:Y:S05]  /*12190*/  BSYNC B0 ;  /* 0x0000000000007941 */ /* 0x000fea0003800000 */
.L_x_376:
[----:B------:R-:W-:-:S03]  /*121a0*/  UMOV UR4, 0xffffffff ;  /* 0xffffffff00047882 */ /* 0x000fc60000000000 */
[----:B------:R-:W-:Y:S05]  /*121b0*/  BRA.DIV UR4, `(.L_x_378) ;  /* 0x0000001204ac7947 */ /* 0x000fea000b800000 */
[----:B------:R-:W1:Y:S02]  /*121c0*/  S2R R2, SR_TID.X ;  /* 0x0000000000027919 */ /* 0x000e640000002100 */
[----:B-1----:R-:W-:-:S04]  /*121d0*/  SHF.R.U32.HI R2, RZ, 0x5, R2 ;  /* 0x00000005ff027819 */ /* 0x002fc80000011602 */
[----:B------:R-:W-:-:S05]  /*121e0*/  LOP3.LUT R2, R2, 0x3, RZ, 0xc0, !PT ;  /* 0x0000000302027812 */ /* 0x000fca00078ec0ff */
[----:B------:R1:W2:Y:S02]  /*121f0*/  SHFL.IDX PT, R14, R2, RZ, 0x1f ;  /* 0x00001fff020e7589 */ /* 0x0002a400000e0000 */
.L_x_433:
[----:B--2---:R-:W-:Y:S01]  /*12200*/  ISETP.NE.AND P0, PT, R14, RZ, PT ;  /* 0x000000ff0e00720c */ /* 0x004fe20003f05270 */
[----:B------:R-:W-:-:S12]  /*12210*/  BSSY B0, `(.L_x_379) ;  /* 0x0000029000007945 */ /* 0x000fd80003800000 */
[----:B------:R-:W-:Y:S05]  /*12220*/  @P0 BRA `(.L_x_380) ;  /* 0x00000000009c0947 */ /* 0x000fea0003800000 */
[----:B------:R-:W-:-:S03]  /*12230*/  UMOV UR4, 0xffffffff ;  /* 0xffffffff00047882 */ /* 0x000fc60000000000 */
[----:B------:R-:W-:Y:S05]  /*12240*/  BRA.DIV UR4, `(.L_x_381) ;  /* 0x0000001204bc7947 */ /* 0x000fea000b800000 */
[----:B------:R-:W-:-:S13]  /*12250*/  ELECT P6, URZ, PT ;  /* 0x00000000003f782f */ /* 0x000fda00038c0000 */
.L_x_436:
[----:B------:R-:W-:Y:S05]  /*12260*/  @!P6 BRA `(.L_x_380) ;  /* 0x00000000008ce947 */ /* 0x000fea0003800000 */
[----:B-1----:R-:W2:Y:S02]  /*12270*/  LDL R2, [R1+0x30] ;  /* 0x0000300001027983 */ /* 0x002ea40000100800 */
[----:B--2---:R-:W-:-:S13]  /*12280*/  R2UR UR4, R2 ;  /* 0x00000000020472ca */ /* 0x004fda00000e0000 */
[----:B------:R-:W-:-:S06]  /*12290*/  ULOP3.LUT UR4, UR4, 0x2, URZ, 0xfc, !UPT ;  /* 0x0000000204047892 */ /* 0x000fcc000f8efc3f */
[----:B------:R-:W-:-:S05]  /*122a0*/  IMAD.U32 R2, RZ, RZ, UR4 ;  /* 0x00000004ff027e24 */ /* 0x000fca000f8e00ff */
[----:B------:R-:W-:-:S13]  /*122b0*/  ISETP.NE.AND P2, PT, R2, 0x3, PT ;  /* 0x000000030200780c */ /* 0x000fda0003f45270 */
[----:B------:R-:W-:Y:S05]  /*122c0*/  @!P2 BRA `(.L_x_382) ;  /* 0x000000000004a947 */ /* 0x000fea0003800000 */
[----:B------:R-:W-:Y:S01]  /*122d0*/  BPT.TRAP 0x1 ;  /* 0x000000040000795c */ /* 0x000fe20000300000 */
.L_x_382:
[----:B0-----:R-:W2:Y:S04]  /*122e0*/  LDL R3, [R1] ;  /* 0x0000000001037983 */ /* 0x001ea80000100800 */
[----:B------:R-:W3:Y:S01]  /*122f0*/  LDL.LU R7, [R1+0x8] ;  /* 0x0000080001077983 */ /* 0x000ee20000300800 */
[----:B------:R-:W-:-:S04]  /*12300*/  VIADD R2, R0, 0x38840 ;  /* 0x0003884000027836 */ /* 0x000fc80000000000 */
[C---:B--2---:R-:W-:Y:S01]  /*12310*/  IMAD R6, R3.reuse, 0x8, R2 ;  /* 0x0000000803067824 */ /* 0x044fe200078e0202 */
[----:B------:R-:W-:Y:S02]  /*12320*/  IADD3 R3, R3, 0x1, RZ ;  /* 0x0000000103037810 */ /* 0x000fe40007ffe0ff */
[----:B---3--:R-:W-:Y:S02]  /*12330*/  SHF.L.U32 R5, R7, 0x1f, RZ ;  /* 0x0000001f07057819 */ /* 0x008fe400000006ff */
[C---:B------:R-:W-:Y:S02]  /*12340*/  ISETP.NE.AND P1, PT, R3.reuse, 0x2, PT ;  /* 0x000000020300780c */ /* 0x040fe40003f25270 */
[----:B------:R-:W0:Y:S02]  /*12350*/  SYNCS.PHASECHK.TRANS64.TRYWAIT P0, [R6+URZ], R5 ;  /* 0x00000005060075a7 */ /* 0x000e24000800017f */
[----:B------:R-:W-:Y:S02]  /*12360*/  SEL R4, RZ, 0x1, P1 ;  /* 0x00000001ff047807 */ /* 0x000fe40000800000 */
[----:B------:R-:W-:-:S02]  /*12370*/  SEL R3, R3, RZ, P1 ;  /* 0x000000ff03037207 */ /* 0x000fc40000800000 */
[----:B------:R-:W-:-:S03]  /*12380*/  LOP3.LUT R4, R7, R4, RZ, 0x3c, !PT ;  /* 0x0000000407047212 */ /* 0x000fc600078e3cff */
[----:B------:R-:W-:Y:S01]  /*12390*/  IMAD R7, R3, 0x8, R2 ;  /* 0x0000000803077824 */ /* 0x000fe200078e0202 */
[----:B------:R-:W-:Y:S01]  /*123a0*/  SHF.L.U32 R2, R4, 0x1f, RZ ;  /* 0x0000001f04027819 */ /* 0x000fe200000006ff */
[----:B0-----:R-:W-:Y:S06]  /*123b0*/  @!P0 BRA `(.L_x_383) ;  /* 0x0000001000808947 */ /* 0x001fec0003800000 */
.L_x_437:
[----:B------:R-:W1:Y:S02]  /*123c0*/  SYNCS.PHASECHK.TRANS64.TRYWAIT P0, [R7+URZ], R2 ;  /* 0x00000002070075a7 */ /* 0x000e64000800017f */
[----:B-1----:R-:W-:Y:S05]  /*123d0*/  @!P0 BRA `(.L_x_384) ;  /* 0x00000010008c8947 */ /* 0x002fea0003800000 */
.L_x_438:
[----:B------:R-:W-:Y:S05]  /*123e0*/  @!P2 BRA `(.L_x_385) ;  /* 0x000000000004a947 */ /* 0x000fea0003800000 */
[----:B------:R-:W-:Y:S01]  /*123f0*/  BPT.TRAP 0x1 ;  /* 0x000000040000795c */ /* 0x000fe20000300000 */
.L_x_385:
[----:B------:R-:W2:Y:S01]  /*12400*/  LDL.LU R4, [R1] ;  /* 0x0000000001047983 */ /* 0x000ea20000300800 */
[----:B------:R-:W-:-:S04]  /*12410*/  VIADD R0, R0, 0x38860 ;  /* 0x0003886000007836 */ /* 0x000fc80000000000 */
[----:B--2---:R-:W-:-:S04]  /*12420*/  IMAD R4, R4, 0x8, R0 ;  /* 0x0000000804047824 */ /* 0x004fc800078e0200 */
[----:B------:R-:W2:Y:S02]  /*12430*/  SYNCS.PHASECHK.TRANS64.TRYWAIT P0, [R4+URZ], R5 ;  /* 0x00000005040075a7 */ /* 0x000ea4000800017f */
[----:B--2---:R-:W-:Y:S05]  /*12440*/  @!P0 BRA `(.L_x_386) ;  /* 0x0000001000848947 */ /* 0x004fea0003800000 */
.L_x_439:
[----:B------:R-:W-:-:S07]  /*12450*/  IMAD R3, R3, 0x8, R0 ;  /* 0x0000000803037824 */ /* 0x000fce00078e0200 */
.L_x_387:
[----:B---3--:R3:W4:Y:S02]  /*12460*/  SYNCS.PHASECHK.TRANS64.TRYWAIT P0, [R3+URZ], R2 ;  /* 0x00000002030075a7 */ /* 0x008724000800017f */
[----:B----4-:R-:W-:Y:S05]  /*12470*/  @!P0 NANOSLEEP.SYNCS 0x989680 ;  /* 0x009896800000895d */ /* 0x010fea0003900000 */
[----:B------:R-:W4:Y:S02]  /*12480*/  @!P0 SYNCS.PHASECHK.TRANS64 P0, [R3+URZ], R2 ;  /* 0x00000002030085a7 */ /* 0x000f24000800007f */
[----:B----4-:R-:W-:Y:S05]  /*12490*/  @!P0 BRA `(.L_x_387) ;  /* 0xfffffffc00f08947 */ /* 0x010fea000383ffff */
.L_x_380:
[----:B------:R-:W-:Y:S05]  /*124a0*/  BSYNC B0 ;  /* 0x0000000000007941 */ /* 0x000fea0003800000 */
.L_x_379:
[----:B------:R-:W-:Y:S05]  /*124b0*/  EXIT ;  /* 0x000000000000794d */ /* 0x000fea0003800000 */
.L_x_263:
[----:B0-----:R0:W1:Y:S02]  /*124c0*/  SYNCS.PHASECHK.TRANS64.TRYWAIT P1, [R5+URZ+0x38800], R0 ;  /* 0x03880000050075a7 */ /* 0x001064000802017f */
[----:B-1----:R-:W-:Y:S05]  /*124d0*/  @!P1 NANOSLEEP.SYNCS 0x989680 ;  /* 0x009896800000995d */ /* 0x002fea0003900000 */
[----:B------:R-:W1:Y:S02]  /*124e0*/  @!P1 SYNCS.PHASECHK.TRANS64 P1, [R5+URZ+0x38800], R0 ;  /* 0x03880000050095a7 */ /* 0x000e64000802007f */
[----:B-1----:R-:W-:Y:S05]  /*124f0*/  @!P1 BRA `(.L_x_263) ;  /* 0xfffffffc00f09947 */ /* 0x002fea000383ffff */
[----:B------:R-:W-:Y:S05]  /*12500*/  BRA `(.L_x_388) ;  /* 0xfffffef000f07947 */ /* 0x000fea000383ffff */
.L_x_267:
[----:B-1----:R1:W2:Y:S02]  /*12510*/  SYNCS.PHASECHK.TRANS64.TRYWAIT P2, [R0+URZ+0x38830], R3 ;  /* 0x03883003000075a7 */ /* 0x0022a4000804017f */
[----:B--2---:R-:W-:Y:S05]  /*12520*/  @!P2 NANOSLEEP.SYNCS 0x989680 ;  /* 0x009896800000a95d */ /* 0x004fea0003900000 */
[----:B------:R-:W2:Y:S02]  /*12530*/  @!P2 SYNCS.PHASECHK.TRANS64 P2, [R0+URZ+0x38830], R3 ;  /* 0x038830030000a5a7 */ /* 0x000ea4000804007f */
[----:B--2---:R-:W-:Y:S05]  /*12540*/  @!P2 BRA `(.L_x_267) ;  /* 0xfffffffc00f0a947 */ /* 0x004fea000383ffff */
[----:B------:R-:W-:Y:S05]  /*12550*/  BRA `(.L_x_266) ;  /* 0xfffffef400147947 */ /* 0x000fea000383ffff */
.L_x_272:
[----:B-1----:R-:W-:-:S04]  /*12560*/  IMAD.U32 R4, RZ, RZ, UR61 ;  /* 0x0000003dff047e24 */ /* 0x002fc8000f8e00ff */
[----:B------:R1:W2:Y:S03]  /*12570*/  SYNCS.PHASECHK.TRANS64.TRYWAIT P2, [R4+URZ+0x38830], R3 ;  /* 0x03883003040075a7 */ /* 0x0002a6000804017f */
[----:B--2---:R-:W-:Y:S05]  /*12580*/  @!P2 NANOSLEEP.SYNCS 0x989680 ;  /* 0x009896800000a95d */ /* 0x004fea0003900000 */
[----:B------:R-:W2:Y:S02]  /*12590*/  @!P2 SYNCS.PHASECHK.TRANS64 P2, [R4+URZ+0x38830], R3 ;  /* 0x038830030400a5a7 */ /* 0x000ea4000804007f */
[----:B--2---:R-:W-:Y:S05]  /*125a0*/  @!P2 BRA `(.L_x_272) ;  /* 0xfffffffc00eca947 */ /* 0x004fea000383ffff */
[----:B------:R-:W-:Y:S05]  /*125b0*/  BRA `(.L_x_271) ;  /* 0xffffff30008c7947 */ /* 0x000fea000383ffff */
.L_x_276:
[----:B01----:R-:W-:-:S04]  /*125c0*/  IMAD.U32 R3, RZ, RZ, UR4 ;  /* 0x00000004ff037e24 */ /* 0x003fc8000f8e00ff */
[----:B------:R0:W1:Y:S03]  /*125d0*/  SYNCS.PHASECHK.TRANS64.TRYWAIT P2, [R3+URZ+0x38850], R0 ;  /* 0x03885000030075a7 */ /* 0x000066000804017f */
[----:B-1----:R-:W-:Y:S05]  /*125e0*/  @!P2 NANOSLEEP.SYNCS 0x989680 ;  /* 0x009896800000a95d */ /* 0x002fea0003900000 */
[----:B------:R-:W1:Y:S02]  /*125f0*/  @!P2 SYNCS.PHASECHK.TRANS64 P2, [R3+URZ+0x38850], R0 ;  /* 0x038850000300a5a7 */ /* 0x000e64000804007f */
[----:B-1----:R-:W-:Y:S05]  /*12600*/  @!P2 BRA `(.L_x_276) ;  /* 0xfffffffc00eca947 */ /* 0x002fea000383ffff */
[----:B------:R-:W-:Y:S05]  /*12610*/  BRA `(.L_x_275) ;  /* 0xffffff5800ac7947 */ /* 0x000fea000383ffff */
.L_x_281:
[----:B-1----:R1:W2:Y:S02]  /*12620*/  SYNCS.PHASECHK.TRANS64.TRYWAIT P0, [R11+URZ+0x38850], R0 ;  /* 0x038850000b0075a7 */ /* 0x0022a4000800017f */
[----:B--2---:R-:W-:Y:S05]  /*12630*/  @!P0 NANOSLEEP.SYNCS 0x989680 ;  /* 0x009896800000895d */ /* 0x004fea0003900000 */
[----:B------:R-:W2:Y:S02]  /*12640*/  @!P0 SYNCS.PHASECHK.TRANS64 P0, [R11+URZ+0x38850], R0 ;  /* 0x038850000b0085a7 */ /* 0x000ea4000800007f */
[----:B--2---:R-:W-:Y:S05]  /*12650*/  @!P0 BRA `(.L_x_281) ;  /* 0xfffffffc00f08947 */ /* 0x004fea000383ffff */
[----:B------:R-:W-:Y:S05]  /*12660*/  BRA `(.L_x_280) ;  /* 0xffffff7000a47947 */ /* 0x000fea000383ffff */
.L_x_321:
[----:B------:R-:W0:Y:S01]  /*12670*/  S2R R7, SR_TID.X ;  /* 0x0000000000077919 */ /* 0x000e220000002100 */
[----:B------:R-:W-:Y:S01]  /*12680*/  BSSY B0, `(.L_x_389) ;  /* 0x000000a000007945 */ /* 0x000fe20003800000 */
[----:B------:R-:W-:Y:S01]  /*12690*/  IMAD.MOV.U32 R12, RZ, RZ, RZ ;  /* 0x000000ffff0c7224 */ /* 0x000fe200078e00ff */
[----:B------:R-:W-:Y:S01]  /*126a0*/  MOV R15, 0xffffffff ;  /* 0xffffffff000f7802 */ /* 0x000fe20000000f00 */
[----:B------:R-:W-:Y:S01]  /*126b0*/  IMAD.MOV.U32 R11, RZ, RZ, 0x1f ;  /* 0x0000001fff0b7424 */ /* 0x000fe200078e00ff */
[----:B0-----:R-:W-:-:S04]  /*126c0*/  SHF.R.U32.HI R7, RZ, 0x5, R7 ;  /* 0x00000005ff077819 */ /* 0x001fc80000011607 */
[----:B------:R-:W-:-:S05]  /*126d0*/  LOP3.LUT R7, R7, 0x3, RZ, 0xc0, !PT ;  /* 0x0000000307077812 */ /* 0x000fca00078ec0ff */
[----:B------:R-:W-:-:S07]  /*126e0*/  IMAD.MOV.U32 R13, RZ, RZ, R7 ;  /* 0x000000ffff0d7224 */ /* 0x000fce00078e0007 */
[----:B------:R-:W-:Y:S05]  /*126f0*/  WARPSYNC.COLLECTIVE R15, `(.L_x_390) ;  /* 0x000000000f087348 */ /* 0x000fea0003c00000 */
[----:B------:R0:W1:Y:S02]  /*12700*/  SHFL.IDX P6, R14, R13, R12, R11 ;  /* 0x0000000c0d0e7389 */ /* 0x00006400000c000b */
[----:B01----:R-:W-:Y:S01]  /*12710*/  ENDCOLLECTIVE ;  /* 0x000000000000791b */ /* 0x003fe20003800000 */
.L_x_390:
[----:B------:R-:W-:Y:S05]  /*12720*/  BSYNC B0 ;  /* 0x0000000000007941 */ /* 0x000fea0003800000 */
.L_x_389:
[----:B------:R-:W-:Y:S05]  /*12730*/  BRA `(.L_x_391) ;  /* 0xffffffc4001c7947 */ /* 0x000fea000383ffff */
.L_x_322:
[----:B------:R-:W-:Y:S01]  /*12740*/  BSSY B0, `(.L_x_392) ;  /* 0x0000006000007945 */ /* 0x000fe20003800000 */
[----:B------:R-:W-:-:S07]  /*12750*/  IMAD.MOV.U32 R15, RZ, RZ, -0x1 ;  /* 0xffffffffff0f7424 */ /* 0x000fce00078e00ff */
[----:B------:R-:W-:Y:S05]  /*12760*/  WARPSYNC.COLLECTIVE R15, `(.L_x_393) ;  /* 0x000000000f0c7348 */ /* 0x000fea0003c00000 */
[----:B------:R-:W-:Y:S02]  /*12770*/  ELECT P6, UR62, PT ;  /* 0x00000000003e782f */ /* 0x000fe400038c0000 */
[----:B------:R-:W-:Y:S01]  /*12780*/  MOV R14, UR62 ;  /* 0x0000003e000e7c02 */ /* 0x000fe20008000f00 */
[----:B------:R-:W-:Y:S10]  /*12790*/  ENDCOLLECTIVE ;  /* 0x000000000000791b */ /* 0x000ff40003800000 */
.L_x_393:
[----:B------:R-:W-:Y:S05]  /*127a0*/  BSYNC B0 ;  /* 0x0000000000007941 */ /* 0x000fea0003800000 */
.L_x_392:
[----:B------:R-:W-:Y:S05]  /*127b0*/  BRA `(.L_x_394) ;  /* 0xffffffc400147947 */ /* 0x000fea000383ffff */
.L_x_325:
[----:B0-----:R0:W1:Y:S02]  /*127c0*/  SYNCS.PHASECHK.TRANS64.TRYWAIT P0, [R8+URZ+0x38840], R9 ;  /* 0x03884009080075a7 */ /* 0x001064000800017f */
[----:B-1----:R-:W-:Y:S05]  /*127d0*/  @!P0 NANOSLEEP.SYNCS 0x989680 ;  /* 0x009896800000895d */ /* 0x002fea0003900000 */
[----:B------:R-:W1:Y:S02]  /*127e0*/  @!P0 SYNCS.PHASECHK.TRANS64 P0, [R8+URZ+0x38840], R9 ;  /* 0x03884009080085a7 */ /* 0x000e64000800007f */
[----:B-1----:R-:W-:Y:S05]  /*127f0*/  @!P0 BRA `(.L_x_325) ;  /* 0xfffffffc00f08947 */ /* 0x002fea000383ffff */
[----:B------:R-:W-:Y:S05]  /*12800*/  BRA `(.L_x_395) ;  /* 0xffffffc400887947 */ /* 0x000fea000383ffff */
.L_x_328:
[----:B0-----:R-:W0:Y:S01]  /*12810*/  S2R R9, SR_CgaCtaId ;  /* 0x0000000000097919 */ /* 0x001e220000008800 */
[----:B------:R-:W-:-:S04]  /*12820*/  MOV R8, 0x400 ;  /* 0x0000040000087802 */ /* 0x000fc80000000f00 */
[----:B0-----:R-:W-:-:S04]  /*12830*/  LEA R8, R9, R8, 0x18 ;  /* 0x0000000809087211 */ /* 0x001fc800078ec0ff */
[----:B------:R0:W1:Y:S03]  /*12840*/  SYNCS.PHASECHK.TRANS64.TRYWAIT P0, [R8+URZ+0x38820], R6 ;  /* 0x03882006080075a7 */ /* 0x000066000800017f */
[----:B-1----:R-:W-:Y:S05]  /*12850*/  @!P0 NANOSLEEP.SYNCS 0x989680 ;  /* 0x009896800000895d */ /* 0x002fea0003900000 */
[----:B------:R-:W1:Y:S02]  /*12860*/  @!P0 SYNCS.PHASECHK.TRANS64 P0, [R8+URZ+0x38820], R6 ;  /* 0x03882006080085a7 */ /* 0x000e64000800007f */
[----:B-1----:R-:W-:Y:S05]  /*12870*/  @!P0 BRA `(.L_x_328) ;  /* 0xfffffffc00e48947 */ /* 0x002fea000383ffff */
[----:B------:R-:W-:Y:S05]  /*12880*/  BRA `(.L_x_396) ;  /* 0xffffffcc00087947 */ /* 0x000fea000383ffff */
.L_x_336:
[----:B0-----:R0:W1:Y:S02]  /*12890*/  SYNCS.PHASECHK.TRANS64.TRYWAIT P0, [R2+URZ+0x38840], R3 ;  /* 0x03884003020075a7 */ /* 0x001064000800017f */
[----:B-1----:R-:W-:Y:S05]  /*128a0*/  @!P0 NANOSLEEP.SYNCS 0x989680 ;  /* 0x009896800000895d */ /* 0x002fea0003900000 */
[----:B------:R-:W1:Y:S02]  /*128b0*/  @!P0 SYNCS.PHASECHK.TRANS64 P0, [R2+URZ+0x38840], R3 ;  /* 0x03884003020085a7 */ /* 0x000e64000800007f */
[----:B-1----:R-:W-:Y:S05]  /*128c0*/  @!P0 BRA `(.L_x_336) ;  /* 0xfffffffc00f08947 */ /* 0x002fea000383ffff */
[----:B------:R-:W-:Y:S05]  /*128d0*/  BRA `(.L_x_397) ;  /* 0xffffffcc00c87947 */ /* 0x000fea000383ffff */
.L_x_338:
[----:B0-----:R0:W1:Y:S02]  /*128e0*/  SYNCS.PHASECHK.TRANS64.TRYWAIT P0, [R3+URZ+0x60], R2 ;  /* 0x00006002030075a7 */ /* 0x001064000800017f */
[----:B-1----:R-:W-:Y:S05]  /*128f0*/  @!P0 NANOSLEEP.SYNCS 0x989680 ;  /* 0x009896800000895d */ /* 0x002fea0003900000 */
[----:B------:R-:W1:Y:S02]  /*12900*/  @!P0 SYNCS.PHASECHK.TRANS64 P0, [R3+URZ+0x60], R2 ;  /* 0x00006002030085a7 */ /* 0x000e64000800007f */
[----:B-1----:R-:W-:Y:S05]  /*12910*/  @!P0 BRA `(.L_x_338) ;  /* 0xfffffffc00f08947 */ /* 0x002fea000383ffff */
[----:B------:R-:W-:Y:S05]  /*12920*/  BRA `(.L_x_398) ;  /* 0xffffffd000887947 */ /* 0x000fea000383ffff */
.L_x_343:
[----:B-1----:R1:W2:Y:S02]  /*12930*/  SYNCS.PHASECHK.TRANS64.TRYWAIT P0, [R2+URZ+0x38840], R3 ;  /* 0x03884003020075a7 */ /* 0x0022a4000800017f */
[----:B--2---:R-:W-:Y:S05]  /*12940*/  @!P0 NANOSLEEP.SYNCS 0x989680 ;  /* 0x009896800000895d */ /* 0x004fea0003900000 */
[----:B------:R-:W2:Y:S02]  /*12950*/  @!P0 SYNCS.PHASECHK.TRANS64 P0, [R2+URZ+0x38840], R3 ;  /* 0x03884003020085a7 */ /* 0x000ea4000800007f */
[----:B--2---:R-:W-:Y:S05]  /*12960*/  @!P0 BRA `(.L_x_343) ;  /* 0xfffffffc00f08947 */ /* 0x004fea000383ffff */
[----:B------:R-:W-:Y:S05]  /*12970*/  BRA `(.L_x_399) ;  /* 0xffffffd800147947 */ /* 0x000fea000383ffff */
.L_x_345:
[----:B0-----:R0:W1:Y:S02]  /*12980*/  SYNCS.PHASECHK.TRANS64.TRYWAIT P1, [R2+URZ+0x60], R3 ;  /* 0x00006003020075a7 */ /* 0x001064000802017f */
[----:B-1----:R-:W-:Y:S05]  /*12990*/  @!P1 NANOSLEEP.SYNCS 0x989680 ;  /* 0x009896800000995d */ /* 0x002fea0003900000 */
[----:B------:R-:W1:Y:S02]  /*129a0*/  @!P1 SYNCS.PHASECHK.TRANS64 P1, [R2+URZ+0x60], R3 ;  /* 0x00006003020095a7 */ /* 0x000e64000802007f */
[----:B-1----:R-:W-:Y:S05]  /*129b0*/  @!P1 BRA `(.L_x_345) ;  /* 0xfffffffc00f09947 */ /* 0x002fea000383ffff */
[----:B------:R-:W-:Y:S05]  /*129c0*/  BRA `(.L_x_400) ;  /* 0xffffffd800d47947 */ /* 0x000fea000383ffff */
.L_x_350:
[----:B--2---:R2:W3:Y:S02]  /*129d0*/  SYNCS.PHASECHK.TRANS64.TRYWAIT P0, [R2+URZ+0x38840], R3 ;  /* 0x03884003020075a7 */ /* 0x0044e4000800017f */
[----:B---3--:R-:W-:Y:S05]  /*129e0*/  @!P0 NANOSLEEP.SYNCS 0x989680 ;  /* 0x009896800000895d */ /* 0x008fea0003900000 */
[----:B------:R-:W3:Y:S02]  /*129f0*/  @!P0 SYNCS.PHASECHK.TRANS64 P0, [R2+URZ+0x38840], R3 ;  /* 0x03884003020085a7 */ /* 0x000ee4000800007f */
[----:B---3--:R-:W-:Y:S05]  /*12a00*/  @!P0 BRA `(.L_x_350) ;  /* 0xfffffffc00f08947 */ /* 0x008fea000383ffff */
[----:B------:R-:W-:Y:S05]  /*12a10*/  BRA `(.L_x_401) ;  /* 0xffffffe000207947 */ /* 0x000fea000383ffff */
.L_x_352:
[----:B0-----:R0:W1:Y:S02]  /*12a20*/  SYNCS.PHASECHK.TRANS64.TRYWAIT P1, [R2+URZ+0x60], R8 ;  /* 0x00006008020075a7 */ /* 0x001064000802017f */
[----:B-1----:R-:W-:Y:S05]  /*12a30*/  @!P1 NANOSLEEP.SYNCS 0x989680 ;  /* 0x009896800000995d */ /* 0x002fea0003900000 */
[----:B------:R-:W1:Y:S02]  /*12a40*/  @!P1 SYNCS.PHASECHK.TRANS64 P1, [R2+URZ+0x60], R8 ;  /* 0x00006008020095a7 */ /* 0x000e64000802007f */
[----:B-1----:R-:W-:Y:S05]  /*12a50*/  @!P1 BRA `(.L_x_352) ;  /* 0xfffffffc00f09947 */ /* 0x002fea000383ffff */
[----:B------:R-:W-:Y:S05]  /*12a60*/  BRA `(.L_x_402) ;  /* 0xffffffe000e07947 */ /* 0x000fea000383ffff */
.L_x_359:
[----:B-1----:R1:W2:Y:S02]  /*12a70*/  SYNCS.PHASECHK.TRANS64.TRYWAIT P0, [R3+URZ+0x38860], R0 ;  /* 0x03886000030075a7 */ /* 0x0022a4000800017f */
[----:B--2---:R-:W-:Y:S05]  /*12a80*/  @!P0 NANOSLEEP.SYNCS 0x989680 ;  /* 0x009896800000895d */ /* 0x004fea0003900000 */
[----:B------:R-:W2:Y:S02]  /*12a90*/  @!P0 SYNCS.PHASECHK.TRANS64 P0, [R3+URZ+0x38860], R0 ;  /* 0x03886000030085a7 */ /* 0x000ea4000800007f */
[----:B--2---:R-:W-:Y:S05]  /*12aa0*/  @!P0 BRA `(.L_x_359) ;  /* 0xfffffffc00f08947 */ /* 0x004fea000383ffff */
[----:B------:R-:W-:Y:S05]  /*12ab0*/  BRA `(.L_x_403) ;  /* 0xffffffe800187947 */ /* 0x000fea000383ffff */
.L_x_361:
[----:B------:R-:W-:Y:S01]  /*12ac0*/  BSSY B0, `(.L_x_404) ;  /* 0x0000008000007945 */ /* 0x000fe20003800000 */
[----:B0-----:R-:W-:Y:S02]  /*12ad0*/  IMAD.MOV.U32 R13, RZ, RZ, R16 ;  /* 0x000000ffff0d7224 */ /* 0x001fe400078e0010 */
[----:B------:R-:W-:Y:S02]  /*12ae0*/  IMAD.MOV.U32 R12, RZ, RZ, RZ ;  /* 0x000000ffff0c7224 */ /* 0x000fe400078e00ff */
[----:B------:R-:W-:Y:S02]  /*12af0*/  IMAD.MOV.U32 R11, RZ, RZ, 0x1f ;  /* 0x0000001fff0b7424 */ /* 0x000fe400078e00ff */
[----:B------:R-:W-:-:S07]  /*12b00*/  IMAD.MOV.U32 R15, RZ, RZ, -0x1 ;  /* 0xffffffffff0f7424 */ /* 0x000fce00078e00ff */
[----:B-1----:R-:W-:Y:S05]  /*12b10*/  WARPSYNC.COLLECTIVE R15, `(.L_x_405) ;  /* 0x000000000f087348 */ /* 0x002fea0003c00000 */
[----:B------:R0:W2:Y:S02]  /*12b20*/  SHFL.IDX P6, R14, R13, R12, R11 ;  /* 0x0000000c0d0e7389 */ /* 0x0000a400000c000b */
[----:B012---:R-:W-:Y:S01]  /*12b30*/  ENDCOLLECTIVE ;  /* 0x000000000000791b */ /* 0x007fe20003800000 */
.L_x_405:
[----:B------:R-:W-:Y:S05]  /*12b40*/  BSYNC B0 ;  /* 0x0000000000007941 */ /* 0x000fea0003800000 */
.L_x_404:
[----:B------:R-:W-:Y:S01]  /*12b50*/  IMAD.MOV.U32 R13, RZ, RZ, R16 ;  /* 0x000000ffff0d7224 */ /* 0x000fe200078e0010 */
[----:B------:R-:W-:Y:S01]  /*12b60*/  MOV R15, 0xffffffff ;  /* 0xffffffff000f7802 */ /* 0x000fe20000000f00 */
[----:B------:R-:W-:Y:S02]  /*12b70*/  IMAD.MOV.U32 R12, RZ, RZ, 0x1 ;  /* 0x00000001ff0c7424 */ /* 0x000fe400078e00ff */
[----:B------:R-:W-:Y:S02]  /*12b80*/  IMAD.MOV.U32 R11, RZ, RZ, 0x1f ;  /* 0x0000001fff0b7424 */ /* 0x000fe400078e00ff */
[----:B------:R-:W-:-:S07]  /*12b90*/  IMAD.MOV.U32 R4, RZ, RZ, R14 ;  /* 0x000000ffff047224 */ /* 0x000fce00078e000e */
[----:B------:R-:W-:Y:S05]  /*12ba0*/  WARPSYNC.COLLECTIVE R15, `(.L_x_406) ;  /* 0x000000000f087348 */ /* 0x000fea0003c00000 */
[----:B------:R0:W1:Y:S02]  /*12bb0*/  SHFL.IDX P6, R14, R13, R12, R11 ;  /* 0x0000000c0d0e7389 */ /* 0x00006400000c000b */
[----:B01----:R-:W-:Y:S01]  /*12bc0*/  ENDCOLLECTIVE ;  /* 0x000000000000791b */ /* 0x003fe20003800000 */
.L_x_406:
[----:B------:R-:W-:Y:S01]  /*12bd0*/  IMAD.MOV.U32 R5, RZ, RZ, R14 ;  /* 0x000000ffff057224 */ /* 0x000fe200078e000e */
[----:B------:R-:W-:Y:S06]  /*12be0*/  BRA `(.L_x_407) ;  /* 0xffffffe800cc7947 */ /* 0x000fec000383ffff */
.L_x_364:
[----:B------:R-:W-:Y:S01]  /*12bf0*/  BSSY B0, `(.L_x_408) ;  /* 0x0000008000007945 */ /* 0x000fe20003800000 */
[----:B-----5:R-:W-:Y:S02]  /*12c00*/  IMAD.MOV.U32 R13, RZ, RZ, R3 ;  /* 0x000000ffff0d7224 */ /* 0x020fe400078e0003 */
[----:B------:R-:W-:Y:S02]  /*12c10*/  IMAD.MOV.U32 R12, RZ, RZ, 0x1 ;  /* 0x00000001ff0c7424 */ /* 0x000fe400078e00ff */
[----:B------:R-:W-:Y:S02]  /*12c20*/  IMAD.MOV.U32 R11, RZ, RZ, RZ ;  /* 0x000000ffff0b7224 */ /* 0x000fe400078e00ff */
[----:B------:R-:W-:-:S07]  /*12c30*/  IMAD.MOV.U32 R15, RZ, RZ, -0x1 ;  /* 0xffffffffff0f7424 */ /* 0x000fce00078e00ff */
[----:B0-234-:R-:W-:Y:S05]  /*12c40*/  WARPSYNC.COLLECTIVE R15, `(.L_x_409) ;  /* 0x000000000f087348 */ /* 0x01dfea0003c00000 */
[----:B------:R1:W0:Y:S02]  /*12c50*/  SHFL.UP P6, R14, R13, R12, R11 ;  /* 0x0400000c0d0e7389 */ /* 0x00022400000c000b */
[----:B01234-:R-:W-:Y:S01]  /*12c60*/  ENDCOLLECTIVE ;  /* 0x000000000000791b */ /* 0x01ffe20003800000 */
.L_x_409:
[----:B------:R-:W-:Y:S05]  /*12c70*/  BSYNC B0 ;  /* 0x0000000000007941 */ /* 0x000fea0003800000 */
.L_x_408:
[C---:B------:R-:W-:Y:S01]  /*12c80*/  ISETP.NE.AND P0, PT, R9.reuse, RZ, PT ;  /* 0x000000ff0900720c */ /* 0x040fe20003f05270 */
[----:B------:R-:W-:Y:S02]  /*12c90*/  IMAD.MOV.U32 R12, RZ, RZ, 0x2 ;  /* 0x00000002ff0c7424 */ /* 0x000fe400078e00ff */
[----:B------:R-:W-:Y:S01]  /*12ca0*/  IMAD.MOV.U32 R11, RZ, RZ, RZ ;  /* 0x000000ffff0b7224 */ /* 0x000fe200078e00ff */
[----:B------:R-:W-:Y:S01]  /*12cb0*/  SEL R14, R14, RZ, P0 ;  /* 0x000000ff0e0e7207 */ /* 0x000fe20000000000 */
[----:B------:R-:W-:Y:S01]  /*12cc0*/  IMAD.MOV.U32 R15, RZ, RZ, -0x1 ;  /* 0xffffffffff0f7424 */ /* 0x000fe200078e00ff */
[----:B------:R-:W-:-:S03]  /*12cd0*/  ISETP.GE.U32.AND P0, PT, R9, 0x2, PT ;  /* 0x000000020900780c */ /* 0x000fc60003f06070 */
[----:B------:R-:W-:-:S10]  /*12ce0*/  IMAD.IADD R13, R3, 0x1, R14 ;  /* 0x00000001030d7824 */ /* 0x000fd400078e020e */
[----:B------:R-:W-:Y:S05]  /*12cf0*/  WARPSYNC.COLLECTIVE R15, `(.L_x_410) ;  /* 0x000000000f087348 */ /* 0x000fea0003c00000 */
[----:B------:R0:W1:Y:S02]  /*12d00*/  SHFL.UP P6, R14, R13, R12, R11 ;  /* 0x0400000c0d0e7389 */ /* 0x00006400000c000b */
[----:B01----:R-:W-:Y:S01]  /*12d10*/  ENDCOLLECTIVE ;  /* 0x000000000000791b */ /* 0x003fe20003800000 */
.L_x_410:
[----:B------:R-:W-:Y:S01]  /*12d20*/  IMAD.MOV.U32 R12, RZ, RZ, 0x4 ;  /* 0x00000004ff0c7424 */ /* 0x000fe200078e00ff */
[----:B------:R-:W-:Y:S02]  /*12d30*/  SEL R6, R14, RZ, P0 ;  /* 0x000000ff0e067207 */ /* 0x000fe40000000000 */
[----:B------:R-:W-:Y:S02]  /*12d40*/  ISETP.GE.U32.AND P0, PT, R9, 0x4, PT ;  /* 0x000000040900780c */ /* 0x000fe40003f06070 */
[----:B------:R-:W-:-:S05]  /*12d50*/  IADD3 R6, R13, R6, RZ ;  /* 0x000000060d067210 */ /* 0x000fca0007ffe0ff */
[----:B------:R-:W-:-:S07]  /*12d60*/  IMAD.MOV.U32 R13, RZ, RZ, R6 ;  /* 0x000000ffff0d7224 */ /* 0x000fce00078e0006 */
[----:B------:R-:W-:Y:S05]  /*12d70*/  WARPSYNC.COLLECTIVE R15, `(.L_x_411) ;  /* 0x000000000f087348 */ /* 0x000fea0003c00000 */
[----:B------:R0:W1:Y:S02]  /*12d80*/  SHFL.UP P6, R14, R13, R12, R11 ;  /* 0x0400000c0d0e7389 */ /* 0x00006400000c000b */
[----:B01----:R-:W-:Y:S01]  /*12d90*/  ENDCOLLECTIVE ;  /* 0x000000000000791b */ /* 0x003fe20003800000 */
.L_x_411:
[----:B------:R-:W-:Y:S01]  /*12da0*/  IMAD.MOV.U32 R12, RZ, RZ, 0x8 ;  /* 0x00000008ff0c7424 */ /* 0x000fe200078e00ff */
[----:B------:R-:W-:Y:S02]  /*12db0*/  SEL R7, R14, RZ, P0 ;  /* 0x000000ff0e077207 */ /* 0x000fe40000000000 */
[----:B------:R-:W-:-:S03]  /*12dc0*/  ISETP.GE.U32.AND P0, PT, R9, 0x8, PT ;  /* 0x000000080900780c */ /* 0x000fc60003f06070 */
[----:B------:R-:W-:-:S04]  /*12dd0*/  IMAD.IADD R7, R6, 0x1, R7 ;  /* 0x0000000106077824 */ /* 0x000fc800078e0207 */
[----:B------:R-:W-:-:S07]  /*12de0*/  IMAD.MOV.U32 R13, RZ, RZ, R7 ;  /* 0x000000ffff0d7224 */ /* 0x000fce00078e0007 */
[----:B------:R-:W-:Y:S05]  /*12df0*/  WARPSYNC.COLLECTIVE R15, `(.L_x_412) ;  /* 0x000000000f087348 */ /* 0x000fea0003c00000 */
[----:B------:R0:W1:Y:S02]  /*12e00*/  SHFL.UP P6, R14, R13, R12, R11 ;  /* 0x0400000c0d0e7389 */ /* 0x00006400000c000b */
[----:B01----:R-:W-:Y:S01]  /*12e10*/  ENDCOLLECTIVE ;  /* 0x000000000000791b */ /* 0x003fe20003800000 */
.L_x_412:
        /* <DEDUP_REMOVED lines=8> */
.L_x_413:
[----:B------:R-:W-:Y:S02]  /*12ea0*/  IMAD.MOV.U32 R12, RZ, RZ, 0x1f ;  /* 0x0000001fff0c7424 */ /* 0x000fe400078e00ff */
[----:B------:R-:W-:Y:S01]  /*12eb0*/  IMAD.MOV.U32 R11, RZ, RZ, 0x1f ;  /* 0x0000001fff0b7424 */ /* 0x000fe200078e00ff */
[----:B------:R-:W-:-:S05]  /*12ec0*/  SEL R7, R14, RZ, P0 ;  /* 0x000000ff0e077207 */ /* 0x000fca0000000000 */
[----:B------:R-:W-:-:S05]  /*12ed0*/  IMAD.IADD R2, R8, 0x1, R7 ;  /* 0x0000000108027824 */ /* 0x000fca00078e0207 */
[----:B------:R-:W-:-:S07]  /*12ee0*/  MOV R13, R2 ;  /* 0x00000002000d7202 */ /* 0x000fce0000000f00 */
[----:B------:R-:W-:Y:S05]  /*12ef0*/  WARPSYNC.COLLECTIVE R15, `(.L_x_414) ;  /* 0x000000000f087348 */ /* 0x000fea0003c00000 */
[----:B------:R0:W1:Y:S02]  /*12f00*/  SHFL.IDX P6, R14, R13, R12, R11 ;  /* 0x0000000c0d0e7389 */ /* 0x00006400000c000b */
[----:B01----:R-:W-:Y:S01]  /*12f10*/  ENDCOLLECTIVE ;  /* 0x000000000000791b */ /* 0x003fe20003800000 */
.L_x_414:
[----:B------:R-:W-:Y:S05]  /*12f20*/  BRA `(.L_x_415) ;  /* 0xffffffe800947947 */ /* 0x000fea000383ffff */
.L_x_369:
[----:B------:R-:W-:Y:S01]  /*12f30*/  BSSY B0, `(.L_x_416) ;  /* 0x0000008000007945 */ /* 0x000fe20003800000 */
[----:B-----5:R-:W-:Y:S02]  /*12f40*/  IMAD.MOV.U32 R13, RZ, RZ, R3 ;  /* 0x000000ffff0d7224 */ /* 0x020fe400078e0003 */
[----:B------:R-:W-:Y:S02]  /*12f50*/  IMAD.MOV.U32 R12, RZ, RZ, 0x1 ;  /* 0x00000001ff0c7424 */ /* 0x000fe400078e00ff */
[----:B------:R-:W-:Y:S02]  /*12f60*/  IMAD.MOV.U32 R11, RZ, RZ, RZ ;  /* 0x000000ffff0b7224 */ /* 0x000fe400078e00ff */
[----:B------:R-:W-:-:S07]  /*12f70*/  IMAD.MOV.U32 R15, RZ, RZ, -0x1 ;  /* 0xffffffffff0f7424 */ /* 0x000fce00078e00ff */
[----:B0-----:R-:W-:Y:S05]  /*12f80*/  WARPSYNC.COLLECTIVE R15, `(.L_x_417) ;  /* 0x000000000f087348 */ /* 0x001fea0003c00000 */
[----:B------:R1:W2:Y:S02]  /*12f90*/  SHFL.UP P6, R14, R13, R12, R11 ;  /* 0x0400000c0d0e7389 */ /* 0x0002a400000c000b */
[----:B012---:R-:W-:Y:S01]  /*12fa0*/  ENDCOLLECTIVE ;  /* 0x000000000000791b */ /* 0x007fe20003800000 */
.L_x_417:
[----:B------:R-:W-:Y:S05]  /*12fb0*/  BSYNC B0 ;  /* 0x0000000000007941 */ /* 0x000fea0003800000 */
.L_x_416:
[----:B------:R-:W-:Y:S01]  /*12fc0*/  ISETP.NE.AND P0, PT, R8, RZ, PT ;  /* 0x000000ff0800720c */ /* 0x000fe20003f05270 */
[----:B------:R-:W-:Y:S01]  /*12fd0*/  IMAD.MOV.U32 R12, RZ, RZ, 0x2 ;  /* 0x00000002ff0c7424 */ /* 0x000fe200078e00ff */
[----:B------:R-:W-:Y:S01]  /*12fe0*/  MOV R15, 0xffffffff ;  /* 0xffffffff000f7802 */ /* 0x000fe20000000f00 */
[----:B------:R-:W-:Y:S01]  /*12ff0*/  IMAD.MOV.U32 R11, RZ, RZ, RZ ;  /* 0x000000ffff0b7224 */ /* 0x000fe200078e00ff */
[----:B------:R-:W-:Y:S02]  /*13000*/  SEL R14, R14, RZ, P0 ;  /* 0x000000ff0e0e7207 */ /* 0x000fe40000000000 */
[----:B------:R-:W-:-:S03]  /*13010*/  ISETP.GE.U32.AND P0, PT, R8, 0x2, PT ;  /* 0x000000020800780c */ /* 0x000fc60003f06070 */
[----:B------:R-:W-:-:S10]  /*13020*/  IMAD.IADD R13, R3, 0x1, R14 ;  /* 0x00000001030d7824 */ /* 0x000fd400078e020e */
[----:B------:R-:W-:Y:S05]  /*13030*/  WARPSYNC.COLLECTIVE R15, `(.L_x_418) ;  /* 0x000000000f087348 */ /* 0x000fea0003c00000 */
[----:B------:R0:W1:Y:S02]  /*13040*/  SHFL.UP P6, R14, R13, R12, R11 ;  /* 0x0400000c0d0e7389 */ /* 0x00006400000c000b */
[----:B01----:R-:W-:Y:S01]  /*13050*/  ENDCOLLECTIVE ;  /* 0x000000000000791b */ /* 0x003fe20003800000 */
.L_x_418:
        /* <DEDUP_REMOVED lines=8> */
.L_x_419:
        /* <DEDUP_REMOVED lines=8> */
.L_x_420:
        /* <DEDUP_REMOVED lines=8> */
.L_x_421:
[----:B------:R-:W-:Y:S02]  /*131e0*/  IMAD.MOV.U32 R12, RZ, RZ, 0x1f ;  /* 0x0000001fff0c7424 */ /* 0x000fe400078e00ff */
[----:B------:R-:W-:Y:S01]  /*131f0*/  IMAD.MOV.U32 R11, RZ, RZ, 0x1f ;  /* 0x0000001fff0b7424 */ /* 0x000fe200078e00ff */
[----:B------:R-:W-:-:S04]  /*13200*/  SEL R2, R14, RZ, P0 ;  /* 0x000000ff0e027207 */ /* 0x000fc80000000000 */
[----:B------:R-:W-:-:S05]  /*13210*/  IADD3 R2, R7, R2, RZ ;  /* 0x0000000207027210 */ /* 0x000fca0007ffe0ff */
[----:B------:R-:W-:-:S07]  /*13220*/  IMAD.MOV.U32 R13, RZ, RZ, R2 ;  /* 0x000000ffff0d7224 */ /* 0x000fce00078e0002 */
[----:B------:R-:W-:Y:S05]  /*13230*/  WARPSYNC.COLLECTIVE R15, `(.L_x_422) ;  /* 0x000000000f087348 */ /* 0x000fea0003c00000 */
[----:B------:R0:W1:Y:S02]  /*13240*/  SHFL.IDX P6, R14, R13, R12, R11 ;  /* 0x0000000c0d0e7389 */ /* 0x00006400000c000b */
[----:B01----:R-:W-:Y:S01]  /*13250*/  ENDCOLLECTIVE ;  /* 0x000000000000791b */ /* 0x003fe20003800000 */
.L_x_422:
[----:B------:R-:W-:Y:S05]  /*13260*/  BRA `(.L_x_423) ;  /* 0xffffffe8007c7947 */ /* 0x000fea000383ffff */
.L_x_371:
[----:B------:R-:W-:Y:S01]  /*13270*/  BSSY B0, `(.L_x_424) ;  /* 0x0000006000007945 */ /* 0x000fe20003800000 */
[----:B------:R-:W-:Y:S01]  /*13280*/  PLOP3.LUT P6, PT, P6, PT, PT, 0x8, 0x0 ;  /* 0x000000000000781c */ /* 0x000fe200037ce170 */
[----:B------:R-:W-:-:S12]  /*13290*/  IMAD.MOV.U32 R15, RZ, RZ, -0x1 ;  /* 0xffffffffff0f7424 */ /* 0x000fd800078e00ff */
[----:B0-----:R-:W-:Y:S05]  /*132a0*/  WARPSYNC.COLLECTIVE R15, `(.L_x_425) ;  /* 0x000000000f087348 */ /* 0x001fea0003c00000 */
[----:B------:R-:W-:Y:S01]  /*132b0*/  VOTE.ANY R14, PT, P6 ;  /* 0x00000000000e7806 */ /* 0x000fe200030e0100 */
[----:B0-----:R-:W-:Y:S06]  /*132c0*/  ENDCOLLECTIVE ;  /* 0x000000000000791b */ /* 0x001fec0003800000 */
.L_x_425:
[----:B------:R-:W-:Y:S05]  /*132d0*/  BSYNC B0 ;  /* 0x0000000000007941 */ /* 0x000fea0003800000 */
.L_x_424:
[----:B------:R-:W-:Y:S02]  /*132e0*/  IMAD.MOV.U32 R7, RZ, RZ, R14 ;  /* 0x000000ffff077224 */ /* 0x000fe400078e000e */
[----:B------:R-:W-:Y:S02]  /*132f0*/  IMAD.MOV.U32 R13, RZ, RZ, R3 ;  /* 0x000000ffff0d7224 */ /* 0x000fe400078e0003 */
[----:B------:R-:W0:Y:S01]  /*13300*/  POPC R5, R7 ;  /* 0x0000000700057309 */ /* 0x000e220000000000 */
[----:B------:R-:W-:Y:S02]  /*13310*/  IMAD.MOV.U32 R11, RZ, RZ, 0x1f ;  /* 0x0000001fff0b7424 */ /* 0x000fe400078e00ff */
[----:B------:R-:W-:Y:S02]  /*13320*/  IMAD.MOV.U32 R15, RZ, RZ, -0x1 ;  /* 0xffffffffff0f7424 */ /* 0x000fe400078e00ff */
[----:B0-----:R-:W-:-:S07]  /*13330*/  IMAD.MOV.U32 R12, RZ, RZ, R5 ;  /* 0x000000ffff0c7224 */ /* 0x001fce00078e0005 */
[----:B------:R-:W-:Y:S05]  /*13340*/  WARPSYNC.COLLECTIVE R15, `(.L_x_426) ;  /* 0x000000000f087348 */ /* 0x000fea0003c00000 */
[----:B------:R0:W1:Y:S02]  /*13350*/  SHFL.IDX P6, R14, R13, R12, R11 ;  /* 0x0000000c0d0e7389 */ /* 0x00006400000c000b */
[----:B01----:R-:W-:Y:S01]  /*13360*/  ENDCOLLECTIVE ;  /* 0x000000000000791b */ /* 0x003fe20003800000 */
.L_x_426:
[----:B------:R-:W-:Y:S01]  /*13370*/  MOV R17, R14 ;  /* 0x0000000e00117202 */ /* 0x000fe20000000f00 */
[----:B------:R-:W-:Y:S06]  /*13380*/  BRA `(.L_x_427) ;  /* 0xffffffe8006c7947 */ /* 0x000fec000383ffff */
.L_x_373:
[----:B------:R-:W-:Y:S01]  /*13390*/  BSSY B0, `(.L_x_428) ;  /* 0x0000007000007945 */ /* 0x000fe20003800000 */
[----:B------:R-:W-:Y:S02]  /*133a0*/  IMAD.MOV.U32 R13, RZ, RZ, R2 ;  /* 0x000000ffff0d7224 */ /* 0x000fe400078e0002 */
[----:B------:R-:W-:Y:S02]  /*133b0*/  IMAD.MOV.U32 R11, RZ, RZ, 0x1f ;  /* 0x0000001fff0b7424 */ /* 0x000fe400078e00ff */
[----:B------:R-:W-:-:S07]  /*133c0*/  IMAD.MOV.U32 R15, RZ, RZ, -0x1 ;  /* 0xffffffffff0f7424 */ /* 0x000fce00078e00ff */
[----:B012---:R-:W-:Y:S05]  /*133d0*/  WARPSYNC.COLLECTIVE R15, `(.L_x_429) ;  /* 0x000000000f087348 */ /* 0x007fea0003c00000 */
[----:B------:R3:W4:Y:S02]  /*133e0*/  SHFL.IDX P6, R14, R13, R12, R11 ;  /* 0x0000000c0d0e7389 */ /* 0x00072400000c000b */
[----:B01234-:R-:W-:Y:S01]  /*133f0*/  ENDCOLLECTIVE ;  /* 0x000000000000791b */ /* 0x01ffe20003800000 */
.L_x_429:
[----:B------:R-:W-:Y:S05]  /*13400*/  BSYNC B0 ;  /* 0x0000000000007941 */ /* 0x000fea0003800000 */
.L_x_428:
[----:B------:R-:W-:Y:S05]  /*13410*/  BRA `(.L_x_372) ;  /* 0xffffffe800647947 */ /* 0x000fea000383ffff */
.L_x_377:
[----:B0-----:R0:W1:Y:S02]  /*13420*/  SYNCS.PHASECHK.TRANS64.TRYWAIT P0, [R0+URZ+0x38820], R3 ;  /* 0x03882003000075a7 */ /* 0x001064000800017f */
[----:B-1----:R-:W-:Y:S05]  /*13430*/  @!P0 NANOSLEEP.SYNCS 0x989680 ;  /* 0x009896800000895d */ /* 0x002fea0003900000 */
[----:B------:R-:W1:Y:S02]  /*13440*/  @!P0 SYNCS.PHASECHK.TRANS64 P0, [R0+URZ+0x38820], R3 ;  /* 0x03882003000085a7 */ /* 0x000e64000800007f */
[----:B-1----:R-:W-:Y:S05]  /*13450*/  @!P0 BRA `(.L_x_377) ;  /* 0xfffffffc00f08947 */ /* 0x002fea000383ffff */
[----:B------:R-:W-:Y:S05]  /*13460*/  BRA `(.L_x_430) ;  /* 0xffffffec00487947 */ /* 0x000fea000383ffff */
.L_x_378:
[----:B------:R-:W1:Y:S01]  /*13470*/  S2R R2, SR_TID.X ;  /* 0x0000000000027919 */ /* 0x000e620000002100 */
[----:B------:R-:W-:Y:S01]  /*13480*/  BSSY B0, `(.L_x_431) ;  /* 0x000000a000007945 */ /* 0x000fe20003800000 */
[----:B------:R-:W-:Y:S02]  /*13490*/  IMAD.MOV.U32 R12, RZ, RZ, RZ ;  /* 0x000000ffff0c7224 */ /* 0x000fe400078e00ff */
[----:B------:R-:W-:Y:S02]  /*134a0*/  IMAD.MOV.U32 R11, RZ, RZ, 0x1f ;  /* 0x0000001fff0b7424 */ /* 0x000fe400078e00ff */
[----:B------:R-:W-:Y:S01]  /*134b0*/  IMAD.MOV.U32 R15, RZ, RZ, -0x1 ;  /* 0xffffffffff0f7424 */ /* 0x000fe200078e00ff */
[----:B-1----:R-:W-:-:S04]  /*134c0*/  SHF.R.U32.HI R2, RZ, 0x5, R2 ;  /* 0x00000005ff027819 */ /* 0x002fc80000011602 */
[----:B------:R-:W-:-:S05]  /*134d0*/  LOP3.LUT R2, R2, 0x3, RZ, 0xc0, !PT ;  /* 0x0000000302027812 */ /* 0x000fca00078ec0ff */
[----:B------:R-:W-:-:S07]  /*134e0*/  IMAD.MOV.U32 R13, RZ, RZ, R2 ;  /* 0x000000ffff0d7224 */ /* 0x000fce00078e0002 */
[----:B0-----:R-:W-:Y:S05]  /*134f0*/  WARPSYNC.COLLECTIVE R15, `(.L_x_432) ;  /* 0x000000000f087348 */ /* 0x001fea0003c00000 */
[----:B------:R1:W2:Y:S02]  /*13500*/  SHFL.IDX P6, R14, R13, R12, R11 ;  /* 0x0000000c0d0e7389 */ /* 0x0002a400000c000b */
[----:B012---:R-:W-:Y:S01]  /*13510*/  ENDCOLLECTIVE ;  /* 0x000000000000791b */ /* 0x007fe20003800000 */
.L_x_432:
[----:B------:R-:W-:Y:S05]  /*13520*/  BSYNC B0 ;  /* 0x0000000000007941 */ /* 0x000fea0003800000 */
.L_x_431:
[----:B------:R-:W-:Y:S05]  /*13530*/  BRA `(.L_x_433) ;  /* 0xffffffec00307947 */ /* 0x000fea000383ffff */
.L_x_381:
[----:B------:R-:W-:Y:S01]  /*13540*/  BSSY B1, `(.L_x_434) ;  /* 0x0000006000017945 */ /* 0x000fe20003800000 */
[----:B------:R-:W-:-:S07]  /*13550*/  IMAD.MOV.U32 R15, RZ, RZ, -0x1 ;  /* 0xffffffffff0f7424 */ /* 0x000fce00078e00ff */
[----:B01----:R-:W-:Y:S05]  /*13560*/  WARPSYNC.COLLECTIVE R15, `(.L_x_435) ;  /* 0x000000000f0c7348 */ /* 0x003fea0003c00000 */
[----:B------:R-:W-:Y:S02]  /*13570*/  ELECT P6, UR62, PT ;  /* 0x00000000003e782f */ /* 0x000fe400038c0000 */
[----:B------:R-:W-:Y:S01]  /*13580*/  MOV R14, UR62 ;  /* 0x0000003e000e7c02 */ /* 0x000fe20008000f00 */
[----:B01----:R-:W-:Y:S10]  /*13590*/  ENDCOLLECTIVE ;  /* 0x000000000000791b */ /* 0x003ff40003800000 */
.L_x_435:
[----:B------:R-:W-:Y:S05]  /*135a0*/  BSYNC B1 ;  /* 0x0000000000017941 */ /* 0x000fea0003800000 */
.L_x_434:
[----:B------:R-:W-:Y:S05]  /*135b0*/  BRA `(.L_x_436) ;  /* 0xffffffec00287947 */ /* 0x000fea000383ffff */
.L_x_383:
[----:B0-----:R0:W1:Y:S02]  /*135c0*/  SYNCS.PHASECHK.TRANS64.TRYWAIT P0, [R6+URZ], R5 ;  /* 0x00000005060075a7 */ /* 0x001064000800017f */
[----:B-1----:R-:W-:Y:S05]  /*135d0*/  @!P0 NANOSLEEP.SYNCS 0x989680 ;  /* 0x009896800000895d */ /* 0x002fea0003900000 */
[----:B------:R-:W1:Y:S02]  /*135e0*/  @!P0 SYNCS.PHASECHK.TRANS64 P0, [R6+URZ], R5 ;  /* 0x00000005060085a7 */ /* 0x000e64000800007f */
[----:B-1----:R-:W-:Y:S05]  /*135f0*/  @!P0 BRA `(.L_x_383) ;  /* 0xfffffffc00f08947 */ /* 0x002fea000383ffff */
[----:B------:R-:W-:Y:S05]  /*13600*/  BRA `(.L_x_437) ;  /* 0xffffffec006c7947 */ /* 0x000fea000383ffff */
.L_x_384:
[----:B-1----:R1:W2:Y:S02]  /*13610*/  SYNCS.PHASECHK.TRANS64.TRYWAIT P0, [R7+URZ], R2 ;  /* 0x00000002070075a7 */ /* 0x0022a4000800017f */
[----:B--2---:R-:W-:Y:S05]  /*13620*/  @!P0 NANOSLEEP.SYNCS 0x989680 ;  /* 0x009896800000895d */ /* 0x004fea0003900000 */
[----:B------:R-:W2:Y:S02]  /*13630*/  @!P0 SYNCS.PHASECHK.TRANS64 P0, [R7+URZ], R2 ;  /* 0x00000002070085a7 */ /* 0x000ea4000800007f */
[----:B--2---:R-:W-:Y:S05]  /*13640*/  @!P0 BRA `(.L_x_384) ;  /* 0xfffffffc00f08947 */ /* 0x004fea000383ffff */
[----:B------:R-:W-:Y:S05]  /*13650*/  BRA `(.L_x_438) ;  /* 0xffffffec00607947 */ /* 0x000fea000383ffff */
.L_x_386:
[----:B--2---:R2:W3:Y:S02]  /*13660*/  SYNCS.PHASECHK.TRANS64.TRYWAIT P0, [R4+URZ], R5 ;  /* 0x00000005040075a7 */ /* 0x0044e4000800017f */
[----:B---3--:R-:W-:Y:S05]  /*13670*/  @!P0 NANOSLEEP.SYNCS 0x989680 ;  /* 0x009896800000895d */ /* 0x008fea0003900000 */
[----:B------:R-:W3:Y:S02]  /*13680*/  @!P0 SYNCS.PHASECHK.TRANS64 P0, [R4+URZ], R5 ;  /* 0x00000005040085a7 */ /* 0x000ee4000800007f */
[----:B---3--:R-:W-:Y:S05]  /*13690*/  @!P0 BRA `(.L_x_386) ;  /* 0xfffffffc00f08947 */ /* 0x008fea000383ffff */
[----:B------:R-:W-:Y:S05]  /*136a0*/  BRA `(.L_x_439) ;  /* 0xffffffec00687947 */ /* 0x000fea000383ffff */
.L_x_440:
        /* <DEDUP_REMOVED lines=13> */
.L_x_2839:


//--------------------- .text._ZN7cutlass13device_kernelIN5flash11enable_sm90INS1_16FlashAttnFwdSm90INS1_25CollectiveMainloopFwdSm90ILi2EN4cute5tupleIJNS5_1CILi1EEES8_S8_EEENS6_IJNS7_ILi128EEENS7_ILi80EEENS7_ILi256EEEEEELi256ENS_6half_tEfNS_4arch4Sm90ELb0ELb0ELb0ELb1ELb0ELb1ELb0ELb1ELb1ELb0ELb0ELb0EEENS1_21CollectiveEpilogueFwdINS6_IJSA_SC_SB_EEES9_SE_SG_Li256ELb1ELb0ELb0ELb0EEENS1_36VarlenDynamicPersistentTileSchedulerILi128ELi80ELi256ELi32ELb0ELb0ELb1ELb0ELb1ELb1EEEEEEEEEvNT_6ParamsE --------------------------
	.section	.text._ZN7cutlass13device_kernelIN5flash11enable_sm90INS1_16FlashAttnFwdSm90INS1_25CollectiveMainloopFwdSm90ILi2EN4cute5tupleIJNS5_1CILi1EEES8_S8_EEENS6_IJNS7_ILi128EEENS7_ILi80EEENS7_ILi256EEEEEELi256ENS_6half_tEfNS_4arch4Sm90ELb0ELb0ELb0ELb1ELb0ELb1ELb0ELb1ELb1ELb0ELb0ELb0EEENS1_21CollectiveEpilogueFwdINS6_IJSA_SC_SB_EEES9_SE_SG_Li256ELb1ELb0ELb0ELb0EEENS1_36VarlenDynamicPersistentTileSchedulerILi128ELi80ELi256ELi32ELb0ELb0ELb1ELb0ELb1ELb1EEEEEEEEEvNT_6ParamsE,"ax",@progbits
	.align	128
.text._ZN7cutlass13device_kernelIN5flash11enable_sm90INS1_16FlashAttnFwdSm90INS1_25CollectiveMainloopFwdSm90ILi2EN4cute5tupleIJNS5_1CILi1EEES8_S8_EEENS6_IJNS7_ILi128EEENS7_ILi80EEENS7_ILi256EEEEEELi256ENS_6half_tEfNS_4arch4Sm90ELb0ELb0ELb0ELb1ELb0ELb1ELb0ELb1ELb1ELb0ELb0ELb0EEENS1_21CollectiveEpilogueFwdINS6_IJSA_SC_SB_EEES9_SE_SG_Li256ELb1ELb0ELb0ELb0EEENS1_36VarlenDynamicPersistentTileSchedulerILi128ELi80ELi256ELi32ELb0ELb0ELb1ELb0ELb1ELb1EEEEEEEEEvNT_6ParamsE:
        .type           _ZN7cutlass13device_kernelIN5flash11enable_sm90INS1_16FlashAttnFwdSm90INS1_25CollectiveMainloopFwdSm90ILi2EN4cute5tupleIJNS5_1CILi1EEES8_S8_EEENS6_IJNS7_ILi128EEENS7_ILi80EEENS7_ILi256EEEEEELi256ENS_6half_tEfNS_4arch4Sm90ELb0ELb0ELb0ELb1ELb0ELb1ELb0ELb1ELb1ELb0ELb0ELb0EEENS1_21CollectiveEpilogueFwdINS6_IJSA_SC_SB_EEES9_SE_SG_Li256ELb1ELb0ELb0ELb0EEENS1_36VarlenDynamicPersistentTileSchedulerILi128ELi80ELi256ELi32ELb0ELb0ELb1ELb0ELb1ELb1EEEEEEEEEvNT_6ParamsE,@function
        .size           _ZN7cutlass13device_kernelIN5flash11enable_sm90INS1_16FlashAttnFwdSm90INS1_25CollectiveMainloopFwdSm90ILi2EN4cute5tupleIJNS5_1CILi1EEES8_S8_EEENS6_IJNS7_ILi128EEENS7_ILi80EEENS7_ILi256EEEEEELi256ENS_6half_tEfNS_4arch4Sm90ELb0ELb0ELb0ELb1ELb0ELb1ELb0ELb1ELb1ELb0ELb0ELb0EEENS1_21CollectiveEpilogueFwdINS6_IJSA_SC_SB_EEES9_SE_SG_Li256ELb1ELb0ELb0ELb0EEENS1_36VarlenDynamicPersistentTileSchedulerILi128ELi80ELi256ELi32ELb0ELb0ELb1ELb0ELb1ELb1EEEEEEEEEvNT_6ParamsE,(.L_x_2840 - _ZN7cutlass13device_kernelIN5flash11enable_sm90INS1_16FlashAttnFwdSm90INS1_25CollectiveMainloopFwdSm90ILi2EN4cute5tupleIJNS5_1CILi1EEES8_S8_EEENS6_IJNS7_ILi128EEENS7_ILi80EEENS7_ILi256EEEEEELi256ENS_6half_tEfNS_4arch4Sm90ELb0ELb0ELb0ELb1ELb0ELb1ELb0ELb1ELb1ELb0ELb0ELb0EEENS1_21CollectiveEpilogueFwdINS6_IJSA_SC_SB_EEES9_SE_SG_Li256ELb1ELb0ELb0ELb0EEENS1_36VarlenDynamicPersistentTileSchedulerILi128ELi80ELi256ELi32ELb0ELb0ELb1ELb0ELb1ELb1EEEEEEEEEvNT_6ParamsE)
        .other          _ZN7cutlass13device_kernelIN5flash11enable_sm90INS1_16FlashAttnFwdSm90INS1_25CollectiveMainloopFwdSm90ILi2EN4cute5tupleIJNS5_1CILi1EEES8_S8_EEENS6_IJNS7_ILi128EEENS7_ILi80EEENS7_ILi256EEEEEELi256ENS_6half_tEfNS_4arch4Sm90ELb0ELb0ELb0ELb1ELb0ELb1ELb0ELb1ELb1ELb0ELb0ELb0EEENS1_21CollectiveEpilogueFwdINS6_IJSA_SC_SB_EEES9_SE_SG_Li256ELb1ELb0ELb0ELb0EEENS1_36VarlenDynamicPersistentTileSchedulerILi128ELi80ELi256ELi32ELb0ELb0ELb1ELb0ELb1ELb1EEEEEEEEEvNT_6ParamsE,@"STO_CUDA_ENTRY STV_DEFAULT"
_ZN7cutlass13device_kernelIN5flash11enable_sm90INS1_16FlashAttnFwdSm90INS1_25CollectiveMainloopFwdSm90ILi2EN4cute5tupleIJNS5_1CILi1EEES8_S8_EEENS6_IJNS7_ILi128EEENS7_ILi80EEENS7_ILi256EEEEEELi256ENS_6half_tEfNS_4arch4Sm90ELb0ELb0ELb0ELb1ELb0ELb1ELb0ELb1ELb1ELb0ELb0ELb0EEENS1_21CollectiveEpilogueFwdINS6_IJSA_SC_SB_EEES9_SE_SG_Li256ELb1ELb0ELb0ELb0EEENS1_36VarlenDynamicPersistentTileSchedulerILi128ELi80ELi256ELi32ELb0ELb0ELb1ELb0ELb1ELb1EEEEEEEEEvNT_6ParamsE:
[----:B------:R-:W0:Y:S02]  /*0000*/  LDC R1, c[0x0][0x28] ;  /* 0x00000a00ff017b82 */ /* 0x000e240000000800 */
[----:B0-----:R-:W-:Y:S01]  /*0010*/  VIADD R1, R1, 0xffffff60 ;  /* 0xffffff6001017836 */ /* 0x001fe20000000000 */
[----:B------:R-:W0:Y:S01]  /*0020*/  S2R R3, SR_TID.X ;  /* 0x0000000000037919 */ /* 0x000e220000002100 */
[----:B------:R-:W-:Y:S01]  /*0030*/  ELECT P0, URZ, PT ;  /* 0x00000000003f782f */ /* 0x000fe20003800000 */
[----:B------:R-:W-:Y:S01]  /*0040*/  BSSY B0, `(.L_x_441) ;  /* 0x0000016000007945 */ /* 0x000fe20003800000 */
[----:B0-----:R-:W-:-:S05]  /*0050*/  SHF.R.U32.HI R0, RZ, 0x5, R3 ;  /* 0x00000005ff007819 */ /* 0x001fca0000011603 */
[----:B------:R-:W0:Y:S02]  /*0060*/  SHFL.IDX PT, R2, R0, RZ, 0x1f ;  /* 0x00001fff00027589 */ /* 0x000e2400000e0000 */
[----:B0-----:R-:W-:-:S13]  /*0070*/  ISETP.EQ.AND P0, PT, R2, RZ, P0 ;  /* 0x000000ff0200720c */ /* 0x001fda0000702270 */
[----:B------:R-:W-:Y:S05]  /*0080*/  @!P0 BRA `(.L_x_442) ;  /* 0x0000000000448947 */ /* 0x000fea0003800000 */
[----:B------:R-:W-:Y:S02]  /*0090*/  ULDC.64 UR4, c[0x0][0x198] ;  /* 0x0000660000047ab9 */ /* 0x000fe40000000a00 */
[----:B------:R-:W-:Y:S02]  /*00a0*/  UIADD3 UR6, UP0, UR4, 0x270, URZ ;  /* 0x0000027004067890 */ /* 0x000fe4000ff1e03f */
[----:B------:R-:W-:Y:S02]  /*00b0*/  UIADD3 UR8, UP1, UR4, 0x370, URZ ;  /* 0x0000037004087890 */ /* 0x000fe4000ff3e03f */
[----:B------:R-:W-:Y:S02]  /*00c0*/  UIADD3 UR10, UP2, UR4, 0x470, URZ ;  /* 0x00000470040a7890 */ /* 0x000fe4000ff5e03f */
[----:B------:R-:W-:Y:S02]  /*00d0*/  UIADD3 UR12, UP3, UR4, 0x570, URZ ;  /* 0x00000570040c7890 */ /* 0x000fe4000ff7e03f */
[----:B------:R-:W-:-:S02]  /*00e0*/  UIADD3 UR4, UP4, UR4, 0x670, URZ ;  /* 0x0000067004047890 */ /* 0x000fc4000ff9e03f */
[----:B------:R-:W-:Y:S02]  /*00f0*/  UIADD3.X UR7, URZ, UR5, URZ, UP0, !UPT ;  /* 0x000000053f077290 */ /* 0x000fe400087fe43f */
[----:B------:R-:W-:Y:S02]  /*0100*/  UIADD3.X UR9, URZ, UR5, URZ, UP1, !UPT ;  /* 0x000000053f097290 */ /* 0x000fe40008ffe43f */
[----:B------:R-:W-:Y:S02]  /*0110*/  UIADD3.X UR11, URZ, UR5, URZ, UP2, !UPT ;  /* 0x000000053f0b7290 */ /* 0x000fe400097fe43f */
[----:B------:R-:W-:Y:S02]  /*0120*/  UIADD3.X UR13, URZ, UR5, URZ, UP3, !UPT ;  /* 0x000000053f0d7290 */ /* 0x000fe40009ffe43f */
[----:B------:R-:W-:Y:S01]  /*0130*/  UIADD3.X UR5, URZ, UR5, URZ, UP4, !UPT ;  /* 0x000000053f057290 */ /* 0x000fe2000a7fe43f */
[----:B------:R0:W-:Y:S02]  /*0140*/  UTMACCTL.PF [UR6] ;  /* 0x00000000060079b9 */ /* 0x0001e40008040000 */
[----:B------:R0:W-:Y:S02]  /*0150*/  UTMACCTL.PF [UR8] ;  /* 0x00000000080079b9 */ /* 0x0001e40008040000 */
[----:B------:R0:W-:Y:S02]  /*0160*/  UTMACCTL.PF [UR10] ;  /* 0x000000000a0079b9 */ /* 0x0001e40008040000 */
[----:B------:R0:W-:Y:S02]  /*0170*/  UTMACCTL.PF [UR12] ;  /* 0x000000000c0079b9 */ /* 0x0001e40008040000 */
[----:B------:R0:W-:Y:S02]  /*0180*/  UTMACCTL.PF [UR4] ;  /* 0x00000000040079b9 */ /* 0x0001e40008040000 */
[----:B0-----:R-:W-:Y:S01]  /*0190*/  NOP ;  /* 0x0000000000007918 */ /* 0x001fe20000000000 */
.L_x_442:
[----:B------:R-:W-:Y:S05]  /*01a0*/  BSYNC B0 ;  /* 0x0000000000007941 */ /* 0x000fea0003800000 */
.L_x_441:
[----:B------:R-:W-:Y:S01]  /*01b0*/  VOTEU.ANY UP0, P0 ;  /* 0x00000000003f7886 */ /* 0x000fe20000000100 */
[----:B------:R-:W0:Y:S01]  /*01c0*/  SHFL.IDX PT, R2, R0, RZ, 0x1f ;  /* 0x00001fff00027589 */ /* 0x000e2200000e0000 */
[----:B------:R-:W-:Y:S01]  /*01d0*/  UMOV UR4, 0x1 ;  /* 0x0000000100047882 */ /* 0x000fe20000000000 */
[----:B------:R-:W-:Y:S01]  /*01e0*/  UMOV UR7, 0x100 ;  /* 0x0000010000077882 */ /* 0x000fe20000000000 */
[----:B------:R-:W-:Y:S01]  /*01f0*/  VOTEU.ANY UP1, P0 ;  /* 0x00000000003f7886 */ /* 0x000fe20000020100 */
[----:B------:R-:W1:Y:S01]  /*0200*/  @UP0 S2UR UR8, SR_CgaCtaId ;  /* 0x00000000000809c3 */ /* 0x000e620000008800 */
[----:B------:R-:W-:Y:S01]  /*0210*/  @UP0 UMOV UR6, 0x400 ;  /* 0x0000040000060882 */ /* 0x000fe20000000000 */
[----:B------:R-:W-:-:S04]  /*0220*/  @UP0 UIADD3 UR4, -UR4, 0x100000, URZ ;  /* 0x0010000004040890 */ /* 0x000fc8000fffe13f */
[----:B------:R-:W-:Y:S02]  /*0230*/  @UP0 USHF.L.U32 UR5, UR4, 0xb, URZ ;  /* 0x0000000b04050899 */ /* 0x000fe4000800063f */
[----:B------:R-:W-:Y:S01]  /*0240*/  @UP0 USHF.L.U32 UR4, UR4, 0x1, URZ ;  /* 0x0000000104040899 */ /* 0x000fe2000800063f */
[----:B0-----:R-:W-:Y:S02]  /*0250*/  ISETP.NE.AND P1, PT, R2, RZ, PT ;  /* 0x000000ff0200720c */ /* 0x001fe40003f25270 */
[----:B------:R-:W-:Y:S01]  /*0260*/  SHF.R.U32.HI R2, RZ, 0x7, R3 ;  /* 0x00000007ff027819 */ /* 0x000fe20000011603 */
[----:B-1----:R-:W-:Y:S02]  /*0270*/  @UP0 ULEA UR8, UR8, UR6, 0x18 ;  /* 0x0000000608080291 */ /* 0x002fe4000f8ec03f */
[----:B------:R-:W-:-:S04]  /*0280*/  @UP0 UIADD3 UR6, -UR7, 0x100000, URZ ;  /* 0x0010000007060890 */ /* 0x000fc8000fffe13f */
[----:B------:R-:W-:Y:S02]  /*0290*/  @UP0 USHF.L.U32 UR7, UR6, 0xb, URZ ;  /* 0x0000000b06070899 */ /* 0x000fe4000800063f */
[----:B------:R-:W-:Y:S01]  /*02a0*/  @UP0 USHF.L.U32 UR6, UR6, 0x1, URZ ;  /* 0x0000000106060899 */ /* 0x000fe2000800063f */
[----:B------:R-:W-:Y:S01]  /*02b0*/  VOTEU.ANY UP0, P0 ;  /* 0x00000000003f7886 */ /* 0x000fe20000000100 */
[----:B------:R-:W0:Y:S04]  /*02c0*/  SHFL.IDX PT, R2, R2, RZ, 0x1f ;  /* 0x00001fff02027589 */ /* 0x000e2800000e0000 */
[----:B------:R-:W1:Y:S02]  /*02d0*/  FENCE.VIEW.ASYNC.S ;  /* 0x00000000000073c6 */ /* 0x000e640000000000 */
[----:B-1----:R1:W2:Y:S04]  /*02e0*/  @UP0 SYNCS.EXCH.64 URZ, [UR8+0x38800], UR4 ;  /* 0x03880004083f05b2 */ /* 0x0022a80008000100 */
        /* <DEDUP_REMOVED lines=16> */
[----:B------:R4:W0:Y:S01]  /*03f0*/  SYNCS.EXCH.64 URZ, [UR8+0x38840], UR4 ;  /* 0x03884004083f75b2 */ /* 0x0008220008000100 */
[----:B------:R4:W0:Y:S01]  /*0400*/  SYNCS.EXCH.64 URZ, [UR8+0x38838], UR6 ;  /* 0x03883806083f75b2 */ /* 0x0008220008000100 */
[----:B------:R4:W0:Y:S02]  /*0410*/  SYNCS.EXCH.64 URZ, [UR8+0x38848], UR4 ;  /* 0x03884804083f75b2 */ /* 0x0008240008000100 */
[----:B----4-:R-:W-:Y:S01]  /*0420*/  NOP ;  /* 0x0000000000007918 */ /* 0x010fe20000000000 */
.L_x_443:
[----:B------:R-:W4:Y:S01]  /*0430*/  SHFL.IDX PT, R4, R0, RZ, 0x1f ;  /* 0x00001fff00047589 */ /* 0x000f2200000e0000 */
[----:B------:R-:W-:Y:S01]  /*0440*/  NOP ;  /* 0x0000000000007918 */ /* 0x000fe20000000000 */
[----:B----4-:R-:W-:-:S13]  /*0450*/  ISETP.NE.AND P0, PT, R4, RZ, PT ;  /* 0x000000ff0400720c */ /* 0x010fda0003f05270 */
        /* <DEDUP_REMOVED lines=19> */
.L_x_444:
[----:B------:R-:W4:Y:S01]  /*0590*/  SHFL.IDX PT, R4, R0, RZ, 0x1f ;  /* 0x00001fff00047589 */ /* 0x000f2200000e0000 */
[----:B------:R-:W-:Y:S01]  /*05a0*/  NOP ;  /* 0x0000000000007918 */ /* 0x000fe20000000000 */
[----:B----4-:R-:W-:-:S13]  /*05b0*/  ISETP.NE.AND P0, PT, R4, RZ, PT ;  /* 0x000000ff0400720c */ /* 0x010fda0003f05270 */
[----:B------:R-:W-:Y:S05]  /*05c0*/  @P0 BRA `(.L_x_445) ;  /* 0x0000000000380947 */ /* 0x000fea0003800000 */
[----:B-1----:R-:W1:Y:S01]  /*05d0*/  S2UR UR5, SR_CgaCtaId ;  /* 0x00000000000579c3 */ /* 0x002e620000008800 */
[----:B------:R-:W-:Y:S01]  /*05e0*/  UMOV UR4, 0x400 ;  /* 0x0000040000047882 */ /* 0x000fe20000000000 */
[----:B------:R-:W-:Y:S01]  /*05f0*/  UMOV UR7, 0x1 ;  /* 0x0000000100077882 */ /* 0x000fe20000000000 */
[----:B------:R-:W-:Y:S01]  /*0600*/  ELECT P0, URZ, PT ;  /* 0x00000000003f782f */ /* 0x000fe20003800000 */
[----:B-1----:R-:W-:Y:S02]  /*0610*/  ULEA UR6, UR5, UR4, 0x18 ;  /* 0x0000000405067291 */ /* 0x002fe4000f8ec03f */
[----:B------:R-:W-:-:S04]  /*0620*/  UIADD3 UR4, -UR7, 0x100000, URZ ;  /* 0x0010000007047890 */ /* 0x000fc8000fffe13f */
[----:B------:R-:W-:Y:S02]  /*0630*/  USHF.L.U32 UR5, UR4, 0xb, URZ ;  /* 0x0000000b04057899 */ /* 0x000fe4000800063f */
[----:B------:R-:W-:Y:S01]  /*0640*/  USHF.L.U32 UR4, UR4, 0x1, URZ ;  /* 0x0000000104047899 */ /* 0x000fe2000800063f */
[----:B------:R-:W1:Y:S11]  /*0650*/  FENCE.VIEW.ASYNC.S ;  /* 0x00000000000073c6 */ /* 0x000e760000000000 */
[----:B-1----:R4:W1:Y:S01]  /*0660*/  SYNCS.EXCH.64 URZ, [UR6+0x38870], UR4 ;  /* 0x03887004063f75b2 */ /* 0x0028620008000100 */
[----:B------:R4:W0:Y:S01]  /*0670*/  SYNCS.EXCH.64 URZ, [UR6+0x38880], UR4 ;  /* 0x03888004063f75b2 */ /* 0x0008220008000100 */
[----:B------:R4:W0:Y:S01]  /*0680*/  SYNCS.EXCH.64 URZ, [UR6+0x38878], UR4 ;  /* 0x03887804063f75b2 */ /* 0x0008220008000100 */
[----:B------:R4:W0:Y:S02]  /*0690*/  SYNCS.EXCH.64 URZ, [UR6+0x38888], UR4 ;  /* 0x03888804063f75b2 */ /* 0x0008240008000100 */
[----:B----4-:R-:W-:Y:S01]  /*06a0*/  NOP ;  /* 0x0000000000007918 */ /* 0x010fe20000000000 */
.L_x_445:
        /* <DEDUP_REMOVED lines=22> */
.L_x_446:
        /* <DEDUP_REMOVED lines=22> */
.L_x_447:
[----:B0-----:R-:W-:Y:S01]  /*0970*/  ISETP.NE.AND P0, PT, R2, RZ, PT ;  /* 0x000000ff0200720c */ /* 0x001fe20003f05270 */
[----:B------:R-:W-:Y:S01]  /*0980*/  IMAD.MOV.U32 R2, RZ, RZ, 0x1 ;  /* 0x00000001ff027424 */ /* 0x000fe200078e00ff */
[----:B------:R-:W-:Y:S01]  /*0990*/  NOP ;  /* 0x0000000000007918 */ /* 0x000fe20000000000 */
[----:B------:R-:W-:Y:S03]  /*09a0*/  BSSY B7, `(.L_x_448) ;  /* 0x0002451000077945 */ /* 0x000fe60003800000 */
[----:B------:R-:W-:-:S05]  /*09b0*/  SEL R2, R2, 0x2, !P0 ;  /* 0x0000000202027807 */ /* 0x000fca0004000000 */
[----:B------:R0:W-:Y:S01]  /*09c0*/  STL [R1+0x3c], R2 ;  /* 0x00003c0201007387 */ /* 0x0001e20000100800 */
[----:B-123--:R-:W-:Y:S06]  /*09d0*/  BAR.SYNC.DEFER_BLOCKING 0x0 ;  /* 0x0000000000007b1d */ /* 0x00efec0000010000 */
[----:B------:R-:W-:Y:S05]  /*09e0*/  @!P0 BRA `(.L_x_449) ;  /* 0x000001e000648947 */ /* 0x000fea0003800000 */
.L_x_450:
        /* <DEDUP_REMOVED lines=8> */
[----:B-1----:R-:W-:-:S06]  /*0a70*/  ULEA UR4, UR5, UR4, 0x18 ;  /* 0x0000000405047291 */ /* 0x002fcc000f8ec03f */
[----:B------:R-:W-:Y:S01]  /*0a80*/  MOV R16, UR4 ;  /* 0x0000000400107c02 */ /* 0x000fe20008000f00 */
[----:B------:R-:W-:-:S04]  /*0a90*/  ULDC UR4, c[0x0][0xc14] ;  /* 0x0003050000047ab9 */ /* 0x000fc80000000800 */
[----:B------:R-:W1:Y:S01]  /*0aa0*/  LDS.128 R148, [R16+0x388d0] ;  /* 0x0388d00010947984 */ /* 0x000e620000000c00 */
[----:B------:R-:W-:Y:S06]  /*0ab0*/  BAR.ARV 0x4, 0x120 ;  /* 0x0104800000007b1d */ /* 0x000fec0000002000 */
[----:B-1----:R-:W-:-:S13]  /*0ac0*/  ISETP.GE.AND P0, PT, R151, UR4, PT ;  /* 0x0000000497007c0c */ /* 0x002fda000bf06270 */
[----:B------:R-:W-:Y:S05]  /*0ad0*/  @P0 BRA `(.L_x_451) ;  /* 0x0000024000f40947 */ /* 0x000fea0003800000 */
[----:B------:R-:W-:-:S05]  /*0ae0*/  VIADD R0, R3, 0xffffff80 ;  /* 0xffffff8003007836 */ /* 0x000fca0000000000 */
[----:B------:R-:W-:-:S04]  /*0af0*/  SHF.R.S32.HI R3, RZ, 0x1f, R0 ;  /* 0x0000001fff037819 */ /* 0x000fc80000011400 */
[CC--:B0-----:R-:W-:Y:S02]  /*0b00*/  LEA.HI R2, R3.reuse, R0.reuse, RZ, 0x7 ;  /* 0x0000000003027211 */ /* 0x0c1fe400078f38ff */
[CC--:B------:R-:W-:Y:S02]  /*0b10*/  LEA.HI R18, R3.reuse, R0.reuse, RZ, 0x3 ;  /* 0x0000000003127211 */ /* 0x0c0fe400078f18ff */
[----:B------:R-:W-:Y:S02]  /*0b20*/  LOP3.LUT R5, R2, 0xffffff80, RZ, 0xc0, !PT ;  /* 0xffffff8002057812 */ /* 0x000fe400078ec0ff */
[----:B------:R-:W-:-:S03]  /*0b30*/  LEA.HI R4, R3, R0, RZ, 0x4 ;  /* 0x0000000003047211 */ /* 0x000fc600078f20ff */
[----:B------:R-:W-:Y:S01]  /*0b40*/  IMAD.IADD R12, R0, 0x1, -R5 ;  /* 0x00000001000c7824 */ /* 0x000fe200078e0a05 */
[----:B------:R-:W-:Y:S02]  /*0b50*/  LEA.HI R5, R3, R0, RZ, 0x5 ;  /* 0x0000000003057211 */ /* 0x000fe400078f28ff */
[----:B------:R-:W-:Y:S02]  /*0b60*/  SHF.R.S32.HI R7, RZ, 0x4, R4 ;  /* 0x00000004ff077819 */ /* 0x000fe40000011404 */
[----:B------:R-:W-:Y:S01]  /*0b70*/  SHF.R.S32.HI R8, RZ, 0x1f, R12 ;  /* 0x0000001fff087819 */ /* 0x000fe2000001140c */
[----:B------:R0:W-:Y:S01]  /*0b80*/  STL [R1+0x78], R12 ;  /* 0x0000780c01007387 */ /* 0x0001e20000100800 */
[----:B------:R-:W-:Y:S02]  /*0b90*/  SHF.L.U32 R6, R5, 0x5, RZ ;  /* 0x0000000505067819 */ /* 0x000fe400000006ff */
[----:B------:R-:W-:Y:S02]  /*0ba0*/  LEA.HI R9, R8, R12, RZ, 0x2 ;  /* 0x0000000c08097211 */ /* 0x000fe400078f10ff */
[----:B------:R-:W-:-:S02]  /*0bb0*/  LOP3.LUT R5, R4, 0x3fffff0, RZ, 0xc0, !PT ;  /* 0x03fffff004057812 */ /* 0x000fc400078ec0ff */
[--C-:B------:R-:W-:Y:S02]  /*0bc0*/  SHF.R.S32.HI R10, RZ, 0x2, R9.reuse ;  /* 0x00000002ff0a7819 */ /* 0x100fe40000011409 */
[----:B------:R-:W-:Y:S01]  /*0bd0*/  SHF.R.S32.HI R11, RZ, 0x1f, R9 ;  /* 0x0000001fff0b7819 */ /* 0x000fe20000011409 */
[----:B------:R-:W-:Y:S01]  /*0be0*/  IMAD.IADD R5, R0, 0x1, -R5 ;  /* 0x0000000100057824 */ /* 0x000fe200078e0a05 */
[----:B------:R-:W-:Y:S02]  /*0bf0*/  LOP3.LUT R9, R18, 0xfffffff8, RZ, 0xc0, !PT ;  /* 0xfffffff812097812 */ /* 0x000fe400078ec0ff */
[----:B------:R-:W-:Y:S02]  /*0c00*/  LEA.HI R11, R11, R10, RZ, 0x3 ;  /* 0x0000000a0b0b7211 */ /* 0x000fe400078f18ff */
[----:B------:R-:W-:Y:S02]  /*0c10*/  IADD3 R220, R0, -R9, RZ ;  /* 0x8000000900dc7210 */ /* 0x000fe40007ffe0ff */
[----:B------:R-:W2:Y:S01]  /*0c20*/  LDL.LU R9, [R1+0x3c] ;  /* 0x00003c0001097983 */ /* 0x000ea20000300800 */
[----:B------:R-:W-:-:S02]  /*0c30*/  SHF.R.S32.HI R18, RZ, 0x3, R18 ;  /* 0x00000003ff127819 */ /* 0x000fc40000011412 */
[----:B------:R-:W-:Y:S01]  /*0c40*/  LOP3.LUT R11, R11, 0xfffffff8, RZ, 0xc0, !PT ;  /* 0xfffffff80b0b7812 */ /* 0x000fe200078ec0ff */
[----:B------:R-:W-:Y:S01]  /*0c50*/  IMAD.SHL.U32 R22, R220, 0x4, RZ ;  /* 0x00000004dc167824 */ /* 0x000fe200078e00ff */
[----:B------:R-:W-:Y:S02]  /*0c60*/  LEA.HI R8, R8, R12, RZ, 0x5 ;  /* 0x0000000c08087211 */ /* 0x000fe400078f28ff */
[----:B------:R-:W-:Y:S01]  /*0c70*/  LEA.HI R4, R4, R7, RZ, 0x1 ;  /* 0x0000000704047211 */ /* 0x000fe200078f08ff */
[----:B------:R-:W-:Y:S01]  /*0c80*/  VIADD R214, R22, 0x40 ;  /* 0x0000004016d67836 */ /* 0x000fe20000000000 */
[----:B------:R-:W-:Y:S01]  /*0c90*/  IADD3 R11, R10, -R11, RZ ;  /* 0x8000000b0a0b7210 */ /* 0x000fe20007ffe0ff */
[----:B------:R-:W-:Y:S01]  /*0ca0*/  VIADD R13, R18, 0x60 ;  /* 0x00000060120d7836 */ /* 0x000fe20000000000 */
[----:B------:R-:W-:Y:S02]  /*0cb0*/  SHF.R.S32.HI R8, RZ, 0x5, R8 ;  /* 0x00000005ff087819 */ /* 0x000fe40000011408 */
[----:B------:R-:W-:-:S02]  /*0cc0*/  LOP3.LUT R4, R4, 0x1ffffffe, RZ, 0xc0, !PT ;  /* 0x1ffffffe04047812 */ /* 0x000fc400078ec0ff */
[----:B0-----:R-:W-:Y:S01]  /*0cd0*/  SHF.R.S32.HI R12, RZ, 0x7, R2 ;  /* 0x00000007ff0c7819 */ /* 0x001fe20000011402 */
[----:B------:R-:W-:Y:S01]  /*0ce0*/  IMAD.IADD R213, R22, 0x1, R214 ;  /* 0x0000000116d57824 */ /* 0x000fe200078e02d6 */
[----:B------:R-:W-:Y:S01]  /*0cf0*/  LOP3.LUT R6, R6, 0xfffffc00, RZ, 0xc0, !PT ;  /* 0xfffffc0006067812 */ /* 0x000fe200078ec0ff */
[----:B------:R-:W-:Y:S01]  /*0d00*/  IMAD.IADD R4, R7, 0x1, -R4 ;  /* 0x0000000107047824 */ /* 0x000fe200078e0a04 */
[----:B------:R-:W-:Y:S02]  /*0d10*/  LEA R11, R8, R11, 0x4 ;  /* 0x0000000b080b7211 */ /* 0x000fe400078e20ff */
[----:B------:R-:W-:Y:S01]  /*0d20*/  SHF.R.S32.HI R8, RZ, 0x1f, R13 ;  /* 0x0000001fff087819 */ /* 0x000fe2000001140d */
[----:B------:R-:W-:Y:S01]  /*0d30*/  IMAD.SHL.U32 R7, R13, 0x40, RZ ;  /* 0x000000400d077824 */ /* 0x000fe200078e00ff */
[----:B------:R-:W-:Y:S01]  /*0d40*/  LEA.HI R2, R2, R12, RZ, 0x1 ;  /* 0x0000000c02027211 */ /* 0x000fe200078f08ff */
[----:B------:R-:W-:Y:S01]  /*0d50*/  IMAD R5, R5, 0x40, R6 ;  /* 0x0000004005057824 */ /* 0x000fe200078e0206 */
[----:B------:R-:W-:Y:S01]  /*0d60*/  SHF.R.S32.HI R6, RZ, 0x1f, R213 ;  /* 0x0000001fff067819 */ /* 0x000fe200000114d5 */
[----:B------:R-:W-:Y:S01]  /*0d70*/  STL [R1+0x90], R12 ;  /* 0x0000900c01007387 */ /* 0x000fe20000100800 */
[----:B------:R-:W-:-:S02]  /*0d80*/  LEA.HI R8, R8, R13, RZ, 0x3 ;  /* 0x0000000d08087211 */ /* 0x000fc400078f18ff */
[----:B------:R-:W-:Y:S01]  /*0d90*/  LOP3.LUT R2, R2, 0x3fffffe, RZ, 0xc0, !PT ;  /* 0x03fffffe02027812 */ /* 0x000fe200078ec0ff */
[----:B------:R0:W-:Y:S01]  /*0da0*/  STL [R1+0x7c], R13 ;  /* 0x00007c0d01007387 */ /* 0x0001e20000100800 */
[----:B------:R-:W-:Y:S02]  /*0db0*/  LEA.HI R0, R3, R0, RZ, 0x6 ;  /* 0x0000000003007211 */ /* 0x000fe400078f30ff */
[----:B------:R-:W-:Y:S01]  /*0dc0*/  SHF.L.U32 R8, R8, 0x6, RZ ;  /* 0x0000000608087819 */ /* 0x000fe200000006ff */
[----:B------:R-:W-:Y:S02]  /*0dd0*/  IMAD.IADD R2, R12, 0x1, -R2 ;  /* 0x000000010c027824 */ /* 0x000fe400078e0a02 */
[----:B------:R-:W-:Y:S01]  /*0de0*/  IMAD.SHL.U32 R0, R0, 0x8, RZ ;  /* 0x0000000800007824 */ /* 0x000fe200078e00ff */
[----:B0-----:R-:W-:Y:S02]  /*0df0*/  LOP3.LUT R13, R7, 0x1c0, RZ, 0xc0, !PT ;  /* 0x000001c0070d7812 */ /* 0x001fe400078ec0ff */
[-C--:B------:R-:W-:Y:S01]  /*0e00*/  LEA.HI R7, R6, R213.reuse, RZ, 0x6 ;  /* 0x000000d506077211 */ /* 0x080fe200078f30ff */
[----:B------:R-:W-:Y:S01]  /*0e10*/  VIADD R217, R18, 0x20 ;  /* 0x0000002012d97836 */ /* 0x000fe20000000000 */
[----:B------:R-:W-:-:S02]  /*0e20*/  LEA.HI R6, R6, R213, RZ, 0x3 ;  /* 0x000000d506067211 */ /* 0x000fc400078f18ff */
[----:B------:R-:W-:Y:S01]  /*0e30*/  SHF.R.U32.HI R10, RZ, 0x3, R13 ;  /* 0x00000003ff0a7819 */ /* 0x000fe2000001160d */
[----:B------:R-:W-:Y:S01]  /*0e40*/  IMAD.SHL.U32 R7, R7, 0x80, RZ ;  /* 0x0000008007077824 */ /* 0x000fe200078e00ff */
[----:B------:R-:W-:Y:S01]  /*0e50*/  LOP3.LUT R8, R8, 0xfffffe00, RZ, 0xc0, !PT ;  /* 0xfffffe0008087812 */ /* 0x000fe200078ec0ff */
[----:B------:R-:W-:Y:S01]  /*0e60*/  IMAD R2, R2, 0x40, R11 ;  /* 0x0000004002027824 */ /* 0x000fe200078e020b */
[----:B------:R-:W-:Y:S02]  /*0e70*/  LEA R3, R4, R5, 0x3 ;  /* 0x0000000504037211 */ /* 0x000fe400078e18ff */
[----:B------:R-:W-:Y:S01]  /*0e80*/  SHF.L.U32 R235, R18, 0x6, RZ ;  /* 0x0000000612eb7819 */ /* 0x000fe200000006ff */
[----:B------:R-:W-:Y:S01]  /*0e90*/  STL [R1+0x80], R13 ;  /* 0x0000800d01007387 */ /* 0x000fe20000100800 */
[----:B------:R-:W-:Y:S02]  /*0ea0*/  LOP3.LUT R6, R13, 0x38, R6, 0xf8, !PT ;  /* 0x000000380d067812 */ /* 0x000fe400078ef806 */
[----:B------:R-:W-:Y:S01]  /*0eb0*/  LOP3.LUT R237, R0, 0xfffffe00, RZ, 0xc0, !PT ;  /* 0xfffffe0000ed7812 */ /* 0x000fe200078ec0ff */
[----:B------:R-:W-:Y:S01]  /*0ec0*/  STL [R1+0x84], R10 ;  /* 0x0000840a01007387 */ /* 0x000fe20000100800 */
[----:B------:R-:W-:-:S02]  /*0ed0*/  SHF.R.S32.HI R0, RZ, 0x1f, R217 ;  /* 0x0000001fff007819 */ /* 0x000fc400000114d9 */
[----:B------:R-:W-:Y:S01]  /*0ee0*/  LOP3.LUT R235, R235, 0x1c0, RZ, 0xc0, !PT ;  /* 0x000001c0ebeb7812 */ /* 0x000fe200078ec0ff */
[----:B------:R-:W-:Y:S01]  /*0ef0*/  STL [R1+0x88], R8 ;  /* 0x0000880801007387 */ /* 0x000fe20000100800 */
[----:B------:R-:W-:Y:S01]  /*0f00*/  SHF.L.U32 R212, R220, 0x3, RZ ;  /* 0x00000003dcd47819 */ /* 0x000fe200000006ff */
[----:B------:R-:W-:Y:S01]  /*0f10*/  VIADD R218, R18, 0x40 ;  /* 0x0000004012da7836 */ /* 0x000fe20000000000 */
[----:B------:R-:W-:Y:S01]  /*0f20*/  LOP3.LUT R7, R7, 0xffffe000, RZ, 0xc0, !PT ;  /* 0xffffe00007077812 */ /* 0x000fe200078ec0ff */
[----:B------:R-:W-:Y:S01]  /*0f30*/  STL [R1+0x98], R3 ;  /* 0x0000980301007387 */ /* 0x000fe20000100800 */
[----:B------:R-:W-:-:S03]  /*0f40*/  LOP3.LUT R6, R6, R10, RZ, 0x3c, !PT ;  /* 0x0000000a06067212 */ /* 0x000fc600078e3cff */
[----:B------:R0:W-:Y:S01]  /*0f50*/  STL [R1+0x94], R2 ;  /* 0x0000940201007387 */ /* 0x0001e20000100800 */
[----:B------:R-:W-:Y:S01]  /*0f60*/  SHF.R.U32.HI R236, RZ, 0x3, R235 ;  /* 0x00000003ffec7819 */ /* 0x000fe200000116eb */
[----:B------:R-:W-:Y:S01]  /*0f70*/  VIADD R4, R16, 0x14400 ;  /* 0x0001440010047836 */ /* 0x000fe20000000000 */
[----:B------:R-:W-:Y:S02]  /*0f80*/  IADD3 R6, R6, R7, R8 ;  /* 0x0000000706067210 */ /* 0x000fe40007ffe008 */
[----:B------:R-:W-:Y:S02]  /*0f90*/  SHF.R.S32.HI R7, RZ, 0x1f, R217 ;  /* 0x0000001fff077819 */ /* 0x000fe400000114d9 */
[----:B0-----:R-:W-:Y:S02]  /*0fa0*/  LEA.HI R2, R0, R217, RZ, 0x3 ;  /* 0x000000d900027211 */ /* 0x001fe400078f18ff */
[----:B------:R-:W-:Y:S02]  /*0fb0*/  LOP3.LUT R0, R235, 0x38, R212, 0xf8, !PT ;  /* 0x00000038eb007812 */ /* 0x000fe400078ef8d4 */
[----:B------:R-:W-:Y:S01]  /*0fc0*/  SHF.R.S32.HI R5, RZ, 0x1f, R218 ;  /* 0x0000001fff057819 */ /* 0x000fe200000114da */
[----:B------:R-:W-:Y:S01]  /*0fd0*/  STL [R1+0x70], RZ ;  /* 0x000070ff01007387 */ /* 0x000fe20000100800 */
[----:B------:R-:W-:-:S03]  /*0fe0*/  LOP3.LUT R0, R237, R0, R236, 0xf6, !PT ;  /* 0x00000000ed007212 */ /* 0x000fc600078ef6ec */
[----:B------:R-:W-:Y:S04]  /*0ff0*/  STL [R1+0x6c], R4 ;  /* 0x00006c0401007387 */ /* 0x000fe80000100800 */
[----:B------:R-:W-:Y:S04]  /*1000*/  STL [R1+0x60], R7 ;  /* 0x0000600701007387 */ /* 0x000fe80000100800 */
[----:B------:R-:W-:Y:S04]  /*1010*/  STL [R1+0x5c], R5 ;  /* 0x00005c0501007387 */ /* 0x000fe80000100800 */
[----:B------:R0:W-:Y:S02]  /*1020*/  STL [R1+0x58], R0 ;  /* 0x0000580001007387 */ /* 0x0001e40000100800 */
[----:B0-----:R-:W-:-:S05]  /*1030*/  LEA R0, R6, R4, 0x1 ;  /* 0x0000000406007211 */ /* 0x001fca00078e08ff */
[----:B------:R0:W-:Y:S01]  /*1040*/  STL [R1+0x8c], R0 ;  /* 0x00008c0001007387 */ /* 0x0001e20000100800 */
[----:B------:R-:W-:Y:S01]  /*1050*/  SHF.R.S32.HI R3, RZ, 0x1f, R218 ;  /* 0x0000001fff037819 */ /* 0x000fe200000114da */
[----:B------:R-:W-:Y:S02]  /*1060*/  IMAD.SHL.U32 R229, R217, 0x40, RZ ;  /* 0x00000040d9e57824 */ /* 0x000fe400078e00ff */
[----:B------:R-:W-:Y:S01]  /*1070*/  IMAD.SHL.U32 R228, R218, 0x40, RZ ;  /* 0x00000040dae47824 */ /* 0x000fe200078e00ff */
[----:B------:R-:W-:Y:S01]  /*1080*/  LEA.HI R3, R3, R218, RZ, 0x3 ;  /* 0x000000da03037211 */ /* 0x000fe200078f18ff */
[----:B------:R-:W-:Y:S01]  /*1090*/  IMAD.SHL.U32 R2, R2, 0x40, RZ ;  /* 0x0000004002027824 */ /* 0x000fe200078e00ff */
[----:B------:R-:W-:Y:S02]  /*10a0*/  LOP3.LUT R229, R229, 0x1c0, RZ, 0xc0, !PT ;  /* 0x000001c0e5e57812 */ /* 0x000fe400078ec0ff */
[----:B------:R-:W-:Y:S01]  /*10b0*/  LOP3.LUT R228, R228, 0x1c0, RZ, 0xc0, !PT ;  /* 0x000001c0e4e47812 */ /* 0x000fe200078ec0ff */
[----:B------:R-:W-:Y:S01]  /*10c0*/  IMAD.SHL.U32 R3, R3, 0x40, RZ ;  /* 0x0000004003037824 */ /* 0x000fe200078e00ff */
[----:B------:R-:W-:Y:S01]  /*10d0*/  MOV R219, RZ ;  /* 0x000000ff00db7202 */ /* 0x000fe20000000f00 */
[----:B------:R-:W-:Y:S01]  /*10e0*/  IMAD.MOV.U32 R17, RZ, RZ, RZ ;  /* 0x000000ffff117224 */ /* 0x000fe200078e00ff */
[----:B------:R-:W-:-:S02]  /*10f0*/  CS2R R224, SRZ ;  /* 0x0000000000e07805 */ /* 0x000fc4000001ff00 */
[C---:B------:R-:W-:Y:S01]  /*1100*/  IADD3 R215, R22.reuse, 0x20, RZ ;  /* 0x0000002016d77810 */ /* 0x040fe20007ffe0ff */
[----:B------:R-:W-:Y:S01]  /*1110*/  VIADD R216, R22, 0x60 ;  /* 0x0000006016d87836 */ /* 0x000fe20000000000 */
[C---:B------:R-:W-:Y:S01]  /*1120*/  IADD3 R226, R212.reuse, 0xc0, RZ ;  /* 0x000000c0d4e27810 */ /* 0x040fe20007ffe0ff */
[----:B------:R-:W-:Y:S01]  /*1130*/  VIADD R227, R212, 0x80 ;  /* 0x00000080d4e37836 */ /* 0x000fe20000000000 */
[----:B------:R-:W-:Y:S02]  /*1140*/  SHF.R.U32.HI R232, RZ, 0x3, R229 ;  /* 0x00000003ffe87819 */ /* 0x000fe400000116e5 */
[----:B------:R-:W-:Y:S02]  /*1150*/  SHF.R.U32.HI R230, RZ, 0x3, R228 ;  /* 0x00000003ffe67819 */ /* 0x000fe400000116e4 */
[----:B------:R-:W-:Y:S02]  /*1160*/  LOP3.LUT R233, R2, 0xfffffe00, RZ, 0xc0, !PT ;  /* 0xfffffe0002e97812 */ /* 0x000fe400078ec0ff */
[----:B------:R-:W-:-:S02]  /*1170*/  LOP3.LUT R231, R3, 0xfffffe00, RZ, 0xc0, !PT ;  /* 0xfffffe0003e77812 */ /* 0x000fc400078ec0ff */
[----:B0-2---:R-:W-:-:S07]  /*1180*/  LOP3.LUT R221, R9, 0x1, RZ, 0xfc, !PT ;  /* 0x0000000109dd7812 */ /* 0x005fce00078efcff */
.L_x_682:
[----:B0-----:R-:W0:Y:S01]  /*1190*/  LDC.64 R2, c[0x0][0xc60] ;  /* 0x00031800ff027b82 */ /* 0x001e220000000a00 */
[----:B------:R-:W-:Y:S01]  /*11a0*/  ULDC.64 UR10, c[0x0][0x208] ;  /* 0x00008200000a7ab9 */ /* 0x000fe20000000a00 */
[----:B------:R-:W-:Y:S01]  /*11b0*/  ULDC.64 UR4, c[0x0][0xa28] ;  /* 0x00028a0000047ab9 */ /* 0x000fe20000000a00 */
[----:B------:R-:W-:Y:S01]  /*11c0*/  ULDC.64 UR8, c[0x0][0xa18] ;  /* 0x0002860000087ab9 */ /* 0x000fe20000000a00 */
[----:B------:R-:W-:Y:S01]  /*11d0*/  ULDC.64 UR6, c[0x0][0xa08] ;  /* 0x0002820000067ab9 */ /* 0x000fe20000000a00 */
[----:B0-----:R-:W-:-:S05]  /*11e0*/  IMAD.WIDE R2, R151, 0x4, R2 ;  /* 0x0000000497027825 */ /* 0x001fca00078e0202 */
[----:B--2345:R-:W2:Y:S01]  /*11f0*/  LDG.E R8, desc[UR10][R2.64] ;  /* 0x0000000a02087981 */ /* 0x03cea2000c1e1900 */
[----:B------:R-:W-:Y:S02]  /*1200*/  ISETP.NE.U32.AND P2, PT, RZ, UR4, PT ;  /* 0x00000004ff007c0c */ /* 0x000fe4000bf45070 */
[----:B------:R-:W-:Y:S02]  /*1210*/  ISETP.NE.U32.AND P1, PT, RZ, UR8, PT ;  /* 0x00000008ff007c0c */ /* 0x000fe4000bf25070 */
[----:B------:R-:W-:Y:S02]  /*1220*/  ISETP.NE.AND.EX P2, PT, RZ, UR5, PT, P2 ;  /* 0x00000005ff007c0c */ /* 0x000fe4000bf45320 */
[----:B------:R-:W-:Y:S02]  /*1230*/  ISETP.NE.AND.EX P1, PT, RZ, UR9, PT, P1 ;  /* 0x00000009ff007c0c */ /* 0x000fe4000bf25310 */
[----:B------:R-:W-:Y:S02]  /*1240*/  ISETP.NE.U32.AND P0, PT, RZ, UR6, PT ;  /* 0x00000006ff007c0c */ /* 0x000fe4000bf05070 */
[----:B------:R-:W-:-:S02]  /*1250*/  MOV R26, RZ ;  /* 0x000000ff001a7202 */ /* 0x000fc40000000f00 */
[----:B------:R-:W-:Y:S02]  /*1260*/  ISETP.NE.AND.EX P0, PT, RZ, UR7, PT, P0 ;  /* 0x00000007ff007c0c */ /* 0x000fe4000bf05300 */
[----:B--2---:R-:W-:Y:S01]  /*1270*/  SHF.R.S32.HI R0, RZ, 0x1f, R8 ;  /* 0x0000001fff007819 */ /* 0x004fe20000011408 */
[----:B------:R0:W-:Y:S02]  /*1280*/  STL [R1+0x64], R8 ;  /* 0x0000640801007387 */ /* 0x0001e40000100800 */
[C---:B------:R-:W-:Y:S01]  /*1290*/  @P2 LEA R2, P3, R8.reuse, UR4, 0x2 ;  /* 0x0000000408022c11 */ /* 0x040fe2000f8610ff */
[----:B------:R-:W-:Y:S01]  /*12a0*/  ULDC UR4, c[0x0][0x288] ;  /* 0x0000a20000047ab9 */ /* 0x000fe20000000800 */
[C-C-:B------:R-:W-:Y:S01]  /*12b0*/  SHF.L.U64.HI R29, R8.reuse, 0x2, R0.reuse ;  /* 0x00000002081d7819 */ /* 0x140fe20000010200 */
[----:B------:R0:W-:Y:S01]  /*12c0*/  STL [R1+0x74], R149 ;  /* 0x0000749501007387 */ /* 0x0001e20000100800 */
[----:B------:R-:W-:Y:S01]  /*12d0*/  @P2 LEA.HI.X R3, R8, UR5, R0, 0x2, P3 ;  /* 0x0000000508032c11 */ /* 0x000fe200098f1400 */
[----:B------:R-:W-:-:S02]  /*12e0*/  IMAD.MOV.U32 R0, RZ, RZ, RZ ;  /* 0x000000ffff007224 */ /* 0x000fc400078e00ff */
[----:B------:R0:W-:Y:S01]  /*12f0*/  STL [R1+0x68], R150 ;  /* 0x0000689601007387 */ /* 0x0001e20000100800 */
[----:B------:R-:W-:Y:S02]  /*1300*/  IMAD.SHL.U32 R28, R8, 0x4, RZ ;  /* 0x00000004081c7824 */ /* 0x000fe400078e00ff */
[----:B------:R-:W-:Y:S01]  /*1310*/  IMAD.U32 R151, RZ, RZ, UR4 ;  /* 0x00000004ff977e24 */ /* 0x000fe2000f8e00ff */
[----:B------:R-:W-:Y:S01]  /*1320*/  ULDC.64 UR4, c[0x0][0x3f8] ;  /* 0x0000fe0000047ab9 */ /* 0x000fe20000000a00 */
[----:B------:R0:W5:Y:S01]  /*1330*/  @P2 LDG.E R0, desc[UR10][R2.64] ;  /* 0x0000000a02002981 */ /* 0x000162000c1e1900 */
[----:B------:R-:W-:Y:S01]  /*1340*/  UISETP.NE.U32.AND UP0, UPT, UR4, URZ, UPT ;  /* 0x0000003f0400728c */ /* 0x000fe2000bf05070 */
[C---:B------:R-:W-:Y:S02]  /*1350*/  @P1 IADD3 R4, P2, R28.reuse, UR8, RZ ;  /* 0x000000081c041c10 */ /* 0x040fe4000ff5e0ff */
[----:B------:R-:W-:Y:S01]  /*1360*/  IADD3 R6, P4, R28, UR6, RZ ;  /* 0x000000061c067c10 */ /* 0x000fe2000ff9e0ff */
[----:B------:R-:W-:Y:S01]  /*1370*/  UISETP.NE.AND.EX UP0, UPT, UR5, URZ, UPT, UP0 ;  /* 0x0000003f0500728c */ /* 0x000fe2000bf05300 */
[C---:B------:R-:W-:Y:S01]  /*1380*/  @P1 IADD3.X R5, R29.reuse, UR9, RZ, P2, !PT ;  /* 0x000000091d051c10 */ /* 0x040fe200097fe4ff */
[----:B------:R-:W-:Y:S01]  /*1390*/  ULDC UR4, c[0x0][0x404] ;  /* 0x0001010000047ab9 */ /* 0x000fe20000000800 */
[----:B------:R-:W-:Y:S01]  /*13a0*/  ULDC.64 UR8, c[0x0][0xa20] ;  /* 0x0002880000087ab9 */ /* 0x000fe20000000a00 */
[----:B------:R-:W-:Y:S01]  /*13b0*/  IADD3.X R7, R29, UR7, RZ, P4, !PT ;  /* 0x000000071d077c10 */ /* 0x000fe2000a7fe4ff */
[----:B------:R-:W-:Y:S01]  /*13c0*/  USEL UR4, UR4, 0x1, UP0 ;  /* 0x0000000104047887 */ /* 0x000fe20008000000 */
[----:B------:R-:W-:Y:S01]  /*13d0*/  ISETP.NE.U32.AND P2, PT, RZ, UR8, PT ;  /* 0x00000008ff007c0c */ /* 0x000fe2000bf45070 */
[----:B------:R-:W-:Y:S01]  /*13e0*/  ULDC UR5, c[0x0][0x2e0] ;  /* 0x0000b80000057ab9 */ /* 0x000fe20000000800 */
[----:B------:R0:W5:Y:S01]  /*13f0*/  @P1 LDG.E R151, desc[UR10][R4.64] ;  /* 0x0000000a04971981 */ /* 0x000162000c1e1900 */
[----:B------:R-:W-:Y:S01]  /*1400*/  UIMAD UR4, UR4, UR5, URZ ;  /* 0x00000005040472a4 */ /* 0x000fe2000f8e023f */
[----:B------:R-:W-:-:S02]  /*1410*/  ISETP.NE.AND.EX P2, PT, RZ, UR9, PT, P2 ;  /* 0x00000009ff007c0c */ /* 0x000fc4000bf45320 */
[----:B------:R0:W5:Y:S01]  /*1420*/  @P0 LDG.E R26, desc[UR10][R6.64] ;  /* 0x0000000a061a0981 */ /* 0x000162000c1e1900 */
[----:B------:R-:W-:Y:S01]  /*1430*/  ULDC UR5, c[0x0][0x338] ;  /* 0x0000ce0000057ab9 */ /* 0x000fe20000000800 */
[----:B------:R-:W-:Y:S01]  /*1440*/  IMAD.MOV.U32 R25, RZ, RZ, R8 ;  /* 0x000000ffff197224 */ /* 0x000fe200078e0008 */
[----:B------:R-:W-:Y:S08]  /*1450*/  @P1 BRA `(.L_x_452) ;  /* 0x0000000000281947 */ /* 0x000ff00003800000 */
[----:B------:R-:W-:Y:S02]  /*1460*/  ULDC.64 UR6, c[0x0][0xa00] ;  /* 0x0002800000067ab9 */ /* 0x000fe40000000a00 */
[----:B------:R-:W-:-:S04]  /*1470*/  ISETP.NE.U32.AND P1, PT, RZ, UR6, PT ;  /* 0x00000006ff007c0c */ /* 0x000fc8000bf25070 */
[----:B------:R-:W-:-:S13]  /*1480*/  ISETP.NE.AND.EX P1, PT, RZ, UR7, PT, P1 ;  /* 0x00000007ff007c0c */ /* 0x000fda000bf25310 */
[----:B------:R-:W-:Y:S05]  /*1490*/  @!P1 BRA `(.L_x_452) ;  /* 0x0000000000189947 */ /* 0x000fea0003800000 */
[----:B0-----:R-:W0:Y:S01]  /*14a0*/  LDC.64 R2, c[0x0][0xa00] ;  /* 0x00028000ff027b82 */ /* 0x001e220000000a00 */
[----:B------:R-:W-:Y:S01]  /*14b0*/  ULDC.64 UR6, c[0x0][0x208] ;  /* 0x0000820000067ab9 */ /* 0x000fe20000000a00 */
[----:B0-----:R-:W-:-:S05]  /*14c0*/  IMAD.WIDE R2, R25, 0x4, R2 ;  /* 0x0000000419027825 */ /* 0x001fca00078e0202 */
[----:B-----5:R-:W2:Y:S04]  /*14d0*/  LDG.E R151, desc[UR6][R2.64] ;  /* 0x0000000602977981 */ /* 0x020ea8000c1e1900 */
[----:B------:R-:W2:Y:S02]  /*14e0*/  LDG.E R4, desc[UR6][R2.64+0x4] ;  /* 0x0000040602047981 */ /* 0x000ea4000c1e1900 */
[----:B--2---:R-:W-:-:S07]  /*14f0*/  IADD3 R151, -R151, R4, RZ ;  /* 0x0000000497977210 */ /* 0x004fce0007ffe1ff */
.L_x_452:
[----:B0-----:R-:W-:Y:S02]  /*1500*/  IMAD.U32 R2, RZ, RZ, UR5 ;  /* 0x00000005ff027e24 */ /* 0x001fe4000f8e00ff */
[----:B------:R-:W-:Y:S01]  /*1510*/  IMAD.U32 R27, RZ, RZ, UR4 ;  /* 0x00000004ff1b7e24 */ /* 0x000fe2000f8e00ff */
[----:B------:R-:W-:Y:S06]  /*1520*/  @!P2 BRA `(.L_x_453) ;  /* 0x000000000014a947 */ /* 0x000fec0003800000 */
[----:B------:R-:W-:Y:S01]  /*1530*/  IADD3 R4, P0, R28, UR8, RZ ;  /* 0x000000081c047c10 */ /* 0x000fe2000ff1e0ff */
[----:B------:R-:W-:-:S03]  /*1540*/  ULDC.64 UR4, c[0x0][0x208] ;  /* 0x0000820000047ab9 */ /* 0x000fc60000000a00 */
[----:B------:R-:W-:-:S05]  /*1550*/  IADD3.X R5, R29, UR9, RZ, P0, !PT ;  /* 0x000000091d057c10 */ /* 0x000fca00087fe4ff */
[----:B------:R0:W5:Y:S01]  /*1560*/  LDG.E R27, desc[UR4][R4.64] ;  /* 0x00000004041b7981 */ /* 0x000162000c1e1900 */
[----:B------:R-:W-:Y:S05]  /*1570*/  BRA `(.L_x_454) ;  /* 0x0000000000147947 */ /* 0x000fea0003800000 */
.L_x_453:
[----:B------:R-:W-:Y:S05]  /*1580*/  @!P0 BRA `(.L_x_454) ;  /* 0x0000000000108947 */ /* 0x000fea0003800000 */
[----:B------:R-:W-:Y:S02]  /*1590*/  ULDC.64 UR4, c[0x0][0x208] ;  /* 0x0000820000047ab9 */ /* 0x000fe40000000a00 */
[----:B------:R-:W2:Y:S04]  /*15a0*/  LDG.E R4, desc[UR4][R6.64] ;  /* 0x0000000406047981 */ /* 0x000ea8000c1e1900 */
[----:B------:R-:W2:Y:S02]  /*15b0*/  LDG.E R27, desc[UR4][R6.64+0x4] ;  /* 0x00000404061b7981 */ /* 0x000ea4000c1e1900 */
[----:B--2---:R-:W-:-:S07]  /*15c0*/  IADD3 R27, -R4, R27, RZ ;  /* 0x0000001b041b7210 */ /* 0x004fce0007ffe1ff */
.L_x_454:
[----:B------:R-:W-:Y:S01]  /*15d0*/  ULDC.64 UR4, c[0x0][0xa10] ;  /* 0x0002840000047ab9 */ /* 0x000fe20000000a00 */
[----:B------:R-:W-:Y:S01]  /*15e0*/  ULDC.64 UR6, c[0x0][0x208] ;  /* 0x0000820000067ab9 */ /* 0x000fe20000000a00 */
[----:B------:R-:W-:-:S04]  /*15f0*/  ISETP.NE.U32.AND P0, PT, RZ, UR4, PT ;  /* 0x00000004ff007c0c */ /* 0x000fc8000bf05070 */
[----:B------:R-:W-:Y:S01]  /*1600*/  ISETP.NE.AND.EX P0, PT, RZ, UR5, PT, P0 ;  /* 0x00000005ff007c0c */ /* 0x000fe2000bf05300 */
[----:B-----5:R-:W-:Y:S01]  /*1610*/  IMAD.IADD R9, R27, 0x1, -R0 ;  /* 0x000000011b097824 */ /* 0x020fe200078e0a00 */
[----:B------:R-:W-:-:S11]  /*1620*/  ULDC.64 UR4, c[0x0][0xa30] ;  /* 0x00028c0000047ab9 */ /* 0x000fd60000000a00 */
[----:B0-----:R-:W0:Y:S02]  /*1630*/  @P0 LDC.64 R4, c[0x0][0xa10] ;  /* 0x00028400ff040b82 */ /* 0x001e240000000a00 */
[----:B0-----:R-:W-:-:S05]  /*1640*/  @P0 IMAD.WIDE R4, R25, 0x4, R4 ;  /* 0x0000000419040825 */ /* 0x001fca00078e0204 */
[----:B------:R-:W2:Y:S04]  /*1650*/  @P0 LDG.E R3, desc[UR6][R4.64] ;  /* 0x0000000604030981 */ /* 0x000ea8000c1e1900 */
[----:B------:R0:W2:Y:S01]  /*1660*/  @P0 LDG.E R8, desc[UR6][R4.64+0x4] ;  /* 0x0000040604080981 */ /* 0x0000a2000c1e1900 */
[----:B------:R-:W-:Y:S01]  /*1670*/  ISETP.NE.U32.AND P1, PT, RZ, UR4, PT ;  /* 0x00000004ff007c0c */ /* 0x000fe2000bf25070 */
[----:B------:R-:W-:-:S03]  /*1680*/  IMAD.MOV.U32 R147, RZ, RZ, R27 ;  /* 0x000000ffff937224 */ /* 0x000fc600078e001b */
[----:B------:R-:W-:Y:S02]  /*1690*/  ISETP.NE.AND.EX P1, PT, RZ, UR5, PT, P1 ;  /* 0x00000005ff007c0c */ /* 0x000fe4000bf25310 */
[----:B0-----:R-:W-:-:S04]  /*16a0*/  IADD3 R4, -R9, RZ, RZ ;  /* 0x000000ff09047210 */ /* 0x001fc80007ffe1ff */
[----:B------:R-:W-:-:S07]  /*16b0*/  VIMNMX R4, RZ, R4, !PT ;  /* 0x00000004ff047248 */ /* 0x000fce0007fe0100 */
[----:B------:R-:W-:-:S04]  /*16c0*/  @P1 IADD3 R6, P2, R28, UR4, RZ ;  /* 0x000000041c061c10 */ /* 0x000fc8000ff5e0ff */
[----:B------:R-:W-:Y:S02]  /*16d0*/  @P1 IADD3.X R7, R29, UR5, RZ, P2, !PT ;  /* 0x000000051d071c10 */ /* 0x000fe400097fe4ff */
[----:B------:R-:W-:-:S03]  /*16e0*/  PLOP3.LUT P2, PT, PT, PT, PT, 0x80, 0x0 ;  /* 0x000000000000781c */ /* 0x000fc60003f4f070 */
[----:B------:R0:W5:Y:S01]  /*16f0*/  @P1 LDG.E R147, desc[UR6][R6.64] ;  /* 0x0000000606931981 */ /* 0x000162000c1e1900 */
[----:B--2---:R-:W-:-:S05]  /*1700*/  @P0 IADD3 R2, -R3, R8, RZ ;  /* 0x0000000803020210 */ /* 0x004fca0007ffe1ff */
[----:B------:R-:W-:-:S04]  /*1710*/  IMAD.IADD R148, R9, 0x1, R2 ;  /* 0x0000000109947824 */ /* 0x000fc800078e0202 */
[----:B------:R-:W-:-:S04]  /*1720*/  VIADD R0, R148, 0x4f ;  /* 0x0000004f94007836 */ /* 0x000fc80000000000 */
[----:B------:R-:W-:-:S05]  /*1730*/  IMAD.HI R0, R0, 0x66666667, RZ ;  /* 0x6666666700007827 */ /* 0x000fca00078e02ff */
[----:B------:R-:W-:-:S04]  /*1740*/  SHF.R.U32.HI R3, RZ, 0x1f, R0 ;  /* 0x0000001fff037819 */ /* 0x000fc80000011600 */
[----:B------:R-:W-:-:S05]  /*1750*/  LEA.HI.SX32 R180, R0, R3, 0x1b ;  /* 0x0000000300b47211 */ /* 0x000fca00078fdaff */
[----:B------:R-:W-:-:S05]  /*1760*/  IMAD R3, R180, 0x50, -R9 ;  /* 0x00000050b4037824 */ /* 0x000fca00078e0a09 */
[----:B------:R-:W-:-:S04]  /*1770*/  VIMNMX R3, R3, R2, PT ;  /* 0x0000000203037248 */ /* 0x000fc80003fe0100 */
[----:B------:R-:W-:Y:S01]  /*1780*/  ISETP.GT.AND P0, PT, R3, R4, PT ;  /* 0x000000040300720c */ /* 0x000fe20003f04270 */
[----:B------:R-:W-:-:S05]  /*1790*/  IMAD.WIDE.U32 R4, R4, -0x33333333, RZ ;  /* 0xcccccccd04047825 */ /* 0x000fca00078e00ff */
[----:B------:R-:W-:-:S05]  /*17a0*/  SHF.R.U32.HI R121, RZ, 0x6, R5 ;  /* 0x00000006ff797819 */ /* 0x000fca0000011605 */
[----:B------:R-:W-:Y:S02]  /*17b0*/  IMAD.MOV.U32 R24, RZ, RZ, R121 ;  /* 0x000000ffff187224 */ /* 0x000fe400078e0079 */
[----:B------:R-:W-:-:S04]  /*17c0*/  @P0 VIADD R0, R3, 0x4f ;  /* 0x0000004f03000836 */ /* 0x000fc80000000000 */
[----:B------:R-:W-:-:S05]  /*17d0*/  @P0 IMAD.HI R0, R0, 0x66666667, RZ ;  /* 0x6666666700000827 */ /* 0x000fca00078e02ff */
[----:B------:R-:W-:-:S04]  /*17e0*/  @P0 SHF.R.U32.HI R3, RZ, 0x1f, R0 ;  /* 0x0000001fff030819 */ /* 0x000fc80000011600 */
[----:B------:R-:W-:-:S04]  /*17f0*/  @P0 LEA.HI.SX32 R24, R0, R3, 0x1b ;  /* 0x0000000300180211 */ /* 0x000fc800078fdaff */
[----:B------:R-:W-:-:S13]  /*1800*/  ISETP.GT.AND P0, PT, R24, R121, PT ;  /* 0x000000791800720c */ /* 0x000fda0003f04270 */
[----:B0-----:R-:W-:Y:S05]  /*1810*/  @!P0 BRA `(.L_x_455) ;  /* 0x0000008800fc8947 */ /* 0x001fea0003800000 */
[----:B------:R-:W-:Y:S01]  /*1820*/  IADD3 R0, R16, 0x24400, RZ ;  /* 0x0002440010007810 */ /* 0x000fe20007ffe0ff */
[----:B------:R-:W-:Y:S03]  /*1830*/  BSSY B6, `(.L_x_456) ;  /* 0x0000013000067945 */ /* 0x000fe60003800000 */
[----:B------:R-:W-:-:S13]  /*1840*/  LOP3.LUT P0, RZ, R0, 0x3ff, RZ, 0xc0, !PT ;  /* 0x000003ff00ff7812 */ /* 0x000fda000780c0ff */
[----:B------:R-:W-:Y:S05]  /*1850*/  @!P0 BRA `(.L_x_457) ;  /* 0x0000000000408947 */ /* 0x000fea0003800000 */
[----:B------:R-:W-:Y:S01]  /*1860*/  MOV R0, 0x0 ;  /* 0x0000000000007802 */ /* 0x000fe20000000f00 */
[----:B------:R-:W-:Y:S01]  /*1870*/  ULDC.64 UR4, c[0x4][0xa8] ;  /* 0x01002a0000047ab9 */ /* 0x000fe20000000a00 */
[----:B------:R-:W-:Y:S01]  /*1880*/  ULDC.64 UR6, c[0x4][0x18] ;  /* 0x0100060000067ab9 */ /* 0x000fe20000000a00 */
[----:B------:R-:W-:Y:S01]  /*1890*/  IMAD.U32 R4, RZ, RZ, UR4 ;  /* 0x00000004ff047e24 */ /* 0x000fe2000f8e00ff */
[----:B------:R0:W1:Y:S01]  /*18a0*/  LDC.64 R14, c[0x4][R0] ;  /* 0x01000000000e7b82 */ /* 0x0000620000000a00 */
[----:B------:R-:W-:Y:S01]  /*18b0*/  IMAD.U32 R5, RZ, RZ, UR5 ;  /* 0x00000005ff057e24 */ /* 0x000fe2000f8e00ff */
[----:B------:R-:W-:Y:S01]  /*18c0*/  ULDC.64 UR4, c[0x4][0xb0] ;  /* 0x01002c0000047ab9 */ /* 0x000fe20000000a00 */
[----:B------:R-:W-:Y:S01]  /*18d0*/  IMAD.U32 R10, RZ, RZ, UR6 ;  /* 0x00000006ff0a7e24 */ /* 0x000fe2000f8e00ff */
[----:B------:R-:W-:Y:S01]  /*18e0*/  MOV R6, UR4 ;  /* 0x0000000400067c02 */ /* 0x000fe20008000f00 */
[----:B------:R-:W-:Y:S01]  /*18f0*/  IMAD.U32 R7, RZ, RZ, UR5 ;  /* 0x00000005ff077e24 */ /* 0x000fe2000f8e00ff */
[----:B------:R-:W-:Y:S01]  /*1900*/  MOV R11, UR7 ;  /* 0x00000007000b7c02 */ /* 0x000fe20008000f00 */
[----:B------:R-:W-:Y:S01]  /*1910*/  IMAD.MOV.U32 R8, RZ, RZ, 0x70 ;  /* 0x00000070ff087424 */ /* 0x000fe200078e00ff */
[----:B------:R-:W-:Y:S01]  /*1920*/  MOV R13, RZ ;  /* 0x000000ff000d7202 */ /* 0x000fe20000000f00 */
[----:B0-----:R-:W-:-:S07]  /*1930*/  IMAD.MOV.U32 R12, RZ, RZ, 0x1 ;  /* 0x00000001ff0c7424 */ /* 0x001fce00078e00ff */
[----:B------:R-:W-:-:S07]  /*1940*/  LEPC R20, `(.L_x_457) ;  /* 0x000000001014794e */ /* 0x000fce0000000000 */
[----:B-1---5:R-:W-:Y:S05]  /*1950*/  CALL.ABS.NOINC R14 ;  /* 0x000000000e007343 */ /* 0x022fea0003c00000 */
.L_x_457:
[----:B------:R-:W-:Y:S05]  /*1960*/  BSYNC B6 ;  /* 0x0000000000067941 */ /* 0x000fea0003800000 */
.L_x_456:
[----:B------:R-:W-:Y:S01]  /*1970*/  VIADD R0, R16, 0x400 ;  /* 0x0000040010007836 */ /* 0x000fe20000000000 */
[----:B------:R-:W-:Y:S04]  /*1980*/  BSSY B6, `(.L_x_458) ;  /* 0x0000013000067945 */ /* 0x000fe80003800000 */
[----:B------:R-:W-:-:S13]  /*1990*/  LOP3.LUT P0, RZ, R0, 0x3ff, RZ, 0xc0, !PT ;  /* 0x000003ff00ff7812 */ /* 0x000fda000780c0ff */
[----:B------:R-:W-:Y:S05]  /*19a0*/  @!P0 BRA `(.L_x_459) ;  /* 0x0000000000408947 */ /* 0x000fea0003800000 */
[----:B------:R-:W-:Y:S01]  /*19b0*/  MOV R0, 0x0 ;  /* 0x0000000000007802 */ /* 0x000fe20000000f00 */
[----:B------:R-:W-:Y:S01]  /*19c0*/  ULDC.64 UR4, c[0x4][0xa8] ;  /* 0x01002a0000047ab9 */ /* 0x000fe20000000a00 */
[----:B------:R-:W-:Y:S01]  /*19d0*/  ULDC.64 UR6, c[0x4][0x18] ;  /* 0x0100060000067ab9 */ /* 0x000fe20000000a00 */
[----:B------:R-:W-:Y:S01]  /*19e0*/  IMAD.U32 R4, RZ, RZ, UR4 ;  /* 0x00000004ff047e24 */ /* 0x000fe2000f8e00ff */
[----:B------:R0:W1:Y:S01]  /*19f0*/  LDC.64 R14, c[0x4][R0] ;  /* 0x01000000000e7b82 */ /* 0x0000620000000a00 */
[----:B------:R-:W-:Y:S01]  /*1a00*/  MOV R5, UR5 ;  /* 0x0000000500057c02 */ /* 0x000fe20008000f00 */
[----:B------:R-:W-:Y:S01]  /*1a10*/  ULDC.64 UR4, c[0x4][0xb0] ;  /* 0x01002c0000047ab9 */ /* 0x000fe20000000a00 */
[----:B------:R-:W-:Y:S01]  /*1a20*/  MOV R10, UR6 ;  /* 0x00000006000a7c02 */ /* 0x000fe20008000f00 */
[----:B------:R-:W-:Y:S01]  /*1a30*/  IMAD.U32 R6, RZ, RZ, UR4 ;  /* 0x00000004ff067e24 */ /* 0x000fe2000f8e00ff */
[----:B------:R-:W-:Y:S01]  /*1a40*/  MOV R12, 0x1 ;  /* 0x00000001000c7802 */ /* 0x000fe20000000f00 */
[----:B------:R-:W-:-:S02]  /*1a50*/  IMAD.U32 R7, RZ, RZ, UR5 ;  /* 0x00000005ff077e24 */ /* 0x000fc4000f8e00ff */
[----:B------:R-:W-:Y:S02]  /*1a60*/  IMAD.U32 R11, RZ, RZ, UR7 ;  /* 0x00000007ff0b7e24 */ /* 0x000fe4000f8e00ff */
[----:B------:R-:W-:Y:S02]  /*1a70*/  IMAD.MOV.U32 R8, RZ, RZ, 0x70 ;  /* 0x00000070ff087424 */ /* 0x000fe400078e00ff */
[----:B0-----:R-:W-:-:S07]  /*1a80*/  IMAD.MOV.U32 R13, RZ, RZ, RZ ;  /* 0x000000ffff0d7224 */ /* 0x001fce00078e00ff */
[----:B------:R-:W-:-:S07]  /*1a90*/  LEPC R20, `(.L_x_459) ;  /* 0x000000001014794e */ /* 0x000fce0000000000 */
[----:B-1---5:R-:W-:Y:S05]  /*1aa0*/  CALL.ABS.NOINC R14 ;  /* 0x000000000e007343 */ /* 0x022fea0003c00000 */
.L_x_459:
[----:B------:R-:W-:Y:S05]  /*1ab0*/  BSYNC B6 ;  /* 0x0000000000067941 */ /* 0x000fea0003800000 */
.L_x_458:
[----:B------:R-:W-:Y:S01]  /*1ac0*/  ULDC.64 UR4, c[0x0][0x9f8] ;  /* 0x00027e0000047ab9 */ /* 0x000fe20000000a00 */
[----:B------:R-:W-:Y:S01]  /*1ad0*/  ULDC.64 UR6, c[0x0][0x208] ;  /* 0x0000820000067ab9 */ /* 0x000fe20000000a00 */
[----:B------:R-:W-:Y:S01]  /*1ae0*/  ISETP.NE.U32.AND P0, PT, RZ, UR4, PT ;  /* 0x00000004ff007c0c */ /* 0x000fe2000bf05070 */
[----:B------:R-:W0:Y:S08]  /*1af0*/  LDC R0, c[0x0][0x428] ;  /* 0x00010a00ff007b82 */ /* 0x000e300000000800 */
[----:B------:R-:W1:Y:S01]  /*1b00*/  LDC.64 R98, c[0x0][0x2f0] ;  /* 0x0000bc00ff627b82 */ /* 0x000e620000000a00 */
[----:B------:R-:W-:Y:S01]  /*1b10*/  ISETP.NE.AND.EX P0, PT, RZ, UR5, PT, P0 ;  /* 0x00000005ff007c0c */ /* 0x000fe2000bf05300 */
[----:B------:R-:W-:Y:S01]  /*1b20*/  IMAD.IADD R113, R26, 0x1, R27 ;  /* 0x000000011a717824 */ /* 0x000fe200078e021b */
[----:B------:R-:W-:-:S05]  /*1b30*/  ULDC.64 UR8, c[0x0][0x320] ;  /* 0x0000c80000087ab9 */ /* 0x000fca0000000a00 */
[----:B------:R-:W2:Y:S06]  /*1b40*/  LDC.64 R104, c[0x0][0x3e8] ;  /* 0x0000fa00ff687b82 */ /* 0x000eac0000000a00 */
[----:B------:R-:W-:Y:S02]  /*1b50*/  @P0 IADD3 R4, P1, R28, UR4, RZ ;  /* 0x000000041c040c10 */ /* 0x000fe4000ff3e0ff */
[----:B------:R-:W3:Y:S02]  /*1b60*/  LDC R120, c[0x0][0x3d4] ;  /* 0x0000f500ff787b82 */ /* 0x000ee40000000800 */
[----:B------:R-:W-:Y:S01]  /*1b70*/  @P0 IADD3.X R5, R29, UR5, RZ, P1, !PT ;  /* 0x000000051d050c10 */ /* 0x000fe20008ffe4ff */
[----:B------:R-:W-:-:S04]  /*1b80*/  ULDC.64 UR4, c[0x0][0x2f8] ;  /* 0x0000be0000047ab9 */ /* 0x000fc80000000a00 */
[----:B------:R4:W3:Y:S01]  /*1b90*/  @P0 LDG.E R25, desc[UR6][R4.64] ;  /* 0x0000000604190981 */ /* 0x0008e2000c1e1900 */
[----:B0-----:R-:W-:Y:S01]  /*1ba0*/  ISETP.NE.AND P0, PT, R0, 0x1, PT ;  /* 0x000000010000780c */ /* 0x001fe20003f05270 */
[----:B------:R-:W-:Y:S01]  /*1bb0*/  ULDC UR6, c[0x0][0x2e4] ;  /* 0x0000b90000067ab9 */ /* 0x000fe20000000800 */
[----:B------:R-:W-:Y:S01]  /*1bc0*/  SHF.R.S32.HI R11, RZ, 0x1f, R113 ;  /* 0x0000001fff0b7819 */ /* 0x000fe20000011471 */
[----:B------:R-:W0:Y:S01]  /*1bd0*/  LDC.64 R110, c[0x0][0x3d8] ;  /* 0x0000f600ff6e7b82 */ /* 0x000e220000000a00 */
[----:B------:R-:W-:Y:S01]  /*1be0*/  ISETP.GE.AND P1, PT, R213, UR6, PT ;  /* 0x00000006d5007c0c */ /* 0x000fe2000bf26270 */
[----:B-1----:R-:W-:Y:S01]  /*1bf0*/  IMAD.SHL.U32 R130, R98, 0x20, RZ ;  /* 0x0000002062827824 */ /* 0x002fe200078e00ff */
[----:B------:R-:W-:Y:S01]  /*1c00*/  SHF.R.S32.HI R117, RZ, 0x1f, R18 ;  /* 0x0000001fff757819 */ /* 0x000fe20000011412 */
[-C--:B------:R-:W-:Y:S01]  /*1c10*/  IMAD R6, R11, R98.reuse, RZ ;  /* 0x000000620b067224 */ /* 0x080fe200078e02ff */
[----:B------:R-:W-:Y:S01]  /*1c20*/  SHF.R.S32.HI R23, RZ, 0x1f, R22 ;  /* 0x0000001fff177819 */ /* 0x000fe20000011416 */
[----:B----4-:R-:W-:Y:S01]  /*1c30*/  IMAD.WIDE.U32 R4, R113, R98, RZ ;  /* 0x0000006271047225 */ /* 0x010fe200078e00ff */
[----:B------:R-:W-:-:S02]  /*1c40*/  ISETP.GE.AND P2, PT, R226, UR6, PT ;  /* 0x00000006e2007c0c */ /* 0x000fc4000bf46270 */
[C---:B------:R-:W-:Y:S01]  /*1c50*/  IADD3 R112, P3, R18.reuse, R113, RZ ;  /* 0x0000007112707210 */ /* 0x040fe20007f7e0ff */
[----:B------:R-:W1:Y:S01]  /*1c60*/  @P0 LDC R3, c[0x0][0x42c] ;  /* 0x00010b00ff030b82 */ /* 0x000e620000000800 */
[----:B--2---:R-:W-:Y:S01]  /*1c70*/  IMAD.WIDE.U32 R100, R18, R104, R22 ;  /* 0x0000006812647225 */ /* 0x004fe200078e0016 */
[C-C-:B------:R-:W-:Y:S02]  /*1c80*/  SHF.L.U64.HI R129, R98.reuse, 0x5, R99.reuse ;  /* 0x0000000562817819 */ /* 0x140fe40000010263 */
[C---:B------:R-:W-:Y:S01]  /*1c90*/  SHF.L.U64.HI R131, R98.reuse, 0x6, R99 ;  /* 0x0000000662837819 */ /* 0x040fe20000010263 */
[----:B------:R-:W-:Y:S01]  /*1ca0*/  IMAD.SHL.U32 R132, R98, 0x40, RZ ;  /* 0x0000004062847824 */ /* 0x000fe200078e00ff */
[C-C-:B------:R-:W-:Y:S01]  /*1cb0*/  SHF.L.U64.HI R34, R104.reuse, 0x5, R105.reuse ;  /* 0x0000000568227819 */ /* 0x140fe20000010269 */
[C---:B------:R-:W-:Y:S01]  /*1cc0*/  IMAD.SHL.U32 R31, R104.reuse, 0x40, RZ ;  /* 0x00000040681f7824 */ /* 0x040fe200078e00ff */
[----:B------:R-:W2:Y:S01]  /*1cd0*/  @P0 LDC R7, c[0x0][0x430] ;  /* 0x00010c00ff070b82 */ /* 0x000ea20000000800 */
[----:B------:R-:W-:-:S02]  /*1ce0*/  SHF.L.U64.HI R33, R104, 0x6, R105 ;  /* 0x0000000668217819 */ /* 0x000fc40000010269 */
[----:B------:R-:W-:Y:S01]  /*1cf0*/  SHF.L.U32 R32, R104, 0x5, RZ ;  /* 0x0000000568207819 */ /* 0x000fe200000006ff */
[----:B0-----:R-:W-:Y:S01]  /*1d00*/  IMAD.WIDE.U32 R106, R18, R110, R22 ;  /* 0x0000006e126a7225 */ /* 0x001fe200078e0016 */
[C-C-:B------:R-:W-:Y:S02]  /*1d10*/  SHF.L.U64.HI R30, R110.reuse, 0x5, R111.reuse ;  /* 0x000000056e1e7819 */ /* 0x140fe4000001026f */
[C---:B------:R-:W-:Y:S01]  /*1d20*/  SHF.L.U64.HI R29, R110.reuse, 0x6, R111 ;  /* 0x000000066e1d7819 */ /* 0x040fe2000001026f */
[----:B------:R-:W-:Y:S01]  /*1d30*/  IMAD R127, R111, 0x50, RZ ;  /* 0x000000506f7f7824 */ /* 0x000fe200078e02ff */
[C---:B------:R-:W-:Y:S01]  /*1d40*/  SHF.L.U32 R27, R110.reuse, 0x6, RZ ;  /* 0x000000066e1b7819 */ /* 0x040fe200000006ff */
[----:B------:R-:W-:Y:S02]  /*1d50*/  IMAD.SHL.U32 R28, R110, 0x20, RZ ;  /* 0x000000206e1c7824 */ /* 0x000fe400078e00ff */
[----:B-1----:R-:W-:-:S04]  /*1d60*/  @P0 IMAD.HI.U32 R0, R150, R3, RZ ;  /* 0x0000000396000227 */ /* 0x002fc800078e00ff */
[----:B------:R-:W-:Y:S02]  /*1d70*/  IMAD R3, R113, R99, R6 ;  /* 0x0000006371037224 */ /* 0x000fe400078e0206 */
[----:B------:R-:W-:Y:S01]  /*1d80*/  IMAD.X R113, R11, 0x1, R117, P3 ;  /* 0x000000010b717824 */ /* 0x000fe200018e0675 */
[----:B--2---:R-:W-:Y:S02]  /*1d90*/  @P0 SHF.R.U32.HI R150, RZ, R7, R0 ;  /* 0x00000007ff960219 */ /* 0x004fe40000011600 */
[----:B------:R-:W-:Y:S02]  /*1da0*/  IADD3 R5, R5, R3, RZ ;  /* 0x0000000305057210 */ /* 0x000fe40007ffe0ff */
[----:B------:R-:W-:Y:S02]  /*1db0*/  SHF.R.S32.HI R6, RZ, 0x1f, R150 ;  /* 0x0000001fff067819 */ /* 0x000fe40000011496 */
[----:B------:R-:W-:Y:S01]  /*1dc0*/  SEL R3, RZ, 0xffffffff, P1 ;  /* 0xffffffffff037807 */ /* 0x000fe20000800000 */
[----:B------:R-:W-:Y:S01]  /*1dd0*/  IMAD.WIDE.U32 R4, R150, UR4, R4 ;  /* 0x0000000496047c25 */ /* 0x000fe2000f8e0004 */
[----:B------:R-:W-:-:S02]  /*1de0*/  ISETP.GE.AND P0, PT, R212, UR6, PT ;  /* 0x00000006d4007c0c */ /* 0x000fc4000bf06270 */
[----:B---3--:R-:W-:Y:S01]  /*1df0*/  ISETP.GE.AND P1, PT, R213, R120, PT ;  /* 0x00000078d500720c */ /* 0x008fe20003f26270 */
[----:B------:R-:W-:Y:S01]  /*1e00*/  IMAD R7, R6, UR4, RZ ;  /* 0x0000000406077c24 */ /* 0x000fe2000f8e02ff */
[----:B------:R-:W-:Y:S01]  /*1e10*/  SEL R0, RZ, 0x1, P0 ;  /* 0x00000001ff007807 */ /* 0x000fe20000000000 */
[----:B------:R-:W-:Y:S01]  /*1e20*/  IMAD.SHL.U32 R3, R3, 0x2, RZ ;  /* 0x0000000203037824 */ /* 0x000fe200078e00ff */
[----:B------:R-:W-:Y:S01]  /*1e30*/  ISETP.GE.AND P0, PT, R227, UR6, PT ;  /* 0x00000006e3007c0c */ /* 0x000fe2000bf06270 */
[----:B------:R-:W-:Y:S01]  /*1e40*/  IMAD R7, R150, UR5, R7 ;  /* 0x0000000596077c24 */ /* 0x000fe2000f8e0207 */
[----:B------:R-:W-:Y:S01]  /*1e50*/  ULDC.64 UR4, c[0x0][0xa08] ;  /* 0x0002820000047ab9 */ /* 0x000fe20000000a00 */
[----:B------:R-:W-:Y:S01]  /*1e60*/  MOV R38, R4 ;  /* 0x0000000400267202 */ /* 0x000fe20000000f00 */
[----:B------:R-:W-:Y:S01]  /*1e70*/  IMAD.MOV.U32 R4, RZ, RZ, R212 ;  /* 0x000000ffff047224 */ /* 0x000fe200078e00d4 */
[----:B------:R-:W-:Y:S01]  /*1e80*/  LOP3.LUT R0, R3, 0x2, R0, 0xe2, !PT ;  /* 0x0000000203007812 */ /* 0x000fe200078ee200 */
[----:B------:R-:W-:Y:S01]  /*1e90*/  IMAD.IADD R39, R5, 0x1, R7 ;  /* 0x0000000105277824 */ /* 0x000fe200078e0207 */
[----:B------:R-:W-:Y:S01]  /*1ea0*/  SEL R3, RZ, 0x4, P0 ;  /* 0x00000004ff037807 */ /* 0x000fe20000000000 */
[----:B------:R-:W-:Y:S01]  /*1eb0*/  IMAD R7, R6, UR8, RZ ;  /* 0x0000000806077c24 */ /* 0x000fe2000f8e02ff */
[----:B------:R-:W-:Y:S01]  /*1ec0*/  ISETP.NE.U32.AND P0, PT, RZ, UR4, PT ;  /* 0x00000004ff007c0c */ /* 0x000fe2000bf05070 */
[C---:B------:R-:W-:Y:S01]  /*1ed0*/  IMAD R6, R117.reuse, R104, RZ ;  /* 0x0000006875067224 */ /* 0x040fe200078e02ff */
[----:B------:R-:W-:Y:S01]  /*1ee0*/  LOP3.LUT R3, R0, R3, RZ, 0xfc, !PT ;  /* 0x0000000300037212 */ /* 0x000fe200078efcff */
[----:B------:R-:W-:Y:S01]  /*1ef0*/  IMAD R21, R150, UR9, R7 ;  /* 0x0000000996157c24 */ /* 0x000fe2000f8e0207 */
[----:B------:R-:W-:Y:S01]  /*1f00*/  ISETP.NE.AND.EX P0, PT, RZ, UR5, PT, P0 ;  /* 0x00000005ff007c0c */ /* 0x000fe2000bf05300 */
[----:B------:R-:W-:Y:S01]  /*1f10*/  ULDC.64 UR4, c[0x0][0x300] ;  /* 0x0000c00000047ab9 */ /* 0x000fe20000000a00 */
[----:B------:R-:W-:Y:S01]  /*1f20*/  SHF.R.S32.HI R5, RZ, 0x1f, R212 ;  /* 0x0000001fff057819 */ /* 0x000fe200000114d4 */
[----:B------:R-:W-:Y:S01]  /*1f30*/  IMAD R7, R117, R98, RZ ;  /* 0x0000006275077224 */ /* 0x000fe200078e02ff */
[----:B------:R-:W-:Y:S01]  /*1f40*/  LOP3.LUT R26, R3, 0x1, RZ, 0xc0, !PT ;  /* 0x00000001031a7812 */ /* 0x000fe200078ec0ff */
[----:B------:R-:W-:-:S02]  /*1f50*/  IMAD R15, R18, R105, R6 ;  /* 0x00000069120f7224 */ /* 0x000fc400078e0206 */
[C---:B------:R-:W-:Y:S02]  /*1f60*/  IMAD R35, R18.reuse, R99, R7 ;  /* 0x0000006312237224 */ /* 0x040fe400078e0207 */
[----:B------:R-:W-:Y:S01]  /*1f70*/  IMAD.WIDE.U32 R6, R18, R98, R4 ;  /* 0x0000006212067225 */ /* 0x000fe200078e0004 */
[----:B------:R-:W-:-:S03]  /*1f80*/  IADD3 R101, R101, R15, RZ ;  /* 0x0000000f65657210 */ /* 0x000fc60007ffe0ff */
[----:B------:R-:W-:Y:S02]  /*1f90*/  IMAD.WIDE.U32 R8, R150, UR8, R4 ;  /* 0x0000000896087c25 */ /* 0x000fe4000f8e0004 */
[----:B------:R-:W0:Y:S02]  /*1fa0*/  S2R R150, SR_TID.X ;  /* 0x0000000000967919 */ /* 0x000e240000002100 */
[----:B------:R-:W-:Y:S02]  /*1fb0*/  IMAD.IADD R9, R9, 0x1, R21 ;  /* 0x0000000109097824 */ /* 0x000fe400078e0215 */
[----:B------:R-:W-:-:S04]  /*1fc0*/  IMAD.WIDE.U32 R102, R18, R104, R4 ;  /* 0x0000006812667225 */ /* 0x000fc800078e0004 */
[----:B------:R-:W-:Y:S01]  /*1fd0*/  IMAD.WIDE.U32 R108, R18, R110, R4 ;  /* 0x0000006e126c7225 */ /* 0x000fe200078e0004 */
[----:B------:R-:W-:-:S03]  /*1fe0*/  SEL R4, R120, RZ, P1 ;  /* 0x000000ff78047207 */ /* 0x000fc60000800000 */
[----:B------:R-:W-:Y:S02]  /*1ff0*/  IMAD.IADD R103, R15, 0x1, R103 ;  /* 0x000000010f677824 */ /* 0x000fe400078e0267 */
[----:B-----5:R-:W-:-:S04]  /*2000*/  IMAD.WIDE.U32 R100, R147, R104, R100 ;  /* 0x0000006893647225 */ /* 0x020fc800078e0064 */
[----:B------:R-:W-:Y:S01]  /*2010*/  IMAD.WIDE.U32 R102, R147, R104, R102 ;  /* 0x0000006893667225 */ /* 0x000fe200078e0066 */
[----:B0-----:R-:W-:Y:S02]  /*2020*/  LEA.HI R150, R150, 0x8, RZ, 0x19 ;  /* 0x0000000896967811 */ /* 0x001fe400078fc8ff */
[----:B------:R-:W-:Y:S02]  /*2030*/  SHF.R.S32.HI R0, RZ, 0x1f, R25 ;  /* 0x0000001fff007819 */ /* 0x000fe40000011419 */
[----:B------:R-:W-:Y:S02]  /*2040*/  SEL R13, R25, RZ, !P0 ;  /* 0x000000ff190d7207 */ /* 0x000fe40004000000 */
[----:B------:R-:W-:-:S03]  /*2050*/  SEL R0, R0, RZ, !P0 ;  /* 0x000000ff00007207 */ /* 0x000fc60004000000 */
[----:B------:R-:W-:-:S04]  /*2060*/  IMAD.WIDE.U32 R38, R13, UR4, R38 ;  /* 0x000000040d267c25 */ /* 0x000fc8000f8e0026 */
[----:B------:R-:W-:Y:S01]  /*2070*/  IMAD R10, R0, UR4, RZ ;  /* 0x00000004000a7c24 */ /* 0x000fe2000f8e02ff */
[----:B------:R-:W-:Y:S01]  /*2080*/  IADD3 R36, P0, R38, R6, RZ ;  /* 0x0000000626247210 */ /* 0x000fe20007f1e0ff */
[----:B------:R-:W-:Y:S02]  /*2090*/  IMAD.IADD R6, R213, 0x1, R4 ;  /* 0x00000001d5067824 */ /* 0x000fe400078e0204 */
[----:B------:R-:W-:Y:S01]  /*20a0*/  IMAD R37, R13, UR5, R10 ;  /* 0x000000050d257c24 */ /* 0x000fe2000f8e020a */
[----:B------:R-:W-:Y:S02]  /*20b0*/  ULDC.64 UR4, c[0x0][0x328] ;  /* 0x0000ca0000047ab9 */ /* 0x000fe40000000a00 */
[----:B------:R-:W-:Y:S02]  /*20c0*/  IMAD R0, R0, UR4, RZ ;  /* 0x0000000400007c24 */ /* 0x000fe4000f8e02ff */
[----:B------:R-:W-:Y:S02]  /*20d0*/  IMAD.IADD R37, R39, 0x1, R37 ;  /* 0x0000000127257824 */ /* 0x000fe400078e0225 */
[----:B------:R-:W-:-:S02]  /*20e0*/  IMAD R41, R13, UR5, R0 ;  /* 0x000000050d297c24 */ /* 0x000fc4000f8e0200 */
[----:B------:R-:W-:Y:S01]  /*20f0*/  IMAD R0, R117, R110, RZ ;  /* 0x0000006e75007224 */ /* 0x000fe200078e02ff */
[----:B------:R-:W-:Y:S01]  /*2100*/  IADD3.X R35, R37, R7, R35, P0, !PT ;  /* 0x0000000725237210 */ /* 0x000fe200007fe423 */
[----:B------:R-:W-:Y:S01]  /*2110*/  IMAD.WIDE.U32 R96, R13, UR4, R8 ;  /* 0x000000040d607c25 */ /* 0x000fe2000f8e0008 */
[----:B------:R-:W-:-:S03]  /*2120*/  ISETP.GE.AND P0, PT, R212, R120, PT ;  /* 0x00000078d400720c */ /* 0x000fc60003f06270 */
[----:B------:R-:W-:Y:S01]  /*2130*/  IMAD R9, R18, R111, R0 ;  /* 0x0000006f12097224 */ /* 0x000fe200078e0200 */
[C---:B------:R-:W-:Y:S01]  /*2140*/  SEL R7, R120.reuse, RZ, P0 ;  /* 0x000000ff78077207 */ /* 0x040fe20000000000 */
[----:B------:R-:W-:Y:S02]  /*2150*/  IMAD.SHL.U32 R120, R120, 0x2, RZ ;  /* 0x0000000278787824 */ /* 0x000fe400078e00ff */
[----:B------:R-:W-:Y:S01]  /*2160*/  IMAD.IADD R107, R107, 0x1, R9 ;  /* 0x000000016b6b7824 */ /* 0x000fe200078e0209 */
[----:B------:R-:W-:Y:S02]  /*2170*/  IADD3 R7, R212, R7, RZ ;  /* 0x00000007d4077210 */ /* 0x000fe40007ffe0ff */
[----:B------:R-:W-:Y:S01]  /*2180*/  IADD3 R109, R9, R109, RZ ;  /* 0x0000006d096d7210 */ /* 0x000fe20007ffe0ff */
[CC--:B------:R-:W-:Y:S01]  /*2190*/  IMAD.WIDE.U32 R106, R147.reuse, R110.reuse, R106 ;  /* 0x0000006e936a7225 */ /* 0x0c0fe200078e006a */
[----:B------:R-:W-:Y:S02]  /*21a0*/  SHF.R.S32.HI R0, RZ, 0x1f, R7 ;  /* 0x0000001fff007819 */ /* 0x000fe40000011407 */
[----:B------:R-:W-:Y:S01]  /*21b0*/  SHF.R.S32.HI R9, RZ, 0x1f, R6 ;  /* 0x0000001fff097819 */ /* 0x000fe20000011406 */
[----:B------:R-:W-:Y:S01]  /*21c0*/  IMAD.WIDE.U32 R108, R147, R110, R108 ;  /* 0x0000006e936c7225 */ /* 0x000fe200078e006c */
[----:B------:R-:W-:-:S02]  /*21d0*/  LEA.HI R5, R0, R7, RZ, 0x6 ;  /* 0x0000000700057211 */ /* 0x000fc400078f30ff */
[----:B------:R-:W-:Y:S02]  /*21e0*/  LEA.HI R4, R0, R7, RZ, 0x3 ;  /* 0x0000000700047211 */ /* 0x000fe400078f18ff */
[----:B------:R-:W-:Y:S02]  /*21f0*/  SHF.R.S32.HI R0, RZ, 0x6, R5 ;  /* 0x00000006ff007819 */ /* 0x000fe40000011405 */
[--C-:B------:R-:W-:Y:S02]  /*2200*/  LOP3.LUT R5, R235, 0x38, R4.reuse, 0xf8, !PT ;  /* 0x00000038eb057812 */ /* 0x100fe400078ef804 */
[----:B------:R-:W-:Y:S01]  /*2210*/  LEA.HI R8, R9, R6, RZ, 0x3 ;  /* 0x0000000609087211 */ /* 0x000fe200078f18ff */
[C---:B------:R-:W-:Y:S01]  /*2220*/  IMAD R144, R0.reuse, 0x1400, R237 ;  /* 0x0000140000907824 */ /* 0x040fe200078e02ed */
[----:B------:R-:W-:Y:S01]  /*2230*/  LOP3.LUT R5, R5, R236, RZ, 0x3c, !PT ;  /* 0x000000ec05057212 */ /* 0x000fe200078e3cff */
[C---:B------:R-:W-:Y:S01]  /*2240*/  IMAD R142, R0.reuse, 0x1400, R233 ;  /* 0x00001400008e7824 */ /* 0x040fe200078e02e9 */
[----:B------:R-:W-:Y:S01]  /*2250*/  LEA.HI R6, R9, R6, RZ, 0x6 ;  /* 0x0000000609067211 */ /* 0x000fe200078f30ff */
[----:B------:R-:W-:Y:S01]  /*2260*/  IMAD R140, R0, 0x1400, R231 ;  /* 0x00001400008c7824 */ /* 0x000fe200078e02e7 */
[----:B------:R-:W-:Y:S01]  /*2270*/  LOP3.LUT R7, R229, 0x38, R4, 0xf8, !PT ;  /* 0x00000038e5077812 */ /* 0x000fe200078ef804 */
[----:B------:R-:W-:Y:S01]  /*2280*/  IMAD.IADD R144, R144, 0x1, R5 ;  /* 0x0000000190907824 */ /* 0x000fe200078e0205 */
[----:B------:R-:W-:-:S02]  /*2290*/  SHF.R.S32.HI R6, RZ, 0x6, R6 ;  /* 0x00000006ff067819 */ /* 0x000fc40000011406 */
[----:B------:R-:W-:Y:S02]  /*22a0*/  LOP3.LUT R5, R235, 0x38, R8, 0xf8, !PT ;  /* 0x00000038eb057812 */ /* 0x000fe400078ef808 */
[----:B------:R-:W-:Y:S01]  /*22b0*/  LOP3.LUT R9, R228, 0x38, R4, 0xf8, !PT ;  /* 0x00000038e4097812 */ /* 0x000fe200078ef804 */
[C---:B------:R-:W-:Y:S01]  /*22c0*/  IMAD R143, R6.reuse, 0x1400, R237 ;  /* 0x00001400068f7824 */ /* 0x040fe200078e02ed */
[----:B------:R-:W-:Y:S01]  /*22d0*/  LOP3.LUT R0, R5, R236, RZ, 0x3c, !PT ;  /* 0x000000ec05007212 */ /* 0x000fe200078e3cff */
[C---:B------:R-:W-:Y:S01]  /*22e0*/  IMAD R141, R6.reuse, 0x1400, R233 ;  /* 0x00001400068d7824 */ /* 0x040fe200078e02e9 */
[----:B------:R-:W-:Y:S01]  /*22f0*/  SHF.R.S32.HI R5, RZ, 0x1f, R147 ;  /* 0x0000001fff057819 */ /* 0x000fe20000011493 */
[----:B------:R-:W-:Y:S01]  /*2300*/  IMAD R133, R6, 0x1400, R231 ;  /* 0x0000140006857824 */ /* 0x000fe200078e02e7 */
[----:B------:R-:W-:Y:S01]  /*2310*/  LOP3.LUT R7, R7, R232, RZ, 0x3c, !PT ;  /* 0x000000e807077212 */ /* 0x000fe200078e3cff */
[----:B------:R-:W-:Y:S01]  /*2320*/  IMAD.IADD R143, R143, 0x1, R0 ;  /* 0x000000018f8f7824 */ /* 0x000fe200078e0200 */
[----:B------:R-:W-:Y:S01]  /*2330*/  LOP3.LUT R9, R9, R230, RZ, 0x3c, !PT ;  /* 0x000000e609097212 */ /* 0x000fe200078e3cff */
[----:B------:R-:W-:Y:S01]  /*2340*/  IMAD R0, R5, R104, RZ ;  /* 0x0000006805007224 */ /* 0x000fe200078e02ff */
[----:B------:R-:W-:Y:S01]  /*2350*/  LOP3.LUT R13, R4, 0xfffffff8, RZ, 0xc0, !PT ;  /* 0xfffffff8040d7812 */ /* 0x000fe200078ec0ff */
[----:B------:R-:W-:Y:S01]  /*2360*/  IMAD.IADD R142, R142, 0x1, R7 ;  /* 0x000000018e8e7824 */ /* 0x000fe200078e0207 */
[----:B------:R-:W-:Y:S01]  /*2370*/  IADD3 R140, R140, R9, RZ ;  /* 0x000000098c8c7210 */ /* 0x000fe20007ffe0ff */
[----:B------:R-:W-:Y:S01]  /*2380*/  IMAD R21, R147, R105, R0 ;  /* 0x0000006993157224 */ /* 0x000fe200078e0200 */
[--C-:B------:R-:W-:Y:S01]  /*2390*/  LOP3.LUT R7, R229, 0x38, R8.reuse, 0xf8, !PT ;  /* 0x00000038e5077812 */ /* 0x100fe200078ef808 */
[----:B------:R-:W-:Y:S01]  /*23a0*/  IMAD R0, R5, R110, RZ ;  /* 0x0000006e05007224 */ /* 0x000fe200078e02ff */
[----:B------:R-:W-:Y:S01]  /*23b0*/  LOP3.LUT R9, R228, 0x38, R8, 0xf8, !PT ;  /* 0x00000038e4097812 */ /* 0x000fe200078ef808 */
[----:B------:R-:W-:Y:S01]  /*23c0*/  IMAD.IADD R5, R97, 0x1, R41 ;  /* 0x0000000161057824 */ /* 0x000fe200078e0229 */
[----:B------:R-:W-:Y:S01]  /*23d0*/  LOP3.LUT R6, R7, R232, RZ, 0x3c, !PT ;  /* 0x000000e807067212 */ /* 0x000fe200078e3cff */
[----:B------:R-:W-:Y:S01]  /*23e0*/  IMAD R15, R147, R111, R0 ;  /* 0x0000006f930f7224 */ /* 0x000fe200078e0200 */
[----:B------:R-:W-:Y:S01]  /*23f0*/  SEL R0, RZ, 0x8, P2 ;  /* 0x00000008ff007807 */ /* 0x000fe20001000000 */
[----:B------:R-:W-:Y:S01]  /*2400*/  IMAD R7, R99, 0x50, RZ ;  /* 0x0000005063077824 */ /* 0x000fe200078e02ff */
[----:B------:R-:W-:Y:S01]  /*2410*/  LOP3.LUT R10, R9, R230, RZ, 0x3c, !PT ;  /* 0x000000e6090a7212 */ /* 0x000fe200078e3cff */
[----:B------:R-:W-:Y:S01]  /*2420*/  IMAD.WIDE.U32 R98, R98, 0x50, RZ ;  /* 0x0000005062627825 */ /* 0x000fe200078e00ff */
[----:B------:R-:W-:-:S02]  /*2430*/  LOP3.LUT R0, R3, R0, RZ, 0xfc, !PT ;  /* 0x0000000003007212 */ /* 0x000fc400078efcff */
[----:B------:R-:W-:Y:S01]  /*2440*/  LOP3.LUT R11, R8, 0xfffffff8, RZ, 0xc0, !PT ;  /* 0xfffffff8080b7812 */ /* 0x000fe200078ec0ff */
[----:B------:R-:W-:Y:S01]  /*2450*/  IMAD R9, R105, 0x50, RZ ;  /* 0x0000005069097824 */ /* 0x000fe200078e02ff */
[----:B------:R-:W-:Y:S01]  /*2460*/  IADD3 R133, R133, R10, RZ ;  /* 0x0000000a85857210 */ /* 0x000fe20007ffe0ff */
[----:B------:R-:W-:Y:S01]  /*2470*/  IMAD.WIDE.U32 R104, R104, 0x50, RZ ;  /* 0x0000005068687825 */ /* 0x000fe200078e00ff */
[----:B------:R-:W-:Y:S02]  /*2480*/  IADD3 R126, R99, R7, RZ ;  /* 0x00000007637e7210 */ /* 0x000fe40007ffe0ff */
[----:B------:R-:W-:Y:S01]  /*2490*/  IADD3 R25, R101, R21, RZ ;  /* 0x0000001565197210 */ /* 0x000fe20007ffe0ff */
[----:B------:R-:W-:Y:S01]  /*24a0*/  IMAD.WIDE.U32 R110, R110, 0x50, RZ ;  /* 0x000000506e6e7825 */ /* 0x000fe200078e00ff */
[----:B------:R-:W-:Y:S02]  /*24b0*/  SHF.R.S32.HI R12, RZ, 0x3, R8 ;  /* 0x00000003ff0c7819 */ /* 0x000fe40000011408 */
[----:B------:R-:W-:Y:S01]  /*24c0*/  SHF.R.S32.HI R14, RZ, 0x3, R4 ;  /* 0x00000003ff0e7819 */ /* 0x000fe20000011404 */
[----:B------:R-:W-:Y:S01]  /*24d0*/  IMAD.IADD R141, R141, 0x1, R6 ;  /* 0x000000018d8d7824 */ /* 0x000fe200078e0206 */
[C---:B------:R-:W-:Y:S01]  /*24e0*/  LOP3.LUT R10, R0.reuse, 0x2, RZ, 0xc0, !PT ;  /* 0x00000002000a7812 */ /* 0x040fe200078ec0ff */
[----:B------:R-:W-:Y:S01]  /*24f0*/  IMAD.IADD R128, R105, 0x1, R9 ;  /* 0x0000000169807824 */ /* 0x000fe200078e0209 */
[C---:B------:R-:W-:Y:S01]  /*2500*/  LOP3.LUT R9, R0.reuse, 0x4, RZ, 0xc0, !PT ;  /* 0x0000000400097812 */ /* 0x040fe200078ec0ff */
[----:B------:R-:W-:Y:S01]  /*2510*/  IMAD.IADD R20, R107, 0x1, R15 ;  /* 0x000000016b147824 */ /* 0x000fe200078e020f */
[----:B------:R-:W-:Y:S01]  /*2520*/  IADD3 R15, R15, R109, RZ ;  /* 0x0000006d0f0f7210 */ /* 0x000fe20007ffe0ff */
[----:B------:R-:W-:Y:S01]  /*2530*/  IMAD.IADD R127, R111, 0x1, R127 ;  /* 0x000000016f7f7824 */ /* 0x000fe200078e027f */
[----:B------:R-:W-:Y:S01]  /*2540*/  LOP3.LUT R8, R0, 0x8, RZ, 0xc0, !PT ;  /* 0x0000000800087812 */ /* 0x000fe200078ec0ff */
[----:B------:R-:W-:Y:S01]  /*2550*/  IMAD.IADD R21, R21, 0x1, R103 ;  /* 0x0000000115157824 */ /* 0x000fe200078e0267 */
[----:B------:R-:W-:-:S02]  /*2560*/  SHF.R.S32.HI R7, RZ, 0x1f, R13 ;  /* 0x0000001fff077819 */ /* 0x000fc4000001140d */
[----:B------:R-:W-:-:S07]  /*2570*/  SHF.R.S32.HI R6, RZ, 0x1f, R11 ;  /* 0x0000001fff067819 */ /* 0x000fce000001140b */
.L_x_567:
[----:B---3--:R-:W2:Y:S01]  /*2580*/  LDL R43, [R1+0x58] ;  /* 0x00005800012b7983 */ /* 0x008ea20000100800 */
[----:B------:R-:W0:Y:S01]  /*2590*/  LDC.64 R118, c[0x0][0x2d8] ;  /* 0x0000b600ff767b82 */ /* 0x000e220000000a00 */
[----:B------:R-:W-:Y:S01]  /*25a0*/  VIADD R45, R24, 0xffffffff ;  /* 0xffffffff182d7836 */ /* 0x000fe20000000000 */
[----:B------:R-:W-:Y:S05]  /*25b0*/  YIELD ;  /* 0x0000000000007946 */ /* 0x000fea0003800000 */
[----:B------:R-:W-:Y:S01]  /*25c0*/  SHF.R.S32.HI R42, RZ, 0x1f, R45 ;  /* 0x0000001fff2a7819 */ /* 0x000fe2000001142d */
[----:B-1----:R-:W1:Y:S01]  /*25d0*/  LDC R116, c[0x0][0x3d4] ;  /* 0x0000f500ff747b82 */ /* 0x002e620000000800 */
[-C--:B------:R-:W-:Y:S01]  /*25e0*/  IMAD R3, R126, R45.reuse, RZ ;  /* 0x0000002d7e037224 */ /* 0x080fe200078e02ff */
[----:B------:R-:W-:Y:S01]  /*25f0*/  BSSY B0, `(.L_x_460) ;  /* 0x0000766000007945 */ /* 0x000fe20003800000 */
[----:B------:R-:W-:-:S04]  /*2600*/  IMAD.WIDE.U32 R124, R98, R45, RZ ;  /* 0x0000002d627c7225 */ /* 0x000fc800078e00ff */
[----:B------:R-:W-:Y:S01]  /*2610*/  IMAD R3, R42, R98, R3 ;  /* 0x000000622a037224 */ /* 0x000fe200078e0203 */
[CC--:B------:R-:W-:Y:S02]  /*2620*/  IADD3 R40, P2, R36.reuse, R124.reuse, RZ ;  /* 0x0000007c24287210 */ /* 0x0c0fe40007f5e0ff */
[CC--:B------:R-:W-:Y:S02]  /*2630*/  IADD3 R0, P3, P4, R36.reuse, R124.reuse, R132 ;  /* 0x0000007c24007210 */ /* 0x0c0fe40007c7e084 */
[----:B------:R-:W-:Y:S02]  /*2640*/  IADD3 R92, R125, R3, RZ ;  /* 0x000000037d5c7210 */ /* 0x000fe40007ffe0ff */
[----:B------:R-:W-:Y:S02]  /*2650*/  IADD3 R4, P5, P6, R36, R124, R130 ;  /* 0x0000007c24047210 */ /* 0x000fe40007ebe082 */
[----:B------:R-:W-:Y:S01]  /*2660*/  IADD3.X R3, R35, R92, R131, P3, P4 ;  /* 0x0000005c23037210 */ /* 0x000fe20001fe8483 */
[----:B------:R-:W-:Y:S01]  /*2670*/  IMAD.X R41, R92, 0x1, R35, P2 ;  /* 0x000000015c297824 */ /* 0x000fe200010e0623 */
[----:B0-----:R-:W-:-:S02]  /*2680*/  LEA R52, P2, R0, R118, 0x1 ;  /* 0x0000007600347211 */ /* 0x001fc400078408ff */
[----:B------:R-:W-:Y:S02]  /*2690*/  IADD3.X R24, R35, R92, R129, P5, P6 ;  /* 0x0000005c23187210 */ /* 0x000fe40002fec481 */
[----:B------:R-:W-:Y:S02]  /*26a0*/  LEA.HI.X R53, R0, R119, R3, 0x1, P2 ;  /* 0x0000007700357211 */ /* 0x000fe400010f0c03 */
[----:B-1----:R-:W-:Y:S02]  /*26b0*/  ISETP.GE.AND P2, PT, R116, 0x1, PT ;  /* 0x000000017400780c */ /* 0x002fe40003f46270 */
[-C--:B------:R-:W-:Y:S02]  /*26c0*/  LEA R54, P5, R4, R118.reuse, 0x1 ;  /* 0x0000007604367211 */ /* 0x080fe400078a08ff */
[----:B------:R-:W-:Y:S02]  /*26d0*/  LEA R60, P6, R40, R118, 0x1 ;  /* 0x00000076283c7211 */ /* 0x000fe400078c08ff */
[----:B------:R-:W-:-:S02]  /*26e0*/  ISETP.GT.AND P3, PT, R45, R121, PT ;  /* 0x000000792d00720c */ /* 0x000fc40003f64270 */
[-C--:B------:R-:W-:Y:S02]  /*26f0*/  LEA.HI.X R55, R4, R119.reuse, R24, 0x1, P5 ;  /* 0x0000007704377211 */ /* 0x080fe400028f0c18 */
[----:B------:R-:W-:Y:S02]  /*2700*/  LEA.HI.X R61, R40, R119, R41, 0x1, P6 ;  /* 0x00000077283d7211 */ /* 0x000fe400030f0c29 */
[----:B------:R-:W-:Y:S02]  /*2710*/  P2R R114, PR, RZ, 0x8 ;  /* 0x00000008ff727803 */ /* 0x000fe40000000000 */
[----:B------:R-:W-:Y:S01]  /*2720*/  MOV R24, R45 ;  /* 0x0000002d00187202 */ /* 0x000fe20000000f00 */
[----:B--2---:R-:W-:-:S04]  /*2730*/  IMAD R3, R17, 0x5000, R43 ;  /* 0x0000500011037824 */ /* 0x004fc800078e022b */
[----:B------:R-:W-:Y:S01]  /*2740*/  IMAD R4, R3, 0x2, R16 ;  /* 0x0000000203047824 */ /* 0x000fe200078e0210 */
[----:B------:R-:W-:Y:S06]  /*2750*/  @!P2 BRA `(.L_x_461) ;  /* 0x00000070004ca947 */ /* 0x000fec0003800000 */
[----:B------:R-:W-:Y:S01]  /*2760*/  ULDC.U8 UR4, c[0x0][0x3f0] ;  /* 0x0000fc0000047ab9 */ /* 0x000fe20000000000 */
[-C--:B------:R-:W-:Y:S01]  /*2770*/  IMAD R3, R127, R45.reuse, RZ ;  /* 0x0000002d7f037224 */ /* 0x080fe200078e02ff */
[----:B------:R-:W-:Y:S01]  /*2780*/  ISETP.NE.AND P2, PT, RZ, UR4, PT ;  /* 0x00000004ff007c0c */ /* 0x000fe2000bf45270 */
[-C--:B------:R-:W-:Y:S02]  /*2790*/  IMAD R43, R128, R45.reuse, RZ ;  /* 0x0000002d802b7224 */ /* 0x080fe400078e02ff */
[----:B------:R-:W-:Y:S02]  /*27a0*/  IMAD R41, R42, R110, R3 ;  /* 0x0000006e2a297224 */ /* 0x000fe400078e0203 */
[----:B------:R-:W-:Y:S02]  /*27b0*/  IMAD R3, R24, -0x50, R2 ;  /* 0xffffffb018037824 */ /* 0x000fe400078e0202 */
[----:B------:R-:W-:Y:S02]  /*27c0*/  IMAD R43, R42, R104, R43 ;  /* 0x000000682a2b7224 */ /* 0x000fe400078e022b */
[----:B------:R-:W-:Y:S01]  /*27d0*/  IMAD.WIDE.U32 R90, R110, R45, RZ ;  /* 0x0000002d6e5a7225 */ /* 0x000fe200078e00ff */
[----:B------:R-:W-:-:S03]  /*27e0*/  VIMNMX R3, R3, 0x50, PT ;  /* 0x0000005003037848 */ /* 0x000fc60003fe0100 */
[----:B------:R-:W-:-:S04]  /*27f0*/  IMAD.WIDE.U32 R88, R104, R45, RZ ;  /* 0x0000002d68587225 */ /* 0x000fc800078e00ff */
[----:B------:R-:W-:Y:S02]  /*2800*/  IMAD.IADD R0, R91, 0x1, R41 ;  /* 0x000000015b007824 */ /* 0x000fe400078e0229 */
[----:B------:R-:W-:Y:S01]  /*2810*/  IMAD.IADD R115, R89, 0x1, R43 ;  /* 0x0000000159737824 */ /* 0x000fe200078e022b */
[----:B------:R-:W-:Y:S06]  /*2820*/  @!P2 BRA `(.L_x_462) ;  /* 0x000000340020a947 */ /* 0x000fec0003800000 */
[----:B------:R-:W-:Y:S01]  /*2830*/  ISETP.GE.AND P3, PT, R18, R3, PT ;  /* 0x000000031200720c */ /* 0x000fe20003f66270 */
[----:B------:R-:W-:Y:S01]  /*2840*/  BSSY B1, `(.L_x_463) ;  /* 0x000002a000017945 */ /* 0x000fe20003800000 */
        /* <DEDUP_REMOVED lines=8> */
[----:B------:R-:W-:Y:S01]  /*28d0*/  CS2R R124, SRZ ;  /* 0x00000000007c7805 */ /* 0x000fe2000001ff00 */
[----:B------:R-:W-:Y:S06]  /*28e0*/  @P3 BRA `(.L_x_464) ;  /* 0x00000000007c3947 */ /* 0x000fec0003800000 */
[----:B------:R-:W-:Y:S01]  /*28f0*/  IADD3 R41, P2, R106, R90, RZ ;  /* 0x0000005a6a297210 */ /* 0x000fe20007f5e0ff */
[----:B------:R-:W-:Y:S01]  /*2900*/  ULDC.64 UR4, c[0x0][0x3c8] ;  /* 0x0000f20000047ab9 */ /* 0x000fe20000000a00 */
[----:B------:R-:W-:Y:S02]  /*2910*/  IADD3 R43, P4, R100, R88, RZ ;  /* 0x00000058642b7210 */ /* 0x000fe40007f9e0ff */
[----:B------:R-:W-:Y:S02]  /*2920*/  CS2R R122, SRZ ;  /* 0x00000000007a7805 */ /* 0x000fe4000001ff00 */
[----:B------:R-:W-:Y:S02]  /*2930*/  IADD3.X R42, R0, R20, RZ, P2, !PT ;  /* 0x00000014002a7210 */ /* 0x000fe400017fe4ff */
[----:B------:R-:W-:Y:S02]  /*2940*/  CS2R R124, SRZ ;  /* 0x00000000007c7805 */ /* 0x000fe4000001ff00 */
[----:B------:R-:W-:Y:S01]  /*2950*/  LEA R40, P2, R41, UR4, 0x1 ;  /* 0x0000000429287c11 */ /* 0x000fe2000f8408ff */
[----:B------:R-:W-:Y:S01]  /*2960*/  IMAD.X R44, R115, 0x1, R25, P4 ;  /* 0x00000001732c7824 */ /* 0x000fe200020e0619 */
[-C--:B------:R-:W-:Y:S01]  /*2970*/  ISETP.GE.AND P5, PT, R22, R116.reuse, PT ;  /* 0x000000741600720c */ /* 0x080fe20003fa6270 */
[----:B------:R-:W-:Y:S01]  /*2980*/  ULDC.64 UR6, c[0x0][0x208] ;  /* 0x0000820000067ab9 */ /* 0x000fe20000000a00 */
[----:B------:R-:W-:Y:S01]  /*2990*/  LEA.HI.X R41, R41, UR5, R42, 0x1, P2 ;  /* 0x0000000529297c11 */ /* 0x000fe200090f0c2a */
[----:B------:R-:W-:Y:S01]  /*29a0*/  ULDC.64 UR4, c[0x0][0x3e0] ;  /* 0x0000f80000047ab9 */ /* 0x000fe20000000a00 */
[----:B------:R-:W-:-:S02]  /*29b0*/  ISETP.GE.AND P4, PT, R215, R116, PT ;  /* 0x00000074d700720c */ /* 0x000fc40003f86270 */
[----:B------:R-:W-:-:S04]  /*29c0*/  LEA R42, P2, R43, UR4, 0x1 ;  /* 0x000000042b2a7c11 */ /* 0x000fc8000f8408ff */
[----:B------:R-:W-:Y:S02]  /*29d0*/  LEA.HI.X R43, R43, UR5, R44, 0x1, P2 ;  /* 0x000000052b2b7c11 */ /* 0x000fe400090f0c2c */
[-C--:B------:R-:W-:Y:S01]  /*29e0*/  ISETP.GE.AND P2, PT, R214, R116.reuse, PT ;  /* 0x00000074d600720c */ /* 0x080fe20003f46270 */
[----:B------:R0:W5:Y:S04]  /*29f0*/  @!P5 LDG.E.64 R122, desc[UR6][R40.64] ;  /* 0x00000006287ad981 */ /* 0x000168000c1e1b00 */
[----:B------:R0:W5:Y:S01]  /*2a00*/  @!P5 LDG.E.64 R124, desc[UR6][R42.64] ;  /* 0x000000062a7cd981 */ /* 0x000162000c1e1b00 */
[----:B------:R-:W-:Y:S02]  /*2a10*/  ISETP.GE.AND P5, PT, R216, R116, PT ;  /* 0x00000074d800720c */ /* 0x000fe40003fa6270 */
[----:B------:R-:W-:-:S02]  /*2a20*/  CS2R R94, SRZ ;  /* 0x00000000005e7805 */ /* 0x000fc4000001ff00 */
[----:B------:R-:W-:Y:S02]  /*2a30*/  CS2R R86, SRZ ;  /* 0x0000000000567805 */ /* 0x000fe4000001ff00 */
[----:B------:R-:W-:Y:S02]  /*2a40*/  CS2R R82, SRZ ;  /* 0x0000000000527805 */ /* 0x000fe4000001ff00 */
[----:B------:R-:W-:Y:S02]  /*2a50*/  CS2R R118, SRZ ;  /* 0x0000000000767805 */ /* 0x000fe4000001ff00 */
[----:B------:R-:W-:Y:S02]  /*2a60*/  CS2R R92, SRZ ;  /* 0x00000000005c7805 */ /* 0x000fe4000001ff00 */
[----:B------:R-:W-:Y:S01]  /*2a70*/  CS2R R84, SRZ ;  /* 0x0000000000547805 */ /* 0x000fe2000001ff00 */
[----:B------:R0:W5:Y:S04]  /*2a80*/  @!P4 LDG.E.64 R94, desc[UR6][R40.64+0x40] ;  /* 0x00004006285ec981 */ /* 0x000168000c1e1b00 */
[----:B------:R0:W5:Y:S04]  /*2a90*/  @!P2 LDG.E.64 R86, desc[UR6][R40.64+0x80] ;  /* 0x000080062856a981 */ /* 0x000168000c1e1b00 */
[----:B------:R0:W5:Y:S04]  /*2aa0*/  @!P5 LDG.E.64 R82, desc[UR6][R40.64+0xc0] ;  /* 0x0000c0062852d981 */ /* 0x000168000c1e1b00 */
[----:B------:R0:W5:Y:S04]  /*2ab0*/  @!P4 LDG.E.64 R118, desc[UR6][R42.64+0x40] ;  /* 0x000040062a76c981 */ /* 0x000168000c1e1b00 */
[----:B------:R0:W5:Y:S04]  /*2ac0*/  @!P2 LDG.E.64 R92, desc[UR6][R42.64+0x80] ;  /* 0x000080062a5ca981 */ /* 0x000168000c1e1b00 */
[----:B------:R0:W5:Y:S02]  /*2ad0*/  @!P5 LDG.E.64 R84, desc[UR6][R42.64+0xc0] ;  /* 0x0000c0062a54d981 */ /* 0x000164000c1e1b00 */
.L_x_464:
[----:B------:R-:W-:Y:S05]  /*2ae0*/  BSYNC B1 ;  /* 0x0000000000017941 */ /* 0x000fea0003800000 */
.L_x_463:
[----:B0----5:R-:W-:Y:S01]  /*2af0*/  IMAD.MOV.U32 R40, RZ, RZ, R82 ;  /* 0x000000ffff287224 */ /* 0x021fe200078e0052 */
[----:B------:R-:W-:Y:S01]  /*2b00*/  MOV R41, R83 ;  /* 0x0000005300297202 */ /* 0x000fe20000000f00 */
[----:B------:R-:W-:Y:S01]  /*2b10*/  IMAD.MOV.U32 R42, RZ, RZ, R86 ;  /* 0x000000ffff2a7224 */ /* 0x000fe200078e0056 */
[----:B------:R-:W-:Y:S01]  /*2b20*/  ISETP.GE.AND P4, PT, R217, R3, PT ;  /* 0x00000003d900720c */ /* 0x000fe20003f86270 */
[----:B------:R-:W-:Y:S01]  /*2b30*/  BSSY B1, `(.L_x_465) ;  /* 0x000003f000017945 */ /* 0x000fe20003800000 */
[----:B------:R-:W-:Y:S01]  /*2b40*/  PRMT R162, R41, 0x5410, R40 ;  /* 0x0000541029a27816 */ /* 0x000fe20000000028 */
[----:B------:R-:W-:Y:S01]  /*2b50*/  IMAD.MOV.U32 R40, RZ, RZ, R87 ;  /* 0x000000ffff287224 */ /* 0x000fe200078e0057 */
[----:B------:R-:W-:Y:S02]  /*2b60*/  MOV R41, R94 ;  /* 0x0000005e00297202 */ /* 0x000fe40000000f00 */
[----:B------:R-:W-:Y:S02]  /*2b70*/  CS2R R70, SRZ ;  /* 0x0000000000467805 */ /* 0x000fe4000001ff00 */
[----:B------:R-:W-:-:S02]  /*2b80*/  CS2R R74, SRZ ;  /* 0x00000000004a7805 */ /* 0x000fc4000001ff00 */
[----:B------:R-:W-:Y:S02]  /*2b90*/  CS2R R78, SRZ ;  /* 0x00000000004e7805 */ /* 0x000fe4000001ff00 */
[----:B------:R-:W-:Y:S01]  /*2ba0*/  PRMT R164, R42, 0x5410, R40 ;  /* 0x000054102aa47816 */ /* 0x000fe20000000028 */
[----:B------:R-:W-:Y:S01]  /*2bb0*/  IMAD.MOV.U32 R40, RZ, RZ, R95 ;  /* 0x000000ffff287224 */ /* 0x000fe200078e005f */
[----:B------:R-:W-:Y:S01]  /*2bc0*/  CS2R R68, SRZ ;  /* 0x0000000000447805 */ /* 0x000fe2000001ff00 */
[----:B------:R-:W-:Y:S01]  /*2bd0*/  IMAD.MOV.U32 R42, RZ, RZ, R122 ;  /* 0x000000ffff2a7224 */ /* 0x000fe200078e007a */
[----:B------:R-:W-:Y:S02]  /*2be0*/  CS2R R72, SRZ ;  /* 0x0000000000487805 */ /* 0x000fe4000001ff00 */
[----:B------:R-:W-:Y:S02]  /*2bf0*/  CS2R R76, SRZ ;  /* 0x00000000004c7805 */ /* 0x000fe4000001ff00 */
[----:B------:R-:W-:Y:S01]  /*2c00*/  PRMT R165, R41, 0x5410, R40 ;  /* 0x0000541029a57816 */ /* 0x000fe20000000028 */
[----:B------:R-:W-:Y:S01]  /*2c10*/  IMAD.MOV.U32 R40, RZ, RZ, R84 ;  /* 0x000000ffff287224 */ /* 0x000fe200078e0054 */
[----:B------:R-:W-:-:S02]  /*2c20*/  MOV R41, R123 ;  /* 0x0000007b00297202 */ /* 0x000fc40000000f00 */
[----:B------:R-:W-:Y:S02]  /*2c30*/  CS2R R80, SRZ ;  /* 0x0000000000507805 */ /* 0x000fe4000001ff00 */
[----:B------:R-:W-:Y:S02]  /*2c40*/  PRMT R157, R42, 0x7610, R157 ;  /* 0x000076102a9d7816 */ /* 0x000fe4000000009d */
[----:B------:R-:W-:Y:S01]  /*2c50*/  PRMT R159, R41, 0x7610, R159 ;  /* 0x00007610299f7816 */ /* 0x000fe2000000009f */
[----:B------:R-:W-:Y:S01]  /*2c60*/  IMAD.MOV.U32 R41, RZ, RZ, R85 ;  /* 0x000000ffff297224 */ /* 0x000fe200078e0055 */
[----:B------:R-:W-:-:S04]  /*2c70*/  MOV R42, R92 ;  /* 0x0000005c002a7202 */ /* 0x000fc80000000f00 */
[----:B------:R-:W-:Y:S01]  /*2c80*/  PRMT R163, R40, 0x5410, R41 ;  /* 0x0000541028a37816 */ /* 0x000fe20000000029 */
[----:B------:R-:W-:Y:S02]  /*2c90*/  IMAD.MOV.U32 R40, RZ, RZ, R93 ;  /* 0x000000ffff287224 */ /* 0x000fe400078e005d */
[----:B------:R-:W-:-:S03]  /*2ca0*/  IMAD.MOV.U32 R41, RZ, RZ, R118 ;  /* 0x000000ffff297224 */ /* 0x000fc600078e0076 */
[----:B------:R-:W-:Y:S01]  /*2cb0*/  PRMT R166, R42, 0x5410, R40 ;  /* 0x000054102aa67816 */ /* 0x000fe20000000028 */
[----:B------:R-:W-:Y:S01]  /*2cc0*/  IMAD.MOV.U32 R42, RZ, RZ, R124 ;  /* 0x000000ffff2a7224 */ /* 0x000fe200078e007c */
[----:B------:R-:W-:-:S04]  /*2cd0*/  MOV R40, R119 ;  /* 0x0000007700287202 */ /* 0x000fc80000000f00 */
[----:B------:R-:W-:Y:S01]  /*2ce0*/  PRMT R167, R41, 0x5410, R40 ;  /* 0x0000541029a77816 */ /* 0x000fe20000000028 */
[----:B------:R-:W-:Y:S01]  /*2cf0*/  IMAD.MOV.U32 R41, RZ, RZ, R125 ;  /* 0x000000ffff297224 */ /* 0x000fe200078e007d */
[----:B------:R-:W-:-:S04]  /*2d00*/  PRMT R157, R157, 0x5410, R42 ;  /* 0x000054109d9d7816 */ /* 0x000fc8000000002a */
[----:B------:R-:W-:Y:S01]  /*2d10*/  PRMT R159, R159, 0x5410, R41 ;  /* 0x000054109f9f7816 */ /* 0x000fe20000000029 */
[----:B------:R-:W-:Y:S06]  /*2d20*/  @P4 BRA `(.L_x_466) ;  /* 0x00000000007c4947 */ /* 0x000fec0003800000 */
[----:B------:R-:W-:Y:S01]  /*2d30*/  IADD3 R41, P2, P5, R106, R90, R28 ;  /* 0x0000005a6a297210 */ /* 0x000fe20007d5e01c */
[----:B------:R-:W-:Y:S01]  /*2d40*/  ULDC.64 UR4, c[0x0][0x3c8] ;  /* 0x0000f20000047ab9 */ /* 0x000fe20000000a00 */
[----:B------:R-:W-:Y:S01]  /*2d50*/  ULDC.64 UR6, c[0x0][0x3e0] ;  /* 0x0000f80000067ab9 */ /* 0x000fe20000000a00 */
[----:B------:R-:W-:Y:S02]  /*2d60*/  CS2R R78, SRZ ;  /* 0x00000000004e7805 */ /* 0x000fe4000001ff00 */
[----:B------:R-:W-:Y:S02]  /*2d70*/  IADD3.X R46, R20, R0, R30, P2, P5 ;  /* 0x00000000142e7210 */ /* 0x000fe400017ea41e */
[----:B------:R-:W-:Y:S02]  /*2d80*/  CS2R R74, SRZ ;  /* 0x00000000004a7805 */ /* 0x000fe4000001ff00 */
[----:B------:R-:W-:Y:S02]  /*2d90*/  IADD3 R43, P2, P5, R100, R88, R32 ;  /* 0x00000058642b7210 */ /* 0x000fe40007d5e020 */
[----:B------:R-:W-:-:S02]  /*2da0*/  CS2R R80, SRZ ;  /* 0x0000000000507805 */ /* 0x000fc4000001ff00 */
[----:B------:R-:W-:Y:S01]  /*2db0*/  CS2R R76, SRZ ;  /* 0x00000000004c7805 */ /* 0x000fe2000001ff00 */
[----:B------:R-:W-:Y:S01]  /*2dc0*/  ULDC.64 UR8, c[0x0][0x208] ;  /* 0x0000820000087ab9 */ /* 0x000fe20000000a00 */
[----:B------:R-:W-:Y:S02]  /*2dd0*/  IADD3.X R44, R25, R115, R34, P2, P5 ;  /* 0x00000073192c7210 */ /* 0x000fe400017ea422 */
[----:B------:R-:W-:Y:S02]  /*2de0*/  LEA R40, P2, R41, UR4, 0x1 ;  /* 0x0000000429287c11 */ /* 0x000fe4000f8408ff */
[----:B------:R-:W-:Y:S02]  /*2df0*/  LEA R42, P5, R43, UR6, 0x1 ;  /* 0x000000062b2a7c11 */ /* 0x000fe4000f8a08ff */
[----:B------:R-:W-:Y:S02]  /*2e00*/  LEA.HI.X R41, R41, UR5, R46, 0x1, P2 ;  /* 0x0000000529297c11 */ /* 0x000fe400090f0c2e */
[----:B------:R-:W-:-:S02]  /*2e10*/  LEA.HI.X R43, R43, UR7, R44, 0x1, P5 ;  /* 0x000000072b2b7c11 */ /* 0x000fc4000a8f0c2c */
[-C--:B------:R-:W-:Y:S02]  /*2e20*/  ISETP.GE.AND P2, PT, R22, R116.reuse, PT ;  /* 0x000000741600720c */ /* 0x080fe40003f46270 */
[----:B------:R-:W-:Y:S02]  /*2e30*/  ISETP.GE.AND P5, PT, R215, R116, PT ;  /* 0x00000074d700720c */ /* 0x000fe40003fa6270 */
[----:B------:R-:W-:Y:S02]  /*2e40*/  CS2R R70, SRZ ;  /* 0x0000000000467805 */ /* 0x000fe4000001ff00 */
[----:B------:R-:W-:Y:S02]  /*2e50*/  CS2R R66, SRZ ;  /* 0x0000000000427805 */ /* 0x000fe4000001ff00 */
[----:B------:R-:W-:-:S05]  /*2e60*/  CS2R R72, SRZ ;  /* 0x0000000000487805 */ /* 0x000fca000001ff00 */
[----:B------:R0:W5:Y:S04]  /*2e70*/  @!P2 LDG.E.64 R78, desc[UR8][R40.64] ;  /* 0x00000008284ea981 */ /* 0x000168000c1e1b00 */
[----:B------:R0:W5:Y:S01]  /*2e80*/  @!P2 LDG.E.64 R80, desc[UR8][R42.64] ;  /* 0x000000082a50a981 */ /* 0x000162000c1e1b00 */
[----:B------:R-:W-:-:S03]  /*2e90*/  ISETP.GE.AND P2, PT, R214, R116, PT ;  /* 0x00000074d600720c */ /* 0x000fc60003f46270 */
[----:B------:R0:W5:Y:S04]  /*2ea0*/  @!P5 LDG.E.64 R74, desc[UR8][R40.64+0x40] ;  /* 0x00004008284ad981 */ /* 0x000168000c1e1b00 */
[----:B------:R0:W5:Y:S01]  /*2eb0*/  @!P5 LDG.E.64 R76, desc[UR8][R42.64+0x40] ;  /* 0x000040082a4cd981 */ /* 0x000162000c1e1b00 */
[----:B------:R-:W-:Y:S02]  /*2ec0*/  ISETP.GE.AND P5, PT, R216, R116, PT ;  /* 0x00000074d800720c */ /* 0x000fe40003fa6270 */
[----:B------:R-:W-:-:S03]  /*2ed0*/  CS2R R68, SRZ ;  /* 0x0000000000447805 */ /* 0x000fc6000001ff00 */
[----:B------:R0:W5:Y:S04]  /*2ee0*/  @!P2 LDG.E.64 R70, desc[UR8][R40.64+0x80] ;  /* 0x000080082846a981 */ /* 0x000168000c1e1b00 */
[----:B------:R0:W5:Y:S04]  /*2ef0*/  @!P2 LDG.E.64 R72, desc[UR8][R42.64+0x80] ;  /* 0x000080082a48a981 */ /* 0x000168000c1e1b00 */
[----:B------:R0:W5:Y:S04]  /*2f00*/  @!P5 LDG.E.64 R66, desc[UR8][R40.64+0xc0] ;  /* 0x0000c0082842d981 */ /* 0x000168000c1e1b00 */
[----:B------:R0:W5:Y:S02]  /*2f10*/  @!P5 LDG.E.64 R68, desc[UR8][R42.64+0xc0] ;  /* 0x0000c0082a44d981 */ /* 0x000164000c1e1b00 */
.L_x_466:
[----:B------:R-:W-:Y:S05]  /*2f20*/  BSYNC B1 ;  /* 0x0000000000017941 */ /* 0x000fea0003800000 */
.L_x_465:
        /* <DEDUP_REMOVED lines=9> */
[----:B------:R-:W-:Y:S01]  /*2fc0*/  CS2R R64, SRZ ;  /* 0x0000000000407805 */ /* 0x000fe2000001ff00 */
[----:B------:R-:W-:Y:S06]  /*2fd0*/  @P5 BRA `(.L_x_468) ;  /* 0x00000000007c5947 */ /* 0x000fec0003800000 */
[----:B------:R-:W-:Y:S01]  /*2fe0*/  IADD3 R90, P2, P6, R106, R27, R90 ;  /* 0x0000001b6a5a7210 */ /* 0x000fe20007e5e05a */
[----:B------:R-:W-:Y:S01]  /*2ff0*/  ULDC.64 UR4, c[0x0][0x3c8] ;  /* 0x0000f20000047ab9 */ /* 0x000fe20000000a00 */
[----:B------:R-:W-:Y:S01]  /*3000*/  ULDC.64 UR6, c[0x0][0x3e0] ;  /* 0x0000f80000067ab9 */ /* 0x000fe20000000a00 */
[----:B------:R-:W-:Y:S02]  /*3010*/  CS2R R62, SRZ ;  /* 0x00000000003e7805 */ /* 0x000fe4000001ff00 */
[----:B0-----:R-:W-:Y:S02]  /*3020*/  IADD3.X R41, R20, R29, R0, P2, P6 ;  /* 0x0000001d14297210 */ /* 0x001fe400017ec400 */
[----:B------:R-:W-:Y:S02]  /*3030*/  CS2R R64, SRZ ;  /* 0x0000000000407805 */ /* 0x000fe4000001ff00 */
[----:B------:R-:W-:Y:S01]  /*3040*/  IADD3 R88, P2, P6, R100, R31, R88 ;  /* 0x0000001f64587210 */ /* 0x000fe20007e5e058 */
[----:B------:R-:W-:-:S03]  /*3050*/  ULDC.64 UR8, c[0x0][0x208] ;  /* 0x0000820000087ab9 */ /* 0x000fc60000000a00 */
[----:B------:R-:W-:Y:S02]  /*3060*/  IADD3.X R115, R25, R33, R115, P2, P6 ;  /* 0x0000002119737210 */ /* 0x000fe400017ec473 */
[----:B------:R-:W-:-:S04]  /*3070*/  LEA R40, P2, R90, UR4, 0x1 ;  /* 0x000000045a287c11 */ /* 0x000fc8000f8408ff */
[----:B------:R-:W-:Y:S02]  /*3080*/  LEA.HI.X R41, R90, UR5, R41, 0x1, P2 ;  /* 0x000000055a297c11 */ /* 0x000fe400090f0c29 */
[----:B------:R-:W-:-:S04]  /*3090*/  LEA R42, P2, R88, UR6, 0x1 ;  /* 0x00000006582a7c11 */ /* 0x000fc8000f8408ff */
[----:B------:R-:W-:Y:S02]  /*30a0*/  LEA.HI.X R43, R88, UR7, R115, 0x1, P2 ;  /* 0x00000007582b7c11 */ /* 0x000fe400090f0c73 */
[----:B------:R-:W-:Y:S02]  /*30b0*/  ISETP.GE.AND P2, PT, R22, R116, PT ;  /* 0x000000741600720c */ /* 0x000fe40003f46270 */
[----:B------:R-:W-:Y:S02]  /*30c0*/  CS2R R56, SRZ ;  /* 0x0000000000387805 */ /* 0x000fe4000001ff00 */
[----:B------:R-:W-:-:S09]  /*30d0*/  CS2R R58, SRZ ;  /* 0x00000000003a7805 */ /* 0x000fd2000001ff00 */
[----:B------:R1:W5:Y:S04]  /*30e0*/  @!P2 LDG.E.64 R62, desc[UR8][R40.64] ;  /* 0x00000008283ea981 */ /* 0x000368000c1e1b00 */
[----:B------:R1:W5:Y:S01]  /*30f0*/  @!P2 LDG.E.64 R64, desc[UR8][R42.64] ;  /* 0x000000082a40a981 */ /* 0x000362000c1e1b00 */
        /* <DEDUP_REMOVED lines=10> */
[----:B------:R-:W-:-:S13]  /*31a0*/  ISETP.GE.AND P2, PT, R216, R116, PT ;  /* 0x00000074d800720c */ /* 0x000fda0003f46270 */
[----:B------:R1:W5:Y:S04]  /*31b0*/  @!P2 LDG.E.64 R44, desc[UR8][R40.64+0xc0] ;  /* 0x0000c008282ca981 */ /* 0x000368000c1e1b00 */
[----:B------:R1:W5:Y:S02]  /*31c0*/  @!P2 LDG.E.64 R46, desc[UR8][R42.64+0xc0] ;  /* 0x0000c0082a2ea981 */ /* 0x000364000c1e1b00 */
.L_x_468:
[----:B------:R-:W-:Y:S05]  /*31d0*/  BSYNC B1 ;  /* 0x0000000000017941 */ /* 0x000fea0003800000 */
.L_x_467:
[----:B01---5:R-:W-:Y:S01]  /*31e0*/  IMAD.MOV.U32 R40, RZ, RZ, R67 ;  /* 0x000000ffff287224 */ /* 0x023fe200078e0043 */
[----:B------:R-:W-:Y:S01]  /*31f0*/  MOV R0, R66 ;  /* 0x0000004200007202 */ /* 0x000fe20000000f00 */
[----:B------:R-:W-:Y:S01]  /*3200*/  IMAD.MOV.U32 R41, RZ, RZ, R70 ;  /* 0x000000ffff297224 */ /* 0x000fe200078e0046 */
[----:B------:R-:W-:Y:S02]  /*3210*/  MOV R42, R71 ;  /* 0x00000047002a7202 */ /* 0x000fe40000000f00 */
[----:B------:R-:W-:Y:S01]  /*3220*/  PRMT R138, R0, 0x5410, R40 ;  /* 0x00005410008a7816 */ /* 0x000fe20000000028 */
[----:B------:R-:W-:Y:S01]  /*3230*/  IMAD.MOV.U32 R0, RZ, RZ, R74 ;  /* 0x000000ffff007224 */ /* 0x000fe200078e004a */
[----:B------:R-:W-:Y:S01]  /*3240*/  PRMT R145, R41, 0x5410, R42 ;  /* 0x0000541029917816 */ /* 0x000fe2000000002a */
[----:B------:R-:W-:Y:S01]  /*3250*/  IMAD.MOV.U32 R40, RZ, RZ, R75 ;  /* 0x000000ffff287224 */ /* 0x000fe200078e004b */
[----:B------:R-:W-:Y:S01]  /*3260*/  MOV R41, R78 ;  /* 0x0000004e00297202 */ /* 0x000fe20000000f00 */
[----:B------:R-:W-:Y:S01]  /*3270*/  IMAD.MOV.U32 R42, RZ, RZ, R79 ;  /* 0x000000ffff2a7224 */ /* 0x000fe200078e004f */
[----:B------:R-:W-:-:S02]  /*3280*/  ISETP.NE.AND P2, PT, R221, 0x3, PT ;  /* 0x00000003dd00780c */ /* 0x000fc40003f45270 */
[----:B------:R-:W-:Y:S01]  /*3290*/  PRMT R152, R0, 0x5410, R40 ;  /* 0x0000541000987816 */ /* 0x000fe20000000028 */
[----:B------:R-:W-:Y:S01]  /*32a0*/  IMAD.MOV.U32 R0, RZ, RZ, R68 ;  /* 0x000000ffff007224 */ /* 0x000fe200078e0044 */
[----:B------:R-:W-:Y:S01]  /*32b0*/  PRMT R161, R161, 0x5410, R41 ;  /* 0x00005410a1a17816 */ /* 0x000fe20000000029 */
[----:B------:R-:W-:Y:S01]  /*32c0*/  IMAD.MOV.U32 R41, RZ, RZ, R72 ;  /* 0x000000ffff297224 */ /* 0x000fe200078e0048 */
[----:B------:R-:W-:Y:S01]  /*32d0*/  PRMT R160, R42, 0x7610, R160 ;  /* 0x000076102aa07816 */ /* 0x000fe200000000a0 */
[----:B------:R-:W-:Y:S01]  /*32e0*/  IMAD.MOV.U32 R42, RZ, RZ, R73 ;  /* 0x000000ffff2a7224 */ /* 0x000fe200078e0049 */
[----:B------:R-:W-:-:S04]  /*32f0*/  MOV R40, R69 ;  /* 0x0000004500287202 */ /* 0x000fc80000000f00 */
[----:B------:R-:W-:Y:S01]  /*3300*/  PRMT R139, R0, 0x5410, R40 ;  /* 0x00005410008b7816 */ /* 0x000fe20000000028 */
[----:B------:R-:W-:Y:S01]  /*3310*/  IMAD.MOV.U32 R40, RZ, RZ, R77 ;  /* 0x000000ffff287224 */ /* 0x000fe200078e004d */
[----:B------:R-:W-:Y:S01]  /*3320*/  PRMT R146, R41, 0x5410, R42 ;  /* 0x0000541029927816 */ /* 0x000fe2000000002a */
[----:B------:R-:W-:Y:S01]  /*3330*/  IMAD.MOV.U32 R41, RZ, RZ, R80 ;  /* 0x000000ffff297224 */ /* 0x000fe200078e0050 */
[----:B------:R-:W-:Y:S02]  /*3340*/  MOV R0, R76 ;  /* 0x0000004c00007202 */ /* 0x000fe40000000f00 */
[----:B------:R-:W-:Y:S02]  /*3350*/  MOV R42, R81 ;  /* 0x00000051002a7202 */ /* 0x000fe40000000f00 */
[----:B------:R-:W-:Y:S01]  /*3360*/  PRMT R153, R0, 0x5410, R40 ;  /* 0x0000541000997816 */ /* 0x000fe20000000028 */
[----:B------:R-:W-:Y:S01]  /*3370*/  IMAD.MOV.U32 R0, RZ, RZ, R44 ;  /* 0x000000ffff007224 */ /* 0x000fe200078e002c */
[----:B------:R-:W-:Y:S01]  /*3380*/  PRMT R160, R160, 0x5410, R42 ;  /* 0x00005410a0a07816 */ /* 0x000fe2000000002a */
[----:B------:R-:W-:Y:S01]  /*3390*/  IMAD.MOV.U32 R40, RZ, RZ, R45 ;  /* 0x000000ffff287224 */ /* 0x000fe200078e002d */
[----:B------:R-:W-:Y:S01]  /*33a0*/  PRMT R161, R41, 0x7610, R161 ;  /* 0x0000761029a17816 */ /* 0x000fe200000000a1 */
[----:B------:R-:W-:Y:S01]  /*33b0*/  IMAD.MOV.U32 R42, RZ, RZ, R51 ;  /* 0x000000ffff2a7224 */ /* 0x000fe200078e0033 */
[----:B------:R-:W-:-:S02]  /*33c0*/  MOV R41, R50 ;  /* 0x0000003200297202 */ /* 0x000fc40000000f00 */
[----:B------:R-:W-:Y:S01]  /*33d0*/  PRMT R88, R0, 0x5410, R40 ;  /* 0x0000541000587816 */ /* 0x000fe20000000028 */
[----:B------:R-:W-:Y:S01]  /*33e0*/  IMAD.MOV.U32 R40, RZ, RZ, R62 ;  /* 0x000000ffff287224 */ /* 0x000fe200078e003e */
[----:B------:R-:W-:Y:S01]  /*33f0*/  PRMT R90, R41, 0x5410, R42 ;  /* 0x00005410295a7816 */ /* 0x000fe2000000002a */
[----:B------:R-:W-:Y:S01]  /*3400*/  IMAD.MOV.U32 R42, RZ, RZ, R56 ;  /* 0x000000ffff2a7224 */ /* 0x000fe200078e0038 */
[----:B------:R-:W-:Y:S01]  /*3410*/  MOV R41, R57 ;  /* 0x0000003900297202 */ /* 0x000fe20000000f00 */
[----:B------:R-:W-:-:S03]  /*3420*/  IMAD.MOV.U32 R0, RZ, RZ, R63 ;  /* 0x000000ffff007224 */ /* 0x000fc600078e003f */
        /* <DEDUP_REMOVED lines=10> */
[----:B------:R-:W-:Y:S01]  /*34d0*/  MOV R40, R64 ;  /* 0x0000004000287202 */ /* 0x000fe20000000f00 */
[----:B------:R-:W-:-:S03]  /*34e0*/  IMAD.MOV.U32 R0, RZ, RZ, R65 ;  /* 0x000000ffff007224 */ /* 0x000fc600078e0041 */
[----:B------:R-:W-:Y:S02]  /*34f0*/  PRMT R135, R42, 0x5410, R41 ;  /* 0x000054102a877816 */ /* 0x000fe40000000029 */
[----:B------:R-:W-:Y:S01]  /*3500*/  PRMT R137, R40, 0x5410, R0 ;  /* 0x0000541028897816 */ /* 0x000fe20000000000 */
[----:B------:R-:W-:Y:S06]  /*3510*/  @!P2 BRA `(.L_x_469) ;  /* 0x000000000004a947 */ /* 0x000fec0003800000 */
[----:B------:R-:W-:Y:S01]  /*3520*/  BPT.TRAP 0x1 ;  /* 0x000000040000795c */ /* 0x000fe20000300000 */
.L_x_469:
[----:B------:R-:W-:Y:S01]  /*3530*/  IMAD R0, R17, 0x8, R16 ;  /* 0x0000000811007824 */ /* 0x000fe200078e0210 */
[----:B------:R-:W-:Y:S01]  /*3540*/  SHF.L.U32 R115, R219, 0x1f, RZ ;  /* 0x0000001fdb737819 */ /* 0x000fe200000006ff */
[----:B------:R-:W-:Y:S03]  /*3550*/  BSSY B1, `(.L_x_470) ;  /* 0x0000003000017945 */ /* 0x000fe60003800000 */
[----:B------:R-:W0:Y:S02]  /*3560*/  SYNCS.PHASECHK.TRANS64.TRYWAIT P6, [R0+URZ+0x38890], R115 ;  /* 0x03889073000075a7 */ /* 0x000e2400080c017f */
[----:B0-----:R-:W-:Y:S05]  /*3570*/  @!P6 BRA `(.L_x_471) ;  /* 0x000002180054e947 */ /* 0x001fea0003800000 */
.L_x_786:
[----:B------:R-:W-:Y:S05]  /*3580*/  BSYNC B1 ;  /* 0x0000000000017941 */ /* 0x000fea0003800000 */
.L_x_470:
[----:B------:R-:W-:Y:S04]  /*3590*/  BSSY B1, `(.L_x_472) ;  /* 0x00000cf000017945 */ /* 0x000fe80003800000 */
[----:B------:R-:W-:Y:S05]  /*35a0*/  @P3 BRA `(.L_x_473) ;  /* 0x0000000c00343947 */ /* 0x000fea0003800000 */
[----:B------:R-:W-:Y:S01]  /*35b0*/  ISETP.NE.AND P3, PT, R26, RZ, PT ;  /* 0x000000ff1a00720c */ /* 0x000fe20003f65270 */
[----:B------:R-:W-:-:S12]  /*35c0*/  BSSY B2, `(.L_x_474) ;  /* 0x0000032000027945 */ /* 0x000fd80003800000 */
[----:B------:R-:W-:Y:S05]  /*35d0*/  @!P3 BRA `(.L_x_475) ;  /* 0x0000000000c0b947 */ /* 0x000fea0003800000 */
[----:B------:R1:W2:Y:S01]  /*35e0*/  LDS.128 R40, [R4+0x24400] ;  /* 0x0244000004287984 */ /* 0x0002a20000000c00 */
[----:B------:R-:W-:Y:S01]  /*35f0*/  ISETP.GE.AND P3, PT, R22, R116, PT ;  /* 0x000000741600720c */ /* 0x000fe20003f66270 */
[----:B------:R-:W-:-:S12]  /*3600*/  BSSY B3, `(.L_x_476) ;  /* 0x000002b000037945 */ /* 0x000fd80003800000 */
[----:B-1----:R-:W-:Y:S05]  /*3610*/  @P3 BRA `(.L_x_477) ;  /* 0x0000000000a43947 */ /* 0x002fea0003800000 */
[--C-:B------:R-:W-:Y:S01]  /*3620*/  SHF.R.U64 R154, R122, 0x10, R123.reuse ;  /* 0x000000107a9a7819 */ /* 0x100fe2000000127b */
[--C-:B--2---:R-:W-:Y:S01]  /*3630*/  HADD2.F32 R156, -RZ, R43.reuse.H0_H0 ;  /* 0x2000002bff9c7230 */ /* 0x104fe20000004100 */
[----:B------:R-:W-:Y:S02]  /*3640*/  SHF.R.U32.HI R122, RZ, 0x10, R123 ;  /* 0x00000010ff7a7819 */ /* 0x000fe4000001167b */
[--C-:B------:R-:W-:Y:S01]  /*3650*/  SHF.R.U32.HI R155, RZ, 0x10, R125.reuse ;  /* 0x00000010ff9b7819 */ /* 0x100fe2000001167d */
[----:B------:R-:W-:Y:S01]  /*3660*/  HADD2.F32 R154, -RZ, R154.H0_H0 ;  /* 0x2000009aff9a7230 */ /* 0x000fe20000004100 */
[----:B------:R-:W-:Y:S01]  /*3670*/  SHF.R.U64 R123, R124, 0x10, R125 ;  /* 0x000000107c7b7819 */ /* 0x000fe2000000127d */
[----:B------:R-:W-:Y:S02]  /*3680*/  HADD2.F32 R124, -RZ, R43.H1_H1 ;  /* 0x3000002bff7c7230 */ /* 0x000fe40000004100 */
[----:B------:R-:W-:Y:S02]  /*3690*/  HADD2.F32 R155, -RZ, R155.H0_H0 ;  /* 0x2000009bff9b7230 */ /* 0x000fe40000004100 */
[----:B------:R-:W-:-:S02]  /*36a0*/  HADD2.F32 R158, -RZ, R123.H0_H0 ;  /* 0x2000007bff9e7230 */ /* 0x000fc40000004100 */
[--C-:B------:R-:W-:Y:S02]  /*36b0*/  HADD2.F32 R123, -RZ, R41.reuse.H1_H1 ;  /* 0x30000029ff7b7230 */ /* 0x100fe40000004100 */
[-C--:B------:R-:W-:Y:S01]  /*36c0*/  FMUL.FTZ R43, R124, R155.reuse ;  /* 0x0000009b7c2b7220 */ /* 0x080fe20000410000 */
[----:B------:R-:W-:Y:S02]  /*36d0*/  HADD2.F32 R41, -RZ, R41.H0_H0 ;  /* 0x20000029ff297230 */ /* 0x000fe40000004100 */
[C---:B------:R-:W-:Y:S01]  /*36e0*/  FMUL.FTZ R155, R156.reuse, R155 ;  /* 0x0000009b9c9b7220 */ /* 0x040fe20000410000 */
[----:B------:R-:W-:Y:S02]  /*36f0*/  HADD2.F32 R125, -RZ, R122.H0_H0 ;  /* 0x2000007aff7d7230 */ /* 0x000fe40000004100 */
[-C--:B------:R-:W-:Y:S01]  /*3700*/  FMUL.FTZ R122, R123, R158.reuse ;  /* 0x0000009e7b7a7220 */ /* 0x080fe20000410000 */
[C---:B------:R-:W-:Y:S02]  /*3710*/  FMUL.FTZ R158, R41.reuse, R158 ;  /* 0x0000009e299e7220 */ /* 0x040fe40000410000 */
[-C--:B------:R-:W-:Y:S01]  /*3720*/  FFMA.FTZ R43, R156, R125.reuse, -R43 ;  /* 0x0000007d9c2b7223 */ /* 0x080fe2000001082b */
[----:B------:R-:W-:Y:S01]  /*3730*/  FFMA.FTZ R124, R124, R125, R155 ;  /* 0x0000007d7c7c7223 */ /* 0x000fe2000001009b */
[----:B------:R-:W-:Y:S01]  /*3740*/  FFMA.FTZ R41, R41, R154, -R122 ;  /* 0x0000009a29297223 */ /* 0x000fe2000001087a */
[----:B------:R-:W-:-:S02]  /*3750*/  HADD2.F32 R125, -RZ, R157.H1_H1 ;  /* 0x3000009dff7d7230 */ /* 0x000fc40000004100 */
[----:B------:R-:W-:Y:S01]  /*3760*/  FFMA.FTZ R122, R123, R154, R158 ;  /* 0x0000009a7b7a7223 */ /* 0x000fe2000001009e */
[--C-:B------:R-:W-:Y:S01]  /*3770*/  HADD2.F32 R155, -RZ, R40.reuse.H1_H1 ;  /* 0x30000028ff9b7230 */ /* 0x100fe20000004100 */
[----:B------:R-:W-:Y:S01]  /*3780*/  F2FP.F16.F32.PACK_AB R43, R124, R43 ;  /* 0x0000002b7c2b723e */ /* 0x000fe200000000ff */
[----:B------:R-:W-:Y:S02]  /*3790*/  HADD2.F32 R156, -RZ, R40.H0_H0 ;  /* 0x20000028ff9c7230 */ /* 0x000fe40000004100 */
[----:B------:R-:W-:Y:S01]  /*37a0*/  HADD2.F32 R123, -RZ, R159.H1_H1 ;  /* 0x3000009fff7b7230 */ /* 0x000fe20000004100 */
[----:B------:R-:W-:Y:S01]  /*37b0*/  F2FP.F16.F32.PACK_AB R41, R122, R41 ;  /* 0x000000297a29723e */ /* 0x000fe200000000ff */
[--C-:B------:R-:W-:Y:S02]  /*37c0*/  HADD2.F32 R40, -RZ, R42.reuse.H1_H1 ;  /* 0x3000002aff287230 */ /* 0x100fe40000004100 */
[----:B------:R-:W-:Y:S01]  /*37d0*/  FMUL.FTZ R158, R156, R125 ;  /* 0x0000007d9c9e7220 */ /* 0x000fe20000410000 */
[----:B------:R-:W-:-:S02]  /*37e0*/  HADD2.F32 R42, -RZ, R42.H0_H0 ;  /* 0x2000002aff2a7230 */ /* 0x000fc40000004100 */
[----:B------:R-:W-:Y:S02]  /*37f0*/  HADD2.F32 R154, -RZ, R157.H0_H0 ;  /* 0x2000009dff9a7230 */ /* 0x000fe40000004100 */
[C---:B------:R-:W-:Y:S01]  /*3800*/  FMUL.FTZ R157, R155.reuse, R125 ;  /* 0x0000007d9b9d7220 */ /* 0x040fe20000410000 */
[----:B------:R-:W-:Y:S02]  /*3810*/  HADD2.F32 R159, -RZ, R159.H0_H0 ;  /* 0x2000009fff9f7230 */ /* 0x000fe40000004100 */
[-C--:B------:R-:W-:Y:S01]  /*3820*/  FMUL.FTZ R125, R40, R123.reuse ;  /* 0x0000007b287d7220 */ /* 0x080fe20000410000 */
[----:B------:R-:W-:Y:S01]  /*3830*/  FMUL.FTZ R123, R42, R123 ;  /* 0x0000007b2a7b7220 */ /* 0x000fe20000410000 */
[-C--:B------:R-:W-:Y:S01]  /*3840*/  FFMA.FTZ R157, R156, R154.reuse, -R157 ;  /* 0x0000009a9c9d7223 */ /* 0x080fe2000001089d */
[----:B------:R-:W-:Y:S01]  /*3850*/  FFMA.FTZ R158, R155, R154, R158 ;  /* 0x0000009a9b9e7223 */ /* 0x000fe2000001009e */
[-C--:B------:R-:W-:Y:S01]  /*3860*/  FFMA.FTZ R125, R42, R159.reuse, -R125 ;  /* 0x0000009f2a7d7223 */ /* 0x080fe2000001087d */
[----:B------:R-:W-:-:S03]  /*3870*/  FFMA.FTZ R40, R40, R159, R123 ;  /* 0x0000009f28287223 */ /* 0x000fc6000001007b */
[----:B------:R-:W-:Y:S02]  /*3880*/  F2FP.F16.F32.PACK_AB R158, R158, R157 ;  /* 0x0000009d9e9e723e */ /* 0x000fe400000000ff */
[----:B------:R-:W-:Y:S02]  /*3890*/  F2FP.F16.F32.PACK_AB R42, R40, R125 ;  /* 0x0000007d282a723e */ /* 0x000fe400000000ff */
[----:B------:R-:W-:-:S07]  /*38a0*/  MOV R40, R158 ;  /* 0x0000009e00287202 */ /* 0x000fce0000000f00 */
.L_x_477:
[----:B------:R-:W-:Y:S05]  /*38b0*/  BSYNC B3 ;  /* 0x0000000000037941 */ /* 0x000fea0003800000 */
.L_x_476:
[----:B------:R-:W-:Y:S02]  /*38c0*/  ULDC.64 UR4, c[0x0][0x208] ;  /* 0x0000820000047ab9 */ /* 0x000fe40000000a00 */
[----:B--2---:R1:W-:Y:S03]  /*38d0*/  STG.E.128 desc[UR4][R60.64], R40 ;  /* 0x000000283c007986 */ /* 0x0043e6000c101d04 */
.L_x_475:
[----:B------:R-:W-:Y:S05]  /*38e0*/  BSYNC B2 ;  /* 0x0000000000027941 */ /* 0x000fea0003800000 */
.L_x_474:
[----:B------:R-:W-:Y:S01]  /*38f0*/  ISETP.NE.AND P3, PT, R10, RZ, PT ;  /* 0x000000ff0a00720c */ /* 0x000fe20003f65270 */
[----:B------:R-:W-:-:S12]  /*3900*/  BSSY B2, `(.L_x_478) ;  /* 0x0000032000027945 */ /* 0x000fd80003800000 */
[----:B------:R-:W-:Y:S05]  /*3910*/  @!P3 BRA `(.L_x_479) ;  /* 0x0000000000c0b947 */ /* 0x000fea0003800000 */
[----:B-1----:R1:W2:Y:S01]  /*3920*/  LDS.128 R40, [R4+0x26c00] ;  /* 0x026c000004287984 */ /* 0x0022a20000000c00 */
[----:B------:R-:W-:Y:S01]  /*3930*/  ISETP.GE.AND P3, PT, R215, R116, PT ;  /* 0x00000074d700720c */ /* 0x000fe20003f66270 */
[----:B------:R-:W-:-:S12]  /*3940*/  BSSY B3, `(.L_x_480) ;  /* 0x000002b000037945 */ /* 0x000fd80003800000 */
[----:B-1----:R-:W-:Y:S05]  /*3950*/  @P3 BRA `(.L_x_481) ;  /* 0x0000000000a43947 */ /* 0x002fea0003800000 */
[----:B------:R-:W-:Y:S01]  /*3960*/  SHF.R.U64 R122, R94, 0x10, R95 ;  /* 0x000000105e7a7819 */ /* 0x000fe2000000125f */
[----:B--2---:R-:W-:Y:S01]  /*3970*/  HADD2.F32 R124, -RZ, R43.H0_H0 ;  /* 0x2000002bff7c7230 */ /* 0x004fe20000004100 */
[----:B------:R-:W-:Y:S01]  /*3980*/  SHF.R.U32.HI R123, RZ, 0x10, R119 ;  /* 0x00000010ff7b7819 */ /* 0x000fe20000011677 */
[----:B------:R-:W-:Y:S01]  /*3990*/  HADD2.F32 R155, -RZ, R165.H1_H1 ;  /* 0x300000a5ff9b7230 */ /* 0x000fe20000004100 */
[----:B------:R-:W-:Y:S01]  /*39a0*/  SHF.R.U32.HI R94, RZ, 0x10, R95 ;  /* 0x00000010ff5e7819 */ /* 0x000fe2000001165f */
[----:B------:R-:W-:Y:S01]  /*39b0*/  HADD2.F32 R122, -RZ, R122.H0_H0 ;  /* 0x2000007aff7a7230 */ /* 0x000fe20000004100 */
[----:B------:R-:W-:Y:S01]  /*39c0*/  SHF.R.U64 R95, R118, 0x10, R119 ;  /* 0x00000010765f7819 */ /* 0x000fe20000001277 */
[----:B------:R-:W-:Y:S02]  /*39d0*/  HADD2.F32 R123, -RZ, R123.H0_H0 ;  /* 0x2000007bff7b7230 */ /* 0x000fe40000004100 */
[----:B------:R-:W-:Y:S02]  /*39e0*/  HADD2.F32 R118, -RZ, R43.H1_H1 ;  /* 0x3000002bff767230 */ /* 0x000fe40000004100 */
[----:B------:R-:W-:-:S02]  /*39f0*/  HADD2.F32 R154, -RZ, R95.H0_H0 ;  /* 0x2000005fff9a7230 */ /* 0x000fc40000004100 */
[--C-:B------:R-:W-:Y:S02]  /*3a00*/  HADD2.F32 R95, -RZ, R41.reuse.H1_H1 ;  /* 0x30000029ff5f7230 */ /* 0x100fe40000004100 */
[-C--:B------:R-:W-:Y:S01]  /*3a10*/  FMUL.FTZ R43, R118, R123.reuse ;  /* 0x0000007b762b7220 */ /* 0x080fe20000410000 */
[----:B------:R-:W-:Y:S02]  /*3a20*/  HADD2.F32 R41, -RZ, R41.H0_H0 ;  /* 0x20000029ff297230 */ /* 0x000fe40000004100 */
[C---:B------:R-:W-:Y:S01]  /*3a30*/  FMUL.FTZ R123, R124.reuse, R123 ;  /* 0x0000007b7c7b7220 */ /* 0x040fe20000410000 */
[----:B------:R-:W-:Y:S02]  /*3a40*/  HADD2.F32 R119, -RZ, R94.H0_H0 ;  /* 0x2000005eff777230 */ /* 0x000fe40000004100 */
[-C--:B------:R-:W-:Y:S01]  /*3a50*/  FMUL.FTZ R94, R95, R154.reuse ;  /* 0x0000009a5f5e7220 */ /* 0x080fe20000410000 */
[----:B------:R-:W-:Y:S02]  /*3a60*/  FMUL.FTZ R154, R41, R154 ;  /* 0x0000009a299a7220 */ /* 0x000fe40000410000 */
[-C--:B------:R-:W-:Y:S01]  /*3a70*/  FFMA.FTZ R43, R124, R119.reuse, -R43 ;  /* 0x000000777c2b7223 */ /* 0x080fe2000001082b */
[----:B------:R-:W-:Y:S01]  /*3a80*/  FFMA.FTZ R118, R118, R119, R123 ;  /* 0x0000007776767223 */ /* 0x000fe2000001007b */
[----:B------:R-:W-:-:S02]  /*3a90*/  HADD2.F32 R119, -RZ, R167.H0_H0 ;  /* 0x200000a7ff777230 */ /* 0x000fc40000004100 */
[-C--:B------:R-:W-:Y:S01]  /*3aa0*/  FFMA.FTZ R41, R41, R122.reuse, -R94 ;  /* 0x0000007a29297223 */ /* 0x080fe2000001085e */
[--C-:B------:R-:W-:Y:S02]  /*3ab0*/  HADD2.F32 R123, -RZ, R40.reuse.H1_H1 ;  /* 0x30000028ff7b7230 */ /* 0x100fe40000004100 */
[----:B------:R-:W-:Y:S01]  /*3ac0*/  FFMA.FTZ R94, R95, R122, R154 ;  /* 0x0000007a5f5e7223 */ /* 0x000fe2000001009a */
[----:B------:R-:W-:Y:S01]  /*3ad0*/  HADD2.F32 R124, -RZ, R40.H0_H0 ;  /* 0x20000028ff7c7230 */ /* 0x000fe20000004100 */
[----:B------:R-:W-:Y:S01]  /*3ae0*/  F2FP.F16.F32.PACK_AB R43, R118, R43 ;  /* 0x0000002b762b723e */ /* 0x000fe200000000ff */
[----:B------:R-:W-:Y:S02]  /*3af0*/  HADD2.F32 R95, -RZ, R167.H1_H1 ;  /* 0x300000a7ff5f7230 */ /* 0x000fe40000004100 */
[-C--:B------:R-:W-:Y:S01]  /*3b00*/  FMUL.FTZ R125, R123, R119.reuse ;  /* 0x000000777b7d7220 */ /* 0x080fe20000410000 */
[--C-:B------:R-:W-:Y:S02]  /*3b10*/  HADD2.F32 R40, -RZ, R42.reuse.H1_H1 ;  /* 0x3000002aff287230 */ /* 0x100fe40000004100 */
[----:B------:R-:W-:Y:S01]  /*3b20*/  FMUL.FTZ R154, R124, R119 ;  /* 0x000000777c9a7220 */ /* 0x000fe20000410000 */
[----:B------:R-:W-:Y:S01]  /*3b30*/  HADD2.F32 R122, -RZ, R165.H0_H0 ;  /* 0x200000a5ff7a7230 */ /* 0x000fe20000004100 */
[----:B------:R-:W-:Y:S01]  /*3b40*/  F2FP.F16.F32.PACK_AB R41, R94, R41 ;  /* 0x000000295e29723e */ /* 0x000fe200000000ff */
[----:B------:R-:W-:-:S02]  /*3b50*/  HADD2.F32 R42, -RZ, R42.H0_H0 ;  /* 0x2000002aff2a7230 */ /* 0x000fc40000004100 */
[-C--:B------:R-:W-:Y:S01]  /*3b60*/  FMUL.FTZ R119, R40, R95.reuse ;  /* 0x0000005f28777220 */ /* 0x080fe20000410000 */
[-C--:B------:R-:W-:Y:S01]  /*3b70*/  FFMA.FTZ R125, R124, R122.reuse, -R125 ;  /* 0x0000007a7c7d7223 */ /* 0x080fe2000001087d */
[----:B------:R-:W-:Y:S01]  /*3b80*/  FFMA.FTZ R154, R123, R122, R154 ;  /* 0x0000007a7b9a7223 */ /* 0x000fe2000001009a */
[C---:B------:R-:W-:Y:S01]  /*3b90*/  FMUL.FTZ R95, R42.reuse, R95 ;  /* 0x0000005f2a5f7220 */ /* 0x040fe20000410000 */
[----:B------:R-:W-:-:S03]  /*3ba0*/  FFMA.FTZ R119, R42, R155, -R119 ;  /* 0x0000009b2a777223 */ /* 0x000fc60000010877 */
[----:B------:R-:W-:Y:S01]  /*3bb0*/  FFMA.FTZ R40, R40, R155, R95 ;  /* 0x0000009b28287223 */ /* 0x000fe2000001005f */
[----:B------:R-:W-:-:S04]  /*3bc0*/  F2FP.F16.F32.PACK_AB R154, R154, R125 ;  /* 0x0000007d9a9a723e */ /* 0x000fc800000000ff */
[----:B------:R-:W-:Y:S01]  /*3bd0*/  F2FP.F16.F32.PACK_AB R42, R40, R119 ;  /* 0x00000077282a723e */ /* 0x000fe200000000ff */
[----:B------:R-:W-:-:S07]  /*3be0*/  IMAD.MOV.U32 R40, RZ, RZ, R154 ;  /* 0x000000ffff287224 */ /* 0x000fce00078e009a */
.L_x_481:
[----:B------:R-:W-:Y:S05]  /*3bf0*/  BSYNC B3 ;  /* 0x0000000000037941 */ /* 0x000fea0003800000 */
.L_x_480:
[----:B------:R-:W-:Y:S02]  /*3c00*/  ULDC.64 UR4, c[0x0][0x208] ;  /* 0x0000820000047ab9 */ /* 0x000fe40000000a00 */
[----:B--2---:R2:W-:Y:S03]  /*3c10*/  STG.E.128 desc[UR4][R60.64+0x80], R40 ;  /* 0x000080283c007986 */ /* 0x0045e6000c101d04 */
.L_x_479:
[----:B------:R-:W-:Y:S05]  /*3c20*/  BSYNC B2 ;  /* 0x0000000000027941 */ /* 0x000fea0003800000 */
.L_x_478:
[----:B------:R-:W-:Y:S01]  /*3c30*/  ISETP.NE.AND P3, PT, R9, RZ, PT ;  /* 0x000000ff0900720c */ /* 0x000fe20003f65270 */
[----:B------:R-:W-:-:S12]  /*3c40*/  BSSY B2, `(.L_x_482) ;  /* 0x0000031000027945 */ /* 0x000fd80003800000 */
[----:B------:R-:W-:Y:S05]  /*3c50*/  @!P3 BRA `(.L_x_483) ;  /* 0x0000000000bcb947 */ /* 0x000fea0003800000 */
[----:B-12---:R1:W2:Y:S01]  /*3c60*/  LDS.128 R40, [R4+0x29400] ;  /* 0x0294000004287984 */ /* 0x0062a20000000c00 */
[----:B------:R-:W-:Y:S01]  /*3c70*/  ISETP.GE.AND P3, PT, R214, R116, PT ;  /* 0x00000074d600720c */ /* 0x000fe20003f66270 */
[----:B------:R-:W-:-:S12]  /*3c80*/  BSSY B3, `(.L_x_484) ;  /* 0x000002a000037945 */ /* 0x000fd80003800000 */
[----:B-1----:R-:W-:Y:S05]  /*3c90*/  @P3 BRA `(.L_x_485) ;  /* 0x0000000000a03947 */ /* 0x002fea0003800000 */
[--C-:B------:R-:W-:Y:S01]  /*3ca0*/  SHF.R.U64 R92, R92, 0x10, R93.reuse ;  /* 0x000000105c5c7819 */ /* 0x100fe2000000125d */
[--C-:B--2---:R-:W-:Y:S01]  /*3cb0*/  HADD2.F32 R95, -RZ, R41.reuse.H1_H1 ;  /* 0x30000029ff5f7230 */ /* 0x104fe20000004100 */
[----:B------:R-:W-:Y:S01]  /*3cc0*/  SHF.R.U32.HI R93, RZ, 0x10, R93 ;  /* 0x00000010ff5d7819 */ /* 0x000fe2000001165d */
[----:B------:R-:W-:Y:S01]  /*3cd0*/  HADD2.F32 R41, -RZ, R41.H0_H0 ;  /* 0x20000029ff297230 */ /* 0x000fe20000004100 */
[--C-:B------:R-:W-:Y:S01]  /*3ce0*/  SHF.R.U64 R86, R86, 0x10, R87.reuse ;  /* 0x0000001056567819 */ /* 0x100fe20000001257 */
[----:B------:R-:W-:Y:S01]  /*3cf0*/  HADD2.F32 R92, -RZ, R92.H0_H0 ;  /* 0x2000005cff5c7230 */ /* 0x000fe20000004100 */
[----:B------:R-:W-:Y:S01]  /*3d00*/  SHF.R.U32.HI R87, RZ, 0x10, R87 ;  /* 0x00000010ff577819 */ /* 0x000fe20000011657 */
[----:B------:R-:W-:Y:S02]  /*3d10*/  HADD2.F32 R93, -RZ, R93.H0_H0 ;  /* 0x2000005dff5d7230 */ /* 0x000fe40000004100 */
[--C-:B------:R-:W-:Y:S02]  /*3d20*/  HADD2.F32 R94, -RZ, R43.reuse.H1_H1 ;  /* 0x3000002bff5e7230 */ /* 0x100fe40000004100 */
[----:B------:R-:W-:Y:S01]  /*3d30*/  FMUL.FTZ R122, R95, R92 ;  /* 0x0000005c5f7a7220 */ /* 0x000fe20000410000 */
[----:B------:R-:W-:-:S02]  /*3d40*/  HADD2.F32 R118, -RZ, R43.H0_H0 ;  /* 0x2000002bff767230 */ /* 0x000fc40000004100 */
[C---:B------:R-:W-:Y:S01]  /*3d50*/  FMUL.FTZ R92, R41.reuse, R92 ;  /* 0x0000005c295c7220 */ /* 0x040fe20000410000 */
[----:B------:R-:W-:Y:S02]  /*3d60*/  HADD2.F32 R86, -RZ, R86.H0_H0 ;  /* 0x20000056ff567230 */ /* 0x000fe40000004100 */
[-C--:B------:R-:W-:Y:S01]  /*3d70*/  FMUL.FTZ R43, R94, R93.reuse ;  /* 0x0000005d5e2b7220 */ /* 0x080fe20000410000 */
[----:B------:R-:W-:Y:S02]  /*3d80*/  HADD2.F32 R87, -RZ, R87.H0_H0 ;  /* 0x20000057ff577230 */ /* 0x000fe40000004100 */
[C---:B------:R-:W-:Y:S01]  /*3d90*/  FMUL.FTZ R93, R118.reuse, R93 ;  /* 0x0000005d765d7220 */ /* 0x040fe20000410000 */
[----:B------:R-:W-:Y:S02]  /*3da0*/  HADD2.F32 R119, -RZ, R42.H0_H0 ;  /* 0x2000002aff777230 */ /* 0x000fe40000004100 */
[-C--:B------:R-:W-:Y:S01]  /*3db0*/  FFMA.FTZ R122, R41, R86.reuse, -R122 ;  /* 0x00000056297a7223 */ /* 0x080fe2000001087a */
[----:B------:R-:W-:Y:S01]  /*3dc0*/  FFMA.FTZ R95, R95, R86, R92 ;  /* 0x000000565f5f7223 */ /* 0x000fe2000001005c */
[-C--:B------:R-:W-:Y:S01]  /*3dd0*/  FFMA.FTZ R43, R118, R87.reuse, -R43 ;  /* 0x00000057762b7223 */ /* 0x080fe2000001082b */
[----:B------:R-:W-:Y:S01]  /*3de0*/  FFMA.FTZ R94, R94, R87, R93 ;  /* 0x000000575e5e7223 */ /* 0x000fe2000001005d */
[----:B------:R-:W-:-:S02]  /*3df0*/  HADD2.F32 R86, -RZ, R166.H0_H0 ;  /* 0x200000a6ff567230 */ /* 0x000fc40000004100 */
[----:B------:R-:W-:Y:S02]  /*3e00*/  HADD2.F32 R166, -RZ, R166.H1_H1 ;  /* 0x300000a6ffa67230 */ /* 0x000fe40000004100 */
[----:B------:R-:W-:Y:S01]  /*3e10*/  HADD2.F32 R87, -RZ, R40.H1_H1 ;  /* 0x30000028ff577230 */ /* 0x000fe20000004100 */
[----:B------:R-:W-:Y:S01]  /*3e20*/  F2FP.F16.F32.PACK_AB R43, R94, R43 ;  /* 0x0000002b5e2b723e */ /* 0x000fe200000000ff */
[----:B------:R-:W-:Y:S02]  /*3e30*/  HADD2.F32 R93, -RZ, R42.H1_H1 ;  /* 0x3000002aff5d7230 */ /* 0x000fe40000004100 */
[----:B------:R-:W-:Y:S02]  /*3e40*/  HADD2.F32 R40, -RZ, R40.H0_H0 ;  /* 0x20000028ff287230 */ /* 0x000fe40000004100 */
[----:B------:R-:W-:Y:S01]  /*3e50*/  FMUL.FTZ R123, R87, R86 ;  /* 0x00000056577b7220 */ /* 0x000fe20000410000 */
[--C-:B------:R-:W-:Y:S02]  /*3e60*/  HADD2.F32 R41, -RZ, R164.reuse.H0_H0 ;  /* 0x200000a4ff297230 */ /* 0x100fe40000004100 */
[----:B------:R-:W-:Y:S01]  /*3e70*/  FMUL.FTZ R42, R93, R166 ;  /* 0x000000a65d2a7220 */ /* 0x000fe20000410000 */
[----:B------:R-:W-:-:S02]  /*3e80*/  HADD2.F32 R164, -RZ, R164.H1_H1 ;  /* 0x300000a4ffa47230 */ /* 0x000fc40000004100 */
[C---:B------:R-:W-:Y:S01]  /*3e90*/  FMUL.FTZ R86, R40.reuse, R86 ;  /* 0x0000005628567220 */ /* 0x040fe20000410000 */
[----:B------:R-:W-:Y:S01]  /*3ea0*/  FMUL.FTZ R166, R119, R166 ;  /* 0x000000a677a67220 */ /* 0x000fe20000410000 */
[-C--:B------:R-:W-:Y:S02]  /*3eb0*/  FFMA.FTZ R123, R40, R41.reuse, -R123 ;  /* 0x00000029287b7223 */ /* 0x080fe4000001087b */
[----:B------:R-:W-:Y:S01]  /*3ec0*/  FFMA.FTZ R86, R87, R41, R86 ;  /* 0x0000002957567223 */ /* 0x000fe20000010056 */
[-C--:B------:R-:W-:Y:S01]  /*3ed0*/  FFMA.FTZ R42, R119, R164.reuse, -R42 ;  /* 0x000000a4772a7223 */ /* 0x080fe2000001082a */
[----:B------:R-:W-:Y:S01]  /*3ee0*/  FFMA.FTZ R93, R93, R164, R166 ;  /* 0x000000a45d5d7223 */ /* 0x000fe200000100a6 */
[----:B------:R-:W-:Y:S02]  /*3ef0*/  F2FP.F16.F32.PACK_AB R41, R95, R122 ;  /* 0x0000007a5f29723e */ /* 0x000fe400000000ff */
[----:B------:R-:W-:Y:S02]  /*3f00*/  F2FP.F16.F32.PACK_AB R40, R86, R123 ;  /* 0x0000007b5628723e */ /* 0x000fe400000000ff */
[----:B------:R-:W-:-:S07]  /*3f10*/  F2FP.F16.F32.PACK_AB R42, R93, R42 ;  /* 0x0000002a5d2a723e */ /* 0x000fce00000000ff */
.L_x_485:
[----:B------:R-:W-:Y:S05]  /*3f20*/  BSYNC B3 ;  /* 0x0000000000037941 */ /* 0x000fea0003800000 */
.L_x_484:
[----:B------:R-:W-:Y:S02]  /*3f30*/  ULDC.64 UR4, c[0x0][0x208] ;  /* 0x0000820000047ab9 */ /* 0x000fe40000000a00 */
[----:B--2---:R3:W-:Y:S03]  /*3f40*/  STG.E.128 desc[UR4][R60.64+0x100], R40 ;  /* 0x000100283c007986 */ /* 0x0047e6000c101d04 */
.L_x_483:
[----:B------:R-:W-:Y:S05]  /*3f50*/  BSYNC B2 ;  /* 0x0000000000027941 */ /* 0x000fea0003800000 */
.L_x_482:
[----:B------:R-:W-:-:S13]  /*3f60*/  ISETP.NE.AND P3, PT, R8, RZ, PT ;  /* 0x000000ff0800720c */ /* 0x000fda0003f65270 */
[----:B------:R-:W-:Y:S05]  /*3f70*/  @!P3 BRA `(.L_x_473) ;  /* 0x0000000000c0b947 */ /* 0x000fea0003800000 */
[----:B-123--:R1:W2:Y:S01]  /*3f80*/  LDS.128 R40, [R4+0x2bc00] ;  /* 0x02bc000004287984 */ /* 0x00e2a20000000c00 */
[----:B------:R-:W-:Y:S01]  /*3f90*/  ISETP.GE.AND P3, PT, R216, R116, PT ;  /* 0x00000074d800720c */ /* 0x000fe20003f66270 */
[----:B------:R-:W-:-:S12]  /*3fa0*/  BSSY B2, `(.L_x_486) ;  /* 0x000002b000027945 */ /* 0x000fd80003800000 */
[----:B-1----:R-:W-:Y:S05]  /*3fb0*/  @P3 BRA `(.L_x_487) ;  /* 0x0000000000a43947 */ /* 0x002fea0003800000 */
[----:B------:R-:W-:Y:S01]  /*3fc0*/  SHF.R.U64 R86, R82, 0x10, R83 ;  /* 0x0000001052567819 */ /* 0x000fe20000001253 */
[----:B--2---:R-:W-:Y:S01]  /*3fd0*/  HADD2.F32 R92, -RZ, R41.H1_H1 ;  /* 0x30000029ff5c7230 */ /* 0x004fe20000004100 */
[----:B------:R-:W-:Y:S02]  /*3fe0*/  SHF.R.U64 R87, R84, 0x10, R85 ;  /* 0x0000001054577819 */ /* 0x000fe40000001255 */
[----:B------:R-:W-:Y:S01]  /*3ff0*/  SHF.R.U32.HI R82, RZ, 0x10, R83 ;  /* 0x00000010ff527819 */ /* 0x000fe20000011653 */
[----:B------:R-:W-:Y:S01]  /*4000*/  IMAD.MOV.U32 R83, RZ, RZ, R43 ;  /* 0x000000ffff537224 */ /* 0x000fe200078e002b */
[----:B------:R-:W-:Y:S01]  /*4010*/  SHF.R.U32.HI R93, RZ, 0x10, R85 ;  /* 0x00000010ff5d7819 */ /* 0x000fe20000011655 */
[----:B------:R-:W-:Y:S02]  /*4020*/  HADD2.F32 R43, -RZ, R86.H0_H0 ;  /* 0x20000056ff2b7230 */ /* 0x000fe40000004100 */
[----:B------:R-:W-:Y:S02]  /*4030*/  HADD2.F32 R87, -RZ, R87.H0_H0 ;  /* 0x20000057ff577230 */ /* 0x000fe40000004100 */
[----:B------:R-:W-:-:S02]  /*4040*/  HADD2.F32 R86, -RZ, R41.H0_H0 ;  /* 0x20000029ff567230 */ /* 0x000fc40000004100 */
[----:B------:R-:W-:Y:S02]  /*4050*/  HADD2.F32 R93, -RZ, R93.H0_H0 ;  /* 0x2000005dff5d7230 */ /* 0x000fe40000004100 */
[-C--:B------:R-:W-:Y:S01]  /*4060*/  FMUL.FTZ R41, R92, R87.reuse ;  /* 0x000000575c297220 */ /* 0x080fe20000410000 */
[--C-:B------:R-:W-:Y:S02]  /*4070*/  HADD2.F32 R84, -RZ, R83.reuse.H1_H1 ;  /* 0x30000053ff547230 */ /* 0x100fe40000004100 */
[C---:B------:R-:W-:Y:S01]  /*4080*/  FMUL.FTZ R87, R86.reuse, R87 ;  /* 0x0000005756577220 */ /* 0x040fe20000410000 */
[----:B------:R-:W-:Y:S02]  /*4090*/  HADD2.F32 R83, -RZ, R83.H0_H0 ;  /* 0x20000053ff537230 */ /* 0x000fe40000004100 */
[----:B------:R-:W-:Y:S01]  /*40a0*/  FFMA.FTZ R41, R86, R43, -R41 ;  /* 0x0000002b56297223 */ /* 0x000fe20000010829 */
[----:B------:R-:W-:Y:S02]  /*40b0*/  HADD2.F32 R85, -RZ, R82.H0_H0 ;  /* 0x20000052ff557230 */ /* 0x000fe40000004100 */
[----:B------:R-:W-:Y:S01]  /*40c0*/  FMUL.FTZ R94, R84, R93 ;  /* 0x0000005d545e7220 */ /* 0x000fe20000410000 */
[----:B------:R-:W-:Y:S01]  /*40d0*/  FFMA.FTZ R82, R92, R43, R87 ;  /* 0x0000002b5c527223 */ /* 0x000fe20000010057 */
[----:B------:R-:W-:Y:S01]  /*40e0*/  FMUL.FTZ R93, R83, R93 ;  /* 0x0000005d535d7220 */ /* 0x000fe20000410000 */
[----:B------:R-:W-:-:S02]  /*40f0*/  HADD2.F32 R87, -RZ, R163.H0_H0 ;  /* 0x200000a3ff577230 */ /* 0x000fc40000004100 */
[-C--:B------:R-:W-:Y:S01]  /*4100*/  FFMA.FTZ R43, R83, R85.reuse, -R94 ;  /* 0x00000055532b7223 */ /* 0x080fe2000001085e */
[--C-:B------:R-:W-:Y:S02]  /*4110*/  HADD2.F32 R83, -RZ, R40.reuse.H1_H1 ;  /* 0x30000028ff537230 */ /* 0x100fe40000004100 */
[----:B------:R-:W-:Y:S01]  /*4120*/  FFMA.FTZ R84, R84, R85, R93 ;  /* 0x0000005554547223 */ /* 0x000fe2000001005d */
[----:B------:R-:W-:Y:S01]  /*4130*/  HADD2.F32 R40, -RZ, R40.H0_H0 ;  /* 0x20000028ff287230 */ /* 0x000fe20000004100 */
[----:B------:R-:W-:Y:S01]  /*4140*/  F2FP.F16.F32.PACK_AB R41, R82, R41 ;  /* 0x000000295229723e */ /* 0x000fe200000000ff */
[--C-:B------:R-:W-:Y:S02]  /*4150*/  HADD2.F32 R85, -RZ, R42.reuse.H1_H1 ;  /* 0x3000002aff557230 */ /* 0x100fe40000004100 */
[-C--:B------:R-:W-:Y:S01]  /*4160*/  FMUL.FTZ R93, R83, R87.reuse ;  /* 0x00000057535d7220 */ /* 0x080fe20000410000 */
[----:B------:R-:W-:Y:S02]  /*4170*/  HADD2.F32 R163, -RZ, R163.H1_H1 ;  /* 0x300000a3ffa37230 */ /* 0x000fe40000004100 */
[----:B------:R-:W-:Y:S01]  /*4180*/  FMUL.FTZ R92, R40, R87 ;  /* 0x00000057285c7220 */ /* 0x000fe20000410000 */
[----:B------:R-:W-:Y:S01]  /*4190*/  HADD2.F32 R42, -RZ, R42.H0_H0 ;  /* 0x2000002aff2a7230 */ /* 0x000fe20000004100 */
[----:B------:R-:W-:Y:S01]  /*41a0*/  F2FP.F16.F32.PACK_AB R43, R84, R43 ;  /* 0x0000002b542b723e */ /* 0x000fe200000000ff */
[----:B------:R-:W-:-:S02]  /*41b0*/  HADD2.F32 R86, -RZ, R162.H1_H1 ;  /* 0x300000a2ff567230 */ /* 0x000fc40000004100 */
[-C--:B------:R-:W-:Y:S01]  /*41c0*/  FMUL.FTZ R87, R85, R163.reuse ;  /* 0x000000a355577220 */ /* 0x080fe20000410000 */
[----:B------:R-:W-:Y:S02]  /*41d0*/  HADD2.F32 R162, -RZ, R162.H0_H0 ;  /* 0x200000a2ffa27230 */ /* 0x000fe40000004100 */
[----:B------:R-:W-:Y:S01]  /*41e0*/  FMUL.FTZ R94, R42, R163 ;  /* 0x000000a32a5e7220 */ /* 0x000fe20000410000 */
[-C--:B------:R-:W-:Y:S01]  /*41f0*/  FFMA.FTZ R93, R40, R86.reuse, -R93 ;  /* 0x00000056285d7223 */ /* 0x080fe2000001085d */
[----:B------:R-:W-:Y:S01]  /*4200*/  FFMA.FTZ R92, R83, R86, R92 ;  /* 0x00000056535c7223 */ /* 0x000fe2000001005c */
[-C--:B------:R-:W-:Y:S01]  /*4210*/  FFMA.FTZ R87, R42, R162.reuse, -R87 ;  /* 0x000000a22a577223 */ /* 0x080fe20000010857 */
[----:B------:R-:W-:-:S03]  /*4220*/  FFMA.FTZ R94, R85, R162, R94 ;  /* 0x000000a2555e7223 */ /* 0x000fc6000001005e */
[----:B------:R-:W-:Y:S02]  /*4230*/  F2FP.F16.F32.PACK_AB R40, R92, R93 ;  /* 0x0000005d5c28723e */ /* 0x000fe400000000ff */
[----:B------:R-:W-:-:S07]  /*4240*/  F2FP.F16.F32.PACK_AB R42, R94, R87 ;  /* 0x000000575e2a723e */ /* 0x000fce00000000ff */
.L_x_487:
[----:B------:R-:W-:Y:S05]  /*4250*/  BSYNC B2 ;  /* 0x0000000000027941 */ /* 0x000fea0003800000 */
.L_x_486:
[----:B------:R-:W-:Y:S02]  /*4260*/  ULDC.64 UR4, c[0x0][0x208] ;  /* 0x0000820000047ab9 */ /* 0x000fe40000000a00 */
[----:B--2---:R4:W-:Y:S03]  /*4270*/  STG.E.128 desc[UR4][R60.64+0x180], R40 ;  /* 0x000180283c007986 */ /* 0x0049e6000c101d04 */
.L_x_473:
[----:B------:R-:W-:Y:S05]  /*4280*/  BSYNC B1 ;  /* 0x0000000000017941 */ /* 0x000fea0003800000 */
.L_x_472:
[----:B------:R-:W-:Y:S04]  /*4290*/  BSSY B1, `(.L_x_488) ;  /* 0x00000d1000017945 */ /* 0x000fe80003800000 */
[----:B------:R-:W-:Y:S05]  /*42a0*/  @P4 BRA `(.L_x_489) ;  /* 0x0000000c003c4947 */ /* 0x000fea0003800000 */
[----:B------:R-:W-:Y:S01]  /*42b0*/  ISETP.NE.AND P3, PT, R26, RZ, PT ;  /* 0x000000ff1a00720c */ /* 0x000fe20003f65270 */
[----:B------:R-:W-:-:S12]  /*42c0*/  BSSY B2, `(.L_x_490) ;  /* 0x0000033000027945 */ /* 0x000fd80003800000 */
[----:B------:R-:W-:Y:S05]  /*42d0*/  @!P3 BRA `(.L_x_491) ;  /* 0x0000000000c4b947 */ /* 0x000fea0003800000 */
[----:B-1234-:R1:W2:Y:S01]  /*42e0*/  LDS.128 R40, [R4+0x25400] ;  /* 0x0254000004287984 */ /* 0x01e2a20000000c00 */
[----:B------:R-:W-:Y:S01]  /*42f0*/  ISETP.GE.AND P3, PT, R22, R116, PT ;  /* 0x000000741600720c */ /* 0x000fe20003f66270 */
[----:B------:R-:W-:-:S12]  /*4300*/  BSSY B3, `(.L_x_492) ;  /* 0x000002c000037945 */ /* 0x000fd80003800000 */
[----:B-1----:R-:W-:Y:S05]  /*4310*/  @P3 BRA `(.L_x_493) ;  /* 0x0000000000a83947 */ /* 0x002fea0003800000 */
[----:B------:R-:W-:Y:S01]  /*4320*/  SHF.R.U64 R78, R78, 0x10, R79 ;  /* 0x000000104e4e7819 */ /* 0x000fe2000000124f */
[----:B--2---:R-:W-:Y:S01]  /*4330*/  IMAD.MOV.U32 R61, RZ, RZ, R43 ;  /* 0x000000ffff3d7224 */ /* 0x004fe200078e002b */
[----:B------:R-:W-:Y:S01]  /*4340*/  SHF.R.U32.HI R83, RZ, 0x10, R79 ;  /* 0x00000010ff537819 */ /* 0x000fe2000001164f */
[----:B------:R-:W-:Y:S01]  /*4350*/  HADD2.F32 R43, -RZ, R41.H1_H1 ;  /* 0x30000029ff2b7230 */ /* 0x000fe20000004100 */
[--C-:B------:R-:W-:Y:S01]  /*4360*/  SHF.R.U64 R79, R80, 0x10, R81.reuse ;  /* 0x00000010504f7819 */ /* 0x100fe20000001251 */
[----:B------:R-:W-:Y:S01]  /*4370*/  HADD2.F32 R78, -RZ, R78.H0_H0 ;  /* 0x2000004eff4e7230 */ /* 0x000fe20000004100 */
[----:B------:R-:W-:Y:S01]  /*4380*/  SHF.R.U32.HI R82, RZ, 0x10, R81 ;  /* 0x00000010ff527819 */ /* 0x000fe20000011651 */
[----:B------:R-:W-:Y:S01]  /*4390*/  HADD2.F32 R80, -RZ, R83.H0_H0 ;  /* 0x20000053ff507230 */ /* 0x000fe20000004100 */
[----:B------:R-:W-:Y:S01]  /*43a0*/  MOV R60, R40 ;  /* 0x00000028003c7202 */ /* 0x000fe20000000f00 */
[----:B------:R-:W-:Y:S02]  /*43b0*/  HADD2.F32 R40, -RZ, R41.H0_H0 ;  /* 0x20000029ff287230 */ /* 0x000fe40000004100 */
[----:B------:R-:W-:-:S02]  /*43c0*/  HADD2.F32 R79, -RZ, R79.H0_H0 ;  /* 0x2000004fff4f7230 */ /* 0x000fc40000004100 */
[----:B------:R-:W-:Y:S02]  /*43d0*/  HADD2.F32 R82, -RZ, R82.H0_H0 ;  /* 0x20000052ff527230 */ /* 0x000fe40000004100 */
[--C-:B------:R-:W-:Y:S02]  /*43e0*/  HADD2.F32 R41, -RZ, R61.reuse.H1_H1 ;  /* 0x3000003dff297230 */ /* 0x100fe40000004100 */
[-C--:B------:R-:W-:Y:S01]  /*43f0*/  FMUL.FTZ R81, R43, R79.reuse ;  /* 0x0000004f2b517220 */ /* 0x080fe20000410000 */
[----:B------:R-:W-:Y:S02]  /*4400*/  HADD2.F32 R61, -RZ, R61.H0_H0 ;  /* 0x2000003dff3d7230 */ /* 0x000fe40000004100 */
[C---:B------:R-:W-:Y:S01]  /*4410*/  FMUL.FTZ R84, R40.reuse, R79 ;  /* 0x0000004f28547220 */ /* 0x040fe20000410000 */
[----:B------:R-:W-:Y:S01]  /*4420*/  FMUL.FTZ R86, R41, R82 ;  /* 0x0000005229567220 */ /* 0x000fe20000410000 */
[----:B------:R-:W-:Y:S01]  /*4430*/  FFMA.FTZ R40, R40, R78, -R81 ;  /* 0x0000004e28287223 */ /* 0x000fe20000010851 */
[----:B------:R-:W-:Y:S01]  /*4440*/  FMUL.FTZ R82, R61, R82 ;  /* 0x000000523d527220 */ /* 0x000fe20000410000 */
[----:B------:R-:W-:Y:S01]  /*4450*/  FFMA.FTZ R81, R43, R78, R84 ;  /* 0x0000004e2b517223 */ /* 0x000fe20000010054 */
[----:B------:R-:W-:Y:S01]  /*4460*/  FFMA.FTZ R86, R61, R80, -R86 ;  /* 0x000000503d567223 */ /* 0x000fe20000010856 */
[----:B------:R-:W-:-:S02]  /*4470*/  HADD2.F32 R61, -RZ, R161.H1_H1 ;  /* 0x300000a1ff3d7230 */ /* 0x000fc40000004100 */
[----:B------:R-:W-:Y:S01]  /*4480*/  FFMA.FTZ R85, R41, R80, R82 ;  /* 0x0000005029557223 */ /* 0x000fe20000010052 */
[----:B------:R-:W-:Y:S02]  /*4490*/  HADD2.F32 R78, -RZ, R160.H1_H1 ;  /* 0x300000a0ff4e7230 */ /* 0x000fe40000004100 */
[----:B------:R-:W-:Y:S02]  /*44a0*/  HADD2.F32 R41, -RZ, R60.H1_H1 ;  /* 0x3000003cff297230 */ /* 0x000fe40000004100 */
[----:B------:R-:W-:Y:S02]  /*44b0*/  HADD2.F32 R43, -RZ, R42.H1_H1 ;  /* 0x3000002aff2b7230 */ /* 0x000fe40000004100 */
[----:B------:R-:W-:Y:S02]  /*44c0*/  HADD2.F32 R161, -RZ, R161.H0_H0 ;  /* 0x200000a1ffa17230 */ /* 0x000fe40000004100 */
[----:B------:R-:W-:Y:S02]  /*44d0*/  HADD2.F32 R60, -RZ, R60.H0_H0 ;  /* 0x2000003cff3c7230 */ /* 0x000fe40000004100 */
[----:B------:R-:W-:Y:S01]  /*44e0*/  FMUL.FTZ R83, R43, R78 ;  /* 0x0000004e2b537220 */ /* 0x000fe20000410000 */
[----:B------:R-:W-:-:S02]  /*44f0*/  HADD2.F32 R42, -RZ, R42.H0_H0 ;  /* 0x2000002aff2a7230 */ /* 0x000fc40000004100 */
[CC--:B------:R-:W-:Y:S01]  /*4500*/  FMUL.FTZ R79, R41.reuse, R161.reuse ;  /* 0x000000a1294f7220 */ /* 0x0c0fe20000410000 */
[----:B------:R-:W-:Y:S02]  /*4510*/  HADD2.F32 R160, -RZ, R160.H0_H0 ;  /* 0x200000a0ffa07230 */ /* 0x000fe40000004100 */
[----:B------:R-:W-:Y:S01]  /*4520*/  FMUL.FTZ R80, R60, R161 ;  /* 0x000000a13c507220 */ /* 0x000fe20000410000 */
[----:B------:R-:W-:Y:S01]  /*4530*/  FMUL.FTZ R78, R42, R78 ;  /* 0x0000004e2a4e7220 */ /* 0x000fe20000410000 */
[-C--:B------:R-:W-:Y:S02]  /*4540*/  FFMA.FTZ R79, R60, R61.reuse, -R79 ;  /* 0x0000003d3c4f7223 */ /* 0x080fe4000001084f */
[----:B------:R-:W-:Y:S01]  /*4550*/  FFMA.FTZ R80, R41, R61, R80 ;  /* 0x0000003d29507223 */ /* 0x000fe20000010050 */
[-C--:B------:R-:W-:Y:S01]  /*4560*/  FFMA.FTZ R83, R42, R160.reuse, -R83 ;  /* 0x000000a02a537223 */ /* 0x080fe20000010853 */
[----:B------:R-:W-:Y:S01]  /*4570*/  FFMA.FTZ R78, R43, R160, R78 ;  /* 0x000000a02b4e7223 */ /* 0x000fe2000001004e */
[----:B------:R-:W-:-:S02]  /*4580*/  F2FP.F16.F32.PACK_AB R41, R81, R40 ;  /* 0x000000285129723e */ /* 0x000fc400000000ff */
[----:B------:R-:W-:Y:S02]  /*4590*/  F2FP.F16.F32.PACK_AB R43, R85, R86 ;  /* 0x00000056552b723e */ /* 0x000fe400000000ff */
[----:B------:R-:W-:Y:S02]  /*45a0*/  F2FP.F16.F32.PACK_AB R40, R80, R79 ;  /* 0x0000004f5028723e */ /* 0x000fe400000000ff */
[----:B------:R-:W-:-:S07]  /*45b0*/  F2FP.F16.F32.PACK_AB R42, R78, R83 ;  /* 0x000000534e2a723e */ /* 0x000fce00000000ff */
.L_x_493:
[----:B------:R-:W-:Y:S05]  /*45c0*/  BSYNC B3 ;  /* 0x0000000000037941 */ /* 0x000fea0003800000 */
.L_x_492:
[----:B------:R-:W-:Y:S02]  /*45d0*/  ULDC.64 UR4, c[0x0][0x208] ;  /* 0x0000820000047ab9 */ /* 0x000fe40000000a00 */
[----:B--2---:R1:W-:Y:S03]  /*45e0*/  STG.E.128 desc[UR4][R54.64], R40 ;  /* 0x0000002836007986 */ /* 0x0043e6000c101d04 */
.L_x_491:
[----:B------:R-:W-:Y:S05]  /*45f0*/  BSYNC B2 ;  /* 0x0000000000027941 */ /* 0x000fea0003800000 */
.L_x_490:
[----:B------:R-:W-:Y:S01]  /*4600*/  ISETP.NE.AND P3, PT, R10, RZ, PT ;  /* 0x000000ff0a00720c */ /* 0x000fe20003f65270 */
[----:B------:R-:W-:-:S12]  /*4610*/  BSSY B2, `(.L_x_494) ;  /* 0x0000032000027945 */ /* 0x000fd80003800000 */
[----:B------:R-:W-:Y:S05]  /*4620*/  @!P3 BRA `(.L_x_495) ;  /* 0x0000000000c0b947 */ /* 0x000fea0003800000 */
[----:B-1234-:R1:W2:Y:S01]  /*4630*/  LDS.128 R40, [R4+0x27c00] ;  /* 0x027c000004287984 */ /* 0x01e2a20000000c00 */
[----:B------:R-:W-:Y:S01]  /*4640*/  ISETP.GE.AND P3, PT, R215, R116, PT ;  /* 0x00000074d700720c */ /* 0x000fe20003f66270 */
[----:B------:R-:W-:-:S12]  /*4650*/  BSSY B3, `(.L_x_496) ;  /* 0x000002b000037945 */ /* 0x000fd80003800000 */
[----:B-1----:R-:W-:Y:S05]  /*4660*/  @P3 BRA `(.L_x_497) ;  /* 0x0000000000a43947 */ /* 0x002fea0003800000 */
[--C-:B------:R-:W-:Y:S01]  /*4670*/  SHF.R.U64 R74, R74, 0x10, R75.reuse ;  /* 0x000000104a4a7819 */ /* 0x100fe2000000124b */
[----:B--2---:R-:W-:Y:S01]  /*4680*/  IMAD.MOV.U32 R60, RZ, RZ, R42 ;  /* 0x000000ffff3c7224 */ /* 0x004fe200078e002a */
[----:B------:R-:W-:Y:S01]  /*4690*/  SHF.R.U32.HI R79, RZ, 0x10, R75 ;  /* 0x00000010ff4f7819 */ /* 0x000fe2000001164b */
[--C-:B------:R-:W-:Y:S01]  /*46a0*/  HADD2.F32 R42, -RZ, R41.reuse.H1_H1 ;  /* 0x30000029ff2a7230 */ /* 0x100fe20000004100 */
[--C-:B------:R-:W-:Y:S01]  /*46b0*/  SHF.R.U64 R75, R76, 0x10, R77.reuse ;  /* 0x000000104c4b7819 */ /* 0x100fe2000000124d */
[----:B------:R-:W-:Y:S01]  /*46c0*/  HADD2.F32 R41, -RZ, R41.H0_H0 ;  /* 0x20000029ff297230 */ /* 0x000fe20000004100 */
[----:B------:R-:W-:Y:S01]  /*46d0*/  SHF.R.U32.HI R78, RZ, 0x10, R77 ;  /* 0x00000010ff4e7819 */ /* 0x000fe2000001164d */
[----:B------:R-:W-:Y:S02]  /*46e0*/  HADD2.F32 R74, -RZ, R74.H0_H0 ;  /* 0x2000004aff4a7230 */ /* 0x000fe40000004100 */
[----:B------:R-:W-:Y:S02]  /*46f0*/  HADD2.F32 R75, -RZ, R75.H0_H0 ;  /* 0x2000004bff4b7230 */ /* 0x000fe40000004100 */
[----:B------:R-:W-:-:S02]  /*4700*/  HADD2.F32 R78, -RZ, R78.H0_H0 ;  /* 0x2000004eff4e7230 */ /* 0x000fc40000004100 */
[--C-:B------:R-:W-:Y:S02]  /*4710*/  HADD2.F32 R61, -RZ, R43.reuse.H1_H1 ;  /* 0x3000002bff3d7230 */ /* 0x100fe40000004100 */
[CC--:B------:R-:W-:Y:S01]  /*4720*/  FMUL.FTZ R80, R42.reuse, R75.reuse ;  /* 0x0000004b2a507220 */ /* 0x0c0fe20000410000 */
[C---:B------:R-:W-:Y:S01]  /*4730*/  FMUL.FTZ R75, R41.reuse, R75 ;  /* 0x0000004b294b7220 */ /* 0x040fe20000410000 */
[----:B------:R-:W-:Y:S02]  /*4740*/  HADD2.F32 R43, -RZ, R43.H0_H0 ;  /* 0x2000002bff2b7230 */ /* 0x000fe40000004100 */
[-C--:B------:R-:W-:Y:S01]  /*4750*/  FFMA.FTZ R80, R41, R74.reuse, -R80 ;  /* 0x0000004a29507223 */ /* 0x080fe20000010850 */
[----:B------:R-:W-:Y:S01]  /*4760*/  FFMA.FTZ R77, R42, R74, R75 ;  /* 0x0000004a2a4d7223 */ /* 0x000fe2000001004b */
[----:B------:R-:W-:Y:S02]  /*4770*/  HADD2.F32 R76, -RZ, R79.H0_H0 ;  /* 0x2000004fff4c7230 */ /* 0x000fe40000004100 */
[----:B------:R-:W-:Y:S01]  /*4780*/  FMUL.FTZ R82, R61, R78 ;  /* 0x0000004e3d527220 */ /* 0x000fe20000410000 */
[----:B------:R-:W-:-:S02]  /*4790*/  HADD2.F32 R74, -RZ, R153.H0_H0 ;  /* 0x20000099ff4a7230 */ /* 0x000fc40000004100 */
[C---:B------:R-:W-:Y:S01]  /*47a0*/  FMUL.FTZ R78, R43.reuse, R78 ;  /* 0x0000004e2b4e7220 */ /* 0x040fe20000410000 */
[----:B------:R-:W-:Y:S02]  /*47b0*/  HADD2.F32 R153, -RZ, R153.H1_H1 ;  /* 0x30000099ff997230 */ /* 0x000fe40000004100 */
[-C--:B------:R-:W-:Y:S01]  /*47c0*/  FFMA.FTZ R82, R43, R76.reuse, -R82 ;  /* 0x0000004c2b527223 */ /* 0x080fe20000010852 */
[----:B------:R-:W-:Y:S02]  /*47d0*/  HADD2.F32 R41, -RZ, R40.H1_H1 ;  /* 0x30000028ff297230 */ /* 0x000fe40000004100 */
[----:B------:R-:W-:Y:S01]  /*47e0*/  FFMA.FTZ R81, R61, R76, R78 ;  /* 0x0000004c3d517223 */ /* 0x000fe2000001004e */
[----:B------:R-:W-:Y:S02]  /*47f0*/  HADD2.F32 R42, -RZ, R60.H1_H1 ;  /* 0x3000003cff2a7230 */ /* 0x000fe40000004100 */
[----:B------:R-:W-:Y:S02]  /*4800*/  HADD2.F32 R40, -RZ, R40.H0_H0 ;  /* 0x20000028ff287230 */ /* 0x000fe40000004100 */
[----:B------:R-:W-:Y:S01]  /*4810*/  FMUL.FTZ R75, R41, R74 ;  /* 0x0000004a294b7220 */ /* 0x000fe20000410000 */
[----:B------:R-:W-:-:S02]  /*4820*/  HADD2.F32 R60, -RZ, R60.H0_H0 ;  /* 0x2000003cff3c7230 */ /* 0x000fc40000004100 */
[-C--:B------:R-:W-:Y:S01]  /*4830*/  FMUL.FTZ R79, R42, R153.reuse ;  /* 0x000000992a4f7220 */ /* 0x080fe20000410000 */
[--C-:B------:R-:W-:Y:S02]  /*4840*/  HADD2.F32 R43, -RZ, R152.reuse.H0_H0 ;  /* 0x20000098ff2b7230 */ /* 0x100fe40000004100 */
[----:B------:R-:W-:Y:S01]  /*4850*/  FMUL.FTZ R74, R40, R74 ;  /* 0x0000004a284a7220 */ /* 0x000fe20000410000 */
[----:B------:R-:W-:Y:S02]  /*4860*/  HADD2.F32 R61, -RZ, R152.H1_H1 ;  /* 0x30000098ff3d7230 */ /* 0x000fe40000004100 */
[----:B------:R-:W-:Y:S01]  /*4870*/  FMUL.FTZ R153, R60, R153 ;  /* 0x000000993c997220 */ /* 0x000fe20000410000 */
[-C--:B------:R-:W-:Y:S01]  /*4880*/  FFMA.FTZ R75, R40, R43.reuse, -R75 ;  /* 0x0000002b284b7223 */ /* 0x080fe2000001084b */
[----:B------:R-:W-:Y:S01]  /*4890*/  FFMA.FTZ R74, R41, R43, R74 ;  /* 0x0000002b294a7223 */ /* 0x000fe2000001004a */
[-C--:B------:R-:W-:Y:S01]  /*48a0*/  FFMA.FTZ R79, R60, R61.reuse, -R79 ;  /* 0x0000003d3c4f7223 */ /* 0x080fe2000001084f */
[----:B------:R-:W-:Y:S01]  /*48b0*/  FFMA.FTZ R42, R42, R61, R153 ;  /* 0x0000003d2a2a7223 */ /* 0x000fe20000010099 */
[----:B------:R-:W-:-:S02]  /*48c0*/  F2FP.F16.F32.PACK_AB R41, R77, R80 ;  /* 0x000000504d29723e */ /* 0x000fc400000000ff */
[----:B------:R-:W-:Y:S02]  /*48d0*/  F2FP.F16.F32.PACK_AB R43, R81, R82 ;  /* 0x00000052512b723e */ /* 0x000fe400000000ff */
[----:B------:R-:W-:Y:S02]  /*48e0*/  F2FP.F16.F32.PACK_AB R40, R74, R75 ;  /* 0x0000004b4a28723e */ /* 0x000fe400000000ff */
[----:B------:R-:W-:-:S07]  /*48f0*/  F2FP.F16.F32.PACK_AB R42, R42, R79 ;  /* 0x0000004f2a2a723e */ /* 0x000fce00000000ff */
.L_x_497:
[----:B------:R-:W-:Y:S05]  /*4900*/  BSYNC B3 ;  /* 0x0000000000037941 */ /* 0x000fea0003800000 */
.L_x_496:
[----:B------:R-:W-:Y:S02]  /*4910*/  ULDC.64 UR4, c[0x0][0x208] ;  /* 0x0000820000047ab9 */ /* 0x000fe40000000a00 */
[----:B--2---:R1:W-:Y:S03]  /*4920*/  STG.E.128 desc[UR4][R54.64+0x80], R40 ;  /* 0x0000802836007986 */ /* 0x0043e6000c101d04 */
.L_x_495:
[----:B------:R-:W-:Y:S05]  /*4930*/  BSYNC B2 ;  /* 0x0000000000027941 */ /* 0x000fea0003800000 */
.L_x_494:
        /* <DEDUP_REMOVED lines=14> */
[----:B------:R-:W-:Y:S01]  /*4a20*/  HADD2.F32 R72, -RZ, R75.H0_H0 ;  /* 0x2000004bff487230 */ /* 0x000fe20000004100 */
[----:B------:R-:W-:Y:S01]  /*4a30*/  MOV R60, R42 ;  /* 0x0000002a003c7202 */ /* 0x000fe20000000f00 */
[----:B------:R-:W-:Y:S02]  /*4a40*/  HADD2.F32 R71, -RZ, R71.H0_H0 ;  /* 0x20000047ff477230 */ /* 0x000fe40000004100 */
[----:B------:R-:W-:-:S02]  /*4a50*/  HADD2.F32 R74, -RZ, R74.H0_H0 ;  /* 0x2000004aff4a7230 */ /* 0x000fc40000004100 */
[--C-:B------:R-:W-:Y:S02]  /*4a60*/  HADD2.F32 R42, -RZ, R41.reuse.H1_H1 ;  /* 0x30000029ff2a7230 */ /* 0x100fe40000004100 */
[----:B------:R-:W-:Y:S02]  /*4a70*/  HADD2.F32 R41, -RZ, R41.H0_H0 ;  /* 0x20000029ff297230 */ /* 0x000fe40000004100 */
[-C--:B------:R-:W-:Y:S01]  /*4a80*/  FMUL.FTZ R78, R61, R74.reuse ;  /* 0x0000004a3d4e7220 */ /* 0x080fe20000410000 */
[----:B------:R-:W-:Y:S01]  /*4a90*/  FMUL.FTZ R74, R43, R74 ;  /* 0x0000004a2b4a7220 */ /* 0x000fe20000410000 */
[-C--:B------:R-:W-:Y:S01]  /*4aa0*/  FMUL.FTZ R76, R42, R71.reuse ;  /* 0x000000472a4c7220 */ /* 0x080fe20000410000 */
[----:B------:R-:W-:Y:S02]  /*4ab0*/  FMUL.FTZ R71, R41, R71 ;  /* 0x0000004729477220 */ /* 0x000fe40000410000 */
[----:B------:R-:W-:Y:S01]  /*4ac0*/  FFMA.FTZ R77, R61, R72, R74 ;  /* 0x000000483d4d7223 */ /* 0x000fe2000001004a */
[----:B------:R-:W-:Y:S01]  /*4ad0*/  FFMA.FTZ R76, R41, R70, -R76 ;  /* 0x00000046294c7223 */ /* 0x000fe2000001084c */
[----:B------:R-:W-:-:S02]  /*4ae0*/  HADD2.F32 R41, -RZ, R40.H1_H1 ;  /* 0x30000028ff297230 */ /* 0x000fc40000004100 */
[----:B------:R-:W-:Y:S01]  /*4af0*/  FFMA.FTZ R75, R42, R70, R71 ;  /* 0x000000462a4b7223 */ /* 0x000fe20000010047 */
[----:B------:R-:W-:Y:S02]  /*4b00*/  HADD2.F32 R61, -RZ, R146.H0_H0 ;  /* 0x20000092ff3d7230 */ /* 0x000fe40000004100 */
[----:B------:R-:W-:Y:S01]  /*4b10*/  FFMA.FTZ R78, R43, R72, -R78 ;  /* 0x000000482b4e7223 */ /* 0x000fe2000001084e */
[----:B------:R-:W-:Y:S02]  /*4b20*/  HADD2.F32 R40, -RZ, R40.H0_H0 ;  /* 0x20000028ff287230 */ /* 0x000fe40000004100 */
[----:B------:R-:W-:Y:S02]  /*4b30*/  HADD2.F32 R71, -RZ, R146.H1_H1 ;  /* 0x30000092ff477230 */ /* 0x000fe40000004100 */
[-C--:B------:R-:W-:Y:S01]  /*4b40*/  FMUL.FTZ R73, R41, R61.reuse ;  /* 0x0000003d29497220 */ /* 0x080fe20000410000 */
[--C-:B------:R-:W-:Y:S02]  /*4b50*/  HADD2.F32 R42, -RZ, R60.reuse.H1_H1 ;  /* 0x3000003cff2a7230 */ /* 0x100fe40000004100 */
[----:B------:R-:W-:Y:S01]  /*4b60*/  FMUL.FTZ R70, R40, R61 ;  /* 0x0000003d28467220 */ /* 0x000fe20000410000 */
[----:B------:R-:W-:-:S02]  /*4b70*/  HADD2.F32 R60, -RZ, R60.H0_H0 ;  /* 0x2000003cff3c7230 */ /* 0x000fc40000004100 */
[--C-:B------:R-:W-:Y:S02]  /*4b80*/  HADD2.F32 R43, -RZ, R145.reuse.H0_H0 ;  /* 0x20000091ff2b7230 */ /* 0x100fe40000004100 */
[-C--:B------:R-:W-:Y:S01]  /*4b90*/  FMUL.FTZ R61, R42, R71.reuse ;  /* 0x000000472a3d7220 */ /* 0x080fe20000410000 */
        /* <DEDUP_REMOVED lines=10> */
.L_x_501:
[----:B------:R-:W-:Y:S05]  /*4c40*/  BSYNC B3 ;  /* 0x0000000000037941 */ /* 0x000fea0003800000 */
.L_x_500:
[----:B------:R-:W-:Y:S02]  /*4c50*/  ULDC.64 UR4, c[0x0][0x208] ;  /* 0x0000820000047ab9 */ /* 0x000fe40000000a00 */
[----:B--2---:R1:W-:Y:S03]  /*4c60*/  STG.E.128 desc[UR4][R54.64+0x100], R40 ;  /* 0x0001002836007986 */ /* 0x0043e6000c101d04 */
.L_x_499:
[----:B------:R-:W-:Y:S05]  /*4c70*/  BSYNC B2 ;  /* 0x0000000000027941 */ /* 0x000fea0003800000 */
.L_x_498:
[----:B------:R-:W-:-:S13]  /*4c80*/  ISETP.NE.AND P3, PT, R8, RZ, PT ;  /* 0x000000ff0800720c */ /* 0x000fda0003f65270 */
        /* <DEDUP_REMOVED lines=46> */
.L_x_503:
[----:B------:R-:W-:Y:S05]  /*4f70*/  BSYNC B2 ;  /* 0x0000000000027941 */ /* 0x000fea0003800000 */
.L_x_502:
[----:B------:R-:W-:Y:S02]  /*4f80*/  ULDC.64 UR4, c[0x0][0x208] ;  /* 0x0000820000047ab9 */ /* 0x000fe40000000a00 */
[----:B--2---:R1:W-:Y:S03]  /*4f90*/  STG.E.128 desc[UR4][R54.64+0x180], R40 ;  /* 0x0001802836007986 */ /* 0x0043e6000c101d04 */
.L_x_489:
[----:B------:R-:W-:Y:S05]  /*4fa0*/  BSYNC B1 ;  /* 0x0000000000017941 */ /* 0x000fea0003800000 */
.L_x_488:
        /* <DEDUP_REMOVED lines=10> */
[----:B------:R-:W-:Y:S01]  /*5050*/  SHF.R.U64 R60, R62, 0x10, R63 ;  /* 0x000000103e3c7819 */ /* 0x000fe2000000123f */
[----:B------:R-:W-:Y:S01]  /*5060*/  HADD2.F32 R42, -RZ, R41.H1_H1 ;  /* 0x30000029ff2a7230 */ /* 0x000fe20000004100 */
[----:B------:R-:W-:Y:S01]  /*5070*/  SHF.R.U32.HI R64, RZ, 0x10, R65 ;  /* 0x00000010ff407819 */ /* 0x000fe20000011641 */
[----:B------:R-:W-:Y:S01]  /*5080*/  HADD2.F32 R61, -RZ, R61.H0_H0 ;  /* 0x2000003dff3d7230 */ /* 0x000fe20000004100 */
[----:B------:R-:W-:Y:S01]  /*5090*/  SHF.R.U32.HI R62, RZ, 0x10, R63 ;  /* 0x00000010ff3e7819 */ /* 0x000fe2000001163f */
[----:B------:R-:W-:Y:S02]  /*50a0*/  HADD2.F32 R41, -RZ, R41.H0_H0 ;  /* 0x20000029ff297230 */ /* 0x000fe40000004100 */
[----:B------:R-:W-:Y:S02]  /*50b0*/  HADD2.F32 R60, -RZ, R60.H0_H0 ;  /* 0x2000003cff3c7230 */ /* 0x000fe40000004100 */
[----:B------:R-:W-:Y:S01]  /*50c0*/  FMUL.FTZ R66, R42, R61 ;  /* 0x0000003d2a427220 */ /* 0x000fe20000410000 */
[----:B------:R-:W-:-:S02]  /*50d0*/  HADD2.F32 R64, -RZ, R64.H0_H0 ;  /* 0x20000040ff407230 */ /* 0x000fc40000004100 */
[C---:B------:R-:W-:Y:S01]  /*50e0*/  FMUL.FTZ R61, R41.reuse, R61 ;  /* 0x0000003d293d7220 */ /* 0x040fe20000410000 */
[--C-:B------:R-:W-:Y:S02]  /*50f0*/  HADD2.F32 R55, -RZ, R43.reuse.H1_H1 ;  /* 0x3000002bff377230 */ /* 0x100fe40000004100 */
[-C--:B------:R-:W-:Y:S01]  /*5100*/  FFMA.FTZ R66, R41, R60.reuse, -R66 ;  /* 0x0000003c29427223 */ /* 0x080fe20000010842 */
[----:B------:R-:W-:Y:S02]  /*5110*/  HADD2.F32 R43, -RZ, R43.H0_H0 ;  /* 0x2000002bff2b7230 */ /* 0x000fe40000004100 */
        /* <DEDUP_REMOVED lines=26> */
.L_x_508:
[----:B------:R-:W-:Y:S05]  /*52c0*/  BSYNC B2 ;  /* 0x0000000000027941 */ /* 0x000fea0003800000 */
.L_x_507:
[----:B------:R-:W-:Y:S02]  /*52d0*/  ULDC.64 UR4, c[0x0][0x208] ;  /* 0x0000820000047ab9 */ /* 0x000fe40000000a00 */
[----:B--2---:R1:W-:Y:S03]  /*52e0*/  STG.E.128 desc[UR4][R52.64], R40 ;  /* 0x0000002834007986 */ /* 0x0043e6000c101d04 */
.L_x_506:
[----:B------:R-:W-:Y:S05]  /*52f0*/  BSYNC B1 ;  /* 0x0000000000017941 */ /* 0x000fea0003800000 */
.L_x_505:
        /* <DEDUP_REMOVED lines=13> */
[----:B------:R-:W-:Y:S01]  /*53d0*/  MOV R54, R42 ;  /* 0x0000002a00367202 */ /* 0x000fe20000000f00 */
[----:B------:R-:W-:Y:S01]  /*53e0*/  HADD2.F32 R42, -RZ, R41.H1_H1 ;  /* 0x30000029ff2a7230 */ /* 0x000fe20000004100 */
[----:B------:R-:W-:Y:S01]  /*53f0*/  SHF.R.U32.HI R60, RZ, 0x10, R59 ;  /* 0x00000010ff3c7819 */ /* 0x000fe2000001163b */
[----:B------:R-:W-:Y:S02]  /*5400*/  HADD2.F32 R57, -RZ, R57.H0_H0 ;  /* 0x20000039ff397230 */ /* 0x000fe40000004100 */
[----:B------:R-:W-:-:S02]  /*5410*/  HADD2.F32 R41, -RZ, R41.H0_H0 ;  /* 0x20000029ff297230 */ /* 0x000fc40000004100 */
[----:B------:R-:W-:Y:S02]  /*5420*/  HADD2.F32 R60, -RZ, R60.H0_H0 ;  /* 0x2000003cff3c7230 */ /* 0x000fe40000004100 */
[CC--:B------:R-:W-:Y:S01]  /*5430*/  FMUL.FTZ R62, R42.reuse, R57.reuse ;  /* 0x000000392a3e7220 */ /* 0x0c0fe20000410000 */
[----:B------:R-:W-:Y:S02]  /*5440*/  HADD2.F32 R58, -RZ, R61.H0_H0 ;  /* 0x2000003dff3a7230 */ /* 0x000fe40000004100 */
[C---:B------:R-:W-:Y:S01]  /*5450*/  FMUL.FTZ R57, R41.reuse, R57 ;  /* 0x0000003929397220 */ /* 0x040fe20000410000 */
[----:B------:R-:W-:Y:S01]  /*5460*/  FFMA.FTZ R62, R41, R56, -R62 ;  /* 0x00000038293e7223 */ /* 0x000fe2000001083e */
[----:B------:R-:W-:Y:S02]  /*5470*/  FMUL.FTZ R64, R55, R60 ;  /* 0x0000003c37407220 */ /* 0x000fe40000410000 */
[----:B------:R-:W-:Y:S01]  /*5480*/  FFMA.FTZ R59, R42, R56, R57 ;  /* 0x000000382a3b7223 */ /* 0x000fe20000010039 */
        /* <DEDUP_REMOVED lines=23> */
.L_x_512:
[----:B------:R-:W-:Y:S05]  /*5600*/  BSYNC B2 ;  /* 0x0000000000027941 */ /* 0x000fea0003800000 */
.L_x_511:
[----:B------:R-:W-:Y:S02]  /*5610*/  ULDC.64 UR4, c[0x0][0x208] ;  /* 0x0000820000047ab9 */ /* 0x000fe40000000a00 */
[----:B--2---:R1:W-:Y:S03]  /*5620*/  STG.E.128 desc[UR4][R52.64+0x80], R40 ;  /* 0x0000802834007986 */ /* 0x0043e6000c101d04 */
.L_x_510:
[----:B------:R-:W-:Y:S05]  /*5630*/  BSYNC B1 ;  /* 0x0000000000017941 */ /* 0x000fea0003800000 */
.L_x_509:
[----:B------:R-:W-:Y:S01]  /*5640*/  ISETP.NE.AND P3, PT, R9, RZ, PT ;  /* 0x000000ff0900720c */ /* 0x000fe20003f65270 */
[----:B------:R-:W-:-:S12]  /*5650*/  BSSY B1, `(.L_x_513) ;  /* 0x0000032000017945 */ /* 0x000fd80003800000 */
[----:B------:R-:W-:Y:S05]  /*5660*/  @!P3 BRA `(.L_x_514) ;  /* 0x0000000000c0b947 */ /* 0x000fea0003800000 */
[----:B-1234-:R1:W2:Y:S01]  /*5670*/  LDS.128 R40, [R4+0x2b400] ;  /* 0x02b4000004287984 */ /* 0x01e2a20000000c00 */
[----:B------:R-:W-:Y:S01]  /*5680*/  ISETP.GE.AND P3, PT, R214, R116, PT ;  /* 0x00000074d600720c */ /* 0x000fe20003f66270 */
[----:B------:R-:W-:-:S12]  /*5690*/  BSSY B2, `(.L_x_515) ;  /* 0x000002b000027945 */ /* 0x000fd80003800000 */
[----:B-1----:R-:W-:Y:S05]  /*56a0*/  @P3 BRA `(.L_x_516) ;  /* 0x0000000000a43947 */ /* 0x002fea0003800000 */
[--C-:B------:R-:W-:Y:S02]  /*56b0*/  SHF.R.U64 R50, R50, 0x10, R51.reuse ;  /* 0x0000001032327819 */ /* 0x100fe40000001233 */
[----:B------:R-:W-:Y:S02]  /*56c0*/  SHF.R.U32.HI R54, RZ, 0x10, R51 ;  /* 0x00000010ff367819 */ /* 0x000fe40000011633 */
[--C-:B------:R-:W-:Y:S01]  /*56d0*/  SHF.R.U64 R51, R48, 0x10, R49.reuse ;  /* 0x0000001030337819 */ /* 0x100fe20000001231 */
[----:B--2---:R-:W-:Y:S01]  /*56e0*/  IMAD.MOV.U32 R48, RZ, RZ, R42 ;  /* 0x000000ffff307224 */ /* 0x004fe200078e002a */
[----:B------:R-:W-:Y:S01]  /*56f0*/  SHF.R.U32.HI R56, RZ, 0x10, R49 ;  /* 0x00000010ff387819 */ /* 0x000fe20000011631 */
[----:B------:R-:W-:Y:S02]  /*5700*/  HADD2.F32 R42, -RZ, R41.H1_H1 ;  /* 0x30000029ff2a7230 */ /* 0x000fe40000004100 */
[----:B------:R-:W-:Y:S02]  /*5710*/  HADD2.F32 R51, -RZ, R51.H0_H0 ;  /* 0x20000033ff337230 */ /* 0x000fe40000004100 */
[----:B------:R-:W-:-:S02]  /*5720*/  HADD2.F32 R41, -RZ, R41.H0_H0 ;  /* 0x20000029ff297230 */ /* 0x000fc40000004100 */
[----:B------:R-:W-:Y:S02]  /*5730*/  HADD2.F32 R50, -RZ, R50.H0_H0 ;  /* 0x20000032ff327230 */ /* 0x000fe40000004100 */
[CC--:B------:R-:W-:Y:S01]  /*5740*/  FMUL.FTZ R58, R42.reuse, R51.reuse ;  /* 0x000000332a3a7220 */ /* 0x0c0fe20000410000 */
[----:B------:R-:W-:Y:S02]  /*5750*/  HADD2.F32 R56, -RZ, R56.H0_H0 ;  /* 0x20000038ff387230 */ /* 0x000fe40000004100 */
[C---:B------:R-:W-:Y:S01]  /*5760*/  FMUL.FTZ R51, R41.reuse, R51 ;  /* 0x0000003329337220 */ /* 0x040fe20000410000 */
[--C-:B------:R-:W-:Y:S02]  /*5770*/  HADD2.F32 R49, -RZ, R43.reuse.H1_H1 ;  /* 0x3000002bff317230 */ /* 0x100fe40000004100 */
[-C--:B------:R-:W-:Y:S01]  /*5780*/  FFMA.FTZ R58, R41, R50.reuse, -R58 ;  /* 0x00000032293a7223 */ /* 0x080fe2000001083a */
[----:B------:R-:W-:Y:S02]  /*5790*/  HADD2.F32 R43, -RZ, R43.H0_H0 ;  /* 0x2000002bff2b7230 */ /* 0x000fe40000004100 */
[----:B------:R-:W-:Y:S01]  /*57a0*/  FFMA.FTZ R55, R42, R50, R51 ;  /* 0x000000322a377223 */ /* 0x000fe20000010033 */
[----:B------:R-:W-:-:S02]  /*57b0*/  HADD2.F32 R54, -RZ, R54.H0_H0 ;  /* 0x20000036ff367230 */ /* 0x000fc40000004100 */
[-C--:B------:R-:W-:Y:S01]  /*57c0*/  FMUL.FTZ R60, R49, R56.reuse ;  /* 0x00000038313c7220 */ /* 0x080fe20000410000 */
[--C-:B------:R-:W-:Y:S02]  /*57d0*/  HADD2.F32 R50, -RZ, R91.reuse.H0_H0 ;  /* 0x2000005bff327230 */ /* 0x100fe40000004100 */
[C---:B------:R-:W-:Y:S01]  /*57e0*/  FMUL.FTZ R56, R43.reuse, R56 ;  /* 0x000000382b387220 */ /* 0x040fe20000410000 */
[----:B------:R-:W-:Y:S02]  /*57f0*/  HADD2.F32 R91, -RZ, R91.H1_H1 ;  /* 0x3000005bff5b7230 */ /* 0x000fe40000004100 */
[-C--:B------:R-:W-:Y:S01]  /*5800*/  FFMA.FTZ R60, R43, R54.reuse, -R60 ;  /* 0x000000362b3c7223 */ /* 0x080fe2000001083c */
[----:B------:R-:W-:Y:S02]  /*5810*/  HADD2.F32 R41, -RZ, R40.H1_H1 ;  /* 0x30000028ff297230 */ /* 0x000fe40000004100 */
[----:B------:R-:W-:Y:S01]  /*5820*/  FFMA.FTZ R59, R49, R54, R56 ;  /* 0x00000036313b7223 */ /* 0x000fe20000010038 */
[----:B------:R-:W-:-:S02]  /*5830*/  HADD2.F32 R42, -RZ, R48.H1_H1 ;  /* 0x30000030ff2a7230 */ /* 0x000fc40000004100 */
[----:B------:R-:W-:Y:S02]  /*5840*/  HADD2.F32 R40, -RZ, R40.H0_H0 ;  /* 0x20000028ff287230 */ /* 0x000fe40000004100 */
[CC--:B------:R-:W-:Y:S01]  /*5850*/  FMUL.FTZ R51, R41.reuse, R50.reuse ;  /* 0x0000003229337220 */ /* 0x0c0fe20000410000 */
[----:B------:R-:W-:Y:S02]  /*5860*/  HADD2.F32 R48, -RZ, R48.H0_H0 ;  /* 0x20000030ff307230 */ /* 0x000fe40000004100 */
        /* <DEDUP_REMOVED lines=13> */
.L_x_516:
[----:B------:R-:W-:Y:S05]  /*5940*/  BSYNC B2 ;  /* 0x0000000000027941 */ /* 0x000fea0003800000 */
.L_x_515:
[----:B------:R-:W-:Y:S02]  /*5950*/  ULDC.64 UR4, c[0x0][0x208] ;  /* 0x0000820000047ab9 */ /* 0x000fe40000000a00 */
[----:B--2---:R1:W-:Y:S03]  /*5960*/  STG.E.128 desc[UR4][R52.64+0x100], R40 ;  /* 0x0001002834007986 */ /* 0x0043e6000c101d04 */
.L_x_514:
[----:B------:R-:W-:Y:S05]  /*5970*/  BSYNC B1 ;  /* 0x0000000000017941 */ /* 0x000fea0003800000 */
.L_x_513:
        /* <DEDUP_REMOVED lines=47> */
.L_x_518:
[----:B------:R-:W-:Y:S05]  /*5c70*/  BSYNC B1 ;  /* 0x0000000000017941 */ /* 0x000fea0003800000 */
.L_x_517:
[----:B------:R-:W-:Y:S02]  /*5c80*/  ULDC.64 UR4, c[0x0][0x208] ;  /* 0x0000820000047ab9 */ /* 0x000fe40000000a00 */
[----:B--2---:R1:W-:Y:S01]  /*5c90*/  STG.E.128 desc[UR4][R52.64+0x180], R40 ;  /* 0x0001802834007986 */ /* 0x0043e2000c101d04 */
[----:B------:R-:W-:Y:S05]  /*5ca0*/  BRA `(.L_x_504) ;  /* 0x0000003c00e87947 */ /* 0x000fea0003800000 */
.L_x_462:
        /* <DEDUP_REMOVED lines=14> */
[----:B------:R-:W-:Y:S01]  /*5d90*/  IADD3 R40, P4, R102, R88, RZ ;  /* 0x0000005866287210 */ /* 0x000fe20007f9e0ff */
[----:B------:R-:W-:Y:S01]  /*5da0*/  ULDC.64 UR6, c[0x0][0x3e0] ;  /* 0x0000f80000067ab9 */ /* 0x000fe20000000a00 */
[----:B------:R-:W-:Y:S02]  /*5db0*/  IADD3.X R43, R0, R15, RZ, P2, !PT ;  /* 0x0000000f002b7210 */ /* 0x000fe400017fe4ff */
[----:B------:R-:W-:Y:S02]  /*5dc0*/  CS2R R46, SRZ ;  /* 0x00000000002e7805 */ /* 0x000fe4000001ff00 */
[----:B------:R-:W-:Y:S01]  /*5dd0*/  LEA R56, P3, R42, UR4, 0x1 ;  /* 0x000000042a387c11 */ /* 0x000fe2000f8608ff */
[----:B------:R-:W-:Y:S01]  /*5de0*/  IMAD.X R41, R115, 0x1, R21, P4 ;  /* 0x0000000173297824 */ /* 0x000fe200020e0615 */
[----:B------:R-:W-:-:S02]  /*5df0*/  ISETP.GE.AND P4, PT, R213, R116, PT ;  /* 0x00000074d500720c */ /* 0x000fc40003f86270 */
[----:B------:R-:W-:Y:S02]  /*5e00*/  CS2R R44, SRZ ;  /* 0x00000000002c7805 */ /* 0x000fe4000001ff00 */
[----:B------:R-:W-:Y:S02]  /*5e10*/  LEA.HI.X R57, R42, UR5, R43, 0x1, P3 ;  /* 0x000000052a397c11 */ /* 0x000fe400098f0c2b */
[----:B------:R-:W-:Y:S02]  /*5e20*/  CS2R R42, SRZ ;  /* 0x00000000002a7805 */ /* 0x000fe4000001ff00 */
[----:B------:R-:W-:Y:S02]  /*5e30*/  ISETP.GE.AND P3, PT, R212, R116, PT ;  /* 0x00000074d400720c */ /* 0x000fe40003f66270 */
[----:B------:R-:W-:Y:S02]  /*5e40*/  CS2R R54, SRZ ;  /* 0x0000000000367805 */ /* 0x000fe4000001ff00 */
[----:B------:R-:W-:-:S02]  /*5e50*/  LEA R60, P2, R40, UR6, 0x1 ;  /* 0x00000006283c7c11 */ /* 0x000fc4000f8408ff */
[----:B------:R-:W-:Y:S02]  /*5e60*/  CS2R R52, SRZ ;  /* 0x0000000000347805 */ /* 0x000fe4000001ff00 */
[----:B------:R-:W-:Y:S02]  /*5e70*/  CS2R R50, SRZ ;  /* 0x0000000000327805 */ /* 0x000fe4000001ff00 */
[----:B------:R-:W-:Y:S02]  /*5e80*/  CS2R R48, SRZ ;  /* 0x0000000000307805 */ /* 0x000fe4000001ff00 */
[----:B------:R-:W-:Y:S02]  /*5e90*/  LEA.HI.X R61, R40, UR7, R41, 0x1, P2 ;  /* 0x00000007283d7c11 */ /* 0x000fe400090f0c29 */
[----:B------:R-:W-:Y:S01]  /*5ea0*/  CS2R R40, SRZ ;  /* 0x0000000000287805 */ /* 0x000fe2000001ff00 */
[----:B------:R-:W-:Y:S02]  /*5eb0*/  ULDC.64 UR8, c[0x0][0x208] ;  /* 0x0000820000087ab9 */ /* 0x000fe40000000a00 */
[----:B------:R0:W5:Y:S04]  /*5ec0*/  @!P4 LDG.E.128 R48, desc[UR8][R60.64+0x80] ;  /* 0x000080083c30c981 */ /* 0x000168000c1e1d00 */
[----:B------:R0:W5:Y:S04]  /*5ed0*/  @!P3 LDG.E.128 R44, desc[UR8][R56.64] ;  /* 0x00000008382cb981 */ /* 0x000168000c1e1d00 */
[----:B------:R0:W5:Y:S04]  /*5ee0*/  @!P4 LDG.E.128 R40, desc[UR8][R56.64+0x80] ;  /* 0x000080083828c981 */ /* 0x000168000c1e1d00 */
[----:B------:R0:W5:Y:S02]  /*5ef0*/  @!P3 LDG.E.128 R52, desc[UR8][R60.64] ;  /* 0x000000083c34b981 */ /* 0x000164000c1e1d00 */
.L_x_520:
[----:B------:R-:W-:Y:S05]  /*5f00*/  BSYNC B1 ;  /* 0x0000000000017941 */ /* 0x000fea0003800000 */
.L_x_519:
[----:B0----5:R-:W-:Y:S01]  /*5f10*/  IMAD.MOV.U32 R56, RZ, RZ, R42 ;  /* 0x000000ffff387224 */ /* 0x021fe200078e002a */
[----:B------:R-:W-:Y:S01]  /*5f20*/  MOV R57, R43 ;  /* 0x0000002b00397202 */ /* 0x000fe20000000f00 */
[----:B------:R-:W-:Y:S01]  /*5f30*/  IMAD.MOV.U32 R60, RZ, RZ, R40 ;  /* 0x000000ffff3c7224 */ /* 0x000fe200078e0028 */
[----:B------:R-:W-:Y:S01]  /*5f40*/  ISETP.GE.AND P3, PT, R217, R3, PT ;  /* 0x00000003d900720c */ /* 0x000fe20003f66270 */
[----:B------:R-:W-:Y:S01]  /*5f50*/  BSSY B1, `(.L_x_521) ;  /* 0x000003e000017945 */ /* 0x000fe20003800000 */
[----:B------:R-:W-:Y:S01]  /*5f60*/  PRMT R178, R178, 0x5410, R56 ;  /* 0x00005410b2b27816 */ /* 0x000fe20000000038 */
[----:B------:R-:W-:Y:S01]  /*5f70*/  IMAD.MOV.U32 R56, RZ, RZ, R41 ;  /* 0x000000ffff387224 */ /* 0x000fe200078e0029 */
[----:B------:R-:W-:Y:S02]  /*5f80*/  PRMT R181, R181, 0x5410, R57 ;  /* 0x00005410b5b57816 */ /* 0x000fe40000000039 */
[----:B------:R-:W-:Y:S02]  /*5f90*/  CS2R R62, SRZ ;  /* 0x00000000003e7805 */ /* 0x000fe4000001ff00 */
[----:B------:R-:W-:-:S02]  /*5fa0*/  MOV R57, R46 ;  /* 0x0000002e00397202 */ /* 0x000fc40000000f00 */
[----:B------:R-:W-:Y:S02]  /*5fb0*/  CS2R R66, SRZ ;  /* 0x0000000000427805 */ /* 0x000fe4000001ff00 */
[----:B------:R-:W-:Y:S01]  /*5fc0*/  PRMT R182, R56, 0x7610, R182 ;  /* 0x0000761038b67816 */ /* 0x000fe200000000b6 */
[----:B------:R-:W-:Y:S01]  /*5fd0*/  IMAD.MOV.U32 R56, RZ, RZ, R47 ;  /* 0x000000ffff387224 */ /* 0x000fe200078e002f */
[----:B------:R-:W-:Y:S01]  /*5fe0*/  PRMT R179, R179, 0x5410, R60 ;  /* 0x00005410b3b37816 */ /* 0x000fe2000000003c */
        /* <DEDUP_REMOVED lines=10> */
[----:B------:R-:W-:Y:S01]  /*6090*/  PRMT R178, R56, 0x7610, R178 ;  /* 0x0000761038b27816 */ /* 0x000fe200000000b2 */
[----:B------:R-:W-:Y:S01]  /*60a0*/  IMAD.MOV.U32 R56, RZ, RZ, R49 ;  /* 0x000000ffff387224 */ /* 0x000fe200078e0031 */
[----:B------:R-:W-:Y:S02]  /*60b0*/  MOV R60, R48 ;  /* 0x00000030003c7202 */ /* 0x000fe40000000f00 */
[----:B------:R-:W-:Y:S01]  /*60c0*/  PRMT R181, R57, 0x7610, R181 ;  /* 0x0000761039b57816 */ /* 0x000fe200000000b5 */
[----:B------:R-:W-:Y:S01]  /*60d0*/  IMAD.MOV.U32 R57, RZ, RZ, R54 ;  /* 0x000000ffff397224 */ /* 0x000fe200078e0036 */
[----:B------:R-:W-:Y:S01]  /*60e0*/  PRMT R179, R60, 0x7610, R179 ;  /* 0x000076103cb37816 */ /* 0x000fe200000000b3 */
[----:B------:R-:W-:Y:S01]  /*60f0*/  IMAD.MOV.U32 R60, RZ, RZ, R52 ;  /* 0x000000ffff3c7224 */ /* 0x000fe200078e0034 */
[----:B------:R-:W-:-:S02]  /*6100*/  PRMT R182, R182, 0x5410, R56 ;  /* 0x00005410b6b67816 */ /* 0x000fc40000000038 */
[----:B------:R-:W-:Y:S01]  /*6110*/  PRMT R183, R183, 0x5410, R57 ;  /* 0x00005410b7b77816 */ /* 0x000fe20000000039 */
[----:B------:R-:W-:Y:S01]  /*6120*/  IMAD.MOV.U32 R57, RZ, RZ, R53 ;  /* 0x000000ffff397224 */ /* 0x000fe200078e0035 */
[----:B------:R-:W-:Y:S02]  /*6130*/  MOV R56, R55 ;  /* 0x0000003700387202 */ /* 0x000fe40000000f00 */
[----:B------:R-:W-:Y:S02]  /*6140*/  PRMT R184, R60, 0x7610, R184 ;  /* 0x000076103cb87816 */ /* 0x000fe400000000b8 */
[----:B------:R-:W-:Y:S02]  /*6150*/  CS2R R60, SRZ ;  /* 0x00000000003c7805 */ /* 0x000fe4000001ff00 */
[----:B------:R-:W-:Y:S02]  /*6160*/  PRMT R168, R56, 0x7610, R168 ;  /* 0x0000761038a87816 */ /* 0x000fe400000000a8 */
[----:B------:R-:W-:-:S02]  /*6170*/  PRMT R162, R57, 0x7610, R162 ;  /* 0x0000761039a27816 */ /* 0x000fc400000000a2 */
[----:B------:R-:W-:Y:S01]  /*6180*/  CS2R R56, SRZ ;  /* 0x0000000000387805 */ /* 0x000fe2000001ff00 */
        /* <DEDUP_REMOVED lines=9> */
[----:B------:R-:W-:Y:S02]  /*6220*/  CS2R R68, SRZ ;  /* 0x0000000000447805 */ /* 0x000fe4000001ff00 */
[----:B------:R-:W-:Y:S02]  /*6230*/  CS2R R66, SRZ ;  /* 0x0000000000427805 */ /* 0x000fe4000001ff00 */
[----:B------:R-:W-:Y:S02]  /*6240*/  IADD3.X R57, R21, R115, R34, P2, P4 ;  /* 0x0000007315397210 */ /* 0x000fe400017e8422 */
[----:B------:R-:W-:Y:S02]  /*6250*/  CS2R R64, SRZ ;  /* 0x0000000000407805 */ /* 0x000fe4000001ff00 */
[----:B------:R-:W-:Y:S01]  /*6260*/  LEA R72, P4, R58, UR4, 0x1 ;  /* 0x000000043a487c11 */ /* 0x000fe2000f8808ff */
[----:B------:R-:W-:Y:S01]  /*6270*/  ULDC.64 UR8, c[0x0][0x208] ;  /* 0x0000820000087ab9 */ /* 0x000fe20000000a00 */
[----:B------:R-:W-:-:S02]  /*6280*/  LEA R74, P2, R56, UR6, 0x1 ;  /* 0x00000006384a7c11 */ /* 0x000fc4000f8408ff */
[----:B------:R-:W-:Y:S02]  /*6290*/  LEA.HI.X R73, R58, UR5, R59, 0x1, P4 ;  /* 0x000000053a497c11 */ /* 0x000fe4000a0f0c3b */
[----:B------:R-:W-:Y:S02]  /*62a0*/  CS2R R58, SRZ ;  /* 0x00000000003a7805 */ /* 0x000fe4000001ff00 */
[----:B------:R-:W-:Y:S02]  /*62b0*/  LEA.HI.X R75, R56, UR7, R57, 0x1, P2 ;  /* 0x00000007384b7c11 */ /* 0x000fe400090f0c39 */
[----:B------:R-:W-:Y:S02]  /*62c0*/  CS2R R56, SRZ ;  /* 0x0000000000387805 */ /* 0x000fe4000001ff00 */
[-C--:B------:R-:W-:Y:S02]  /*62d0*/  ISETP.GE.AND P4, PT, R212, R116.reuse, PT ;  /* 0x00000074d400720c */ /* 0x080fe40003f86270 */
[----:B------:R-:W-:-:S11]  /*62e0*/  ISETP.GE.AND P2, PT, R213, R116, PT ;  /* 0x00000074d500720c */ /* 0x000fd60003f46270 */
[----:B------:R0:W5:Y:S04]  /*62f0*/  @!P4 LDG.E.128 R60, desc[UR8][R72.64] ;  /* 0x00000008483cc981 */ /* 0x000168000c1e1d00 */
[----:B------:R0:W5:Y:S04]  /*6300*/  @!P2 LDG.E.128 R56, desc[UR8][R72.64+0x80] ;  /* 0x000080084838a981 */ /* 0x000168000c1e1d00 */
[----:B------:R0:W5:Y:S04]  /*6310*/  @!P4 LDG.E.128 R68, desc[UR8][R74.64] ;  /* 0x000000084a44c981 */ /* 0x000168000c1e1d00 */
[----:B------:R0:W5:Y:S02]  /*6320*/  @!P2 LDG.E.128 R64, desc[UR8][R74.64+0x80] ;  /* 0x000080084a40a981 */ /* 0x000164000c1e1d00 */
.L_x_522:
[----:B------:R-:W-:Y:S05]  /*6330*/  BSYNC B1 ;  /* 0x0000000000017941 */ /* 0x000fea0003800000 */
.L_x_521:
[----:B------:R-:W-:Y:S01]  /*6340*/  ISETP.GE.AND P4, PT, R218, R3, PT ;  /* 0x00000003da00720c */ /* 0x000fe20003f86270 */
[----:B------:R-:W-:Y:S01]  /*6350*/  BSSY B1, `(.L_x_523) ;  /* 0x000001f000017945 */ /* 0x000fe20003800000 */
[----:B0-----:R-:W-:Y:S02]  /*6360*/  CS2R R74, SRZ ;  /* 0x00000000004a7805 */ /* 0x001fe4000001ff00 */
        /* <DEDUP_REMOVED lines=11> */
[----:B------:R-:W-:Y:S01]  /*6420*/  ULDC.64 UR8, c[0x0][0x208] ;  /* 0x0000820000087ab9 */ /* 0x000fe20000000a00 */
[----:B------:R-:W-:Y:S02]  /*6430*/  IADD3.X R73, R15, R29, R0, P2, P6 ;  /* 0x0000001d0f497210 */ /* 0x000fe400017ec400 */
[----:B------:R-:W-:-:S04]  /*6440*/  IADD3 R0, P2, P6, R102, R31, R88 ;  /* 0x0000001f66007210 */ /* 0x000fc80007e5e058 */
[----:B------:R-:W-:Y:S02]  /*6450*/  IADD3.X R115, R21, R33, R115, P2, P6 ;  /* 0x0000002115737210 */ /* 0x000fe400017ec473 */
[----:B------:R-:W-:-:S04]  /*6460*/  LEA R88, P2, R90, UR4, 0x1 ;  /* 0x000000045a587c11 */ /* 0x000fc8000f8408ff */
[----:B------:R-:W-:Y:S02]  /*6470*/  LEA.HI.X R89, R90, UR5, R73, 0x1, P2 ;  /* 0x000000055a597c11 */ /* 0x000fe400090f0c49 */
[----:B------:R-:W-:-:S04]  /*6480*/  LEA R90, P2, R0, UR6, 0x1 ;  /* 0x00000006005a7c11 */ /* 0x000fc8000f8408ff */
[----:B------:R-:W-:Y:S02]  /*6490*/  LEA.HI.X R91, R0, UR7, R115, 0x1, P2 ;  /* 0x00000007005b7c11 */ /* 0x000fe400090f0c73 */
[----:B------:R-:W-:Y:S02]  /*64a0*/  ISETP.GE.AND P2, PT, R212, R116, PT ;  /* 0x00000074d400720c */ /* 0x000fe40003f46270 */
[----:B------:R-:W-:Y:S02]  /*64b0*/  CS2R R74, SRZ ;  /* 0x00000000004a7805 */ /* 0x000fe4000001ff00 */
[----:B------:R-:W-:Y:S02]  /*64c0*/  CS2R R72, SRZ ;  /* 0x0000000000487805 */ /* 0x000fe4000001ff00 */
[----:B------:R-:W-:Y:S02]  /*64d0*/  CS2R R82, SRZ ;  /* 0x0000000000527805 */ /* 0x000fe4000001ff00 */
[----:B------:R-:W-:-:S05]  /*64e0*/  CS2R R80, SRZ ;  /* 0x0000000000507805 */ /* 0x000fca000001ff00 */
[----:B------:R0:W5:Y:S04]  /*64f0*/  @!P2 LDG.E.128 R76, desc[UR8][R88.64] ;  /* 0x00000008584ca981 */ /* 0x000168000c1e1d00 */
[----:B------:R0:W5:Y:S01]  /*6500*/  @!P2 LDG.E.128 R84, desc[UR8][R90.64] ;  /* 0x000000085a54a981 */ /* 0x000162000c1e1d00 */
[----:B------:R-:W-:-:S13]  /*6510*/  ISETP.GE.AND P2, PT, R213, R116, PT ;  /* 0x00000074d500720c */ /* 0x000fda0003f46270 */
[----:B------:R0:W5:Y:S04]  /*6520*/  @!P2 LDG.E.128 R72, desc[UR8][R88.64+0x80] ;  /* 0x000080085848a981 */ /* 0x000168000c1e1d00 */
[----:B------:R0:W5:Y:S02]  /*6530*/  @!P2 LDG.E.128 R80, desc[UR8][R90.64+0x80] ;  /* 0x000080085a50a981 */ /* 0x000164000c1e1d00 */
.L_x_524:
[----:B------:R-:W-:Y:S05]  /*6540*/  BSYNC B1 ;  /* 0x0000000000017941 */ /* 0x000fea0003800000 */
.L_x_523:
[----:B0----5:R-:W-:Y:S01]  /*6550*/  IMAD.MOV.U32 R88, RZ, RZ, R59 ;  /* 0x000000ffff587224 */ /* 0x021fe200078e003b */
        /* <DEDUP_REMOVED lines=50> */
.L_x_525:
[----:B------:R-:W-:Y:S01]  /*6880*/  IMAD R0, R17, 0x8, R16 ;  /* 0x0000000811007824 */ /* 0x000fe200078e0210 */
[----:B------:R-:W-:Y:S01]  /*6890*/  SHF.L.U32 R115, R219, 0x1f, RZ ;  /* 0x0000001fdb737819 */ /* 0x000fe200000006ff */
[----:B------:R-:W0:Y:S01]  /*68a0*/  LDC R145, c[0x0][0x2e4] ;  /* 0x0000b900ff917b82 */ /* 0x000e220000000800 */
[----:B------:R-:W-:Y:S02]  /*68b0*/  BSSY B1, `(.L_x_526) ;  /* 0x0000004000017945 */ /* 0x000fe40003800000 */
[----:B------:R-:W1:Y:S05]  /*68c0*/  SYNCS.PHASECHK.TRANS64.TRYWAIT P6, [R0+URZ+0x38890], R115 ;  /* 0x03889073000075a7 */ /* 0x000e6a00080c017f */
[----:B------:R-:W2:Y:S01]  /*68d0*/  LDC.64 R122, c[0x0][0x2f0] ;  /* 0x0000bc00ff7a7b82 */ /* 0x000ea20000000a00 */
[----:B-1----:R-:W-:Y:S05]  /*68e0*/  @!P6 BRA `(.L_x_527) ;  /* 0x000001e4008ce947 */ /* 0x002fea0003800000 */
.L_x_787:
[----:B------:R-:W-:Y:S05]  /*68f0*/  BSYNC B1 ;  /* 0x0000000000017941 */ /* 0x000fea0003800000 */
.L_x_526:
[----:B------:R-:W-:Y:S01]  /*6900*/  BSSY B1, `(.L_x_528) ;  /* 0x00000fc000017945 */ /* 0x000fe20003800000 */
[----:B0-----:R-:W-:Y:S01]  /*6910*/  IADD3 R146, -R120, R145, RZ ;  /* 0x0000009178927210 */ /* 0x001fe20007ffe1ff */
[----:B------:R-:W-:Y:S02]  /*6920*/  IMAD.MOV.U32 R125, RZ, RZ, R92 ;  /* 0x000000ffff7d7224 */ /* 0x000fe400078e005c */
[----:B------:R-:W-:Y:S05]  /*6930*/  @P5 BRA `(.L_x_529) ;  /* 0x0000000c00e05947 */ /* 0x000fea0003800000 */
[----:B------:R-:W-:Y:S01]  /*6940*/  ISETP.NE.AND P5, PT, R26, RZ, PT ;  /* 0x000000ff1a00720c */ /* 0x000fe20003fa5270 */
[-C--:B--2---:R-:W-:Y:S01]  /*6950*/  IMAD R88, R117, R122.reuse, RZ ;  /* 0x0000007a75587224 */ /* 0x084fe200078e02ff */
[----:B------:R-:W-:Y:S01]  /*6960*/  BSSY B2, `(.L_x_530) ;  /* 0x000007c000027945 */ /* 0x000fe20003800000 */
[----:B------:R-:W-:-:S04]  /*6970*/  IMAD.WIDE.U32 R134, R18, R122, R124 ;  /* 0x0000007a12867225 */ /* 0x000fc800078e007c */
[----:B------:R-:W-:-:S04]  /*6980*/  IMAD R89, R18, R123, R88 ;  /* 0x0000007b12597224 */ /* 0x000fc800078e0258 */
[----:B------:R-:W-:Y:S02]  /*6990*/  IMAD.IADD R160, R89, 0x1, R135 ;  /* 0x0000000159a07824 */ /* 0x000fe400078e0287 */
[----:B------:R-:W-:Y:S05]  /*69a0*/  @!P5 BRA `(.L_x_531) ;  /* 0x0000000400dcd947 */ /* 0x000fea0003800000 */
[----:B------:R-:W-:Y:S01]  /*69b0*/  SEL R88, R120, R146, !P0 ;  /* 0x0000009278587207 */ /* 0x000fe20004000000 */
[----:B------:R-:W-:Y:S01]  /*69c0*/  BSSY B3, `(.L_x_532) ;  /* 0x0000072000037945 */ /* 0x000fe20003800000 */
[----:B------:R-:W-:Y:S02]  /*69d0*/  IADD3 R92, P5, P6, R38, R134, R13 ;  /* 0x00000086265c7210 */ /* 0x000fe40007ebe00d */
[----:B------:R-:W-:Y:S02]  /*69e0*/  SHF.R.S32.HI R89, RZ, 0x1f, R88 ;  /* 0x0000001fff597819 */ /* 0x000fe40000011458 */
[----:B------:R-:W-:Y:S02]  /*69f0*/  IADD3.X R93, R37, R160, R7, P5, P6 ;  /* 0x000000a0255d7210 */ /* 0x000fe40002fec407 */
[----:B------:R-:W-:Y:S02]  /*6a00*/  LEA.HI R89, R89, R88, RZ, 0x4 ;  /* 0x0000005859597211 */ /* 0x000fe400078f20ff */
[----:B------:R-:W-:-:S02]  /*6a10*/  P2R R94, PR, RZ, 0x2 ;  /* 0x00000002ff5e7803 */ /* 0x000fc40000000000 */
[----:B------:R-:W-:-:S04]  /*6a20*/  LEA.HI.SX32 R88, R89, R14, 0x1c ;  /* 0x0000000e59587211 */ /* 0x000fc800078fe2ff */
[----:B------:R-:W-:-:S04]  /*6a30*/  SHF.L.U32 R89, R88, 0x3, RZ ;  /* 0x0000000358597819 */ /* 0x000fc800000006ff */
[----:B------:R-:W-:-:S13]  /*6a40*/  ISETP.GE.AND P5, PT, R89, R145, PT ;  /* 0x000000915900720c */ /* 0x000fda0003fa6270 */
[--C-:B------:R-:W-:Y:S02]  /*6a50*/  @!P5 SHF.R.S32.HI R91, RZ, 0x1f, R89.reuse ;  /* 0x0000001fff5bd819 */ /* 0x100fe40000011459 */
[--C-:B------:R-:W-:Y:S02]  /*6a60*/  @!P5 IADD3 R90, P1, P6, R38, R134, R89.reuse ;  /* 0x00000086265ad210 */ /* 0x100fe40007e3e059 */
[----:B------:R-:W-:Y:S02]  /*6a70*/  LOP3.LUT R89, R235, 0x38, R89, 0xf8, !PT ;  /* 0x00000038eb597812 */ /* 0x000fe400078ef859 */
[----:B------:R-:W-:Y:S02]  /*6a80*/  @!P5 IADD3.X R91, R37, R160, R91, P1, P6 ;  /* 0x000000a0255bd210 */ /* 0x000fe40000fec45b */
[----:B------:R-:W-:Y:S02]  /*6a90*/  LEA R136, P6, R92, R118, 0x1 ;  /* 0x000000765c887211 */ /* 0x000fe400078c08ff */
[----:B------:R-:W-:-:S02]  /*6aa0*/  LOP3.LUT R89, R89, R236, RZ, 0x3c, !PT ;  /* 0x000000ec59597212 */ /* 0x000fc400078e3cff */
[-C--:B------:R-:W-:Y:S02]  /*6ab0*/  LEA.HI.X R137, R92, R119.reuse, R93, 0x1, P6 ;  /* 0x000000775c897211 */ /* 0x080fe400030f0c5d */
[----:B------:R-:W-:Y:S02]  /*6ac0*/  @!P5 LEA R138, P6, R90, R118, 0x1 ;  /* 0x000000765a8ad211 */ /* 0x000fe400078c08ff */
[----:B------:R-:W-:Y:S02]  /*6ad0*/  ISETP.NE.AND P1, PT, R94, RZ, PT ;  /* 0x000000ff5e00720c */ /* 0x000fe40003f25270 */
[----:B------:R-:W-:Y:S02]  /*6ae0*/  @!P5 LEA.HI.X R139, R90, R119, R91, 0x1, P6 ;  /* 0x000000775a8bd211 */ /* 0x000fe400030f0c5b */
[----:B------:R-:W-:Y:S02]  /*6af0*/  SHF.R.S32.HI R91, RZ, 0x1f, R88 ;  /* 0x0000001fff5b7819 */ /* 0x000fe40000011458 */
[----:B------:R-:W-:-:S02]  /*6b00*/  ISETP.GE.AND P6, PT, R212, R116, PT ;  /* 0x00000074d400720c */ /* 0x000fc40003fc6270 */
[----:B------:R-:W-:Y:S01]  /*6b10*/  LEA.HI R88, R91, R88, RZ, 0x3 ;  /* 0x000000585b587211 */ /* 0x000fe200078f18ff */
[----:B------:R-:W-:-:S03]  /*6b20*/  IMAD R91, R17, 0x5000, R144 ;  /* 0x00005000115b7824 */ /* 0x000fc600078e0290 */
[----:B------:R-:W-:-:S05]  /*6b30*/  SHF.R.S32.HI R88, RZ, 0x3, R88 ;  /* 0x00000003ff587819 */ /* 0x000fca0000011458 */
[----:B------:R-:W-:-:S04]  /*6b40*/  IMAD R88, R88, 0x1400, R237 ;  /* 0x0000140058587824 */ /* 0x000fc800078e02ed */
[----:B------:R-:W-:-:S04]  /*6b50*/  IMAD.IADD R88, R88, 0x1, R89 ;  /* 0x0000000158587824 */ /* 0x000fc800078e0259 */
[----:B------:R-:W-:Y:S02]  /*6b60*/  IMAD R89, R17, 0x5000, R88 ;  /* 0x0000500011597824 */ /* 0x000fe400078e0258 */
[----:B------:R-:W-:-:S03]  /*6b70*/  IMAD R88, R91, 0x2, R16 ;  /* 0x000000025b587824 */ /* 0x000fc600078e0210 */
[----:B------:R-:W-:-:S03]  /*6b80*/  LEA R92, R89, R16, 0x1 ;  /* 0x00000010595c7211 */ /* 0x000fc600078e08ff */
[----:B------:R-:W0:Y:S04]  /*6b90*/  LDS.128 R88, [R88+0x24400] ;  /* 0x0244000058587984 */ /* 0x000e280000000c00 */
[----:B------:R-:W2:Y:S01]  /*6ba0*/  LDS.128 R92, [R92+0x24400] ;  /* 0x024400005c5c7984 */ /* 0x000ea20000000c00 */
[----:B------:R-:W-:Y:S05]  /*6bb0*/  @P6 BRA `(.L_x_533) ;  /* 0x0000000400486947 */ /* 0x000fea0003800000 */
[--C-:B------:R-:W-:Y:S01]  /*6bc0*/  SHF.R.U64 R44, R44, 0x10, R45.reuse ;  /* 0x000000102c2c7819 */ /* 0x100fe2000000122d */
[----:B------:R-:W-:Y:S01]  /*6bd0*/  HADD2.F32 R163, -RZ, R163.H0_H0 ;  /* 0x200000a3ffa37230 */ /* 0x000fe20000004100 */
[----:B------:R-:W-:Y:S01]  /*6be0*/  SHF.R.U32.HI R161, RZ, 0x10, R45 ;  /* 0x00000010ffa17819 */ /* 0x000fe2000001162d */
[----:B0-----:R-:W-:Y:S01]  /*6bf0*/  HADD2.F32 R164, -RZ, R89.H0_H0 ;  /* 0x20000059ffa47230 */ /* 0x001fe20000004100 */
[--C-:B------:R-:W-:Y:S01]  /*6c00*/  SHF.R.U64 R45, R52, 0x10, R53.reuse ;  /* 0x00000010342d7819 */ /* 0x100fe20000001235 */
[----:B--2---:R-:W-:Y:S01]  /*6c10*/  HADD2.F32 R165, -RZ, R93.H1_H1 ;  /* 0x3000005dffa57230 */ /* 0x004fe20000004100 */
[----:B------:R-:W-:Y:S01]  /*6c20*/  SHF.R.U32.HI R52, RZ, 0x10, R53 ;  /* 0x00000010ff347819 */ /* 0x000fe20000011635 */
[----:B------:R-:W-:Y:S01]  /*6c30*/  HADD2.F32 R89, -RZ, R89.H1_H1 ;  /* 0x30000059ff597230 */ /* 0x000fe20000004100 */
[--C-:B------:R-:W-:Y:S01]  /*6c40*/  SHF.R.U64 R53, R54, 0x10, R55.reuse ;  /* 0x0000001036357819 */ /* 0x100fe20000001237 */
[----:B------:R-:W-:Y:S01]  /*6c50*/  HADD2.F32 R45, -RZ, R45.H0_H0 ;  /* 0x2000002dff2d7230 */ /* 0x000fe20000004100 */
[----:B------:R-:W-:Y:S01]  /*6c60*/  SHF.R.U32.HI R54, RZ, 0x10, R55 ;  /* 0x00000010ff367819 */ /* 0x000fe20000011637 */
[----:B------:R-:W-:Y:S01]  /*6c70*/  HADD2.F32 R55, -RZ, R162.H0_H0 ;  /* 0x200000a2ff377230 */ /* 0x000fe20000004100 */
[--C-:B------:R-:W-:Y:S01]  /*6c80*/  SHF.R.U64 R46, R46, 0x10, R47.reuse ;  /* 0x000000102e2e7819 */ /* 0x100fe2000000122f */
[----:B------:R-:W-:Y:S01]  /*6c90*/  HADD2.F32 R162, -RZ, R93.H0_H0 ;  /* 0x2000005dffa27230 */ /* 0x000fe20000004100 */
[----:B------:R-:W-:Y:S01]  /*6ca0*/  SHF.R.U32.HI R47, RZ, 0x10, R47 ;  /* 0x00000010ff2f7819 */ /* 0x000fe2000001162f */
[----:B------:R-:W-:-:S02]  /*6cb0*/  HADD2.F32 R52, -RZ, R52.H0_H0 ;  /* 0x20000034ff347230 */ /* 0x000fc40000004100 */
[----:B------:R-:W-:Y:S02]  /*6cc0*/  HADD2.F32 R54, -RZ, R54.H0_H0 ;  /* 0x20000036ff367230 */ /* 0x000fe40000004100 */
[-C--:B------:R-:W-:Y:S01]  /*6cd0*/  FMUL.FTZ R93, R162, R55.reuse ;  /* 0x00000037a25d7220 */ /* 0x080fe20000410000 */
[C---:B------:R-:W-:Y:S01]  /*6ce0*/  FMUL.FTZ R55, R164.reuse, R55 ;  /* 0x00000037a4377220 */ /* 0x040fe20000410000 */
[-C--:B------:R-:W-:Y:S01]  /*6cf0*/  FMUL.FTZ R166, R165, R52.reuse ;  /* 0x00000034a5a67220 */ /* 0x080fe20000410000 */
[----:B------:R-:W-:Y:S01]  /*6d00*/  FMUL.FTZ R52, R89, R52 ;  /* 0x0000003459347220 */ /* 0x000fe20000410000 */
[-C--:B------:R-:W-:Y:S01]  /*6d10*/  FFMA.FTZ R93, R164, R163.reuse, -R93 ;  /* 0x000000a3a45d7223 */ /* 0x080fe2000001085d */
[----:B------:R-:W-:Y:S02]  /*6d20*/  HADD2.F32 R164, -RZ, R161.H0_H0 ;  /* 0x200000a1ffa47230 */ /* 0x000fe40000004100 */
[----:B------:R-:W-:Y:S01]  /*6d30*/  FFMA.FTZ R55, R162, R163, R55 ;  /* 0x000000a3a2377223 */ /* 0x000fe20000010037 */
[----:B------:R-:W-:-:S02]  /*6d40*/  HADD2.F32 R162, -RZ, R95.H0_H0 ;  /* 0x2000005fffa27230 */ /* 0x000fc40000004100 */
[----:B------:R-:W-:Y:S02]  /*6d50*/  HADD2.F32 R95, -RZ, R95.H1_H1 ;  /* 0x3000005fff5f7230 */ /* 0x000fe40000004100 */
[-C--:B------:R-:W-:Y:S01]  /*6d60*/  FFMA.FTZ R166, R89, R164.reuse, -R166 ;  /* 0x000000a459a67223 */ /* 0x080fe200000108a6 */
[----:B------:R-:W-:Y:S01]  /*6d70*/  FFMA.FTZ R52, R165, R164, R52 ;  /* 0x000000a4a5347223 */ /* 0x000fe20000010034 */
[----:B------:R-:W-:Y:S02]  /*6d80*/  HADD2.F32 R89, -RZ, R168.H0_H0 ;  /* 0x200000a8ff597230 */ /* 0x000fe40000004100 */
[----:B------:R-:W-:Y:S02]  /*6d90*/  HADD2.F32 R164, -RZ, R91.H0_H0 ;  /* 0x2000005bffa47230 */ /* 0x000fe40000004100 */
[----:B------:R-:W-:Y:S01]  /*6da0*/  FMUL.FTZ R170, R95, R54 ;  /* 0x000000365faa7220 */ /* 0x000fe20000410000 */
[----:B------:R-:W-:Y:S02]  /*6db0*/  HADD2.F32 R168, -RZ, R47.H0_H0 ;  /* 0x2000002fffa87230 */ /* 0x000fe40000004100 */
[----:B------:R-:W-:Y:S01]  /*6dc0*/  FMUL.FTZ R47, R162, R89 ;  /* 0x00000059a22f7220 */ /* 0x000fe20000410000 */
[----:B------:R-:W-:-:S02]  /*6dd0*/  HADD2.F32 R161, -RZ, R167.H1_H1 ;  /* 0x300000a7ffa17230 */ /* 0x000fc40000004100 */
[----:B------:R-:W-:Y:S01]  /*6de0*/  FMUL.FTZ R89, R164, R89 ;  /* 0x00000059a4597220 */ /* 0x000fe20000410000 */
[----:B------:R-:W-:Y:S01]  /*6df0*/  HADD2.F32 R91, -RZ, R91.H1_H1 ;  /* 0x3000005bff5b7230 */ /* 0x000fe20000004100 */
[----:B------:R-:W-:Y:S01]  /*6e00*/  F2FP.F16.F32.PACK_AB R93, R166, R93 ;  /* 0x0000005da65d723e */ /* 0x000fe200000000ff */
[----:B------:R-:W-:Y:S02]  /*6e10*/  HADD2.F32 R163, -RZ, R44.H0_H0 ;  /* 0x2000002cffa37230 */ /* 0x000fe40000004100 */
[-C--:B------:R-:W-:Y:S01]  /*6e20*/  FFMA.FTZ R47, R164, R161.reuse, -R47 ;  /* 0x000000a1a42f7223 */ /* 0x080fe2000001082f */
[----:B------:R-:W-:Y:S01]  /*6e30*/  FFMA.FTZ R89, R162, R161, R89 ;  /* 0x000000a1a2597223 */ /* 0x000fe20000010059 */
[C---:B------:R-:W-:Y:S01]  /*6e40*/  FMUL.FTZ R54, R91.reuse, R54 ;  /* 0x000000365b367220 */ /* 0x040fe20000410000 */
[----:B------:R-:W-:Y:S01]  /*6e50*/  FFMA.FTZ R170, R91, R168, -R170 ;  /* 0x000000a85baa7223 */ /* 0x000fe200000108aa */
[----:B------:R-:W-:Y:S01]  /*6e60*/  HADD2.F32 R91, -RZ, R184.H0_H0 ;  /* 0x200000b8ff5b7230 */ /* 0x000fe20000004100 */
[----:B------:R-:W-:Y:S01]  /*6e70*/  F2FP.F16.F32.PACK_AB R52, R52, R55 ;  /* 0x000000373434723e */ /* 0x000fe200000000ff */
[----:B------:R-:W-:-:S02]  /*6e80*/  HADD2.F32 R164, -RZ, R92.H0_H0 ;  /* 0x2000005cffa47230 */ /* 0x000fc40000004100 */
[----:B------:R-:W-:Y:S01]  /*6e90*/  FFMA.FTZ R54, R95, R168, R54 ;  /* 0x000000a85f367223 */ /* 0x000fe20000010036 */
[----:B------:R-:W-:Y:S02]  /*6ea0*/  HADD2.F32 R162, -RZ, R88.H0_H0 ;  /* 0x20000058ffa27230 */ /* 0x000fe40000004100 */
[----:B------:R-:W-:Y:S02]  /*6eb0*/  HADD2.F32 R92, -RZ, R92.H1_H1 ;  /* 0x3000005cff5c7230 */ /* 0x000fe40000004100 */
[-C--:B------:R-:W-:Y:S01]  /*6ec0*/  FMUL.FTZ R161, R164, R91.reuse ;  /* 0x0000005ba4a17220 */ /* 0x080fe20000410000 */
[--C-:B------:R-:W-:Y:S02]  /*6ed0*/  HADD2.F32 R95, -RZ, R183.reuse.H0_H0 ;  /* 0x200000b7ff5f7230 */ /* 0x100fe40000004100 */
[----:B------:R-:W-:Y:S01]  /*6ee0*/  FMUL.FTZ R165, R162, R91 ;  /* 0x0000005ba2a57220 */ /* 0x000fe20000410000 */
[----:B------:R-:W-:Y:S02]  /*6ef0*/  HADD2.F32 R88, -RZ, R88.H1_H1 ;  /* 0x30000058ff587230 */ /* 0x000fe40000004100 */
[----:B------:R-:W-:Y:S01]  /*6f00*/  FMUL.FTZ R91, R92, R45 ;  /* 0x0000002d5c5b7220 */ /* 0x000fe20000410000 */
[----:B------:R-:W-:-:S02]  /*6f10*/  HADD2.F32 R44, -RZ, R183.H1_H1 ;  /* 0x300000b7ff2c7230 */ /* 0x000fc40000004100 */
[-C--:B------:R-:W-:Y:S01]  /*6f20*/  FFMA.FTZ R161, R162, R95.reuse, -R161 ;  /* 0x0000005fa2a17223 */ /* 0x080fe200000108a1 */
[----:B------:R-:W-:Y:S01]  /*6f30*/  FFMA.FTZ R165, R164, R95, R165 ;  /* 0x0000005fa4a57223 */ /* 0x000fe200000100a5 */
[C---:B------:R-:W-:Y:S01]  /*6f40*/  FMUL.FTZ R45, R88.reuse, R45 ;  /* 0x0000002d582d7220 */ /* 0x040fe20000410000 */
[-C--:B------:R-:W-:Y:S01]  /*6f50*/  FFMA.FTZ R88, R88, R163.reuse, -R91 ;  /* 0x000000a358587223 */ /* 0x080fe2000001085b */
[----:B------:R-:W-:Y:S02]  /*6f60*/  HADD2.F32 R95, -RZ, R94.H0_H0 ;  /* 0x2000005eff5f7230 */ /* 0x000fe40000004100 */
[----:B------:R-:W-:Y:S02]  /*6f70*/  HADD2.F32 R53, -RZ, R53.H0_H0 ;  /* 0x20000035ff357230 */ /* 0x000fe40000004100 */
[----:B------:R-:W-:Y:S01]  /*6f80*/  FFMA.FTZ R92, R92, R163, R45 ;  /* 0x000000a35c5c7223 */ /* 0x000fe2000001002d */
[----:B------:R-:W-:Y:S01]  /*6f90*/  HADD2.F32 R91, -RZ, R90.H0_H0 ;  /* 0x2000005aff5b7230 */ /* 0x000fe20000004100 */
[----:B------:R-:W-:Y:S01]  /*6fa0*/  F2FP.F16.F32.PACK_AB R88, R88, R161 ;  /* 0x000000a15858723e */ /* 0x000fe200000000ff */
[----:B------:R-:W-:-:S02]  /*6fb0*/  HADD2.F32 R94, -RZ, R94.H1_H1 ;  /* 0x3000005eff5e7230 */ /* 0x000fc40000004100 */
[----:B------:R-:W-:Y:S01]  /*6fc0*/  HADD2.F32 R90, -RZ, R90.H1_H1 ;  /* 0x3000005aff5a7230 */ /* 0x000fe20000004100 */
[----:B------:R-:W-:Y:S01]  /*6fd0*/  F2FP.F16.F32.PACK_AB R92, R92, R165 ;  /* 0x000000a55c5c723e */ /* 0x000fe200000000ff */
[----:B------:R-:W-:Y:S02]  /*6fe0*/  HADD2.F32 R45, -RZ, R167.H0_H0 ;  /* 0x200000a7ff2d7230 */ /* 0x000fe40000004100 */
[-C--:B------:R-:W-:Y:S01]  /*6ff0*/  FMUL.FTZ R167, R94, R53.reuse ;  /* 0x000000355ea77220 */ /* 0x080fe20000410000 */
[----:B------:R-:W-:Y:S02]  /*7000*/  HADD2.F32 R163, -RZ, R46.H0_H0 ;  /* 0x2000002effa37230 */ /* 0x000fe40000004100 */
[-C--:B------:R-:W-:Y:S01]  /*7010*/  FMUL.FTZ R46, R95, R44.reuse ;  /* 0x0000002c5f2e7220 */ /* 0x080fe20000410000 */
[C---:B------:R-:W-:Y:S01]  /*7020*/  FMUL.FTZ R44, R91.reuse, R44 ;  /* 0x0000002c5b2c7220 */ /* 0x040fe20000410000 */
[C---:B------:R-:W-:Y:S02]  /*7030*/  FMUL.FTZ R53, R90.reuse, R53 ;  /* 0x000000355a357220 */ /* 0x040fe40000410000 */
[-C--:B------:R-:W-:Y:S01]  /*7040*/  FFMA.FTZ R46, R91, R45.reuse, -R46 ;  /* 0x0000002d5b2e7223 */ /* 0x080fe2000001082e */
[----:B------:R-:W-:Y:S01]  /*7050*/  FFMA.FTZ R44, R95, R45, R44 ;  /* 0x0000002d5f2c7223 */ /* 0x000fe2000001002c */
[-C--:B------:R-:W-:Y:S01]  /*7060*/  FFMA.FTZ R167, R90, R163.reuse, -R167 ;  /* 0x000000a35aa77223 */ /* 0x080fe200000108a7 */
[----:B------:R-:W-:Y:S01]  /*7070*/  FFMA.FTZ R53, R94, R163, R53 ;  /* 0x000000a35e357223 */ /* 0x000fe20000010035 */
[----:B------:R-:W-:Y:S01]  /*7080*/  F2FP.F16.F32.PACK_AB R95, R54, R89 ;  /* 0x00000059365f723e */ /* 0x000fe200000000ff */
[----:B------:R-:W-:Y:S01]  /*7090*/  IMAD.MOV.U32 R89, RZ, RZ, R93 ;  /* 0x000000ffff597224 */ /* 0x000fe200078e005d */
[----:B------:R-:W-:Y:S01]  /*70a0*/  F2FP.F16.F32.PACK_AB R91, R170, R47 ;  /* 0x0000002faa5b723e */ /* 0x000fe200000000ff */
[----:B------:R-:W-:Y:S01]  /*70b0*/  IMAD.MOV.U32 R93, RZ, RZ, R52 ;  /* 0x000000ffff5d7224 */ /* 0x000fe200078e0034 */
[----:B------:R-:W-:-:S02]  /*70c0*/  F2FP.F16.F32.PACK_AB R90, R167, R46 ;  /* 0x0000002ea75a723e */ /* 0x000fc400000000ff */
[----:B------:R-:W-:-:S07]  /*70d0*/  F2FP.F16.F32.PACK_AB R94, R53, R44 ;  /* 0x0000002c355e723e */ /* 0x000fce00000000ff */
.L_x_533:
[----:B------:R-:W-:Y:S05]  /*70e0*/  BSYNC B3 ;  /* 0x0000000000037941 */ /* 0x000fea0003800000 */
.L_x_532:
[----:B------:R-:W-:Y:S02]  /*70f0*/  ULDC.64 UR4, c[0x0][0x208] ;  /* 0x0000820000047ab9 */ /* 0x000fe40000000a00 */
[----:B0-----:R0:W-:Y:S04]  /*7100*/  STG.E.128 desc[UR4][R136.64], R88 ;  /* 0x0000005888007986 */ /* 0x0011e8000c101d04 */
[----:B--2---:R0:W-:Y:S02]  /*7110*/  @!P5 STG.E.128 desc[UR4][R138.64], R92 ;  /* 0x0000005c8a00d986 */ /* 0x0041e4000c101d04 */
.L_x_531:
[----:B------:R-:W-:Y:S05]  /*7120*/  BSYNC B2 ;  /* 0x0000000000027941 */ /* 0x000fea0003800000 */
.L_x_530:
[----:B------:R-:W-:-:S13]  /*7130*/  ISETP.NE.AND P5, PT, R10, RZ, PT ;  /* 0x000000ff0a00720c */ /* 0x000fda0003fa5270 */
        /* <DEDUP_REMOVED lines=12> */
[----:B------:R-:W-:-:S04]  /*7200*/  @!P5 IADD3 R134, P0, P6, R38, R134, R44 ;  /* 0x000000862686d210 */ /* 0x000fc80007e1e02c */
[----:B------:R-:W-:Y:S02]  /*7210*/  @!P5 IADD3.X R160, R37, R160, R53, P0, P6 ;  /* 0x000000a025a0d210 */ /* 0x000fe400007ec435 */
[CC--:B0-----:R-:W-:Y:S02]  /*7220*/  LEA R88, P6, R47.reuse, R118.reuse, 0x1 ;  /* 0x000000762f587211 */ /* 0x0c1fe400078c08ff */
[----:B------:R-:W-:Y:S02]  /*7230*/  ISETP.NE.AND P0, PT, R52, RZ, PT ;  /* 0x000000ff3400720c */ /* 0x000fe40003f05270 */
[----:B------:R-:W-:Y:S01]  /*7240*/  LEA.HI.X R89, R47, R119, R46, 0x1, P6 ;  /* 0x000000772f597211 */ /* 0x000fe200030f0c2e */
[----:B------:R-:W-:Y:S01]  /*7250*/  IMAD R47, R17, 0x5000, R143 ;  /* 0x00005000112f7824 */ /* 0x000fe200078e028f */
[----:B------:R-:W-:Y:S02]  /*7260*/  SHF.R.S32.HI R46, RZ, 0x1f, R45 ;  /* 0x0000001fff2e7819 */ /* 0x000fe4000001142d */
[----:B------:R-:W-:-:S02]  /*7270*/  @!P5 LEA R90, P6, R134, R118, 0x1 ;  /* 0x00000076865ad211 */ /* 0x000fc400078c08ff */
[----:B------:R-:W-:Y:S02]  /*7280*/  LEA.HI R46, R46, R45, RZ, 0x3 ;  /* 0x0000002d2e2e7211 */ /* 0x000fe400078f18ff */
[----:B------:R-:W-:Y:S01]  /*7290*/  LOP3.LUT R45, R235, 0x38, R44, 0xf8, !PT ;  /* 0x00000038eb2d7812 */ /* 0x000fe200078ef82c */
[----:B------:R-:W-:Y:S01]  /*72a0*/  IMAD R44, R47, 0x2, R16 ;  /* 0x000000022f2c7824 */ /* 0x000fe200078e0210 */
[----:B------:R-:W-:Y:S02]  /*72b0*/  SHF.R.S32.HI R46, RZ, 0x3, R46 ;  /* 0x00000003ff2e7819 */ /* 0x000fe4000001142e */
[----:B------:R-:W-:Y:S02]  /*72c0*/  LOP3.LUT R45, R45, R236, RZ, 0x3c, !PT ;  /* 0x000000ec2d2d7212 */ /* 0x000fe400078e3cff */
[----:B------:R-:W-:Y:S01]  /*72d0*/  @!P5 LEA.HI.X R91, R134, R119, R160, 0x1, P6 ;  /* 0x00000077865bd211 */ /* 0x000fe200030f0ca0 */
[----:B------:R-:W-:Y:S01]  /*72e0*/  IMAD R46, R46, 0x1400, R237 ;  /* 0x000014002e2e7824 */ /* 0x000fe200078e02ed */
[----:B------:R-:W-:-:S03]  /*72f0*/  ISETP.GE.AND P6, PT, R213, R116, PT ;  /* 0x00000074d500720c */ /* 0x000fc60003fc6270 */
[----:B------:R-:W-:-:S04]  /*7300*/  IMAD.IADD R46, R46, 0x1, R45 ;  /* 0x000000012e2e7824 */ /* 0x000fc800078e022d */
[----:B------:R-:W-:-:S05]  /*7310*/  IMAD R45, R17, 0x5000, R46 ;  /* 0x00005000112d7824 */ /* 0x000fca00078e022e */
[----:B------:R-:W-:Y:S02]  /*7320*/  LEA R52, R45, R16, 0x1 ;  /* 0x000000102d347211 */ /* 0x000fe400078e08ff */
[----:B------:R-:W0:Y:S04]  /*7330*/  LDS.128 R44, [R44+0x24400] ;  /* 0x024400002c2c7984 */ /* 0x000e280000000c00 */
[----:B------:R-:W2:Y:S01]  /*7340*/  LDS.128 R52, [R52+0x24400] ;  /* 0x0244000034347984 */ /* 0x000ea20000000c00 */
[----:B------:R-:W-:Y:S05]  /*7350*/  @P6 BRA `(.L_x_535) ;  /* 0x0000000400486947 */ /* 0x000fea0003800000 */
[--C-:B------:R-:W-:Y:S01]  /*7360*/  SHF.R.U64 R40, R40, 0x10, R41.reuse ;  /* 0x0000001028287819 */ /* 0x100fe20000001229 */
[--C-:B--2---:R-:W-:Y:S01]  /*7370*/  HADD2.F32 R94, -RZ, R53.reuse.H0_H0 ;  /* 0x20000035ff5e7230 */ /* 0x104fe20000004100 */
[----:B------:R-:W-:Y:S01]  /*7380*/  SHF.R.U32.HI R92, RZ, 0x10, R41 ;  /* 0x00000010ff5c7819 */ /* 0x000fe20000011629 */
[----:B------:R-:W-:Y:S01]  /*7390*/  HADD2.F32 R53, -RZ, R53.H1_H1 ;  /* 0x30000035ff357230 */ /* 0x000fe20000004100 */
[--C-:B------:R-:W-:Y:S01]  /*73a0*/  SHF.R.U64 R41, R48, 0x10, R49.reuse ;  /* 0x0000001030297819 */ /* 0x100fe20000001231 */
[--C-:B0-----:R-:W-:Y:S01]  /*73b0*/  HADD2.F32 R134, -RZ, R45.reuse.H0_H0 ;  /* 0x2000002dff867230 */ /* 0x101fe20000004100 */
[----:B------:R-:W-:Y:S01]  /*73c0*/  SHF.R.U32.HI R48, RZ, 0x10, R49 ;  /* 0x00000010ff307819 */ /* 0x000fe20000011631 */
[----:B------:R-:W-:Y:S01]  /*73d0*/  HADD2.F32 R45, -RZ, R45.H1_H1 ;  /* 0x3000002dff2d7230 */ /* 0x000fe20000004100 */
[--C-:B------:R-:W-:Y:S01]  /*73e0*/  SHF.R.U64 R49, R50, 0x10, R51.reuse ;  /* 0x0000001032317819 */ /* 0x100fe20000001233 */
[----:B------:R-:W-:Y:S01]  /*73f0*/  HADD2.F32 R92, -RZ, R92.H0_H0 ;  /* 0x2000005cff5c7230 */ /* 0x000fe20000004100 */
[----:B------:R-:W-:Y:S01]  /*7400*/  SHF.R.U32.HI R50, RZ, 0x10, R51 ;  /* 0x00000010ff327819 */ /* 0x000fe20000011633 */
[----:B------:R-:W-:Y:S01]  /*7410*/  HADD2.F32 R48, -RZ, R48.H0_H0 ;  /* 0x20000030ff307230 */ /* 0x000fe20000004100 */
[--C-:B------:R-:W-:Y:S01]  /*7420*/  SHF.R.U64 R42, R42, 0x10, R43.reuse ;  /* 0x000000102a2a7819 */ /* 0x100fe2000000122b */
[--C-:B------:R-:W-:Y:S01]  /*7430*/  HADD2.F32 R51, -RZ, R182.reuse.H1_H1 ;  /* 0x300000b6ff337230 */ /* 0x100fe20000004100 */
[----:B------:R-:W-:Y:S01]  /*7440*/  SHF.R.U32.HI R43, RZ, 0x10, R43 ;  /* 0x00000010ff2b7819 */ /* 0x000fe2000001162b */
[----:B------:R-:W-:-:S02]  /*7450*/  HADD2.F32 R93, -RZ, R182.H0_H0 ;  /* 0x200000b6ff5d7230 */ /* 0x000fc40000004100 */
[-C--:B------:R-:W-:Y:S01]  /*7460*/  FMUL.FTZ R136, R53, R48.reuse ;  /* 0x0000003035887220 */ /* 0x080fe20000410000 */
[C---:B------:R-:W-:Y:S01]  /*7470*/  FMUL.FTZ R48, R45.reuse, R48 ;  /* 0x000000302d307220 */ /* 0x040fe20000410000 */
[-C--:B------:R-:W-:Y:S01]  /*7480*/  FMUL.FTZ R95, R94, R51.reuse ;  /* 0x000000335e5f7220 */ /* 0x080fe20000410000 */
[----:B------:R-:W-:Y:S01]  /*7490*/  FMUL.FTZ R51, R134, R51 ;  /* 0x0000003386337220 */ /* 0x000fe20000410000 */
[-C--:B------:R-:W-:Y:S01]  /*74a0*/  FFMA.FTZ R136, R45, R92.reuse, -R136 ;  /* 0x0000005c2d887223 */ /* 0x080fe20000010888 */
[----:B------:R-:W-:Y:S01]  /*74b0*/  FFMA.FTZ R48, R53, R92, R48 ;  /* 0x0000005c35307223 */ /* 0x000fe20000010030 */
[----:B------:R-:W-:Y:S02]  /*74c0*/  HADD2.F32 R45, -RZ, R181.H0_H0 ;  /* 0x200000b5ff2d7230 */ /* 0x000fe40000004100 */
[-C--:B------:R-:W-:Y:S01]  /*74d0*/  FFMA.FTZ R51, R94, R93.reuse, R51 ;  /* 0x0000005d5e337223 */ /* 0x080fe20000010033 */
[--C-:B------:R-:W-:Y:S02]  /*74e0*/  HADD2.F32 R92, -RZ, R55.reuse.H0_H0 ;  /* 0x20000037ff5c7230 */ /* 0x100fe40000004100 */
[----:B------:R-:W-:Y:S01]  /*74f0*/  FFMA.FTZ R95, R134, R93, -R95 ;  /* 0x0000005d865f7223 */ /* 0x000fe2000001085f */
[----:B------:R-:W-:-:S02]  /*7500*/  HADD2.F32 R55, -RZ, R55.H1_H1 ;  /* 0x30000037ff377230 */ /* 0x000fc40000004100 */
[----:B------:R-:W-:Y:S02]  /*7510*/  HADD2.F32 R94, -RZ, R47.H0_H0 ;  /* 0x2000002fff5e7230 */ /* 0x000fe40000004100 */
[----:B------:R-:W-:Y:S01]  /*7520*/  HADD2.F32 R50, -RZ, R50.H0_H0 ;  /* 0x20000032ff327230 */ /* 0x000fe20000004100 */
[----:B------:R-:W-:Y:S01]  /*7530*/  F2FP.F16.F32.PACK_AB R95, R136, R95 ;  /* 0x0000005f885f723e */ /* 0x000fe200000000ff */
[----:B------:R-:W-:Y:S02]  /*7540*/  HADD2.F32 R134, -RZ, R43.H0_H0 ;  /* 0x2000002bff867230 */ /* 0x000fe40000004100 */
[-C--:B------:R-:W-:Y:S01]  /*7550*/  FMUL.FTZ R43, R92, R45.reuse ;  /* 0x0000002d5c2b7220 */ /* 0x080fe20000410000 */
[----:B------:R-:W-:Y:S02]  /*7560*/  HADD2.F32 R53, -RZ, R181.H1_H1 ;  /* 0x300000b5ff357230 */ /* 0x000fe40000004100 */
[----:B------:R-:W-:Y:S01]  /*7570*/  FMUL.FTZ R45, R94, R45 ;  /* 0x0000002d5e2d7220 */ /* 0x000fe20000410000 */
[----:B------:R-:W-:-:S02]  /*7580*/  HADD2.F32 R47, -RZ, R47.H1_H1 ;  /* 0x3000002fff2f7230 */ /* 0x000fc40000004100 */
[-C--:B------:R-:W-:Y:S01]  /*7590*/  FMUL.FTZ R138, R55, R50.reuse ;  /* 0x00000032378a7220 */ /* 0x080fe20000410000 */
[----:B------:R-:W-:Y:S02]  /*75a0*/  HADD2.F32 R41, -RZ, R41.H0_H0 ;  /* 0x20000029ff297230 */ /* 0x000fe40000004100 */
[-C--:B------:R-:W-:Y:S01]  /*75b0*/  FFMA.FTZ R43, R94, R53.reuse, -R43 ;  /* 0x000000355e2b7223 */ /* 0x080fe2000001082b */
[----:B------:R-:W-:Y:S01]  /*75c0*/  FFMA.FTZ R45, R92, R53, R45 ;  /* 0x000000355c2d7223 */ /* 0x000fe2000001002d */
[C---:B------:R-:W-:Y:S01]  /*75d0*/  FMUL.FTZ R50, R47.reuse, R50 ;  /* 0x000000322f327220 */ /* 0x040fe20000410000 */
[-C--:B------:R-:W-:Y:S01]  /*75e0*/  FFMA.FTZ R138, R47, R134.reuse, -R138 ;  /* 0x000000862f8a7223 */ /* 0x080fe2000001088a */
[----:B------:R-:W-:Y:S02]  /*75f0*/  HADD2.F32 R47, -RZ, R179.H0_H0 ;  /* 0x200000b3ff2f7230 */ /* 0x000fe40000004100 */
[----:B------:R-:W-:Y:S02]  /*7600*/  HADD2.F32 R94, -RZ, R52.H0_H0 ;  /* 0x20000034ff5e7230 */ /* 0x000fe40000004100 */
[----:B------:R-:W-:Y:S01]  /*7610*/  FFMA.FTZ R50, R55, R134, R50 ;  /* 0x0000008637327223 */ /* 0x000fe20000010032 */
[----:B------:R-:W-:-:S02]  /*7620*/  HADD2.F32 R92, -RZ, R44.H0_H0 ;  /* 0x2000002cff5c7230 */ /* 0x000fc40000004100 */
[----:B------:R-:W-:Y:S02]  /*7630*/  HADD2.F32 R52, -RZ, R52.H1_H1 ;  /* 0x30000034ff347230 */ /* 0x000fe40000004100 */
[-C--:B------:R-:W-:Y:S01]  /*7640*/  FMUL.FTZ R55, R94, R47.reuse ;  /* 0x0000002f5e377220 */ /* 0x080fe20000410000 */
[----:B------:R-:W-:Y:S02]  /*7650*/  HADD2.F32 R53, -RZ, R179.H1_H1 ;  /* 0x300000b3ff357230 */ /* 0x000fe40000004100 */
[----:B------:R-:W-:Y:S01]  /*7660*/  FMUL.FTZ R135, R92, R47 ;  /* 0x0000002f5c877220 */ /* 0x000fe20000410000 */
[----:B------:R-:W-:Y:S02]  /*7670*/  HADD2.F32 R44, -RZ, R44.H1_H1 ;  /* 0x3000002cff2c7230 */ /* 0x000fe40000004100 */
[----:B------:R-:W-:Y:S01]  /*7680*/  FMUL.FTZ R47, R52, R41 ;  /* 0x00000029342f7220 */ /* 0x000fe20000410000 */
[----:B------:R-:W-:Y:S02]  /*7690*/  HADD2.F32 R93, -RZ, R40.H0_H0 ;  /* 0x20000028ff5d7230 */ /* 0x000fe40000004100 */
[-C--:B------:R-:W-:Y:S01]  /*76a0*/  FFMA.FTZ R55, R92, R53.reuse, -R55 ;  /* 0x000000355c377223 */ /* 0x080fe20000010837 */
[----:B------:R-:W-:Y:S01]  /*76b0*/  FFMA.FTZ R135, R94, R53, R135 ;  /* 0x000000355e877223 */ /* 0x000fe20000010087 */
[----:B------:R-:W-:Y:S01]  /*76c0*/  FMUL.FTZ R41, R44, R41 ;  /* 0x000000292c297220 */ /* 0x000fe20000410000 */
[----:B------:R-:W-:-:S02]  /*76d0*/  HADD2.F32 R53, -RZ, R54.H0_H0 ;  /* 0x20000036ff357230 */ /* 0x000fc40000004100 */
[-C--:B------:R-:W-:Y:S01]  /*76e0*/  FFMA.FTZ R44, R44, R93.reuse, -R47 ;  /* 0x0000005d2c2c7223 */ /* 0x080fe2000001082f */
[----:B------:R-:W-:Y:S02]  /*76f0*/  HADD2.F32 R40, -RZ, R178.H0_H0 ;  /* 0x200000b2ff287230 */ /* 0x000fe40000004100 */
[----:B------:R-:W-:Y:S01]  /*7700*/  FFMA.FTZ R52, R52, R93, R41 ;  /* 0x0000005d34347223 */ /* 0x000fe20000010029 */
[----:B------:R-:W-:Y:S01]  /*7710*/  HADD2.F32 R49, -RZ, R49.H0_H0 ;  /* 0x20000031ff317230 */ /* 0x000fe20000004100 */
[----:B------:R-:W-:Y:S01]  /*7720*/  F2FP.F16.F32.PACK_AB R50, R50, R45 ;  /* 0x0000002d3232723e */ /* 0x000fe200000000ff */
[----:B------:R-:W-:Y:S01]  /*7730*/  HADD2.F32 R47, -RZ, R46.H0_H0 ;  /* 0x2000002eff2f7230 */ /* 0x000fe20000004100 */
[----:B------:R-:W-:Y:S01]  /*7740*/  F2FP.F16.F32.PACK_AB R44, R44, R55 ;  /* 0x000000372c2c723e */ /* 0x000fe200000000ff */
[----:B------:R-:W-:Y:S01]  /*7750*/  HADD2.F32 R54, -RZ, R54.H1_H1 ;  /* 0x30000036ff367230 */ /* 0x000fe20000004100 */
[----:B------:R-:W-:Y:S01]  /*7760*/  F2FP.F16.F32.PACK_AB R52, R52, R135 ;  /* 0x000000873434723e */ /* 0x000fe200000000ff */
[----:B------:R-:W-:-:S02]  /*7770*/  HADD2.F32 R46, -RZ, R46.H1_H1 ;  /* 0x3000002eff2e7230 */ /* 0x000fc40000004100 */
[----:B------:R-:W-:Y:S02]  /*7780*/  HADD2.F32 R93, -RZ, R42.H0_H0 ;  /* 0x2000002aff5d7230 */ /* 0x000fe40000004100 */
[-C--:B------:R-:W-:Y:S01]  /*7790*/  FMUL.FTZ R42, R53, R40.reuse ;  /* 0x00000028352a7220 */ /* 0x080fe20000410000 */
[----:B------:R-:W-:Y:S02]  /*77a0*/  HADD2.F32 R41, -RZ, R178.H1_H1 ;  /* 0x300000b2ff297230 */ /* 0x000fe40000004100 */
[-C--:B------:R-:W-:Y:S01]  /*77b0*/  FMUL.FTZ R137, R54, R49.reuse ;  /* 0x0000003136897220 */ /* 0x080fe20000410000 */
[C---:B------:R-:W-:Y:S01]  /*77c0*/  FMUL.FTZ R40, R47.reuse, R40 ;  /* 0x000000282f287220 */ /* 0x040fe20000410000 */
[C---:B------:R-:W-:Y:S01]  /*77d0*/  FMUL.FTZ R49, R46.reuse, R49 ;  /* 0x000000312e317220 */ /* 0x040fe20000410000 */
[----:B------:R-:W-:Y:S02]  /*77e0*/  IMAD.MOV.U32 R45, RZ, RZ, R95 ;  /* 0x000000ffff2d7224 */ /* 0x000fe400078e005f */
[-C--:B------:R-:W-:Y:S01]  /*77f0*/  FFMA.FTZ R42, R47, R41.reuse, -R42 ;  /* 0x000000292f2a7223 */ /* 0x080fe2000001082a */
[----:B------:R-:W-:Y:S01]  /*7800*/  FFMA.FTZ R40, R53, R41, R40 ;  /* 0x0000002935287223 */ /* 0x000fe20000010028 */
[-C--:B------:R-:W-:Y:S01]  /*7810*/  FFMA.FTZ R137, R46, R93.reuse, -R137 ;  /* 0x0000005d2e897223 */ /* 0x080fe20000010889 */
[----:B------:R-:W-:Y:S01]  /*7820*/  FFMA.FTZ R49, R54, R93, R49 ;  /* 0x0000005d36317223 */ /* 0x000fe20000010031 */
[----:B------:R-:W-:Y:S01]  /*7830*/  F2FP.F16.F32.PACK_AB R47, R138, R43 ;  /* 0x0000002b8a2f723e */ /* 0x000fe200000000ff */
[----:B------:R-:W-:Y:S01]  /*7840*/  IMAD.MOV.U32 R55, RZ, RZ, R50 ;  /* 0x000000ffff377224 */ /* 0x000fe200078e0032 */
[----:B------:R-:W-:-:S02]  /*7850*/  F2FP.F16.F32.PACK_AB R53, R48, R51 ;  /* 0x000000333035723e */ /* 0x000fc400000000ff */
[----:B------:R-:W-:Y:S02]  /*7860*/  F2FP.F16.F32.PACK_AB R46, R137, R42 ;  /* 0x0000002a892e723e */ /* 0x000fe400000000ff */
[----:B------:R-:W-:-:S07]  /*7870*/  F2FP.F16.F32.PACK_AB R54, R49, R40 ;  /* 0x000000283136723e */ /* 0x000fce00000000ff */
.L_x_535:
[----:B------:R-:W-:Y:S05]  /*7880*/  BSYNC B2 ;  /* 0x0000000000027941 */ /* 0x000fea0003800000 */
.L_x_534:
[----:B------:R-:W-:Y:S02]  /*7890*/  ULDC.64 UR4, c[0x0][0x208] ;  /* 0x0000820000047ab9 */ /* 0x000fe40000000a00 */
[----:B0-----:R3:W-:Y:S04]  /*78a0*/  STG.E.128 desc[UR4][R88.64], R44 ;  /* 0x0000002c58007986 */ /* 0x0017e8000c101d04 */
[----:B--2---:R3:W-:Y:S02]  /*78b0*/  @!P5 STG.E.128 desc[UR4][R90.64], R52 ;  /* 0x000000345a00d986 */ /* 0x0047e4000c101d04 */
.L_x_529:
[----:B------:R-:W-:Y:S05]  /*78c0*/  BSYNC B1 ;  /* 0x0000000000017941 */ /* 0x000fea0003800000 */
.L_x_528:
[----:B------:R-:W-:Y:S04]  /*78d0*/  BSSY B1, `(.L_x_536) ;  /* 0x00000f9000017945 */ /* 0x000fe80003800000 */
[----:B------:R-:W-:Y:S05]  /*78e0*/  @P3 BRA `(.L_x_537) ;  /* 0x0000000c00dc3947 */ /* 0x000fea0003800000 */
[----:B------:R-:W4:Y:S01]  /*78f0*/  LDL R40, [R1+0x60] ;  /* 0x0000600001287983 */ /* 0x000f220000100800 */
[----:B------:R-:W-:Y:S01]  /*7900*/  ISETP.NE.AND P3, PT, R26, RZ, PT ;  /* 0x000000ff1a00720c */ /* 0x000fe20003f65270 */
[-C--:B--2---:R-:W-:Y:S01]  /*7910*/  IMAD.WIDE.U32 R48, R217, R122.reuse, R124 ;  /* 0x0000007ad9307225 */ /* 0x084fe200078e007c */
[----:B------:R-:W-:Y:S03]  /*7920*/  BSSY B2, `(.L_x_538) ;  /* 0x000007a000027945 */ /* 0x000fe60003800000 */
[----:B----4-:R-:W-:-:S04]  /*7930*/  IMAD R40, R40, R122, RZ ;  /* 0x0000007a28287224 */ /* 0x010fc800078e02ff */
[----:B------:R-:W-:-:S05]  /*7940*/  IMAD R41, R217, R123, R40 ;  /* 0x0000007bd9297224 */ /* 0x000fca00078e0228 */
[----:B---3--:R-:W-:Y:S01]  /*7950*/  IADD3 R54, R49, R41, RZ ;  /* 0x0000002931367210 */ /* 0x008fe20007ffe0ff */
[----:B------:R-:W-:Y:S06]  /*7960*/  @!P3 BRA `(.L_x_539) ;  /* 0x0000000400d4b947 */ /* 0x000fec0003800000 */
[----:B------:R-:W-:Y:S01]  /*7970*/  SEL R40, R120, R146, !P0 ;  /* 0x0000009278287207 */ /* 0x000fe20004000000 */
[----:B------:R-:W-:Y:S01]  /*7980*/  BSSY B3, `(.L_x_540) ;  /* 0x0000070000037945 */ /* 0x000fe20003800000 */
[----:B------:R-:W-:Y:S02]  /*7990*/  IADD3 R42, P3, P5, R38, R48, R13 ;  /* 0x00000030262a7210 */ /* 0x000fe40007d7e00d */
[----:B------:R-:W-:Y:S02]  /*79a0*/  SHF.R.S32.HI R41, RZ, 0x1f, R40 ;  /* 0x0000001fff297819 */ /* 0x000fe40000011428 */
[----:B------:R-:W-:Y:S02]  /*79b0*/  IADD3.X R43, R37, R54, R7, P3, P5 ;  /* 0x00000036252b7210 */ /* 0x000fe40001fea407 */
[----:B------:R-:W-:-:S04]  /*79c0*/  LEA.HI R41, R41, R40, RZ, 0x4 ;  /* 0x0000002829297211 */ /* 0x000fc800078f20ff */
[----:B------:R-:W-:-:S04]  /*79d0*/  LEA.HI.SX32 R44, R41, R14, 0x1c ;  /* 0x0000000e292c7211 */ /* 0x000fc800078fe2ff */
[----:B------:R-:W-:Y:S01]  /*79e0*/  SHF.R.S32.HI R47, RZ, 0x1f, R44 ;  /* 0x0000001fff2f7819 */ /* 0x000fe2000001142c */
[----:B------:R-:W-:-:S03]  /*79f0*/  IMAD.SHL.U32 R45, R44, 0x8, RZ ;  /* 0x000000082c2d7824 */ /* 0x000fc600078e00ff */
[----:B------:R-:W-:Y:S02]  /*7a00*/  LEA.HI R47, R47, R44, RZ, 0x3 ;  /* 0x0000002c2f2f7211 */ /* 0x000fe400078f18ff */
[----:B------:R-:W-:Y:S02]  /*7a10*/  ISETP.GE.AND P3, PT, R45, R145, PT ;  /* 0x000000912d00720c */ /* 0x000fe40003f66270 */
[----:B------:R-:W-:-:S05]  /*7a20*/  SHF.R.S32.HI R44, RZ, 0x3, R47 ;  /* 0x00000003ff2c7819 */ /* 0x000fca000001142f */
[----:B------:R-:W-:-:S06]  /*7a30*/  IMAD R44, R44, 0x1400, R233 ;  /* 0x000014002c2c7824 */ /* 0x000fcc00078e02e9 */
[--C-:B------:R-:W-:Y:S02]  /*7a40*/  @!P3 SHF.R.S32.HI R41, RZ, 0x1f, R45.reuse ;  /* 0x0000001fff29b819 */ /* 0x100fe4000001142d */
[--C-:B------:R-:W-:Y:S02]  /*7a50*/  @!P3 IADD3 R40, P5, P6, R38, R48, R45.reuse ;  /* 0x000000302628b210 */ /* 0x100fe40007ebe02d */
[----:B------:R-:W-:Y:S02]  /*7a60*/  LOP3.LUT R45, R229, 0x38, R45, 0xf8, !PT ;  /* 0x00000038e52d7812 */ /* 0x000fe400078ef82d */
[----:B------:R-:W-:Y:S02]  /*7a70*/  @!P3 IADD3.X R41, R37, R54, R41, P5, P6 ;  /* 0x000000362529b210 */ /* 0x000fe40002fec429 */
[----:B------:R-:W-:Y:S02]  /*7a80*/  LOP3.LUT R45, R45, R232, RZ, 0x3c, !PT ;  /* 0x000000e82d2d7212 */ /* 0x000fe400078e3cff */
[----:B------:R-:W-:-:S03]  /*7a90*/  LEA R50, P5, R42, R118, 0x1 ;  /* 0x000000762a327211 */ /* 0x000fc600078a08ff */
[----:B------:R-:W-:Y:S01]  /*7aa0*/  IMAD.IADD R44, R44, 0x1, R45 ;  /* 0x000000012c2c7824 */ /* 0x000fe200078e022d */
[----:B------:R-:W-:Y:S01]  /*7ab0*/  LEA.HI.X R51, R42, R119, R43, 0x1, P5 ;  /* 0x000000772a337211 */ /* 0x000fe200028f0c2b */
[C---:B------:R-:W-:Y:S01]  /*7ac0*/  IMAD R45, R17.reuse, 0x5000, R142 ;  /* 0x00005000112d7824 */ /* 0x040fe200078e028e */
[----:B------:R-:W-:Y:S01]  /*7ad0*/  @!P3 LEA R52, P5, R40, R118, 0x1 ;  /* 0x000000762834b211 */ /* 0x000fe200078a08ff */
[----:B------:R-:W-:-:S03]  /*7ae0*/  IMAD R47, R17, 0x5000, R44 ;  /* 0x00005000112f7824 */ /* 0x000fc600078e022c */
[----:B------:R-:W-:Y:S01]  /*7af0*/  LEA R42, R45, R16, 0x1 ;  /* 0x000000102d2a7211 */ /* 0x000fe200078e08ff */
[----:B------:R-:W-:Y:S01]  /*7b00*/  IMAD R47, R47, 0x2, R16 ;  /* 0x000000022f2f7824 */ /* 0x000fe200078e0210 */
[----:B------:R-:W-:Y:S02]  /*7b10*/  @!P3 LEA.HI.X R53, R40, R119, R41, 0x1, P5 ;  /* 0x000000772835b211 */ /* 0x000fe400028f0c29 */
[----:B------:R-:W-:Y:S02]  /*7b20*/  ISETP.GE.AND P5, PT, R212, R116, PT ;  /* 0x00000074d400720c */ /* 0x000fe40003fa6270 */
[----:B------:R-:W2:Y:S04]  /*7b30*/  LDS.128 R40, [R42+0x24400] ;  /* 0x024400002a287984 */ /* 0x000ea80000000c00 */
[----:B------:R-:W3:Y:S07]  /*7b40*/  LDS.128 R44, [R47+0x24400] ;  /* 0x024400002f2c7984 */ /* 0x000eee0000000c00 */
[----:B------:R-:W-:Y:S05]  /*7b50*/  @P5 BRA `(.L_x_541) ;  /* 0x0000000400485947 */ /* 0x000fea0003800000 */
[----:B------:R-:W-:Y:S01]  /*7b60*/  SHF.R.U64 R55, R60, 0x10, R61 ;  /* 0x000000103c377819 */ /* 0x000fe2000000123d */
[----:B0-----:R-:W-:Y:S01]  /*7b70*/  HADD2.F32 R88, -RZ, R177.H1_H1 ;  /* 0x300000b1ff587230 */ /* 0x001fe20000004100 */
[--C-:B------:R-:W-:Y:S01]  /*7b80*/  SHF.R.U64 R60, R68, 0x10, R69.reuse ;  /* 0x00000010443c7819 */ /* 0x100fe20000001245 */
[--C-:B---3--:R-:W-:Y:S01]  /*7b90*/  HADD2.F32 R89, -RZ, R45.reuse.H0_H0 ;  /* 0x2000002dff597230 */ /* 0x108fe20000004100 */
[----:B------:R-:W-:Y:S01]  /*7ba0*/  SHF.R.U32.HI R68, RZ, 0x10, R69 ;  /* 0x00000010ff447819 */ /* 0x000fe20000011645 */
[----:B------:R-:W-:Y:S01]  /*7bb0*/  HADD2.F32 R90, -RZ, R45.H1_H1 ;  /* 0x3000002dff5a7230 */ /* 0x000fe20000004100 */
[----:B------:R-:W-:Y:S01]  /*7bc0*/  SHF.R.U32.HI R61, RZ, 0x10, R61 ;  /* 0x00000010ff3d7819 */ /* 0x000fe2000001163d */
[--C-:B--2---:R-:W-:Y:S01]  /*7bd0*/  HADD2.F32 R45, -RZ, R41.reuse.H0_H0 ;  /* 0x20000029ff2d7230 */ /* 0x104fe20000004100 */
[--C-:B------:R-:W-:Y:S01]  /*7be0*/  SHF.R.U64 R69, R70, 0x10, R71.reuse ;  /* 0x0000001046457819 */ /* 0x100fe20000001247 */
[----:B------:R-:W-:Y:S01]  /*7bf0*/  HADD2.F32 R91, -RZ, R68.H0_H0 ;  /* 0x20000044ff5b7230 */ /* 0x000fe20000004100 */
[----:B------:R-:W-:Y:S01]  /*7c00*/  SHF.R.U32.HI R70, RZ, 0x10, R71 ;  /* 0x00000010ff467819 */ /* 0x000fe20000011647 */
[----:B------:R-:W-:-:S02]  /*7c10*/  HADD2.F32 R68, -RZ, R41.H1_H1 ;  /* 0x30000029ff447230 */ /* 0x000fc40000004100 */
[-C--:B------:R-:W-:Y:S01]  /*7c20*/  FMUL.FTZ R92, R89, R88.reuse ;  /* 0x00000058595c7220 */ /* 0x080fe20000410000 */
[----:B------:R-:W-:Y:S02]  /*7c30*/  HADD2.F32 R71, -RZ, R175.H1_H1 ;  /* 0x300000afff477230 */ /* 0x000fe40000004100 */
[C---:B------:R-:W-:Y:S01]  /*7c40*/  FMUL.FTZ R88, R45.reuse, R88 ;  /* 0x000000582d587220 */ /* 0x040fe20000410000 */
[----:B------:R-:W-:Y:S02]  /*7c50*/  HADD2.F32 R61, -RZ, R61.H0_H0 ;  /* 0x2000003dff3d7230 */ /* 0x000fe40000004100 */
[-C--:B------:R-:W-:Y:S01]  /*7c60*/  FMUL.FTZ R41, R90, R91.reuse ;  /* 0x0000005b5a297220 */ /* 0x080fe20000410000 */
[C---:B------:R-:W-:Y:S01]  /*7c70*/  FMUL.FTZ R91, R68.reuse, R91 ;  /* 0x0000005b445b7220 */ /* 0x040fe20000410000 */
[-C--:B------:R-:W-:Y:S01]  /*7c80*/  FFMA.FTZ R92, R45, R71.reuse, -R92 ;  /* 0x000000472d5c7223 */ /* 0x080fe2000001085c */
[----:B------:R-:W-:Y:S01]  /*7c90*/  FFMA.FTZ R88, R89, R71, R88 ;  /* 0x0000004759587223 */ /* 0x000fe20000010058 */
[-C--:B------:R-:W-:Y:S01]  /*7ca0*/  FFMA.FTZ R41, R68, R61.reuse, -R41 ;  /* 0x0000003d44297223 */ /* 0x080fe20000010829 */
[----:B------:R-:W-:Y:S01]  /*7cb0*/  SHF.R.U64 R62, R62, 0x10, R63 ;  /* 0x000000103e3e7819 */ /* 0x000fe2000000123f */
[----:B------:R-:W-:Y:S01]  /*7cc0*/  FFMA.FTZ R91, R90, R61, R91 ;  /* 0x0000003d5a5b7223 */ /* 0x000fe2000001005b */
[----:B------:R-:W-:Y:S01]  /*7cd0*/  HADD2.F32 R71, -RZ, R176.H1_H1 ;  /* 0x300000b0ff477230 */ /* 0x000fe20000004100 */
[----:B------:R-:W-:Y:S01]  /*7ce0*/  SHF.R.U32.HI R63, RZ, 0x10, R63 ;  /* 0x00000010ff3f7819 */ /* 0x000fe2000001163f */
[----:B------:R-:W-:Y:S01]  /*7cf0*/  HADD2.F32 R68, -RZ, R47.H0_H0 ;  /* 0x2000002fff447230 */ /* 0x000fe20000004100 */
[----:B------:R-:W-:Y:S01]  /*7d00*/  F2FP.F16.F32.PACK_AB R41, R41, R92 ;  /* 0x0000005c2929723e */ /* 0x000fe200000000ff */
[----:B------:R-:W-:Y:S01]  /*7d10*/  HADD2.F32 R90, -RZ, R43.H0_H0 ;  /* 0x2000002bff5a7230 */ /* 0x000fe20000004100 */
[----:B------:R-:W-:Y:S01]  /*7d20*/  F2FP.F16.F32.PACK_AB R88, R91, R88 ;  /* 0x000000585b58723e */ /* 0x000fe200000000ff */
[----:B------:R-:W-:-:S02]  /*7d30*/  HADD2.F32 R47, -RZ, R47.H1_H1 ;  /* 0x3000002fff2f7230 */ /* 0x000fc40000004100 */
[----:B------:R-:W-:Y:S02]  /*7d40*/  HADD2.F32 R94, -RZ, R70.H0_H0 ;  /* 0x20000046ff5e7230 */ /* 0x000fe40000004100 */
[----:B------:R-:W-:Y:S02]  /*7d50*/  HADD2.F32 R45, -RZ, R174.H1_H1 ;  /* 0x300000aeff2d7230 */ /* 0x000fe40000004100 */
[----:B------:R-:W-:Y:S02]  /*7d60*/  HADD2.F32 R61, -RZ, R43.H1_H1 ;  /* 0x3000002bff3d7230 */ /* 0x000fe40000004100 */
[-C--:B------:R-:W-:Y:S01]  /*7d70*/  FMUL.FTZ R43, R68, R71.reuse ;  /* 0x00000047442b7220 */ /* 0x080fe20000410000 */
[----:B------:R-:W-:Y:S02]  /*7d80*/  HADD2.F32 R70, -RZ, R63.H0_H0 ;  /* 0x2000003fff467230 */ /* 0x000fe40000004100 */
[C---:B------:R-:W-:Y:S01]  /*7d90*/  FMUL.FTZ R71, R90.reuse, R71 ;  /* 0x000000475a477220 */ /* 0x040fe20000410000 */
[-C--:B------:R-:W-:Y:S01]  /*7da0*/  FMUL.FTZ R134, R47, R94.reuse ;  /* 0x0000005e2f867220 */ /* 0x080fe20000410000 */
[-C--:B------:R-:W-:Y:S01]  /*7db0*/  FFMA.FTZ R43, R90, R45.reuse, -R43 ;  /* 0x0000002d5a2b7223 */ /* 0x080fe2000001082b */
[C---:B------:R-:W-:Y:S01]  /*7dc0*/  FMUL.FTZ R94, R61.reuse, R94 ;  /* 0x0000005e3d5e7220 */ /* 0x040fe20000410000 */
[----:B------:R-:W-:Y:S01]  /*7dd0*/  FFMA.FTZ R45, R68, R45, R71 ;  /* 0x0000002d442d7223 */ /* 0x000fe20000010047 */
[----:B------:R-:W-:Y:S01]  /*7de0*/  FFMA.FTZ R68, R61, R70, -R134 ;  /* 0x000000463d447223 */ /* 0x000fe20000010886 */
[----:B------:R-:W-:-:S02]  /*7df0*/  HADD2.F32 R134, -RZ, R60.H0_H0 ;  /* 0x2000003cff867230 */ /* 0x000fc40000004100 */
[----:B------:R-:W-:Y:S01]  /*7e00*/  FFMA.FTZ R70, R47, R70, R94 ;  /* 0x000000462f467223 */ /* 0x000fe2000001005e */
[----:B------:R-:W-:Y:S02]  /*7e10*/  HADD2.F32 R177, -RZ, R177.H0_H0 ;  /* 0x200000b1ffb17230 */ /* 0x000fe40000004100 */
[----:B------:R-:W-:Y:S01]  /*7e20*/  HADD2.F32 R60, -RZ, R44.H0_H0 ;  /* 0x2000002cff3c7230 */ /* 0x000fe20000004100 */
[----:B------:R-:W-:Y:S01]  /*7e30*/  F2FP.F16.F32.PACK_AB R43, R68, R43 ;  /* 0x0000002b442b723e */ /* 0x000fe200000000ff */
[----:B------:R-:W-:Y:S01]  /*7e40*/  HADD2.F32 R90, -RZ, R40.H0_H0 ;  /* 0x20000028ff5a7230 */ /* 0x000fe20000004100 */
[----:B------:R-:W-:Y:S01]  /*7e50*/  F2FP.F16.F32.PACK_AB R70, R70, R45 ;  /* 0x0000002d4646723e */ /* 0x000fe200000000ff */
[----:B------:R-:W-:Y:S02]  /*7e60*/  HADD2.F32 R47, -RZ, R44.H1_H1 ;  /* 0x3000002cff2f7230 */ /* 0x000fe40000004100 */
[----:B------:R-:W-:Y:S02]  /*7e70*/  HADD2.F32 R94, -RZ, R55.H0_H0 ;  /* 0x20000037ff5e7230 */ /* 0x000fe40000004100 */
[----:B------:R-:W-:Y:S01]  /*7e80*/  FMUL.FTZ R55, R60, R177 ;  /* 0x000000b13c377220 */ /* 0x000fe20000410000 */
[----:B------:R-:W-:-:S02]  /*7e90*/  HADD2.F32 R175, -RZ, R175.H0_H0 ;  /* 0x200000afffaf7230 */ /* 0x000fc40000004100 */
[C---:B------:R-:W-:Y:S01]  /*7ea0*/  FMUL.FTZ R177, R90.reuse, R177 ;  /* 0x000000b15ab17220 */ /* 0x040fe20000410000 */
[----:B------:R-:W-:Y:S02]  /*7eb0*/  HADD2.F32 R61, -RZ, R40.H1_H1 ;  /* 0x30000028ff3d7230 */ /* 0x000fe40000004100 */
[-C--:B------:R-:W-:Y:S01]  /*7ec0*/  FMUL.FTZ R136, R47, R134.reuse ;  /* 0x000000862f887220 */ /* 0x080fe20000410000 */
[----:B------:R-:W-:Y:S02]  /*7ed0*/  HADD2.F32 R176, -RZ, R176.H0_H0 ;  /* 0x200000b0ffb07230 */ /* 0x000fe40000004100 */
[-C--:B------:R-:W-:Y:S01]  /*7ee0*/  FFMA.FTZ R40, R90, R175.reuse, -R55 ;  /* 0x000000af5a287223 */ /* 0x080fe20000010837 */
[----:B------:R-:W-:Y:S01]  /*7ef0*/  FFMA.FTZ R44, R60, R175, R177 ;  /* 0x000000af3c2c7223 */ /* 0x000fe200000100b1 */
[C---:B------:R-:W-:Y:S01]  /*7f00*/  FMUL.FTZ R134, R61.reuse, R134 ;  /* 0x000000863d867220 */ /* 0x040fe20000410000 */
[----:B------:R-:W-:Y:S01]  /*7f10*/  FFMA.FTZ R55, R61, R94, -R136 ;  /* 0x0000005e3d377223 */ /* 0x000fe20000010888 */
[----:B------:R-:W-:-:S02]  /*7f20*/  HADD2.F32 R71, -RZ, R69.H0_H0 ;  /* 0x20000045ff477230 */ /* 0x000fc40000004100 */
[--C-:B------:R-:W-:Y:S02]  /*7f30*/  HADD2.F32 R63, -RZ, R46.reuse.H0_H0 ;  /* 0x2000002eff3f7230 */ /* 0x100fe40000004100 */
[----:B------:R-:W-:Y:S01]  /*7f40*/  FFMA.FTZ R47, R47, R94, R134 ;  /* 0x0000005e2f2f7223 */ /* 0x000fe20000010086 */
[----:B------:R-:W-:Y:S01]  /*7f50*/  HADD2.F32 R60, -RZ, R46.H1_H1 ;  /* 0x3000002eff3c7230 */ /* 0x000fe20000004100 */
[----:B------:R-:W-:Y:S01]  /*7f60*/  F2FP.F16.F32.PACK_AB R40, R55, R40 ;  /* 0x000000283728723e */ /* 0x000fe200000000ff */
[--C-:B------:R-:W-:Y:S02]  /*7f70*/  HADD2.F32 R61, -RZ, R42.reuse.H0_H0 ;  /* 0x2000002aff3d7230 */ /* 0x100fe40000004100 */
[----:B------:R-:W-:Y:S02]  /*7f80*/  HADD2.F32 R46, -RZ, R42.H1_H1 ;  /* 0x3000002aff2e7230 */ /* 0x000fe40000004100 */
[----:B------:R-:W-:Y:S01]  /*7f90*/  FMUL.FTZ R42, R63, R176 ;  /* 0x000000b03f2a7220 */ /* 0x000fe20000410000 */
[----:B------:R-:W-:-:S02]  /*7fa0*/  HADD2.F32 R174, -RZ, R174.H0_H0 ;  /* 0x200000aeffae7230 */ /* 0x000fc40000004100 */
[-C--:B------:R-:W-:Y:S01]  /*7fb0*/  FMUL.FTZ R89, R60, R71.reuse ;  /* 0x000000473c597220 */ /* 0x080fe20000410000 */
[----:B------:R-:W-:Y:S02]  /*7fc0*/  HADD2.F32 R69, -RZ, R62.H0_H0 ;  /* 0x2000003eff457230 */ /* 0x000fe40000004100 */
[C---:B------:R-:W-:Y:S01]  /*7fd0*/  FMUL.FTZ R176, R61.reuse, R176 ;  /* 0x000000b03db07220 */ /* 0x040fe20000410000 */
[C---:B------:R-:W-:Y:S01]  /*7fe0*/  FMUL.FTZ R71, R46.reuse, R71 ;  /* 0x000000472e477220 */ /* 0x040fe20000410000 */
[----:B------:R-:W-:Y:S01]  /*7ff0*/  FFMA.FTZ R42, R61, R174, -R42 ;  /* 0x000000ae3d2a7223 */ /* 0x000fe2000001082a */
[----:B------:R-:W-:Y:S01]  /*8000*/  F2FP.F16.F32.PACK_AB R44, R47, R44 ;  /* 0x0000002c2f2c723e */ /* 0x000fe200000000ff */
[----:B------:R-:W-:Y:S01]  /*8010*/  FFMA.FTZ R176, R63, R174, R176 ;  /* 0x000000ae3fb07223 */ /* 0x000fe200000100b0 */
[-C--:B------:R-:W-:Y:S01]  /*8020*/  FFMA.FTZ R89, R46, R69.reuse, -R89 ;  /* 0x000000452e597223 */ /* 0x080fe20000010859 */
[----:B------:R-:W-:Y:S01]  /*8030*/  FFMA.FTZ R71, R60, R69, R71 ;  /* 0x000000453c477223 */ /* 0x000fe20000010047 */
[----:B------:R-:W-:Y:S01]  /*8040*/  IMAD.MOV.U32 R45, RZ, RZ, R88 ;  /* 0x000000ffff2d7224 */ /* 0x000fe200078e0058 */
[----:B------:R-:W-:-:S02]  /*8050*/  MOV R47, R70 ;  /* 0x00000046002f7202 */ /* 0x000fc40000000f00 */
[----:B------:R-:W-:Y:S02]  /*8060*/  F2FP.F16.F32.PACK_AB R42, R89, R42 ;  /* 0x0000002a592a723e */ /* 0x000fe400000000ff */
[----:B------:R-:W-:-:S07]  /*8070*/  F2FP.F16.F32.PACK_AB R46, R71, R176 ;  /* 0x000000b0472e723e */ /* 0x000fce00000000ff */
.L_x_541:
[----:B------:R-:W-:Y:S05]  /*8080*/  BSYNC B3 ;  /* 0x0000000000037941 */ /* 0x000fea0003800000 */
.L_x_540:
[----:B------:R-:W-:Y:S02]  /*8090*/  ULDC.64 UR4, c[0x0][0x208] ;  /* 0x0000820000047ab9 */ /* 0x000fe40000000a00 */
[----:B--2---:R2:W-:Y:S04]  /*80a0*/  STG.E.128 desc[UR4][R50.64], R40 ;  /* 0x0000002832007986 */ /* 0x0045e8000c101d04 */
[----:B---3--:R2:W-:Y:S02]  /*80b0*/  @!P3 STG.E.128 desc[UR4][R52.64], R44 ;  /* 0x0000002c3400b986 */ /* 0x0085e4000c101d04 */
.L_x_539:
[----:B------:R-:W-:Y:S05]  /*80c0*/  BSYNC B2 ;  /* 0x0000000000027941 */ /* 0x000fea0003800000 */
.L_x_538:
[----:B------:R-:W-:-:S13]  /*80d0*/  ISETP.NE.AND P3, PT, R10, RZ, PT ;  /* 0x000000ff0a00720c */ /* 0x000fda0003f65270 */
[----:B------:R-:W-:Y:S05]  /*80e0*/  @!P3 BRA `(.L_x_537) ;  /* 0x0000000400dcb947 */ /* 0x000fea0003800000 */
[----:B--2---:R-:W-:Y:S01]  /*80f0*/  SEL R40, R120, R146, !P1 ;  /* 0x0000009278287207 */ /* 0x004fe20004800000 */
        /* <DEDUP_REMOVED lines=10> */
[----:B------:R-:W-:Y:S02]  /*81a0*/  SHF.R.S32.HI R46, RZ, 0x3, R46 ;  /* 0x00000003ff2e7819 */ /* 0x000fe4000001142e */
[----:B------:R-:W-:-:S04]  /*81b0*/  LOP3.LUT R41, R229, 0x38, R40, 0xf8, !PT ;  /* 0x00000038e5297812 */ /* 0x000fc800078ef828 */
[----:B------:R-:W-:-:S05]  /*81c0*/  LOP3.LUT R41, R41, R232, RZ, 0x3c, !PT ;  /* 0x000000e829297212 */ /* 0x000fca00078e3cff */
[--C-:B------:R-:W-:Y:S02]  /*81d0*/  @!P3 SHF.R.S32.HI R43, RZ, 0x1f, R40.reuse ;  /* 0x0000001fff2bb819 */ /* 0x100fe40000011428 */
[----:B------:R-:W-:Y:S01]  /*81e0*/  @!P3 IADD3 R42, P5, P6, R38, R48, R40 ;  /* 0x00000030262ab210 */ /* 0x000fe20007ebe028 */
[----:B------:R-:W-:-:S03]  /*81f0*/  IMAD R40, R46, 0x1400, R233 ;  /* 0x000014002e287824 */ /* 0x000fc600078e02e9 */
[----:B------:R-:W-:Y:S01]  /*8200*/  @!P3 IADD3.X R54, R37, R54, R43, P5, P6 ;  /* 0x000000362536b210 */ /* 0x000fe20002fec42b */
[----:B------:R-:W-:Y:S01]  /*8210*/  IMAD.IADD R40, R40, 0x1, R41 ;  /* 0x0000000128287824 */ /* 0x000fe200078e0229 */
[C---:B------:R-:W-:Y:S01]  /*8220*/  LEA R48, P5, R44.reuse, R118, 0x1 ;  /* 0x000000762c307211 */ /* 0x040fe200078a08ff */
[C---:B------:R-:W-:Y:S02]  /*8230*/  IMAD R41, R17.reuse, 0x5000, R141 ;  /* 0x0000500011297824 */ /* 0x040fe400078e028d */
[----:B------:R-:W-:Y:S01]  /*8240*/  IMAD R43, R17, 0x5000, R40 ;  /* 0x00005000112b7824 */ /* 0x000fe200078e0228 */
[----:B------:R-:W-:Y:S02]  /*8250*/  LEA.HI.X R49, R44, R119, R45, 0x1, P5 ;  /* 0x000000772c317211 */ /* 0x000fe400028f0c2d */
[----:B------:R-:W-:Y:S01]  /*8260*/  LEA R41, R41, R16, 0x1 ;  /* 0x0000001029297211 */ /* 0x000fe200078e08ff */
[----:B------:R-:W-:Y:S01]  /*8270*/  IMAD R44, R43, 0x2, R16 ;  /* 0x000000022b2c7824 */ /* 0x000fe200078e0210 */
[----:B------:R-:W-:-:S04]  /*8280*/  @!P3 LEA R50, P5, R42, R118, 0x1 ;  /* 0x000000762a32b211 */ /* 0x000fc800078a08ff */
[----:B------:R-:W-:Y:S01]  /*8290*/  @!P3 LEA.HI.X R51, R42, R119, R54, 0x1, P5 ;  /* 0x000000772a33b211 */ /* 0x000fe200028f0c36 */
[----:B------:R-:W2:Y:S01]  /*82a0*/  LDS.128 R44, [R44+0x24400] ;  /* 0x024400002c2c7984 */ /* 0x000ea20000000c00 */
[----:B------:R-:W-:-:S03]  /*82b0*/  ISETP.GE.AND P5, PT, R213, R116, PT ;  /* 0x00000074d500720c */ /* 0x000fc60003fa6270 */
[----:B------:R-:W3:Y:S10]  /*82c0*/  LDS.128 R40, [R41+0x24400] ;  /* 0x0244000029287984 */ /* 0x000ef40000000c00 */
[----:B------:R-:W-:Y:S05]  /*82d0*/  @P5 BRA `(.L_x_543) ;  /* 0x0000000400505947 */ /* 0x000fea0003800000 */
[----:B------:R-:W-:Y:S01]  /*82e0*/  SHF.R.U64 R52, R56, 0x10, R57 ;  /* 0x0000001038347819 */ /* 0x000fe20000001239 */
[----:B--2---:R-:W-:Y:S01]  /*82f0*/  IMAD.MOV.U32 R56, RZ, RZ, R45 ;  /* 0x000000ffff387224 */ /* 0x004fe200078e002d */
[----:B------:R-:W-:Y:S01]  /*8300*/  SHF.R.U32.HI R61, RZ, 0x10, R65 ;  /* 0x00000010ff3d7819 */ /* 0x000fe20000011641 */
[----:B------:R-:W-:Y:S01]  /*8310*/  HADD2.F32 R62, -RZ, R171.H1_H1 ;  /* 0x300000abff3e7230 */ /* 0x000fe20000004100 */
[----:B------:R-:W-:Y:S01]  /*8320*/  SHF.R.U32.HI R63, RZ, 0x10, R57 ;  /* 0x00000010ff3f7819 */ /* 0x000fe20000011639 */
[----:B------:R-:W-:Y:S01]  /*8330*/  IMAD.MOV.U32 R57, RZ, RZ, R47 ;  /* 0x000000ffff397224 */ /* 0x000fe200078e002f */
[----:B------:R-:W-:Y:S01]  /*8340*/  SHF.R.U64 R54, R64, 0x10, R65 ;  /* 0x0000001040367819 */ /* 0x000fe20000001241 */
[----:B------:R-:W-:Y:S01]  /*8350*/  HADD2.F32 R64, -RZ, R173.H1_H1 ;  /* 0x300000adff407230 */ /* 0x000fe20000004100 */
[----:B---3--:R-:W-:Y:S01]  /*8360*/  MOV R45, R43 ;  /* 0x0000002b002d7202 */ /* 0x008fe20000000f00 */
[--C-:B------:R-:W-:Y:S01]  /*8370*/  HADD2.F32 R47, -RZ, R56.reuse.H0_H0 ;  /* 0x20000038ff2f7230 */ /* 0x100fe20000004100 */
[--C-:B------:R-:W-:Y:S01]  /*8380*/  SHF.R.U64 R53, R58, 0x10, R59.reuse ;  /* 0x000000103a357819 */ /* 0x100fe2000000123b */
[----:B------:R-:W-:Y:S01]  /*8390*/  HADD2.F32 R60, -RZ, R56.H1_H1 ;  /* 0x30000038ff3c7230 */ /* 0x000fe20000004100 */
[----:B------:R-:W-:Y:S01]  /*83a0*/  SHF.R.U32.HI R58, RZ, 0x10, R59 ;  /* 0x00000010ff3a7819 */ /* 0x000fe2000001163b */
[----:B------:R-:W-:-:S02]  /*83b0*/  HADD2.F32 R61, -RZ, R61.H0_H0 ;  /* 0x2000003dff3d7230 */ /* 0x000fc40000004100 */
[-C--:B------:R-:W-:Y:S01]  /*83c0*/  FMUL.FTZ R68, R47, R64.reuse ;  /* 0x000000402f447220 */ /* 0x080fe20000410000 */
[--C-:B------:R-:W-:Y:S01]  /*83d0*/  HADD2.F32 R43, -RZ, R41.reuse.H0_H0 ;  /* 0x20000029ff2b7230 */ /* 0x100fe20000004100 */
[--C-:B------:R-:W-:Y:S01]  /*83e0*/  SHF.R.U64 R55, R66, 0x10, R67.reuse ;  /* 0x0000001042377819 */ /* 0x100fe20000001243 */
[----:B------:R-:W-:Y:S01]  /*83f0*/  HADD2.F32 R56, -RZ, R41.H1_H1 ;  /* 0x30000029ff387230 */ /* 0x000fe20000004100 */
[----:B------:R-:W-:Y:S01]  /*8400*/  SHF.R.U32.HI R66, RZ, 0x10, R67 ;  /* 0x00000010ff427819 */ /* 0x000fe20000011643 */
[----:B------:R-:W-:Y:S02]  /*8410*/  HADD2.F32 R59, -RZ, R63.H0_H0 ;  /* 0x2000003fff3b7230 */ /* 0x000fe40000004100 */
[-C--:B------:R-:W-:Y:S01]  /*8420*/  FMUL.FTZ R63, R60, R61.reuse ;  /* 0x0000003d3c3f7220 */ /* 0x080fe20000410000 */
[C---:B------:R-:W-:Y:S01]  /*8430*/  FMUL.FTZ R64, R43.reuse, R64 ;  /* 0x000000402b407220 */ /* 0x040fe20000410000 */
[C---:B------:R-:W-:Y:S01]  /*8440*/  FMUL.FTZ R61, R56.reuse, R61 ;  /* 0x0000003d383d7220 */ /* 0x040fe20000410000 */
[-C--:B------:R-:W-:Y:S01]  /*8450*/  FFMA.FTZ R41, R43, R62.reuse, -R68 ;  /* 0x0000003e2b297223 */ /* 0x080fe20000010844 */
[-C--:B------:R-:W-:Y:S01]  /*8460*/  FFMA.FTZ R56, R56, R59.reuse, -R63 ;  /* 0x0000003b38387223 */ /* 0x080fe2000001083f */
[----:B------:R-:W-:Y:S01]  /*8470*/  FFMA.FTZ R43, R47, R62, R64 ;  /* 0x0000003e2f2b7223 */ /* 0x000fe20000010040 */
[----:B------:R-:W-:Y:S01]  /*8480*/  FFMA.FTZ R60, R60, R59, R61 ;  /* 0x0000003b3c3c7223 */ /* 0x000fe2000001003d */
[----:B------:R-:W-:-:S02]  /*8490*/  HADD2.F32 R68, -RZ, R172.H1_H1 ;  /* 0x300000acff447230 */ /* 0x000fc40000004100 */
[--C-:B------:R-:W-:Y:S01]  /*84a0*/  HADD2.F32 R59, -RZ, R57.reuse.H0_H0 ;  /* 0x20000039ff3b7230 */ /* 0x100fe20000004100 */
[----:B------:R-:W-:Y:S01]  /*84b0*/  F2FP.F16.F32.PACK_AB R41, R56, R41 ;  /* 0x000000293829723e */ /* 0x000fe200000000ff */
[----:B------:R-:W-:Y:S02]  /*84c0*/  HADD2.F32 R62, -RZ, R57.H1_H1 ;  /* 0x30000039ff3e7230 */ /* 0x000fe40000004100 */
[----:B------:R-:W-:Y:S02]  /*84d0*/  HADD2.F32 R66, -RZ, R66.H0_H0 ;  /* 0x20000042ff427230 */ /* 0x000fe40000004100 */
[----:B------:R-:W-:Y:S02]  /*84e0*/  HADD2.F32 R57, -RZ, R45.H1_H1 ;  /* 0x3000002dff397230 */ /* 0x000fe40000004100 */
[----:B------:R-:W-:Y:S02]  /*84f0*/  HADD2.F32 R64, -RZ, R169.H1_H1 ;  /* 0x300000a9ff407230 */ /* 0x000fe40000004100 */
[----:B------:R-:W-:Y:S01]  /*8500*/  FMUL.FTZ R70, R62, R66 ;  /* 0x000000423e467220 */ /* 0x000fe20000410000 */
[----:B------:R-:W-:-:S02]  /*8510*/  HADD2.F32 R47, -RZ, R45.H0_H0 ;  /* 0x2000002dff2f7230 */ /* 0x000fc40000004100 */
[----:B------:R-:W-:Y:S01]  /*8520*/  FMUL.FTZ R63, R57, R66 ;  /* 0x00000042393f7220 */ /* 0x000fe20000410000 */
[----:B------:R-:W-:Y:S02]  /*8530*/  HADD2.F32 R61, -RZ, R58.H0_H0 ;  /* 0x2000003aff3d7230 */ /* 0x000fe40000004100 */
[-C--:B------:R-:W-:Y:S01]  /*8540*/  FMUL.FTZ R58, R59, R68.reuse ;  /* 0x000000443b3a7220 */ /* 0x080fe20000410000 */
[----:B------:R-:W-:Y:S02]  /*8550*/  HADD2.F32 R173, -RZ, R173.H0_H0 ;  /* 0x200000adffad7230 */ /* 0x000fe40000004100 */
[C---:B------:R-:W-:Y:S01]  /*8560*/  FMUL.FTZ R68, R47.reuse, R68 ;  /* 0x000000442f447220 */ /* 0x040fe20000410000 */
[----:B------:R-:W-:Y:S02]  /*8570*/  HADD2.F32 R171, -RZ, R171.H0_H0 ;  /* 0x200000abffab7230 */ /* 0x000fe40000004100 */
[----:B------:R-:W-:Y:S01]  /*8580*/  FFMA.FTZ R45, R47, R64, -R58 ;  /* 0x000000402f2d7223 */ /* 0x000fe2000001083a */
[-C--:B------:R-:W-:Y:S01]  /*8590*/  FFMA.FTZ R58, R57, R61.reuse, -R70 ;  /* 0x0000003d393a7223 */ /* 0x080fe20000010846 */
[----:B------:R-:W-:Y:S01]  /*85a0*/  FFMA.FTZ R62, R62, R61, R63 ;  /* 0x0000003d3e3e7223 */ /* 0x000fe2000001003f */
[----:B------:R-:W-:-:S02]  /*85b0*/  HADD2.F32 R61, -RZ, R54.H0_H0 ;  /* 0x20000036ff3d7230 */ /* 0x000fc40000004100 */
[----:B------:R-:W-:Y:S01]  /*85c0*/  FFMA.FTZ R47, R59, R64, R68 ;  /* 0x000000403b2f7223 */ /* 0x000fe20000010044 */
[----:B------:R-:W-:Y:S01]  /*85d0*/  HADD2.F32 R57, -RZ, R44.H0_H0 ;  /* 0x2000002cff397230 */ /* 0x000fe20000004100 */
[----:B------:R-:W-:Y:S01]  /*85e0*/  F2FP.F16.F32.PACK_AB R58, R58, R45 ;  /* 0x0000002d3a3a723e */ /* 0x000fe200000000ff */
[----:B------:R-:W-:Y:S01]  /*85f0*/  HADD2.F32 R54, -RZ, R40.H0_H0 ;  /* 0x20000028ff367230 */ /* 0x000fe20000004100 */
[----:B------:R-:W-:Y:S01]  /*8600*/  F2FP.F16.F32.PACK_AB R45, R60, R43 ;  /* 0x0000002b3c2d723e */ /* 0x000fe200000000ff */
[----:B------:R-:W-:Y:S02]  /*8610*/  HADD2.F32 R44, -RZ, R44.H1_H1 ;  /* 0x3000002cff2c7230 */ /* 0x000fe40000004100 */
[----:B------:R-:W-:Y:S01]  /*8620*/  FMUL.FTZ R63, R57, R173 ;  /* 0x000000ad393f7220 */ /* 0x000fe20000410000 */
[----:B------:R-:W-:Y:S01]  /*8630*/  HADD2.F32 R40, -RZ, R40.H1_H1 ;  /* 0x30000028ff287230 */ /* 0x000fe20000004100 */
[----:B------:R-:W-:Y:S01]  /*8640*/  F2FP.F16.F32.PACK_AB R47, R62, R47 ;  /* 0x0000002f3e2f723e */ /* 0x000fe200000000ff */
[----:B------:R-:W-:-:S02]  /*8650*/  HADD2.F32 R59, -RZ, R52.H0_H0 ;  /* 0x20000034ff3b7230 */ /* 0x000fc40000004100 */
[----:B------:R-:W-:Y:S01]  /*8660*/  FMUL.FTZ R65, R44, R61 ;  /* 0x0000003d2c417220 */ /* 0x000fe20000410000 */
[----:B------:R-:W-:Y:S01]  /*8670*/  FMUL.FTZ R52, R54, R173 ;  /* 0x000000ad36347220 */ /* 0x000fe20000410000 */
[----:B------:R-:W-:Y:S01]  /*8680*/  FMUL.FTZ R61, R40, R61 ;  /* 0x0000003d283d7220 */ /* 0x000fe20000410000 */
[----:B------:R-:W-:Y:S01]  /*8690*/  FFMA.FTZ R63, R54, R171, -R63 ;  /* 0x000000ab363f7223 */ /* 0x000fe2000001083f */
[----:B------:R-:W-:Y:S01]  /*86a0*/  FFMA.FTZ R54, R40, R59, -R65 ;  /* 0x0000003b28367223 */ /* 0x000fe20000010841 */
[----:B------:R-:W-:Y:S01]  /*86b0*/  FFMA.FTZ R52, R57, R171, R52 ;  /* 0x000000ab39347223 */ /* 0x000fe20000010034 */
[----:B------:R-:W-:Y:S01]  /*86c0*/  FFMA.FTZ R61, R44, R59, R61 ;  /* 0x0000003b2c3d7223 */ /* 0x000fe2000001003d */
[----:B------:R-:W-:Y:S02]  /*86d0*/  HADD2.F32 R44, -RZ, R46.H0_H0 ;  /* 0x2000002eff2c7230 */ /* 0x000fe40000004100 */
[----:B------:R-:W-:Y:S02]  /*86e0*/  HADD2.F32 R57, -RZ, R172.H0_H0 ;  /* 0x200000acff397230 */ /* 0x000fe40000004100 */
[----:B------:R-:W-:-:S02]  /*86f0*/  HADD2.F32 R55, -RZ, R55.H0_H0 ;  /* 0x20000037ff377230 */ /* 0x000fc40000004100 */
[----:B------:R-:W-:Y:S02]  /*8700*/  HADD2.F32 R40, -RZ, R42.H0_H0 ;  /* 0x2000002aff287230 */ /* 0x000fe40000004100 */
[-C--:B------:R-:W-:Y:S01]  /*8710*/  FMUL.FTZ R59, R44, R57.reuse ;  /* 0x000000392c3b7220 */ /* 0x080fe20000410000 */
[----:B------:R-:W-:Y:S02]  /*8720*/  HADD2.F32 R46, -RZ, R46.H1_H1 ;  /* 0x3000002eff2e7230 */ /* 0x000fe40000004100 */
[----:B------:R-:W-:Y:S02]  /*8730*/  HADD2.F32 R42, -RZ, R42.H1_H1 ;  /* 0x3000002aff2a7230 */ /* 0x000fe40000004100 */
[----:B------:R-:W-:Y:S01]  /*8740*/  FMUL.FTZ R57, R40, R57 ;  /* 0x0000003928397220 */ /* 0x000fe20000410000 */
[----:B------:R-:W-:Y:S02]  /*8750*/  HADD2.F32 R169, -RZ, R169.H0_H0 ;  /* 0x200000a9ffa97230 */ /* 0x000fe40000004100 */
[----:B------:R-:W-:Y:S01]  /*8760*/  FMUL.FTZ R65, R46, R55 ;  /* 0x000000372e417220 */ /* 0x000fe20000410000 */
[----:B------:R-:W-:-:S02]  /*8770*/  HADD2.F32 R53, -RZ, R53.H0_H0 ;  /* 0x20000035ff357230 */ /* 0x000fc40000004100 */
[----:B------:R-:W-:Y:S01]  /*8780*/  FMUL.FTZ R55, R42, R55 ;  /* 0x000000372a377220 */ /* 0x000fe20000410000 */
[----:B------:R-:W-:Y:S02]  /*8790*/  IMAD.MOV.U32 R43, RZ, RZ, R58 ;  /* 0x000000ffff2b7224 */ /* 0x000fe400078e003a */
[-C--:B------:R-:W-:Y:S01]  /*87a0*/  FFMA.FTZ R59, R40, R169.reuse, -R59 ;  /* 0x000000a9283b7223 */ /* 0x080fe2000001083b */
[----:B------:R-:W-:Y:S01]  /*87b0*/  FFMA.FTZ R57, R44, R169, R57 ;  /* 0x000000a92c397223 */ /* 0x000fe20000010039 */
[-C--:B------:R-:W-:Y:S01]  /*87c0*/  FFMA.FTZ R42, R42, R53.reuse, -R65 ;  /* 0x000000352a2a7223 */ /* 0x080fe20000010841 */
[----:B------:R-:W-:Y:S01]  /*87d0*/  FFMA.FTZ R46, R46, R53, R55 ;  /* 0x000000352e2e7223 */ /* 0x000fe20000010037 */
[----:B------:R-:W-:Y:S02]  /*87e0*/  F2FP.F16.F32.PACK_AB R40, R54, R63 ;  /* 0x0000003f3628723e */ /* 0x000fe400000000ff */
[----:B------:R-:W-:Y:S02]  /*87f0*/  F2FP.F16.F32.PACK_AB R44, R61, R52 ;  /* 0x000000343d2c723e */ /* 0x000fe400000000ff */
[----:B------:R-:W-:-:S02]  /*8800*/  F2FP.F16.F32.PACK_AB R42, R42, R59 ;  /* 0x0000003b2a2a723e */ /* 0x000fc400000000ff */
[----:B------:R-:W-:-:S07]  /*8810*/  F2FP.F16.F32.PACK_AB R46, R46, R57 ;  /* 0x000000392e2e723e */ /* 0x000fce00000000ff */
.L_x_543:
[----:B------:R-:W-:Y:S05]  /*8820*/  BSYNC B2 ;  /* 0x0000000000027941 */ /* 0x000fea0003800000 */
.L_x_542:
[----:B------:R-:W-:Y:S02]  /*8830*/  ULDC.64 UR4, c[0x0][0x208] ;  /* 0x0000820000047ab9 */ /* 0x000fe40000000a00 */
[----:B---3--:R4:W-:Y:S04]  /*8840*/  STG.E.128 desc[UR4][R48.64], R40 ;  /* 0x0000002830007986 */ /* 0x0089e8000c101d04 */
[----:B--2---:R4:W-:Y:S02]  /*8850*/  @!P3 STG.E.128 desc[UR4][R50.64], R44 ;  /* 0x0000002c3200b986 */ /* 0x0049e4000c101d04 */
.L_x_537:
[----:B------:R-:W-:Y:S05]  /*8860*/  BSYNC B1 ;  /* 0x0000000000017941 */ /* 0x000fea0003800000 */
.L_x_536:
[----:B--2-4-:R-:W2:Y:S01]  /*8870*/  LDL R40, [R1+0x5c] ;  /* 0x00005c0001287983 */ /* 0x014ea20000100800 */
[----:B------:R-:W-:-:S04]  /*8880*/  IMAD.WIDE.U32 R124, R218, R122, R124 ;  /* 0x0000007ada7c7225 */ /* 0x000fc800078e007c */
[----:B--2---:R-:W-:-:S04]  /*8890*/  IMAD R40, R40, R122, RZ ;  /* 0x0000007a28287224 */ /* 0x004fc800078e02ff */
[----:B------:R-:W-:Y:S01]  /*88a0*/  IMAD R123, R218, R123, R40 ;  /* 0x0000007bda7b7224 */ /* 0x000fe200078e0228 */
[----:B------:R-:W-:Y:S06]  /*88b0*/  @P4 BRA `(.L_x_504) ;  /* 0x0000001000e44947 */ /* 0x000fec0003800000 */
[----:B------:R-:W-:Y:S01]  /*88c0*/  ISETP.NE.AND P3, PT, R26, RZ, PT ;  /* 0x000000ff1a00720c */ /* 0x000fe20003f65270 */
[----:B------:R-:W-:Y:S01]  /*88d0*/  BSSY B1, `(.L_x_544) ;  /* 0x000007d000017945 */ /* 0x000fe20003800000 */
[----:B---3--:R-:W-:-:S11]  /*88e0*/  IADD3 R52, R125, R123, RZ ;  /* 0x0000007b7d347210 */ /* 0x008fd60007ffe0ff */
[----:B------:R-:W-:Y:S05]  /*88f0*/  @!P3 BRA `(.L_x_545) ;  /* 0x0000000400e8b947 */ /* 0x000fea0003800000 */
[----:B------:R-:W-:Y:S01]  /*8900*/  SEL R40, R120, R146, !P0 ;  /* 0x0000009278287207 */ /* 0x000fe20004000000 */
[----:B------:R-:W-:Y:S01]  /*8910*/  BSSY B2, `(.L_x_546) ;  /* 0x0000075000027945 */ /* 0x000fe20003800000 */
[----:B------:R-:W-:Y:S02]  /*8920*/  IADD3 R42, P4, P5, R38, R124, R13 ;  /* 0x0000007c262a7210 */ /* 0x000fe40007d9e00d */
[----:B------:R-:W-:Y:S02]  /*8930*/  SHF.R.S32.HI R41, RZ, 0x1f, R40 ;  /* 0x0000001fff297819 */ /* 0x000fe40000011428 */
[----:B------:R-:W-:Y:S02]  /*8940*/  IADD3.X R43, R37, R52, R7, P4, P5 ;  /* 0x00000034252b7210 */ /* 0x000fe400027ea407 */
[----:B------:R-:W-:Y:S02]  /*8950*/  LEA.HI R41, R41, R40, RZ, 0x4 ;  /* 0x0000002829297211 */ /* 0x000fe400078f20ff */
[----:B------:R-:W-:-:S02]  /*8960*/  LEA R48, P4, R42, R118, 0x1 ;  /* 0x000000762a307211 */ /* 0x000fc400078808ff */
[----:B------:R-:W-:Y:S02]  /*8970*/  LEA.HI.SX32 R41, R41, R14, 0x1c ;  /* 0x0000000e29297211 */ /* 0x000fe400078fe2ff */
[----:B------:R-:W-:Y:S02]  /*8980*/  LEA.HI.X R49, R42, R119, R43, 0x1, P4 ;  /* 0x000000772a317211 */ /* 0x000fe400020f0c2b */
[----:B------:R-:W-:Y:S01]  /*8990*/  SHF.R.S32.HI R40, RZ, 0x1f, R41 ;  /* 0x0000001fff287819 */ /* 0x000fe20000011429 */
[----:B------:R-:W-:-:S03]  /*89a0*/  IMAD.SHL.U32 R51, R41, 0x8, RZ ;  /* 0x0000000829337824 */ /* 0x000fc600078e00ff */
[----:B------:R-:W-:Y:S02]  /*89b0*/  LEA.HI R40, R40, R41, RZ, 0x3 ;  /* 0x0000002928287211 */ /* 0x000fe400078f18ff */
[----:B------:R-:W-:Y:S02]  /*89c0*/  LOP3.LUT R41, R228, 0x38, R51, 0xf8, !PT ;  /* 0x00000038e4297812 */ /* 0x000fe400078ef833 */
[----:B------:R-:W-:Y:S02]  /*89d0*/  SHF.R.S32.HI R40, RZ, 0x3, R40 ;  /* 0x00000003ff287819 */ /* 0x000fe40000011428 */
[----:B------:R-:W-:Y:S02]  /*89e0*/  LOP3.LUT R41, R41, R230, RZ, 0x3c, !PT ;  /* 0x000000e629297212 */ /* 0x000fe400078e3cff */
[----:B------:R-:W-:Y:S01]  /*89f0*/  ISETP.GE.AND P3, PT, R51, R145, PT ;  /* 0x000000913300720c */ /* 0x000fe20003f66270 */
[----:B------:R-:W-:-:S04]  /*8a00*/  IMAD R40, R40, 0x1400, R231 ;  /* 0x0000140028287824 */ /* 0x000fc800078e02e7 */
[----:B------:R-:W-:Y:S02]  /*8a10*/  IMAD.IADD R40, R40, 0x1, R41 ;  /* 0x0000000128287824 */ /* 0x000fe400078e0229 */
[C---:B------:R-:W-:Y:S02]  /*8a20*/  IMAD R41, R17.reuse, 0x5000, R140 ;  /* 0x0000500011297824 */ /* 0x040fe400078e028c */
[----:B------:R-:W-:-:S03]  /*8a30*/  IMAD R43, R17, 0x5000, R40 ;  /* 0x00005000112b7824 */ /* 0x000fc600078e0228 */
[----:B------:R-:W-:Y:S01]  /*8a40*/  LEA R41, R41, R16, 0x1 ;  /* 0x0000001029297211 */ /* 0x000fe200078e08ff */
[----:B------:R-:W-:Y:S01]  /*8a50*/  IMAD R44, R43, 0x2, R16 ;  /* 0x000000022b2c7824 */ /* 0x000fe200078e0210 */
[--C-:B------:R-:W-:Y:S02]  /*8a60*/  @!P3 SHF.R.S32.HI R54, RZ, 0x1f, R51.reuse ;  /* 0x0000001fff36b819 */ /* 0x100fe40000011433 */
[----:B------:R-:W-:Y:S02]  /*8a70*/  @!P3 IADD3 R51, P4, P5, R38, R124, R51 ;  /* 0x0000007c2633b210 */ /* 0x000fe40007d9e033 */
[----:B------:R-:W2:Y:S02]  /*8a80*/  LDS.128 R40, [R41+0x24400] ;  /* 0x0244000029287984 */ /* 0x000ea40000000c00 */
[----:B------:R-:W-:Y:S02]  /*8a90*/  @!P3 IADD3.X R54, R37, R52, R54, P4, P5 ;  /* 0x000000342536b210 */ /* 0x000fe400027ea436 */
[----:B------:R-:W3:Y:S01]  /*8aa0*/  LDS.128 R44, [R44+0x24400] ;  /* 0x024400002c2c7984 */ /* 0x000ee20000000c00 */
[----:B------:R-:W-:-:S02]  /*8ab0*/  ISETP.GE.AND P5, PT, R212, R116, PT ;  /* 0x00000074d400720c */ /* 0x000fc40003fa6270 */
[----:B------:R-:W-:-:S04]  /*8ac0*/  @!P3 LEA R50, P4, R51, R118, 0x1 ;  /* 0x000000763332b211 */ /* 0x000fc800078808ff */
[----:B------:R-:W-:-:S07]  /*8ad0*/  @!P3 LEA.HI.X R51, R51, R119, R54, 0x1, P4 ;  /* 0x000000773333b211 */ /* 0x000fce00020f0c36 */
[----:B------:R-:W-:Y:S05]  /*8ae0*/  @P5 BRA `(.L_x_547) ;  /* 0x00000004005c5947 */ /* 0x000fea0003800000 */
[----:B--2---:R-:W-:Y:S01]  /*8af0*/  IMAD.MOV.U32 R57, RZ, RZ, R40 ;  /* 0x000000ffff397224 */ /* 0x004fe200078e0028 */
[----:B---3--:R-:W-:Y:S01]  /*8b00*/  MOV R40, R45 ;  /* 0x0000002d00287202 */ /* 0x008fe20000000f00 */
[----:B------:R-:W-:Y:S01]  /*8b10*/  IMAD.MOV.U32 R58, RZ, RZ, R44 ;  /* 0x000000ffff3a7224 */ /* 0x000fe200078e002c */
[----:B------:R-:W-:Y:S01]  /*8b20*/  SHF.R.U32.HI R62, RZ, 0x10, R85 ;  /* 0x00000010ff3e7819 */ /* 0x000fe20000011655 */
[----:B------:R-:W-:Y:S01]  /*8b30*/  HADD2.F32 R63, -RZ, R159.H1_H1 ;  /* 0x3000009fff3f7230 */ /* 0x000fe20000004100 */
[----:B------:R-:W-:Y:S01]  /*8b40*/  MOV R59, R47 ;  /* 0x0000002f003b7202 */ /* 0x000fe20000000f00 */
[--C-:B------:R-:W-:Y:S01]  /*8b50*/  HADD2.F32 R44, -RZ, R40.reuse.H0_H0 ;  /* 0x20000028ff2c7230 */ /* 0x100fe20000004100 */
[----:B------:R-:W-:Y:S01]  /*8b60*/  SHF.R.U32.HI R60, RZ, 0x10, R77 ;  /* 0x00000010ff3c7819 */ /* 0x000fe2000001164d */
[----:B------:R-:W-:Y:S01]  /*8b70*/  HADD2.F32 R47, -RZ, R40.H1_H1 ;  /* 0x30000028ff2f7230 */ /* 0x000fe20000004100 */
[----:B------:R-:W-:Y:S01]  /*8b80*/  SHF.R.U64 R54, R86, 0x10, R87 ;  /* 0x0000001056367819 */ /* 0x000fe20000001257 */
[----:B------:R-:W-:Y:S01]  /*8b90*/  IMAD.MOV.U32 R45, RZ, RZ, R43 ;  /* 0x000000ffff2d7224 */ /* 0x000fe200078e002b */
[----:B------:R-:W-:Y:S01]  /*8ba0*/  SHF.R.U32.HI R86, RZ, 0x10, R87 ;  /* 0x00000010ff567819 */ /* 0x000fe20000011657 */
[--C-:B------:R-:W-:Y:S01]  /*8bb0*/  HADD2.F32 R40, -RZ, R41.reuse.H0_H0 ;  /* 0x20000029ff287230 */ /* 0x100fe20000004100 */
        /* <DEDUP_REMOVED lines=13> */
[----:B------:R-:W-:Y:S01]  /*8c90*/  FFMA.FTZ R44, R47, R60, R62 ;  /* 0x0000003c2f2c7223 */ /* 0x000fe2000001003e */
[--C-:B------:R-:W-:Y:S01]  /*8ca0*/  HADD2.F32 R60, -RZ, R59.reuse.H0_H0 ;  /* 0x2000003bff3c7230 */ /* 0x100fe20000004100 */
[----:B------:R-:W-:Y:S01]  /*8cb0*/  SHF.R.U64 R56, R84, 0x10, R85 ;  /* 0x0000001054387819 */ /* 0x000fe20000001255 */
[----:B------:R-:W-:Y:S01]  /*8cc0*/  HADD2.F32 R59, -RZ, R59.H1_H1 ;  /* 0x3000003bff3b7230 */ /* 0x000fe20000004100 */
[----:B------:R-:W-:Y:S01]  /*8cd0*/  SHF.R.U64 R55, R76, 0x10, R77 ;  /* 0x000000104c377819 */ /* 0x000fe2000000124d */
[----:B------:R-:W-:Y:S01]  /*8ce0*/  HADD2.F32 R47, -RZ, R45.H0_H0 ;  /* 0x2000002dff2f7230 */ /* 0x000fe20000004100 */
[----:B------:R-:W-:Y:S01]  /*8cf0*/  F2FP.F16.F32.PACK_AB R43, R43, R40 ;  /* 0x000000282b2b723e */ /* 0x000fe200000000ff */
[----:B------:R-:W-:-:S02]  /*8d00*/  HADD2.F32 R64, -RZ, R86.H0_H0 ;  /* 0x20000056ff407230 */ /* 0x000fc40000004100 */
[----:B------:R-:W-:Y:S02]  /*8d10*/  HADD2.F32 R63, -RZ, R158.H1_H1 ;  /* 0x3000009eff3f7230 */ /* 0x000fe40000004100 */
[----:B------:R-:W-:Y:S02]  /*8d20*/  HADD2.F32 R45, -RZ, R45.H1_H1 ;  /* 0x3000002dff2d7230 */ /* 0x000fe40000004100 */
[-C--:B------:R-:W-:Y:S01]  /*8d30*/  FMUL.FTZ R68, R59, R64.reuse ;  /* 0x000000403b447220 */ /* 0x080fe20000410000 */
[----:B------:R-:W-:Y:S02]  /*8d40*/  HADD2.F32 R61, -RZ, R156.H1_H1 ;  /* 0x3000009cff3d7230 */ /* 0x000fe40000004100 */
[-C--:B------:R-:W-:Y:S01]  /*8d50*/  FMUL.FTZ R66, R60, R63.reuse ;  /* 0x0000003f3c427220 */ /* 0x080fe20000410000 */
[----:B------:R-:W-:Y:S02]  /*8d60*/  HADD2.F32 R62, -RZ, R78.H0_H0 ;  /* 0x2000004eff3e7230 */ /* 0x000fe40000004100 */
[----:B------:R-:W-:Y:S01]  /*8d70*/  FMUL.FTZ R64, R45, R64 ;  /* 0x000000402d407220 */ /* 0x000fe20000410000 */
[C---:B------:R-:W-:Y:S01]  /*8d80*/  FMUL.FTZ R65, R47.reuse, R63 ;  /* 0x0000003f2f417220 */ /* 0x040fe20000410000 */
[----:B------:R-:W-:Y:S01]  /*8d90*/  FFMA.FTZ R63, R47, R61, -R66 ;  /* 0x0000003d2f3f7223 */ /* 0x000fe20000010842 */
[----:B------:R-:W-:-:S02]  /*8da0*/  HADD2.F32 R47, -RZ, R58.H0_H0 ;  /* 0x2000003aff2f7230 */ /* 0x000fc40000004100 */
[-C--:B------:R-:W-:Y:S01]  /*8db0*/  FFMA.FTZ R68, R45, R62.reuse, -R68 ;  /* 0x0000003e2d447223 */ /* 0x080fe20000010844 */
[----:B------:R-:W-:Y:S01]  /*8dc0*/  FFMA.FTZ R70, R59, R62, R64 ;  /* 0x0000003e3b467223 */ /* 0x000fe20000010040 */
[----:B------:R-:W-:Y:S02]  /*8dd0*/  HADD2.F32 R62, -RZ, R159.H0_H0 ;  /* 0x2000009fff3e7230 */ /* 0x000fe40000004100 */
[----:B------:R-:W-:Y:S01]  /*8de0*/  FFMA.FTZ R65, R60, R61, R65 ;  /* 0x0000003d3c417223 */ /* 0x000fe20000010041 */
[----:B------:R-:W-:Y:S01]  /*8df0*/  HADD2.F32 R45, -RZ, R57.H0_H0 ;  /* 0x20000039ff2d7230 */ /* 0x000fe20000004100 */
[----:B------:R-:W-:Y:S01]  /*8e00*/  F2FP.F16.F32.PACK_AB R63, R68, R63 ;  /* 0x0000003f443f723e */ /* 0x000fe200000000ff */
[----:B------:R-:W-:Y:S02]  /*8e10*/  HADD2.F32 R56, -RZ, R56.H0_H0 ;  /* 0x20000038ff387230 */ /* 0x000fe40000004100 */
[----:B------:R-:W-:Y:S01]  /*8e20*/  FMUL.FTZ R64, R47, R62 ;  /* 0x0000003e2f407220 */ /* 0x000fe20000410000 */
[----:B------:R-:W-:-:S02]  /*8e30*/  HADD2.F32 R58, -RZ, R58.H1_H1 ;  /* 0x3000003aff3a7230 */ /* 0x000fc40000004100 */
[----:B------:R-:W-:Y:S01]  /*8e40*/  FMUL.FTZ R62, R45, R62 ;  /* 0x0000003e2d3e7220 */ /* 0x000fe20000410000 */
[----:B------:R-:W-:Y:S02]  /*8e50*/  HADD2.F32 R57, -RZ, R57.H1_H1 ;  /* 0x30000039ff397230 */ /* 0x000fe40000004100 */
[----:B------:R-:W-:Y:S02]  /*8e60*/  HADD2.F32 R60, -RZ, R157.H0_H0 ;  /* 0x2000009dff3c7230 */ /* 0x000fe40000004100 */
[CC--:B------:R-:W-:Y:S01]  /*8e70*/  FMUL.FTZ R66, R58.reuse, R56.reuse ;  /* 0x000000383a427220 */ /* 0x0c0fe20000410000 */
[----:B------:R-:W-:Y:S02]  /*8e80*/  HADD2.F32 R55, -RZ, R55.H0_H0 ;  /* 0x20000037ff377230 */ /* 0x000fe40000004100 */
[----:B------:R-:W-:Y:S01]  /*8e90*/  FMUL.FTZ R59, R57, R56 ;  /* 0x00000038393b7220 */ /* 0x000fe20000410000 */
[----:B------:R-:W-:Y:S02]  /*8ea0*/  HADD2.F32 R158, -RZ, R158.H0_H0 ;  /* 0x2000009eff9e7230 */ /* 0x000fe40000004100 */
[-C--:B------:R-:W-:Y:S01]  /*8eb0*/  FFMA.FTZ R62, R47, R60.reuse, R62 ;  /* 0x0000003c2f3e7223 */ /* 0x080fe2000001003e */
[----:B------:R-:W-:Y:S01]  /*8ec0*/  FFMA.FTZ R64, R45, R60, -R64 ;  /* 0x0000003c2d407223 */ /* 0x000fe20000010840 */
[-C--:B------:R-:W-:Y:S01]  /*8ed0*/  FFMA.FTZ R57, R57, R55.reuse, -R66 ;  /* 0x0000003739397223 */ /* 0x080fe20000010842 */
[----:B------:R-:W-:Y:S01]  /*8ee0*/  FFMA.FTZ R59, R58, R55, R59 ;  /* 0x000000373a3b7223 */ /* 0x000fe2000001003b */
[----:B------:R-:W-:-:S02]  /*8ef0*/  HADD2.F32 R47, -RZ, R46.H0_H0 ;  /* 0x2000002eff2f7230 */ /* 0x000fc40000004100 */
[----:B------:R-:W-:Y:S01]  /*8f00*/  HADD2.F32 R55, -RZ, R54.H0_H0 ;  /* 0x20000036ff377230 */ /* 0x000fe20000004100 */
[----:B------:R-:W-:Y:S01]  /*8f10*/  F2FP.F16.F32.PACK_AB R40, R57, R64 ;  /* 0x000000403928723e */ /* 0x000fe200000000ff */
[----:B------:R-:W-:Y:S02]  /*8f20*/  HADD2.F32 R45, -RZ, R42.H0_H0 ;  /* 0x2000002aff2d7230 */ /* 0x000fe40000004100 */
[-C--:B------:R-:W-:Y:S01]  /*8f30*/  FMUL.FTZ R54, R47, R158.reuse ;  /* 0x0000009e2f367220 */ /* 0x080fe20000410000 */
[----:B------:R-:W-:Y:S02]  /*8f40*/  HADD2.F32 R46, -RZ, R46.H1_H1 ;  /* 0x3000002eff2e7230 */ /* 0x000fe40000004100 */
[----:B------:R-:W-:Y:S02]  /*8f50*/  HADD2.F32 R42, -RZ, R42.H1_H1 ;  /* 0x3000002aff2a7230 */ /* 0x000fe40000004100 */
[----:B------:R-:W-:Y:S01]  /*8f60*/  FMUL.FTZ R158, R45, R158 ;  /* 0x0000009e2d9e7220 */ /* 0x000fe20000410000 */
[----:B------:R-:W-:-:S02]  /*8f70*/  HADD2.F32 R156, -RZ, R156.H0_H0 ;  /* 0x2000009cff9c7230 */ /* 0x000fc40000004100 */
[-C--:B------:R-:W-:Y:S01]  /*8f80*/  FMUL.FTZ R61, R46, R55.reuse ;  /* 0x000000372e3d7220 */ /* 0x080fe20000410000 */
[----:B------:R-:W-:Y:S02]  /*8f90*/  HADD2.F32 R53, -RZ, R53.H0_H0 ;  /* 0x20000035ff357230 */ /* 0x000fe40000004100 */
[C---:B------:R-:W-:Y:S01]  /*8fa0*/  FMUL.FTZ R55, R42.reuse, R55 ;  /* 0x000000372a377220 */ /* 0x040fe20000410000 */
        /* <DEDUP_REMOVED lines=9> */
[----:B------:R-:W-:Y:S02]  /*9040*/  F2FP.F16.F32.PACK_AB R42, R61, R54 ;  /* 0x000000363d2a723e */ /* 0x000fe400000000ff */
[----:B------:R-:W-:-:S07]  /*9050*/  F2FP.F16.F32.PACK_AB R46, R55, R158 ;  /* 0x0000009e372e723e */ /* 0x000fce00000000ff */
.L_x_547:
[----:B------:R-:W-:Y:S05]  /*9060*/  BSYNC B2 ;  /* 0x0000000000027941 */ /* 0x000fea0003800000 */
.L_x_546:
[----:B------:R-:W-:Y:S02]  /*9070*/  ULDC.64 UR4, c[0x0][0x208] ;  /* 0x0000820000047ab9 */ /* 0x000fe40000000a00 */
[----:B--2---:R2:W-:Y:S04]  /*9080*/  STG.E.128 desc[UR4][R48.64], R40 ;  /* 0x0000002830007986 */ /* 0x0045e8000c101d04 */
[----:B---3--:R2:W-:Y:S02]  /*9090*/  @!P3 STG.E.128 desc[UR4][R50.64], R44 ;  /* 0x0000002c3200b986 */ /* 0x0085e4000c101d04 */
.L_x_545:
[----:B------:R-:W-:Y:S05]  /*90a0*/  BSYNC B1 ;  /* 0x0000000000017941 */ /* 0x000fea0003800000 */
.L_x_544:
[----:B------:R-:W-:-:S13]  /*90b0*/  ISETP.NE.AND P3, PT, R10, RZ, PT ;  /* 0x000000ff0a00720c */ /* 0x000fda0003f65270 */
[----:B------:R-:W-:Y:S05]  /*90c0*/  @!P3 BRA `(.L_x_504) ;  /* 0x0000000800e0b947 */ /* 0x000fea0003800000 */
[----:B------:R-:W-:Y:S01]  /*90d0*/  SEL R146, R120, R146, !P1 ;  /* 0x0000009278927207 */ /* 0x000fe20004800000 */
[----:B------:R-:W-:Y:S01]  /*90e0*/  BSSY B1, `(.L_x_548) ;  /* 0x000006e000017945 */ /* 0x000fe20003800000 */
[----:B--2---:R-:W-:Y:S02]  /*90f0*/  IADD3 R49, P3, P4, R38, R124, R11 ;  /* 0x0000007c26317210 */ /* 0x004fe40007c7e00b */
[----:B------:R-:W-:Y:S02]  /*9100*/  SHF.R.S32.HI R41, RZ, 0x1f, R146 ;  /* 0x0000001fff297819 */ /* 0x000fe40000011492 */
[----:B------:R-:W-:Y:S02]  /*9110*/  IADD3.X R50, R37, R52, R6, P3, P4 ;  /* 0x0000003425327210 */ /* 0x000fe40001fe8406 */
[----:B------:R-:W-:Y:S02]  /*9120*/  LEA.HI R41, R41, R146, RZ, 0x4 ;  /* 0x0000009229297211 */ /* 0x000fe400078f20ff */
[----:B------:R-:W-:-:S02]  /*9130*/  ISETP.GE.AND P4, PT, R213, R116, PT ;  /* 0x00000074d500720c */ /* 0x000fc40003f86270 */
[----:B------:R-:W-:Y:S02]  /*9140*/  LEA.HI.SX32 R41, R41, R12, 0x1c ;  /* 0x0000000c29297211 */ /* 0x000fe400078fe2ff */
[----:B------:R-:W-:Y:S02]  /*9150*/  LEA R48, P3, R49, R118, 0x1 ;  /* 0x0000007631307211 */ /* 0x000fe400078608ff */
[----:B------:R-:W-:Y:S02]  /*9160*/  SHF.R.S32.HI R40, RZ, 0x1f, R41 ;  /* 0x0000001fff287819 */ /* 0x000fe40000011429 */
[----:B------:R-:W-:Y:S02]  /*9170*/  SHF.L.U32 R51, R41, 0x3, RZ ;  /* 0x0000000329337819 */ /* 0x000fe400000006ff */
[----:B------:R-:W-:Y:S02]  /*9180*/  LEA.HI R40, R40, R41, RZ, 0x3 ;  /* 0x0000002928287211 */ /* 0x000fe400078f18ff */
[----:B------:R-:W-:-:S02]  /*9190*/  LOP3.LUT R41, R228, 0x38, R51, 0xf8, !PT ;  /* 0x00000038e4297812 */ /* 0x000fc400078ef833 */
[----:B------:R-:W-:Y:S02]  /*91a0*/  SHF.R.S32.HI R40, RZ, 0x3, R40 ;  /* 0x00000003ff287819 */ /* 0x000fe40000011428 */
[----:B------:R-:W-:Y:S02]  /*91b0*/  LOP3.LUT R41, R41, R230, RZ, 0x3c, !PT ;  /* 0x000000e629297212 */ /* 0x000fe400078e3cff */
[----:B------:R-:W-:Y:S01]  /*91c0*/  LEA.HI.X R49, R49, R119, R50, 0x1, P3 ;  /* 0x0000007731317211 */ /* 0x000fe200018f0c32 */
[----:B------:R-:W-:-:S04]  /*91d0*/  IMAD R40, R40, 0x1400, R231 ;  /* 0x0000140028287824 */ /* 0x000fc800078e02e7 */
[----:B------:R-:W-:Y:S02]  /*91e0*/  IMAD.IADD R40, R40, 0x1, R41 ;  /* 0x0000000128287824 */ /* 0x000fe400078e0229 */
[C---:B------:R-:W-:Y:S02]  /*91f0*/  IMAD R41, R17.reuse, 0x5000, R133 ;  /* 0x0000500011297824 */ /* 0x040fe400078e0285 */
[----:B------:R-:W-:Y:S02]  /*9200*/  IMAD R43, R17, 0x5000, R40 ;  /* 0x00005000112b7824 */ /* 0x000fe400078e0228 */
[----:B------:R-:W-:-:S03]  /*9210*/  IMAD R41, R41, 0x2, R16 ;  /* 0x0000000229297824 */ /* 0x000fc600078e0210 */
[----:B------:R-:W-:-:S03]  /*9220*/  LEA R44, R43, R16, 0x1 ;  /* 0x000000102b2c7211 */ /* 0x000fc600078e08ff */
[----:B------:R-:W2:Y:S04]  /*9230*/  LDS.128 R40, [R41+0x24400] ;  /* 0x0244000029287984 */ /* 0x000ea80000000c00 */
[----:B------:R-:W3:Y:S01]  /*9240*/  LDS.128 R44, [R44+0x24400] ;  /* 0x024400002c2c7984 */ /* 0x000ee20000000c00 */
[----:B------:R-:W-:Y:S05]  /*9250*/  @P4 BRA `(.L_x_549) ;  /* 0x0000000400584947 */ /* 0x000fea0003800000 */
[----:B------:R-:W-:Y:S01]  /*9260*/  SHF.R.U32.HI R58, RZ, 0x10, R81 ;  /* 0x00000010ff3a7819 */ /* 0x000fe20000011651 */
[----:B---3--:R-:W-:Y:S01]  /*9270*/  IMAD.MOV.U32 R53, RZ, RZ, R44 ;  /* 0x000000ffff357224 */ /* 0x008fe200078e002c */
[----:B------:R-:W-:Y:S01]  /*9280*/  MOV R54, R46 ;  /* 0x0000002e00367202 */ /* 0x000fe20000000f00 */
[----:B--2---:R-:W-:Y:S01]  /*9290*/  IMAD.MOV.U32 R44, RZ, RZ, R42 ;  /* 0x000000ffff2c7224 */ /* 0x004fe200078e002a */
[----:B------:R-:W-:Y:S01]  /*92a0*/  SHF.R.U32.HI R56, RZ, 0x10, R73 ;  /* 0x00000010ff387819 */ /* 0x000fe20000011649 */
[----:B------:R-:W-:Y:S01]  /*92b0*/  HADD2.F32 R57, -RZ, R155.H1_H1 ;  /* 0x3000009bff397230 */ /* 0x000fe20000004100 */
[--C-:B------:R-:W-:Y:S01]  /*92c0*/  SHF.R.U64 R65, R82, 0x10, R83.reuse ;  /* 0x0000001052417819 */ /* 0x100fe20000001253 */
[----:B------:R-:W-:Y:S01]  /*92d0*/  HADD2.F32 R46, -RZ, R45.H0_H0 ;  /* 0x2000002dff2e7230 */ /* 0x000fe20000004100 */
[----:B------:R-:W-:Y:S01]  /*92e0*/  SHF.R.U32.HI R82, RZ, 0x10, R83 ;  /* 0x00000010ff527819 */ /* 0x000fe20000011653 */
[----:B------:R-:W-:Y:S01]  /*92f0*/  HADD2.F32 R42, -RZ, R41.H0_H0 ;  /* 0x20000029ff2a7230 */ /* 0x000fe20000004100 */
[----:B------:R-:W-:Y:S01]  /*9300*/  SHF.R.U64 R50, R74, 0x10, R75 ;  /* 0x000000104a327819 */ /* 0x000fe2000000124b */
[----:B------:R-:W-:-:S02]  /*9310*/  HADD2.F32 R45, -RZ, R45.H1_H1 ;  /* 0x3000002dff2d7230 */ /* 0x000fc40000004100 */
[-C--:B------:R-:W-:Y:S01]  /*9320*/  FMUL.FTZ R59, R46, R57.reuse ;  /* 0x000000392e3b7220 */ /* 0x080fe20000410000 */
[----:B------:R-:W-:Y:S02]  /*9330*/  HADD2.F32 R58, -RZ, R58.H0_H0 ;  /* 0x2000003aff3a7230 */ /* 0x000fe40000004100 */
[C---:B------:R-:W-:Y:S01]  /*9340*/  FMUL.FTZ R57, R42.reuse, R57 ;  /* 0x000000392a397220 */ /* 0x040fe20000410000 */
[----:B------:R-:W-:Y:S01]  /*9350*/  HADD2.F32 R55, -RZ, R153.H1_H1 ;  /* 0x30000099ff377230 */ /* 0x000fe20000004100 */
[----:B------:R-:W-:Y:S01]  /*9360*/  SHF.R.U32.HI R74, RZ, 0x10, R75 ;  /* 0x00000010ff4a7819 */ /* 0x000fe2000001164b */
[----:B------:R-:W-:Y:S02]  /*9370*/  HADD2.F32 R41, -RZ, R41.H1_H1 ;  /* 0x30000029ff297230 */ /* 0x000fe40000004100 */
[-C--:B------:R-:W-:Y:S01]  /*9380*/  FMUL.FTZ R60, R45, R58.reuse ;  /* 0x0000003a2d3c7220 */ /* 0x080fe20000410000 */
[----:B------:R-:W-:Y:S02]  /*9390*/  HADD2.F32 R56, -RZ, R56.H0_H0 ;  /* 0x20000038ff387230 */ /* 0x000fe40000004100 */
[-C--:B------:R-:W-:Y:S01]  /*93a0*/  FFMA.FTZ R59, R42, R55.reuse, -R59 ;  /* 0x000000372a3b7223 */ /* 0x080fe2000001083b */
[----:B------:R-:W-:Y:S01]  /*93b0*/  FFMA.FTZ R57, R46, R55, R57 ;  /* 0x000000372e397223 */ /* 0x000fe20000010039 */
[----:B------:R-:W-:Y:S01]  /*93c0*/  FMUL.FTZ R58, R41, R58 ;  /* 0x0000003a293a7220 */ /* 0x000fe20000410000 */
[----:B------:R-:W-:-:S02]  /*93d0*/  HADD2.F32 R55, -RZ, R154.H1_H1 ;  /* 0x3000009aff377230 */ /* 0x000fc40000004100 */
[-C--:B------:R-:W-:Y:S01]  /*93e0*/  FFMA.FTZ R60, R41, R56.reuse, -R60 ;  /* 0x00000038293c7223 */ /* 0x080fe2000001083c */
[----:B------:R-:W-:Y:S02]  /*93f0*/  HADD2.F32 R42, -RZ, R47.H0_H0 ;  /* 0x2000002fff2a7230 */ /* 0x000fe40000004100 */
[----:B------:R-:W-:Y:S01]  /*9400*/  FFMA.FTZ R58, R45, R56, R58 ;  /* 0x000000382d3a7223 */ /* 0x000fe2000001003a */
[----:B------:R-:W-:Y:S01]  /*9410*/  HADD2.F32 R41, -RZ, R43.H0_H0 ;  /* 0x2000002bff297230 */ /* 0x000fe20000004100 */
[----:B------:R-:W-:Y:S01]  /*9420*/  SHF.R.U64 R66, R80, 0x10, R81 ;  /* 0x0000001050427819 */ /* 0x000fe20000001251 */
[----:B------:R-:W-:Y:S02]  /*9430*/  HADD2.F32 R45, -RZ, R152.H1_H1 ;  /* 0x30000098ff2d7230 */ /* 0x000fe40000004100 */
[-C--:B------:R-:W-:Y:S01]  /*9440*/  FMUL.FTZ R62, R42, R55.reuse ;  /* 0x000000372a3e7220 */ /* 0x080fe20000410000 */
[----:B------:R-:W-:Y:S02]  /*9450*/  HADD2.F32 R47, -RZ, R47.H1_H1 ;  /* 0x3000002fff2f7230 */ /* 0x000fe40000004100 */
[----:B------:R-:W-:Y:S01]  /*9460*/  FMUL.FTZ R55, R41, R55 ;  /* 0x0000003729377220 */ /* 0x000fe20000410000 */
[----:B------:R-:W-:Y:S01]  /*9470*/  HADD2.F32 R56, -RZ, R82.H0_H0 ;  /* 0x20000052ff387230 */ /* 0x000fe20000004100 */
[----:B------:R-:W-:Y:S01]  /*9480*/  SHF.R.U64 R67, R72, 0x10, R73 ;  /* 0x0000001048437819 */ /* 0x000fe20000001249 */
[----:B------:R-:W-:-:S02]  /*9490*/  HADD2.F32 R43, -RZ, R43.H1_H1 ;  /* 0x3000002bff2b7230 */ /* 0x000fc40000004100 */
[-C--:B------:R-:W-:Y:S01]  /*94a0*/  FFMA.FTZ R61, R42, R45.reuse, R55 ;  /* 0x0000002d2a3d7223 */ /* 0x080fe20000010037 */
[----:B------:R-:W-:Y:S02]  /*94b0*/  HADD2.F32 R46, -RZ, R74.H0_H0 ;  /* 0x2000004aff2e7230 */ /* 0x000fe40000004100 */
[-C--:B------:R-:W-:Y:S01]  /*94c0*/  FMUL.FTZ R64, R47, R56.reuse ;  /* 0x000000382f407220 */ /* 0x080fe20000410000 */
[----:B------:R-:W-:Y:S01]  /*94d0*/  FFMA.FTZ R62, R41, R45, -R62 ;  /* 0x0000002d293e7223 */ /* 0x000fe2000001083e */
[C---:B------:R-:W-:Y:S01]  /*94e0*/  FMUL.FTZ R56, R43.reuse, R56 ;  /* 0x000000382b387220 */ /* 0x040fe20000410000 */
[----:B------:R-:W-:Y:S02]  /*94f0*/  HADD2.F32 R155, -RZ, R155.H0_H0 ;  /* 0x2000009bff9b7230 */ /* 0x000fe40000004100 */
[-C--:B------:R-:W-:Y:S01]  /*9500*/  FFMA.FTZ R63, R43, R46.reuse, -R64 ;  /* 0x0000002e2b3f7223 */ /* 0x080fe20000010840 */
[--C-:B------:R-:W-:Y:S02]  /*9510*/  HADD2.F32 R42, -RZ, R53.reuse.H0_H0 ;  /* 0x20000035ff2a7230 */ /* 0x100fe40000004100 */
[----:B------:R-:W-:Y:S01]  /*9520*/  FFMA.FTZ R64, R47, R46, R56 ;  /* 0x0000002e2f407223 */ /* 0x000fe20000010038 */
[----:B------:R-:W-:Y:S01]  /*9530*/  HADD2.F32 R45, -RZ, R66.H0_H0 ;  /* 0x20000042ff2d7230 */ /* 0x000fe20000004100 */
[----:B------:R-:W-:Y:S01]  /*9540*/  F2FP.F16.F32.PACK_AB R57, R58, R57 ;  /* 0x000000393a39723e */ /* 0x000fe200000000ff */
[----:B------:R-:W-:-:S02]  /*9550*/  HADD2.F32 R53, -RZ, R53.H1_H1 ;  /* 0x30000035ff357230 */ /* 0x000fc40000004100 */
[----:B------:R-:W-:Y:S01]  /*9560*/  FMUL.FTZ R46, R42, R155 ;  /* 0x0000009b2a2e7220 */ /* 0x000fe20000410000 */
[----:B------:R-:W-:Y:S01]  /*9570*/  HADD2.F32 R153, -RZ, R153.H0_H0 ;  /* 0x20000099ff997230 */ /* 0x000fe20000004100 */
[----:B------:R-:W-:Y:S01]  /*9580*/  F2FP.F16.F32.PACK_AB R61, R64, R61 ;  /* 0x0000003d403d723e */ /* 0x000fe200000000ff */
[--C-:B------:R-:W-:Y:S02]  /*9590*/  HADD2.F32 R41, -RZ, R40.reuse.H0_H0 ;  /* 0x20000028ff297230 */ /* 0x100fe40000004100 */
[----:B------:R-:W-:Y:S01]  /*95a0*/  FMUL.FTZ R47, R53, R45 ;  /* 0x0000002d352f7220 */ /* 0x000fe20000410000 */
[----:B------:R-:W-:Y:S02]  /*95b0*/  HADD2.F32 R40, -RZ, R40.H1_H1 ;  /* 0x30000028ff287230 */ /* 0x000fe40000004100 */
[----:B------:R-:W-:Y:S02]  /*95c0*/  HADD2.F32 R43, -RZ, R67.H0_H0 ;  /* 0x20000043ff2b7230 */ /* 0x000fe40000004100 */
[C---:B------:R-:W-:Y:S01]  /*95d0*/  FMUL.FTZ R155, R41.reuse, R155 ;  /* 0x0000009b299b7220 */ /* 0x040fe20000410000 */
[----:B------:R-:W-:Y:S01]  /*95e0*/  FFMA.FTZ R46, R41, R153, -R46 ;  /* 0x00000099292e7223 */ /* 0x000fe2000001082e */
[----:B------:R-:W-:Y:S01]  /*95f0*/  FMUL.FTZ R56, R40, R45 ;  /* 0x0000002d28387220 */ /* 0x000fe20000410000 */
[----:B------:R-:W-:-:S02]  /*9600*/  HADD2.F32 R41, -RZ, R54.H0_H0 ;  /* 0x20000036ff297230 */ /* 0x000fc40000004100 */
[-C--:B------:R-:W-:Y:S01]  /*9610*/  FFMA.FTZ R47, R40, R43.reuse, -R47 ;  /* 0x0000002b282f7223 */ /* 0x080fe2000001082f */
[----:B------:R-:W-:Y:S02]  /*9620*/  HADD2.F32 R154, -RZ, R154.H0_H0 ;  /* 0x2000009aff9a7230 */ /* 0x000fe40000004100 */
[----:B------:R-:W-:Y:S01]  /*9630*/  FFMA.FTZ R56, R53, R43, R56 ;  /* 0x0000002b35387223 */ /* 0x000fe20000010038 */
[----:B------:R-:W-:Y:S02]  /*9640*/  HADD2.F32 R45, -RZ, R65.H0_H0 ;  /* 0x20000041ff2d7230 */ /* 0x000fe40000004100 */
[----:B------:R-:W-:Y:S01]  /*9650*/  FFMA.FTZ R155, R42, R153, R155 ;  /* 0x000000992a9b7223 */ /* 0x000fe2000001009b */
[----:B------:R-:W-:Y:S02]  /*9660*/  HADD2.F32 R40, -RZ, R44.H0_H0 ;  /* 0x2000002cff287230 */ /* 0x000fe40000004100 */
[----:B------:R-:W-:Y:S01]  /*9670*/  FMUL.FTZ R53, R41, R154 ;  /* 0x0000009a29357220 */ /* 0x000fe20000410000 */
[----:B------:R-:W-:-:S02]  /*9680*/  HADD2.F32 R54, -RZ, R54.H1_H1 ;  /* 0x30000036ff367230 */ /* 0x000fc40000004100 */
[----:B------:R-:W-:Y:S02]  /*9690*/  HADD2.F32 R44, -RZ, R44.H1_H1 ;  /* 0x3000002cff2c7230 */ /* 0x000fe40000004100 */
[----:B------:R-:W-:Y:S01]  /*96a0*/  FMUL.FTZ R154, R40, R154 ;  /* 0x0000009a289a7220 */ /* 0x000fe20000410000 */
[----:B------:R-:W-:Y:S02]  /*96b0*/  HADD2.F32 R152, -RZ, R152.H0_H0 ;  /* 0x20000098ff987230 */ /* 0x000fe40000004100 */
[-C--:B------:R-:W-:Y:S01]  /*96c0*/  FMUL.FTZ R55, R54, R45.reuse ;  /* 0x0000002d36377220 */ /* 0x080fe20000410000 */
[----:B------:R-:W-:Y:S02]  /*96d0*/  HADD2.F32 R43, -RZ, R50.H0_H0 ;  /* 0x20000032ff2b7230 */ /* 0x000fe40000004100 */
[----:B------:R-:W-:Y:S01]  /*96e0*/  FMUL.FTZ R45, R44, R45 ;  /* 0x0000002d2c2d7220 */ /* 0x000fe20000410000 */
[----:B------:R-:W-:Y:S01]  /*96f0*/  F2FP.F16.F32.PACK_AB R56, R56, R155 ;  /* 0x0000009b3838723e */ /* 0x000fe200000000ff */
[-C--:B------:R-:W-:Y:S01]  /*9700*/  FFMA.FTZ R53, R40, R152.reuse, -R53 ;  /* 0x0000009828357223 */ /* 0x080fe20000010835 */
[----:B------:R-:W-:Y:S01]  /*9710*/  FFMA.FTZ R154, R41, R152, R154 ;  /* 0x00000098299a7223 */ /* 0x000fe2000001009a */
[-C--:B------:R-:W-:Y:S01]  /*9720*/  FFMA.FTZ R44, R44, R43.reuse, -R55 ;  /* 0x0000002b2c2c7223 */ /* 0x080fe20000010837 */
[----:B------:R-:W-:Y:S01]  /*9730*/  FFMA.FTZ R45, R54, R43, R45 ;  /* 0x0000002b362d7223 */ /* 0x000fe2000001002d */
[----:B------:R-:W-:-:S02]  /*9740*/  F2FP.F16.F32.PACK_AB R40, R47, R46 ;  /* 0x0000002e2f28723e */ /* 0x000fc400000000ff */
[----:B------:R-:W-:Y:S02]  /*9750*/  F2FP.F16.F32.PACK_AB R41, R60, R59 ;  /* 0x0000003b3c29723e */ /* 0x000fe400000000ff */
[----:B------:R-:W-:Y:S01]  /*9760*/  F2FP.F16.F32.PACK_AB R42, R44, R53 ;  /* 0x000000352c2a723e */ /* 0x000fe200000000ff */
[----:B------:R-:W-:Y:S01]  /*9770*/  IMAD.MOV.U32 R44, RZ, RZ, R56 ;  /* 0x000000ffff2c7224 */ /* 0x000fe200078e0038 */
[----:B------:R-:W-:Y:S01]  /*9780*/  F2FP.F16.F32.PACK_AB R46, R45, R154 ;  /* 0x0000009a2d2e723e */ /* 0x000fe200000000ff */
[----:B------:R-:W-:Y:S01]  /*9790*/  IMAD.MOV.U32 R45, RZ, RZ, R57 ;  /* 0x000000ffff2d7224 */ /* 0x000fe200078e0039 */
[----:B------:R-:W-:Y:S02]  /*97a0*/  F2FP.F16.F32.PACK_AB R43, R63, R62 ;  /* 0x0000003e3f2b723e */ /* 0x000fe400000000ff */
[----:B------:R-:W-:-:S07]  /*97b0*/  MOV R47, R61 ;  /* 0x0000003d002f7202 */ /* 0x000fce0000000f00 */
.L_x_549:
[----:B------:R-:W-:Y:S05]  /*97c0*/  BSYNC B1 ;  /* 0x0000000000017941 */ /* 0x000fea0003800000 */
.L_x_548:
[----:B------:R-:W-:Y:S01]  /*97d0*/  ISETP.GE.AND P3, PT, R51, R145, PT ;  /* 0x000000913300720c */ /* 0x000fe20003f66270 */
[----:B------:R-:W-:Y:S02]  /*97e0*/  ULDC.64 UR4, c[0x0][0x208] ;  /* 0x0000820000047ab9 */ /* 0x000fe40000000a00 */
[----:B--2---:R2:W-:Y:S10]  /*97f0*/  STG.E.128 desc[UR4][R48.64], R40 ;  /* 0x0000002830007986 */ /* 0x0045f4000c101d04 */
[----:B------:R-:W-:Y:S05]  /*9800*/  @P3 BRA `(.L_x_504) ;  /* 0x0000000400103947 */ /* 0x000fea0003800000 */
[--C-:B------:R-:W-:Y:S01]  /*9810*/  IADD3 R124, P3, P4, R38, R124, R51.reuse ;  /* 0x0000007c267c7210 */ /* 0x100fe20007c7e033 */
[----:B------:R-:W-:Y:S01]  /*9820*/  ULDC.64 UR4, c[0x0][0x208] ;  /* 0x0000820000047ab9 */ /* 0x000fe20000000a00 */
[----:B------:R-:W-:-:S04]  /*9830*/  SHF.R.S32.HI R51, RZ, 0x1f, R51 ;  /* 0x0000001fff337819 */ /* 0x000fc80000011433 */
[----:B------:R-:W-:Y:S02]  /*9840*/  IADD3.X R52, R37, R52, R51, P3, P4 ;  /* 0x0000003425347210 */ /* 0x000fe40001fe8433 */
[----:B------:R-:W-:-:S04]  /*9850*/  LEA R118, P3, R124, R118, 0x1 ;  /* 0x000000767c767211 */ /* 0x000fc800078608ff */
[----:B------:R-:W-:-:S05]  /*9860*/  LEA.HI.X R119, R124, R119, R52, 0x1, P3 ;  /* 0x000000777c777211 */ /* 0x000fca00018f0c34 */
[----:B---3--:R3:W-:Y:S01]  /*9870*/  STG.E.128 desc[UR4][R118.64], R44 ;  /* 0x0000002c76007986 */ /* 0x0087e2000c101d04 */
[----:B------:R-:W-:Y:S05]  /*9880*/  BRA `(.L_x_504) ;  /* 0x0000000000f07947 */ /* 0x000fea0003800000 */
.L_x_461:
[----:B------:R-:W-:-:S13]  /*9890*/  ISETP.NE.AND P2, PT, R221, 0x3, PT ;  /* 0x00000003dd00780c */ /* 0x000fda0003f45270 */
[----:B------:R-:W-:Y:S05]  /*98a0*/  @!P2 BRA `(.L_x_550) ;  /* 0x000000000004a947 */ /* 0x000fea0003800000 */
[----:B------:R-:W-:Y:S01]  /*98b0*/  BPT.TRAP 0x1 ;  /* 0x000000040000795c */ /* 0x000fe20000300000 */
.L_x_550:
[----:B------:R-:W-:Y:S01]  /*98c0*/  IMAD R0, R17, 0x8, R16 ;  /* 0x0000000811007824 */ /* 0x000fe200078e0210 */
[----:B------:R-:W-:Y:S01]  /*98d0*/  SHF.L.U32 R115, R219, 0x1f, RZ ;  /* 0x0000001fdb737819 */ /* 0x000fe200000006ff */
[----:B------:R-:W-:Y:S01]  /*98e0*/  IMAD R3, R24, -0x50, R2 ;  /* 0xffffffb018037824 */ /* 0x000fe200078e0202 */
[----:B------:R-:W-:Y:S02]  /*98f0*/  BSSY B1, `(.L_x_551) ;  /* 0x0000005000017945 */ /* 0x000fe40003800000 */
[----:B------:R-:W0:Y:S02]  /*9900*/  SYNCS.PHASECHK.TRANS64.TRYWAIT P3, [R0+URZ+0x38890], R115 ;  /* 0x03889073000075a7 */ /* 0x000e24000806017f */
[----:B------:R-:W-:-:S04]  /*9910*/  VIMNMX R3, R3, 0x50, PT ;  /* 0x0000005003037848 */ /* 0x000fc80003fe0100 */
[----:B------:R-:W-:Y:S01]  /*9920*/  ISETP.GE.AND P4, PT, R18, R3, PT ;  /* 0x000000031200720c */ /* 0x000fe20003f86270 */
[----:B0-----:R-:W-:-:S12]  /*9930*/  @!P3 BRA `(.L_x_552) ;  /* 0x000001b4008cb947 */ /* 0x001fd80003800000 */
.L_x_788:
[----:B------:R-:W-:Y:S05]  /*9940*/  BSYNC B1 ;  /* 0x0000000000017941 */ /* 0x000fea0003800000 */
.L_x_551:
[----:B------:R-:W-:Y:S04]  /*9950*/  BSSY B1, `(.L_x_553) ;  /* 0x000000f000017945 */ /* 0x000fe80003800000 */
[----:B------:R-:W-:Y:S05]  /*9960*/  @P4 BRA `(.L_x_554) ;  /* 0x0000000000344947 */ /* 0x000fea0003800000 */
[----:B------:R-:W-:Y:S01]  /*9970*/  ISETP.NE.AND P5, PT, R26, RZ, PT ;  /* 0x000000ff1a00720c */ /* 0x000fe20003fa5270 */
[----:B------:R-:W-:Y:S01]  /*9980*/  ULDC.64 UR4, c[0x0][0x208] ;  /* 0x0000820000047ab9 */ /* 0x000fe20000000a00 */
[----:B------:R-:W-:Y:S02]  /*9990*/  ISETP.NE.AND P4, PT, R10, RZ, PT ;  /* 0x000000ff0a00720c */ /* 0x000fe40003f85270 */
[----:B------:R-:W-:-:S09]  /*99a0*/  ISETP.NE.AND P3, PT, R9, RZ, PT ;  /* 0x000000ff0900720c */ /* 0x000fd20003f65270 */
[----:B------:R-:W1:Y:S04]  /*99b0*/  @P5 LDS.128 R40, [R4+0x24400] ;  /* 0x0244000004285984 */ /* 0x000e680000000c00 */
[----:B------:R-:W2:Y:S04]  /*99c0*/  @P3 LDS.128 R44, [R4+0x29400] ;  /* 0x02940000042c3984 */ /* 0x000ea80000000c00 */
[----:B-1----:R-:W-:Y:S01]  /*99d0*/  @P5 STG.E.128 desc[UR4][R60.64], R40 ;  /* 0x000000283c005986 */ /* 0x002fe2000c101d04 */
[----:B------:R-:W-:-:S03]  /*99e0*/  ISETP.NE.AND P5, PT, R8, RZ, PT ;  /* 0x000000ff0800720c */ /* 0x000fc60003fa5270 */
[----:B------:R-:W1:Y:S04]  /*99f0*/  @P4 LDS.128 R40, [R4+0x26c00] ;  /* 0x026c000004284984 */ /* 0x000e680000000c00 */
[----:B--2---:R-:W-:Y:S06]  /*9a00*/  @P3 STG.E.128 desc[UR4][R60.64+0x100], R44 ;  /* 0x0001002c3c003986 */ /* 0x004fec000c101d04 */
[----:B------:R-:W2:Y:S04]  /*9a10*/  @P5 LDS.128 R48, [R4+0x2bc00] ;  /* 0x02bc000004305984 */ /* 0x000ea80000000c00 */
[----:B-1----:R1:W-:Y:S04]  /*9a20*/  @P4 STG.E.128 desc[UR4][R60.64+0x80], R40 ;  /* 0x000080283c004986 */ /* 0x0023e8000c101d04 */
[----:B--2---:R1:W-:Y:S02]  /*9a30*/  @P5 STG.E.128 desc[UR4][R60.64+0x180], R48 ;  /* 0x000180303c005986 */ /* 0x0043e4000c101d04 */
.L_x_554:
[----:B------:R-:W-:Y:S05]  /*9a40*/  BSYNC B1 ;  /* 0x0000000000017941 */ /* 0x000fea0003800000 */
.L_x_553:
[----:B------:R-:W-:Y:S01]  /*9a50*/  ISETP.GE.AND P3, PT, R217, R3, PT ;  /* 0x00000003d900720c */ /* 0x000fe20003f66270 */
[----:B------:R-:W-:-:S12]  /*9a60*/  BSSY B1, `(.L_x_555) ;  /* 0x000000f000017945 */ /* 0x000fd80003800000 */
[----:B------:R-:W-:Y:S05]  /*9a70*/  @P3 BRA `(.L_x_556) ;  /* 0x0000000000343947 */ /* 0x000fea0003800000 */
[----:B------:R-:W-:Y:S01]  /*9a80*/  ISETP.NE.AND P5, PT, R26, RZ, PT ;  /* 0x000000ff1a00720c */ /* 0x000fe20003fa5270 */
[----:B------:R-:W-:Y:S01]  /*9a90*/  ULDC.64 UR4, c[0x0][0x208] ;  /* 0x0000820000047ab9 */ /* 0x000fe20000000a00 */
[----:B------:R-:W-:Y:S02]  /*9aa0*/  ISETP.NE.AND P4, PT, R10, RZ, PT ;  /* 0x000000ff0a00720c */ /* 0x000fe40003f85270 */
[----:B------:R-:W-:-:S09]  /*9ab0*/  ISETP.NE.AND P3, PT, R9, RZ, PT ;  /* 0x000000ff0900720c */ /* 0x000fd20003f65270 */
[----:B-1----:R-:W1:Y:S04]  /*9ac0*/  @P5 LDS.128 R40, [R4+0x25400] ;  /* 0x0254000004285984 */ /* 0x002e680000000c00 */
        /* <DEDUP_REMOVED lines=8> */
.L_x_556:
[----:B------:R-:W-:Y:S05]  /*9b50*/  BSYNC B1 ;  /* 0x0000000000017941 */ /* 0x000fea0003800000 */
.L_x_555:
[----:B------:R-:W-:-:S13]  /*9b60*/  ISETP.GE.AND P3, PT, R218, R3, PT ;  /* 0x00000003da00720c */ /* 0x000fda0003f66270 */
[----:B------:R-:W-:Y:S05]  /*9b70*/  @P3 BRA `(.L_x_504) ;  /* 0x0000000000343947 */ /* 0x000fea0003800000 */
[----:B------:R-:W-:Y:S01]  /*9b80*/  ISETP.NE.AND P5, PT, R26, RZ, PT ;  /* 0x000000ff1a00720c */ /* 0x000fe20003fa5270 */
[----:B------:R-:W-:Y:S01]  /*9b90*/  ULDC.64 UR4, c[0x0][0x208] ;  /* 0x0000820000047ab9 */ /* 0x000fe20000000a00 */
[----:B------:R-:W-:Y:S02]  /*9ba0*/  ISETP.NE.AND P4, PT, R10, RZ, PT ;  /* 0x000000ff0a00720c */ /* 0x000fe40003f85270 */
[----:B------:R-:W-:-:S09]  /*9bb0*/  ISETP.NE.AND P3, PT, R9, RZ, PT ;  /* 0x000000ff0900720c */ /* 0x000fd20003f65270 */
[----:B-1-3--:R-:W1:Y:S04]  /*9bc0*/  @P5 LDS.128 R40, [R4+0x26400] ;  /* 0x0264000004285984 */ /* 0x00ae680000000c00 */
        /* <DEDUP_REMOVED lines=8> */
.L_x_504:
[----:B------:R-:W-:Y:S05]  /*9c50*/  BSYNC B0 ;  /* 0x0000000000007941 */ /* 0x000fea0003800000 */
.L_x_460:
[----:B-1234-:R-:W1:Y:S01]  /*9c60*/  S2R R40, SR_TID.X ;  /* 0x0000000000287919 */ /* 0x01ee620000002100 */
[----:B------:R-:W-:Y:S01]  /*9c70*/  @!PT LDS RZ, [RZ] ;  /* 0x00000000fffff984 */ /* 0x000fe20000000800 */
[----:B------:R-:W-:Y:S01]  /*9c80*/  @!PT LDS RZ, [RZ] ;  /* 0x00000000fffff984 */ /* 0x000fe20000000800 */
[----:B------:R-:W-:Y:S01]  /*9c90*/  @!PT LDS RZ, [RZ] ;  /* 0x00000000fffff984 */ /* 0x000fe20000000800 */
[----:B------:R-:W-:Y:S01]  /*9ca0*/  @!PT LDS RZ, [RZ] ;  /* 0x00000000fffff984 */ /* 0x000fe20000000800 */
[----:B------:R2:W-:Y:S06]  /*9cb0*/  MEMBAR.ALL.CTA ;  /* 0x0000000000007992 */ /* 0x0005ec0000008000 */
[----:B--2---:R-:W2:Y:S01]  /*9cc0*/  FENCE.VIEW.ASYNC.S ;  /* 0x00000000000073c6 */ /* 0x004ea20000000000 */
[----:B------:R-:W-:Y:S05]  /*9cd0*/  WARPSYNC.ALL ;  /* 0x0000000000007948 */ /* 0x000fea0003800000 */
[----:B------:R-:W-:Y:S01]  /*9ce0*/  BSSY B0, `(.L_x_557) ;  /* 0x0000009000007945 */ /* 0x000fe20003800000 */
[----:B-1----:R-:W-:Y:S01]  /*9cf0*/  LOP3.LUT R40, R40, 0x7f, RZ, 0xc0, !PT ;  /* 0x0000007f28287812 */ /* 0x002fe200078ec0ff */
[----:B--2---:R1:W-:Y:S03]  /*9d00*/  BAR.SYNC.DEFER_BLOCKING R150, 0x80 ;  /* 0x000200960000751d */ /* 0x0043e60000010000 */
[----:B------:R-:W-:-:S13]  /*9d10*/  ISETP.NE.AND P3, PT, R40, RZ, PT ;  /* 0x000000ff2800720c */ /* 0x000fda0003f65270 */
[----:B------:R-:W-:-:S05]  /*9d20*/  @!P3 VIADD R40, R0, 0x388a0 ;  /* 0x000388a00028b836 */ /* 0x000fca0000000000 */
[----:B------:R-:W-:-:S04]  /*9d30*/  @!P3 PRMT R40, RZ, 0x654, R40 ;  /* 0x00000654ff28b816 */ /* 0x000fc80000000028 */
[----:B------:R1:W-:Y:S01]  /*9d40*/  @!P3 SYNCS.ARRIVE.TRANS64.RED.A1T0 RZ, [R40+URZ], RZ ;  /* 0x000000ff28ffb9a7 */ /* 0x0003e2000810043f */
[----:B------:R-:W-:Y:S05]  /*9d50*/  @!P2 BRA `(.L_x_558) ;  /* 0x000000000004a947 */ /* 0x000fea0003800000 */
[----:B------:R-:W-:Y:S01]  /*9d60*/  BPT.TRAP 0x1 ;  /* 0x000000040000795c */ /* 0x000fe20000300000 */
.L_x_558:
[----:B------:R-:W-:Y:S05]  /*9d70*/  BSYNC B0 ;  /* 0x0000000000007941 */ /* 0x000fea0003800000 */
.L_x_557:
[----:B------:R-:W2:Y:S01]  /*9d80*/  SYNCS.PHASECHK.TRANS64.TRYWAIT P2, [R0+URZ+0x388b0], R115 ;  /* 0x0388b073000075a7 */ /* 0x000ea2000804017f */
[----:B------:R-:W-:Y:S01]  /*9d90*/  ULDC UR60, c[0x0][0x2e4] ;  /* 0x0000b900003c7ab9 */ /* 0x000fe20000000800 */
[----:B------:R-:W-:Y:S01]  /*9da0*/  ULDC.64 UR56, c[0x0][0x318] ;  /* 0x0000c60000387ab9 */ /* 0x000fe20000000a00 */
[----:B------:R-:W-:Y:S01]  /*9db0*/  ULDC.64 UR58, c[0x0][0x308] ;  /* 0x0000c200003a7ab9 */ /* 0x000fe20000000a00 */
[----:B------:R-:W-:Y:S01]  /*9dc0*/  BSSY B0, `(.L_x_559) ;  /* 0x0000004000007945 */ /* 0x000fe20003800000 */
[----:B------:R-:W-:Y:S01]  /*9dd0*/  ISETP.GE.AND P4, PT, R18, R3, PT ;  /* 0x000000031200720c */ /* 0x000fe20003f86270 */
[----:B------:R-:W-:Y:S02]  /*9de0*/  IMAD.WIDE R52, R24, 0x50, R112 ;  /* 0x0000005018347825 */ /* 0x000fe400078e0270 */
[----:B--2---:R-:W-:Y:S10]  /*9df0*/  @!P2 BRA `(.L_x_560) ;  /* 0x000001b00070a947 */ /* 0x004ff40003800000 */
.L_x_789:
[----:B------:R-:W-:Y:S05]  /*9e00*/  BSYNC B0 ;  /* 0x0000000000007941 */ /* 0x000fea0003800000 */
.L_x_559:
[----:B------:R-:W-:Y:S04]  /*9e10*/  BSSY B0, `(.L_x_561) ;  /* 0x0000017000007945 */ /* 0x000fe80003800000 */
[----:B------:R-:W-:Y:S05]  /*9e20*/  @P4 BRA `(.L_x_562) ;  /* 0x0000000000544947 */ /* 0x000fea0003800000 */
[----:B------:R-:W-:Y:S01]  /*9e30*/  ISETP.GE.AND P5, PT, R212, UR60, PT ;  /* 0x0000003cd4007c0c */ /* 0x000fe2000bfa6270 */
[----:B------:R-:W-:Y:S01]  /*9e40*/  IMAD R47, R53, UR56, RZ ;  /* 0x00000038352f7c24 */ /* 0x000fe2000f8e02ff */
[----:B------:R-:W-:Y:S01]  /*9e50*/  MOV R44, R96 ;  /* 0x00000060002c7202 */ /* 0x000fe20000000f00 */
[----:B------:R-:W-:Y:S01]  /*9e60*/  IMAD.MOV.U32 R45, RZ, RZ, R5 ;  /* 0x000000ffff2d7224 */ /* 0x000fe200078e0005 */
[----:B------:R-:W-:Y:S01]  /*9e70*/  ULDC.64 UR4, c[0x0][0x208] ;  /* 0x0000820000047ab9 */ /* 0x000fe20000000a00 */
[C---:B------:R-:W-:Y:S01]  /*9e80*/  IMAD R47, R52.reuse, UR57, R47 ;  /* 0x00000039342f7c24 */ /* 0x040fe2000f8e022f */
[----:B------:R-:W-:Y:S01]  /*9e90*/  ISETP.GE.AND P4, PT, R213, UR60, PT ;  /* 0x0000003cd5007c0c */ /* 0x000fe2000bf86270 */
[----:B------:R-:W-:-:S04]  /*9ea0*/  IMAD.WIDE.U32 R44, R52, UR56, R44 ;  /* 0x00000038342c7c25 */ /* 0x000fc8000f8e002c */
[----:B------:R-:W-:Y:S01]  /*9eb0*/  IMAD.IADD R45, R45, 0x1, R47 ;  /* 0x000000012d2d7824 */ /* 0x000fe200078e022f */
[C---:B------:R-:W-:Y:S01]  /*9ec0*/  LEA R54, P2, R44.reuse, UR58, 0x1 ;  /* 0x0000003a2c367c11 */ /* 0x040fe2000f8408ff */
[----:B-1----:R-:W1:Y:S03]  /*9ed0*/  @!P5 LDS.128 R40, [R4+0x400] ;  /* 0x000400000428d984 */ /* 0x002e660000000c00 */
[----:B------:R-:W-:Y:S02]  /*9ee0*/  LEA.HI.X R55, R44, UR59, R45, 0x1, P2 ;  /* 0x0000003b2c377c11 */ /* 0x000fe400090f0c2d */
[----:B------:R-:W-:-:S13]  /*9ef0*/  ISETP.GE.AND P2, PT, R227, UR60, PT ;  /* 0x0000003ce3007c0c */ /* 0x000fda000bf46270 */
[----:B------:R-:W3:Y:S04]  /*9f00*/  @!P2 LDS.128 R44, [R4+0x5400] ;  /* 0x00540000042ca984 */ /* 0x000ee80000000c00 */
[----:B-1----:R-:W-:Y:S01]  /*9f10*/  @!P5 STG.E.128 desc[UR4][R54.64], R40 ;  /* 0x000000283600d986 */ /* 0x002fe2000c101d04 */
[----:B------:R-:W-:-:S03]  /*9f20*/  ISETP.GE.AND P5, PT, R226, UR60, PT ;  /* 0x0000003ce2007c0c */ /* 0x000fc6000bfa6270 */
[----:B------:R-:W1:Y:S10]  /*9f30*/  @!P4 LDS.128 R40, [R4+0x2c00] ;  /* 0x002c00000428c984 */ /* 0x000e740000000c00 */
[----:B------:R-:W4:Y:S04]  /*9f40*/  @!P5 LDS.128 R48, [R4+0x7c00] ;  /* 0x007c00000430d984 */ /* 0x000f280000000c00 */
[----:B---3--:R3:W-:Y:S04]  /*9f50*/  @!P2 STG.E.128 desc[UR4][R54.64+0x100], R44 ;  /* 0x0001002c3600a986 */ /* 0x0087e8000c101d04 */
[----:B-1----:R3:W-:Y:S04]  /*9f60*/  @!P4 STG.E.128 desc[UR4][R54.64+0x80], R40 ;  /* 0x000080283600c986 */ /* 0x0027e8000c101d04 */
[----:B----4-:R3:W-:Y:S02]  /*9f70*/  @!P5 STG.E.128 desc[UR4][R54.64+0x180], R48 ;  /* 0x000180303600d986 */ /* 0x0107e4000c101d04 */
.L_x_562:
[----:B------:R-:W-:Y:S05]  /*9f80*/  BSYNC B0 ;  /* 0x0000000000007941 */ /* 0x000fea0003800000 */
.L_x_561:
[----:B------:R-:W-:Y:S01]  /*9f90*/  ISETP.GE.AND P2, PT, R217, R3, PT ;  /* 0x00000003d900720c */ /* 0x000fe20003f46270 */
[----:B------:R-:W-:-:S12]  /*9fa0*/  BSSY B0, `(.L_x_563) ;  /* 0x0000019000007945 */ /* 0x000fd80003800000 */
[----:B------:R-:W-:Y:S05]  /*9fb0*/  @P2 BRA `(.L_x_564) ;  /* 0x00000000005c2947 */ /* 0x000fea0003800000 */
[----:B------:R-:W-:Y:S01]  /*9fc0*/  ISETP.GE.AND P2, PT, R212, UR60, PT ;  /* 0x0000003cd4007c0c */ /* 0x000fe2000bf46270 */
[----:B---3--:R-:W-:Y:S01]  /*9fd0*/  IMAD.MOV.U32 R45, RZ, RZ, R5 ;  /* 0x000000ffff2d7224 */ /* 0x008fe200078e0005 */
[----:B------:R-:W-:Y:S01]  /*9fe0*/  IADD3 R47, P4, R52, 0x20, RZ ;  /* 0x00000020342f7810 */ /* 0x000fe20007f9e0ff */
[----:B------:R-:W-:Y:S01]  /*9ff0*/  ULDC.64 UR4, c[0x0][0x208] ;  /* 0x0000820000047ab9 */ /* 0x000fe20000000a00 */
[----:B------:R-:W-:Y:S02]  /*a000*/  ISETP.GE.AND P5, PT, R213, UR60, PT ;  /* 0x0000003cd5007c0c */ /* 0x000fe4000bfa6270 */
[----:B------:R-:W-:-:S05]  /*a010*/  IADD3.X R44, RZ, R53, RZ, P4, !PT ;  /* 0x00000035ff2c7210 */ /* 0x000fca00027fe4ff */
[----:B------:R-:W-:Y:S02]  /*a020*/  IMAD R46, R44, UR56, RZ ;  /* 0x000000382c2e7c24 */ /* 0x000fe4000f8e02ff */
[----:B-1----:R-:W1:Y:S01]  /*a030*/  @!P2 LDS.128 R40, [R4+0x1400] ;  /* 0x001400000428a984 */ /* 0x002e620000000c00 */
[----:B------:R-:W-:-:S04]  /*a040*/  IMAD.MOV.U32 R44, RZ, RZ, R96 ;  /* 0x000000ffff2c7224 */ /* 0x000fc800078e0060 */
[----:B------:R-:W-:-:S04]  /*a050*/  IMAD.WIDE.U32 R44, R47, UR56, R44 ;  /* 0x000000382f2c7c25 */ /* 0x000fc8000f8e002c */
[----:B------:R-:W-:Y:S01]  /*a060*/  IMAD R47, R47, UR57, R46 ;  /* 0x000000392f2f7c24 */ /* 0x000fe2000f8e022e */
[----:B------:R-:W-:-:S04]  /*a070*/  LEA R54, P4, R44, UR58, 0x1 ;  /* 0x0000003a2c367c11 */ /* 0x000fc8000f8808ff */
[----:B------:R-:W-:-:S04]  /*a080*/  IADD3 R45, R45, R47, RZ ;  /* 0x0000002f2d2d7210 */ /* 0x000fc80007ffe0ff */
        /* <DEDUP_REMOVED lines=10> */
.L_x_564:
[----:B------:R-:W-:Y:S05]  /*a130*/  BSYNC B0 ;  /* 0x0000000000007941 */ /* 0x000fea0003800000 */
.L_x_563:
[----:B------:R-:W-:Y:S01]  /*a140*/  ISETP.GE.AND P2, PT, R218, R3, PT ;  /* 0x00000003da00720c */ /* 0x000fe20003f46270 */
[----:B------:R-:W-:-:S12]  /*a150*/  BSSY B0, `(.L_x_565) ;  /* 0x0000019000007945 */ /* 0x000fd80003800000 */
[----:B------:R-:W-:Y:S05]  /*a160*/  @P2 BRA `(.L_x_566) ;  /* 0x00000000005c2947 */ /* 0x000fea0003800000 */
[----:B------:R-:W-:Y:S01]  /*a170*/  ISETP.GE.AND P2, PT, R212, UR60, PT ;  /* 0x0000003cd4007c0c */ /* 0x000fe2000bf46270 */
[----:B---3--:R-:W-:Y:S01]  /*a180*/  IMAD.MOV.U32 R44, RZ, RZ, R96 ;  /* 0x000000ffff2c7224 */ /* 0x008fe200078e0060 */
[----:B------:R-:W-:Y:S01]  /*a190*/  IADD3 R3, P4, R52, 0x40, RZ ;  /* 0x0000004034037810 */ /* 0x000fe20007f9e0ff */
[----:B------:R-:W-:Y:S01]  /*a1a0*/  ULDC.64 UR4, c[0x0][0x208] ;  /* 0x0000820000047ab9 */ /* 0x000fe20000000a00 */
[----:B------:R-:W-:Y:S02]  /*a1b0*/  MOV R45, R5 ;  /* 0x00000005002d7202 */ /* 0x000fe40000000f00 */
[----:B------:R-:W-:Y:S01]  /*a1c0*/  ISETP.GE.AND P5, PT, R213, UR60, PT ;  /* 0x0000003cd5007c0c */ /* 0x000fe2000bfa6270 */
[----:B------:R-:W-:Y:S02]  /*a1d0*/  IMAD.X R52, RZ, RZ, R53, P4 ;  /* 0x000000ffff347224 */ /* 0x000fe400020e0635 */
[----:B------:R-:W-:-:S04]  /*a1e0*/  IMAD.WIDE.U32 R44, R3, UR56, R44 ;  /* 0x00000038032c7c25 */ /* 0x000fc8000f8e002c */
[----:B-1----:R-:W1:Y:S01]  /*a1f0*/  @!P2 LDS.128 R40, [R4+0x2400] ;  /* 0x002400000428a984 */ /* 0x002e620000000c00 */
[----:B------:R-:W-:-:S04]  /*a200*/  IMAD R52, R52, UR56, RZ ;  /* 0x0000003834347c24 */ /* 0x000fc8000f8e02ff */
[----:B------:R-:W-:Y:S01]  /*a210*/  IMAD R3, R3, UR57, R52 ;  /* 0x0000003903037c24 */ /* 0x000fe2000f8e0234 */
[----:B------:R-:W-:-:S03]  /*a220*/  LEA R52, P4, R44, UR58, 0x1 ;  /* 0x0000003a2c347c11 */ /* 0x000fc6000f8808ff */
[----:B------:R-:W-:-:S05]  /*a230*/  IMAD.IADD R3, R45, 0x1, R3 ;  /* 0x000000012d037824 */ /* 0x000fca00078e0203 */
[----:B------:R-:W-:Y:S02]  /*a240*/  LEA.HI.X R53, R44, UR59, R3, 0x1, P4 ;  /* 0x0000003b2c357c11 */ /* 0x000fe4000a0f0c03 */
[----:B------:R-:W-:Y:S01]  /*a250*/  ISETP.GE.AND P4, PT, R227, UR60, PT ;  /* 0x0000003ce3007c0c */ /* 0x000fe2000bf86270 */
[----:B------:R-:W3:Y:S04]  /*a260*/  @!P5 LDS.128 R44, [R4+0x4c00] ;  /* 0x004c0000042cd984 */ /* 0x000ee80000000c00 */
[----:B-1----:R-:W-:Y:S01]  /*a270*/  @!P2 STG.E.128 desc[UR4][R52.64], R40 ;  /* 0x000000283400a986 */ /* 0x002fe2000c101d04 */
[----:B------:R-:W-:-:S07]  /*a280*/  ISETP.GE.AND P2, PT, R226, UR60, PT ;  /* 0x0000003ce2007c0c */ /* 0x000fce000bf46270 */
[----:B------:R-:W1:Y:S06]  /*a290*/  @!P4 LDS.128 R40, [R4+0x7400] ;  /* 0x007400000428c984 */ /* 0x000e6c0000000c00 */
[----:B------:R-:W4:Y:S04]  /*a2a0*/  @!P2 LDS.128 R48, [R4+0x9c00] ;  /* 0x009c00000430a984 */ /* 0x000f280000000c00 */
[----:B---3--:R3:W-:Y:S04]  /*a2b0*/  @!P5 STG.E.128 desc[UR4][R52.64+0x80], R44 ;  /* 0x0000802c3400d986 */ /* 0x0087e8000c101d04 */
[----:B-1----:R3:W-:Y:S04]  /*a2c0*/  @!P4 STG.E.128 desc[UR4][R52.64+0x100], R40 ;  /* 0x000100283400c986 */ /* 0x0027e8000c101d04 */
[----:B----4-:R3:W-:Y:S02]  /*a2d0*/  @!P2 STG.E.128 desc[UR4][R52.64+0x180], R48 ;  /* 0x000180303400a986 */ /* 0x0107e4000c101d04 */
.L_x_566:
[----:B------:R-:W-:Y:S05]  /*a2e0*/  BSYNC B0 ;  /* 0x0000000000007941 */ /* 0x000fea0003800000 */
.L_x_565:
[----:B------:R-:W-:Y:S01]  /*a2f0*/  @!PT LDS RZ, [RZ] ;  /* 0x00000000fffff984 */ /* 0x000fe20000000800 */
[----:B------:R-:W-:Y:S01]  /*a300*/  @!PT LDS RZ, [RZ] ;  /* 0x00000000fffff984 */ /* 0x000fe20000000800 */
[----:B------:R-:W-:Y:S01]  /*a310*/  @!PT LDS RZ, [RZ] ;  /* 0x00000000fffff984 */ /* 0x000fe20000000800 */
[----:B------:R-:W-:Y:S01]  /*a320*/  @!PT LDS RZ, [RZ] ;  /* 0x00000000fffff984 */ /* 0x000fe20000000800 */
[----:B------:R4:W-:Y:S06]  /*a330*/  MEMBAR.ALL.CTA ;  /* 0x0000000000007992 */ /* 0x0009ec0000008000 */
[----:B----4-:R-:W4:Y:S01]  /*a340*/  FENCE.VIEW.ASYNC.S ;  /* 0x00000000000073c6 */ /* 0x010f220000000000 */
[----:B0-2---:R-:W-:Y:S01]  /*a350*/  @!P3 VIADD R0, R0, 0x388c0 ;  /* 0x000388c00000b836 */ /* 0x005fe20000000000 */
[----:B----4-:R0:W-:Y:S01]  /*a360*/  BAR.SYNC.DEFER_BLOCKING R150, 0x80 ;  /* 0x000200960000751d */ /* 0x0101e20000010000 */
[----:B------:R-:W-:-:S03]  /*a370*/  ISETP.NE.AND P4, PT, R114, RZ, PT ;  /* 0x000000ff7200720c */ /* 0x000fc60003f85270 */
[----:B------:R-:W-:Y:S02]  /*a380*/  @!P3 PRMT R0, RZ, 0x654, R0 ;  /* 0x00000654ff00b816 */ /* 0x000fe40000000000 */
[----:B------:R-:W-:Y:S02]  /*a390*/  IADD3 R17, R17, 0x1, RZ ;  /* 0x0000000111117810 */ /* 0x000fe40007ffe0ff */
[----:B------:R-:W-:Y:S01]  /*a3a0*/  PLOP3.LUT P2, PT, PT, PT, PT, 0x8, 0x0 ;  /* 0x000000000000781c */ /* 0x000fe20003f4e170 */
[----:B------:R2:W-:Y:S01]  /*a3b0*/  @!P3 SYNCS.ARRIVE.TRANS64.RED.A1T0 RZ, [R0+URZ], RZ ;  /* 0x000000ff00ffb9a7 */ /* 0x0005e2000810043f */
[----:B------:R-:W-:-:S04]  /*a3c0*/  ISETP.NE.AND P3, PT, R17, 0x2, PT ;  /* 0x000000021100780c */ /* 0x000fc80003f65270 */
[----:B------:R-:W-:Y:S02]  /*a3d0*/  SEL R17, R17, RZ, P3 ;  /* 0x000000ff11117207 */ /* 0x000fe40001800000 */
[----:B--2---:R-:W-:-:S04]  /*a3e0*/  SEL R0, RZ, 0x1, P3 ;  /* 0x00000001ff007807 */ /* 0x004fc80001800000 */
[----:B------:R-:W-:Y:S01]  /*a3f0*/  LOP3.LUT R219, R219, R0, RZ, 0x3c, !PT ;  /* 0x00000000dbdb7212 */ /* 0x000fe200078e3cff */
[----:B0-----:R-:W-:Y:S06]  /*a400*/  @P4 BRA `(.L_x_567) ;  /* 0xffffff80005c4947 */ /* 0x001fec000383ffff */
.L_x_455:
[----:B------:R-:W-:Y:S01]  /*a410*/  BSSY B0, `(.L_x_568) ;  /* 0x000004a000007945 */ /* 0x000fe20003800000 */
[----:B------:R-:W-:Y:S02]  /*a420*/  ISETP.GE.AND P1, PT, R148, 0x1, PT ;  /* 0x000000019400780c */ /* 0x000fe40003f26270 */
[----:B------:R-:W-:Y:S02]  /*a430*/  CS2R R2, SRZ ;  /* 0x0000000000027805 */ /* 0x000fe4000001ff00 */
[----:B------:R-:W-:Y:S01]  /*a440*/  PLOP3.LUT P0, PT, PT, PT, PT, 0x80, 0x0 ;  /* 0x000000000000781c */ /* 0x000fe20003f0f070 */
[----:B------:R-:W-:Y:S01]  /*a450*/  IMAD.MOV.U32 R0, RZ, RZ, RZ ;  /* 0x000000ffff007224 */ /* 0x000fe200078e00ff */
        /* <DEDUP_REMOVED lines=23> */
[----:B---3--:R-:W-:Y:S02]  /*a5d0*/  CS2R R54, SRZ ;  /* 0x0000000000367805 */ /* 0x008fe4000001ff00 */
[----:B------:R-:W-:Y:S02]  /*a5e0*/  CS2R R176, SRZ ;  /* 0x0000000000b07805 */ /* 0x000fe4000001ff00 */
[----:B------:R-:W-:Y:S02]  /*a5f0*/  CS2R R52, SRZ ;  /* 0x0000000000347805 */ /* 0x000fe4000001ff00 */
[----:B------:R-:W-:Y:S02]  /*a600*/  CS2R R48, SRZ ;  /* 0x0000000000307805 */ /* 0x000fe4000001ff00 */
[----:B------:R-:W-:-:S02]  /*a610*/  CS2R R154, SRZ ;  /* 0x00000000009a7805 */ /* 0x000fc4000001ff00 */
[----:B------:R-:W-:Y:S02]  /*a620*/  CS2R R42, SRZ ;  /* 0x00000000002a7805 */ /* 0x000fe4000001ff00 */
[----:B-1----:R-:W-:Y:S02]  /*a630*/  CS2R R40, SRZ ;  /* 0x0000000000287805 */ /* 0x002fe4000001ff00 */
        /* <DEDUP_REMOVED lines=20> */
[----:B------:R-:W-:Y:S02]  /*a780*/  MOV R31, RZ ;  /* 0x000000ff001f7202 */ /* 0x000fe40000000f00 */
[----:B------:R-:W-:-:S02]  /*a790*/  CS2R R58, SRZ ;  /* 0x00000000003a7805 */ /* 0x000fc4000001ff00 */
[----:B------:R-:W-:Y:S01]  /*a7a0*/  CS2R R162, SRZ ;  /* 0x0000000000a27805 */ /* 0x000fe2000001ff00 */
[----:B------:R-:W-:Y:S01]  /*a7b0*/  IMAD.MOV.U32 R27, RZ, RZ, RZ ;  /* 0x000000ffff1b7224 */ /* 0x000fe200078e00ff */
[----:B------:R-:W-:Y:S02]  /*a7c0*/  CS2R R50, SRZ ;  /* 0x0000000000327805 */ /* 0x000fe4000001ff00 */
[----:B------:R-:W-:Y:S01]  /*a7d0*/  CS2R R160, SRZ ;  /* 0x0000000000a07805 */ /* 0x000fe2000001ff00 */
[----:B------:R-:W-:Y:S01]  /*a7e0*/  IMAD.MOV.U32 R47, RZ, RZ, RZ ;  /* 0x000000ffff2f7224 */ /* 0x000fe200078e00ff */
[----:B------:R-:W-:Y:S02]  /*a7f0*/  CS2R R10, SRZ ;  /* 0x00000000000a7805 */ /* 0x000fe4000001ff00 */
[----:B------:R-:W-:Y:S02]  /*a800*/  CS2R R8, SRZ ;  /* 0x0000000000087805 */ /* 0x000fe4000001ff00 */
[----:B------:R-:W-:-:S02]  /*a810*/  CS2R R38, SRZ ;  /* 0x0000000000267805 */ /* 0x000fc4000001ff00 */
[----:B------:R-:W-:Y:S02]  /*a820*/  MOV R24, RZ ;  /* 0x000000ff00187202 */ /* 0x000fe40000000f00 */
[----:B------:R-:W-:Y:S02]  /*a830*/  CS2R R34, SRZ ;  /* 0x0000000000227805 */ /* 0x000fe4000001ff00 */
[----:B------:R-:W-:Y:S01]  /*a840*/  CS2R R32, SRZ ;  /* 0x0000000000207805 */ /* 0x000fe2000001ff00 */
[----:B------:R-:W-:Y:S01]  /*a850*/  IMAD.MOV.U32 R7, RZ, RZ, RZ ;  /* 0x000000ffff077224 */ /* 0x000fe200078e00ff */
[----:B------:R-:W-:Y:S01]  /*a860*/  CS2R R28, SRZ ;  /* 0x00000000001c7805 */ /* 0x000fe2000001ff00 */
[----:B------:R-:W-:Y:S01]  /*a870*/  IMAD.MOV.U32 R5, RZ, RZ, RZ ;  /* 0x000000ffff057224 */ /* 0x000fe200078e00ff */
[----:B------:R-:W-:Y:S06]  /*a880*/  @P2 BRA `(.L_x_569) ;  /* 0x0000000000082947 */ /* 0x000fec0003800000 */
[----:B------:R-:W0:Y:S02]  /*a890*/  FENCE.VIEW.ASYNC.G ;  /* 0x00000000000073c6 */ /* 0x000e240000000100 */
[----:B0-----:R-:W-:Y:S06]  /*a8a0*/  BAR.ARV 0xc, 0x120 ;  /* 0x0304800000007b1d */ /* 0x001fec0000002000 */
.L_x_569:
[----:B------:R-:W-:Y:S05]  /*a8b0*/  BSYNC B0 ;  /* 0x0000000000007941 */ /* 0x000fea0003800000 */
.L_x_568:
[----:B------:R-:W-:Y:S01]  /*a8c0*/  MOV R25, RZ ;  /* 0x000000ff00197202 */ /* 0x000fe20000000f00 */
[----:B------:R-:W-:Y:S01]  /*a8d0*/  IMAD.MOV.U32 R4, RZ, RZ, RZ ;  /* 0x000000ffff047224 */ /* 0x000fe200078e00ff */
[----:B------:R-:W-:Y:S06]  /*a8e0*/  @!P1 BRA `(.L_x_570) ;  /* 0x0000011800389947 */ /* 0x000fec0003800000 */
[----:B------:R-:W2:Y:S04]  /*a8f0*/  LDL R14, [R1+0x90] ;  /* 0x00009000010e7983 */ /* 0x000ea80000100800 */
[----:B------:R-:W3:Y:S04]  /*a900*/  LDL R6, [R1+0x6c] ;  /* 0x00006c0001067983 */ /* 0x000ee80000100800 */
[----:B--2---:R-:W0:Y:S01]  /*a910*/  SHFL.IDX PT, R0, R14, RZ, 0x1f ;  /* 0x00001fff0e007589 */ /* 0x004e2200000e0000 */
[----:B---3--:R-:W-:Y:S02]  /*a920*/  LOP3.LUT P0, RZ, R6, 0x9f, RZ, 0xc0, !PT ;  /* 0x0000009f06ff7812 */ /* 0x008fe4000780c0ff */
[----:B0-----:R-:W-:-:S04]  /*a930*/  LEA.HI R2, R0, R0, RZ, 0x1 ;  /* 0x0000000000027211 */ /* 0x001fc800078f08ff */
[----:B------:R-:W-:-:S05]  /*a940*/  LOP3.LUT R3, R2, 0x1e, RZ, 0xc0, !PT ;  /* 0x0000001e02037812 */ /* 0x000fca00078ec0ff */
[----:B------:R-:W-:-:S05]  /*a950*/  IMAD.IADD R3, R0, 0x1, -R3 ;  /* 0x0000000100037824 */ /* 0x000fca00078e0a03 */
[----:B------:R-:W-:-:S04]  /*a960*/  LEA R3, R3, R6, 0xd ;  /* 0x0000000603037211 */ /* 0x000fc800078e68ff */
[----:B------:R-:W-:-:S04]  /*a970*/  SHF.R.U32.HI R2, RZ, 0x4, R3 ;  /* 0x00000004ff027819 */ /* 0x000fc80000011603 */
[----:B------:R-:W-:Y:S01]  /*a980*/  LOP3.LUT R2, R2, 0x3fff, RZ, 0xc0, !PT ;  /* 0x00003fff02027812 */ /* 0x000fe200078ec0ff */
[----:B------:R-:W-:Y:S06]  /*a990*/  @!P0 BRA `(.L_x_571) ;  /* 0x0000000000408947 */ /* 0x000fec0003800000 */
        /* <DEDUP_REMOVED lines=8> */
[----:B------:R-:W-:Y:S01]  /*aa20*/  IMAD.U32 R7, RZ, RZ, UR7 ;  /* 0x00000007ff077e24 */ /* 0x000fe2000f8e00ff */
[----:B------:R-:W-:Y:S01]  /*aa30*/  MOV R11, UR5 ;  /* 0x00000005000b7c02 */ /* 0x000fe20008000f00 */
[----:B------:R-:W-:Y:S01]  /*aa40*/  IMAD.U32 R10, RZ, RZ, UR4 ;  /* 0x00000004ff0a7e24 */ /* 0x000fe2000f8e00ff */
[----:B------:R-:W-:Y:S01]  /*aa50*/  MOV R13, RZ ;  /* 0x000000ff000d7202 */ /* 0x000fe20000000f00 */
[----:B------:R-:W-:-:S02]  /*aa60*/  IMAD.MOV.U32 R8, RZ, RZ, 0x70 ;  /* 0x00000070ff087424 */ /* 0x000fc400078e00ff */
[----:B0-----:R-:W-:-:S07]  /*aa70*/  IMAD.MOV.U32 R12, RZ, RZ, 0x1 ;  /* 0x00000001ff0c7424 */ /* 0x001fce00078e00ff */
[----:B------:R-:W-:-:S07]  /*aa80*/  LEPC R20, `(.L_x_571) ;  /* 0x000000001014794e */ /* 0x000fce0000000000 */
[----:B-1---5:R-:W-:Y:S05]  /*aa90*/  CALL.ABS.NOINC R14 ;  /* 0x000000000e007343 */ /* 0x022fea0003c00000 */
.L_x_571:
[----:B------:R-:W-:Y:S02]  /*aaa0*/  ULDC UR4, c[0x0][0x3d4] ;  /* 0x0000f50000047ab9 */ /* 0x000fe40000000800 */
[----:B------:R-:W-:-:S13]  /*aab0*/  ISETP.LT.AND P0, PT, RZ, UR4, PT ;  /* 0x00000004ff007c0c */ /* 0x000fda000bf01270 */
[----:B------:R-:W-:Y:S05]  /*aac0*/  @P0 BRA `(.L_x_572) ;  /* 0x0000000000400947 */ /* 0x000fea0003800000 */
[----:B------:R-:W2:Y:S02]  /*aad0*/  LDL R20, [R1+0x70] ;  /* 0x0000700001147983 */ /* 0x000ea40000100800 */
[----:B--2---:R-:W-:-:S04]  /*aae0*/  LEA.HI R0, R20, R20, RZ, 0x1 ;  /* 0x0000001414007211 */ /* 0x004fc800078f08ff */
[----:B------:R-:W-:-:S05]  /*aaf0*/  LOP3.LUT R0, R0, 0xfffffffe, RZ, 0xc0, !PT ;  /* 0xfffffffe00007812 */ /* 0x000fca00078ec0ff */
[----:B------:R-:W-:-:S05]  /*ab00*/  IMAD.IADD R0, R20, 0x1, -R0 ;  /* 0x0000000114007824 */ /* 0x000fca00078e0a00 */
[----:B------:R-:W-:-:S04]  /*ab10*/  SHF.L.U32 R3, R0, 0x1f, RZ ;  /* 0x0000001f00037819 */ /* 0x000fc800000006ff */
[----:B------:R0:W1:Y:S03]  /*ab20*/  SYNCS.PHASECHK.TRANS64.TRYWAIT P0, [R16+URZ+0x38800], R3 ;  /* 0x03880003100075a7 */ /* 0x000066000800017f */
[----:B-1----:R-:W-:Y:S05]  /*ab30*/  @!P0 NANOSLEEP.SYNCS 0x989680 ;  /* 0x009896800000895d */ /* 0x002fea0003900000 */
[----:B------:R-:W1:Y:S01]  /*ab40*/  @!P0 SYNCS.PHASECHK.TRANS64 P0, [R16+URZ+0x38800], R3 ;  /* 0x03880003100085a7 */ /* 0x000e62000800007f */
[----:B------:R-:W-:Y:S04]  /*ab50*/  BSSY B0, `(.L_x_573) ;  /* 0x0000006000007945 */ /* 0x000fe80003800000 */
[----:B-1----:R-:W-:Y:S05]  /*ab60*/  @P0 BRA `(.L_x_574) ;  /* 0x0000000000100947 */ /* 0x002fea0003800000 */
.L_x_575:
[----:B-1----:R1:W2:Y:S02]  /*ab70*/  SYNCS.PHASECHK.TRANS64.TRYWAIT P0, [R16+URZ+0x38800], R3 ;  /* 0x03880003100075a7 */ /* 0x0022a4000800017f */
[----:B--2---:R-:W-:Y:S05]  /*ab80*/  @!P0 NANOSLEEP.SYNCS 0x989680 ;  /* 0x009896800000895d */ /* 0x004fea0003900000 */
[----:B------:R-:W2:Y:S02]  /*ab90*/  @!P0 SYNCS.PHASECHK.TRANS64 P0, [R16+URZ+0x38800], R3 ;  /* 0x03880003100085a7 */ /* 0x000ea4000800007f */
[----:B--2---:R-:W-:Y:S05]  /*aba0*/  @!P0 BRA `(.L_x_575) ;  /* 0xfffffffc00f08947 */ /* 0x004fea000383ffff */
.L_x_574:
[----:B------:R-:W-:Y:S05]  /*abb0*/  BSYNC B0 ;  /* 0x0000000000007941 */ /* 0x000fea0003800000 */
.L_x_573:
[----:B------:R-:W-:Y:S05]  /*abc0*/  BRA `(.L_x_576) ;  /* 0x0000006800d87947 */ /* 0x000fea0003800000 */
.L_x_572:
[----:B------:R-:W2:Y:S01]  /*abd0*/  LDL R24, [R1+0x6c] ;  /* 0x00006c0001187983 */ /* 0x000ea20000100800 */
[----:B-----5:R-:W-:Y:S01]  /*abe0*/  SHF.R.S32.HI R0, RZ, 0x1f, R147 ;  /* 0x0000001fff007819 */ /* 0x020fe20000011493 */
[----:B------:R-:W-:Y:S01]  /*abf0*/  ULDC.64 UR4, c[0x0][0x3d8] ;  /* 0x0000f60000047ab9 */ /* 0x000fe20000000a00 */
[----:B------:R-:W-:Y:S01]  /*ac00*/  ULDC.64 UR6, c[0x0][0x3e8] ;  /* 0x0000fa0000067ab9 */ /* 0x000fe20000000a00 */
[----:B------:R-:W-:Y:S01]  /*ac10*/  IMAD.WIDE.U32 R4, R147, UR4, RZ ;  /* 0x0000000493047c25 */ /* 0x000fe2000f8e00ff */
[----:B------:R-:W-:Y:S02]  /*ac20*/  SHF.R.S32.HI R10, RZ, 0x1f, R22 ;  /* 0x0000001fff0a7819 */ /* 0x000fe40000011416 */
[----:B------:R-:W-:Y:S01]  /*ac30*/  SHF.R.S32.HI R12, RZ, 0x1f, R212 ;  /* 0x0000001fff0c7819 */ /* 0x000fe200000114d4 */
[----:B------:R-:W-:-:S04]  /*ac40*/  IMAD R6, R0, UR4, RZ ;  /* 0x0000000400067c24 */ /* 0x000fc8000f8e02ff */
[----:B------:R-:W-:Y:S01]  /*ac50*/  IMAD R9, R147, UR5, R6 ;  /* 0x0000000593097c24 */ /* 0x000fe2000f8e0206 */
[----:B------:R-:W-:Y:S01]  /*ac60*/  ULDC.64 UR4, c[0x0][0x3c8] ;  /* 0x0000f20000047ab9 */ /* 0x000fe20000000a00 */
[----:B------:R-:W-:Y:S01]  /*ac70*/  IMAD R6, R0, UR6, RZ ;  /* 0x0000000600067c24 */ /* 0x000fe2000f8e02ff */
[----:B------:R-:W-:Y:S01]  /*ac80*/  IADD3 R0, P0, R22, R4, RZ ;  /* 0x0000000416007210 */ /* 0x000fe20007f1e0ff */
[----:B------:R-:W-:Y:S01]  /*ac90*/  IMAD.IADD R9, R9, 0x1, R5 ;  /* 0x0000000109097824 */ /* 0x000fe200078e0205 */
[----:B------:R-:W-:Y:S01]  /*aca0*/  LEA R28, P1, R4, UR4, 0x1 ;  /* 0x00000004041c7c11 */ /* 0x000fe2000f8208ff */
[C---:B------:R-:W-:Y:S01]  /*acb0*/  IMAD R31, R147.reuse, UR7, R6 ;  /* 0x00000007931f7c24 */ /* 0x040fe2000f8e0206 */
[----:B------:R-:W-:Y:S01]  /*acc0*/  LEA R26, P2, R0, UR4, 0x1 ;  /* 0x00000004001a7c11 */ /* 0x000fe2000f8408ff */
[----:B------:R-:W-:Y:S01]  /*acd0*/  IMAD.WIDE.U32 R6, R147, UR6, RZ ;  /* 0x0000000693067c25 */ /* 0x000fe2000f8e00ff */
[----:B------:R-:W-:Y:S01]  /*ace0*/  IADD3.X R3, R10, R9, RZ, P0, !PT ;  /* 0x000000090a037210 */ /* 0x000fe200007fe4ff */
[----:B------:R-:W-:Y:S01]  /*acf0*/  ULDC.64 UR6, c[0x0][0x3e0] ;  /* 0x0000f80000067ab9 */ /* 0x000fe20000000a00 */
[----:B------:R-:W-:Y:S01]  /*ad00*/  LEA.HI.X R29, R4, UR5, R9, 0x1, P1 ;  /* 0x00000005041d7c11 */ /* 0x000fe200088f0c09 */
[----:B------:R-:W-:Y:S01]  /*ad10*/  IMAD.IADD R31, R31, 0x1, R7 ;  /* 0x000000011f1f7824 */ /* 0x000fe200078e0207 */
[----:B------:R-:W-:-:S02]  /*ad20*/  LEA.HI.X R27, R0, UR5, R3, 0x1, P2 ;  /* 0x00000005001b7c11 */ /* 0x000fc400090f0c03 */
[-C--:B------:R-:W-:Y:S02]  /*ad30*/  IADD3 R8, P4, R22, R6.reuse, RZ ;  /* 0x0000000616087210 */ /* 0x080fe40007f9e0ff */
[C---:B------:R-:W-:Y:S02]  /*ad40*/  IADD3 R0, P5, R212.reuse, R6, RZ ;  /* 0x00000006d4007210 */ /* 0x040fe40007fbe0ff */
[----:B------:R-:W-:Y:S01]  /*ad50*/  IADD3 R5, P0, R212, R4, RZ ;  /* 0x00000004d4057210 */ /* 0x000fe20007f1e0ff */
[--C-:B------:R-:W-:Y:S01]  /*ad60*/  IMAD.X R7, R10, 0x1, R31.reuse, P4 ;  /* 0x000000010a077824 */ /* 0x100fe200020e061f */
[----:B------:R-:W-:Y:S01]  /*ad70*/  LEA R32, P2, R8, UR6, 0x1 ;  /* 0x0000000608207c11 */ /* 0x000fe2000f8408ff */
[C---:B------:R-:W-:Y:S01]  /*ad80*/  IMAD.X R3, R12.reuse, 0x1, R31, P5 ;  /* 0x000000010c037824 */ /* 0x040fe200028e061f */
[----:B------:R-:W-:Y:S02]  /*ad90*/  IADD3.X R4, R12, R9, RZ, P0, !PT ;  /* 0x000000090c047210 */ /* 0x000fe400007fe4ff */
[----:B------:R-:W-:-:S02]  /*ada0*/  LEA R34, P3, R5, UR4, 0x1 ;  /* 0x0000000405227c11 */ /* 0x000fc4000f8608ff */
[----:B------:R-:W-:Y:S02]  /*adb0*/  LEA R36, P4, R0, UR6, 0x1 ;  /* 0x0000000600247c11 */ /* 0x000fe4000f8808ff */
[----:B------:R-:W-:Y:S02]  /*adc0*/  LEA R30, P0, R6, UR6, 0x1 ;  /* 0x00000006061e7c11 */ /* 0x000fe4000f8008ff */
[----:B------:R-:W-:Y:S02]  /*add0*/  LEA.HI.X R33, R8, UR7, R7, 0x1, P2 ;  /* 0x0000000708217c11 */ /* 0x000fe400090f0c07 */
[----:B------:R-:W-:Y:S02]  /*ade0*/  LEA.HI.X R35, R5, UR5, R4, 0x1, P3 ;  /* 0x0000000505237c11 */ /* 0x000fe400098f0c04 */
[----:B------:R-:W-:Y:S02]  /*adf0*/  LEA.HI.X R37, R0, UR7, R3, 0x1, P4 ;  /* 0x0000000700257c11 */ /* 0x000fe4000a0f0c03 */
[----:B------:R-:W-:-:S02]  /*ae00*/  LEA.HI.X R31, R6, UR7, R31, 0x1, P0 ;  /* 0x00000007061f7c11 */ /* 0x000fc400080f0c1f */
[----:B--2---:R-:W-:-:S13]  /*ae10*/  LOP3.LUT P1, RZ, R24, 0x3ff, RZ, 0xc0, !PT ;  /* 0x000003ff18ff7812 */ /* 0x004fda000782c0ff */
        /* <DEDUP_REMOVED lines=8> */
[----:B------:R-:W-:Y:S01]  /*aea0*/  IMAD.U32 R6, RZ, RZ, UR6 ;  /* 0x00000006ff067e24 */ /* 0x000fe2000f8e00ff */
[----:B------:R-:W-:Y:S01]  /*aeb0*/  MOV R10, UR4 ;  /* 0x00000004000a7c02 */ /* 0x000fe20008000f00 */
[----:B------:R-:W-:Y:S01]  /*aec0*/  IMAD.U32 R7, RZ, RZ, UR7 ;  /* 0x00000007ff077e24 */ /* 0x000fe2000f8e00ff */
[----:B------:R-:W-:Y:S01]  /*aed0*/  MOV R12, 0x1 ;  /* 0x00000001000c7802 */ /* 0x000fe20000000f00 */
[----:B------:R-:W-:-:S02]  /*aee0*/  IMAD.U32 R11, RZ, RZ, UR5 ;  /* 0x00000005ff0b7e24 */ /* 0x000fc4000f8e00ff */
[----:B------:R-:W-:Y:S02]  /*aef0*/  IMAD.MOV.U32 R8, RZ, RZ, 0x70 ;  /* 0x00000070ff087424 */ /* 0x000fe400078e00ff */
[----:B0-----:R-:W-:-:S07]  /*af00*/  IMAD.MOV.U32 R13, RZ, RZ, RZ ;  /* 0x000000ffff0d7224 */ /* 0x001fce00078e00ff */
[----:B------:R-:W-:-:S07]  /*af10*/  LEPC R20, `(.L_x_577) ;  /* 0x000000001014794e */ /* 0x000fce0000000000 */
[----:B-1----:R-:W-:Y:S05]  /*af20*/  CALL.ABS.NOINC R14 ;  /* 0x000000000e007343 */ /* 0x002fea0003c00000 */
.L_x_577:
[----:B------:R-:W2:Y:S01]  /*af30*/  LDL R20, [R1+0x58] ;  /* 0x0000580001147983 */ /* 0x000ea20000100800 */
[----:B------:R-:W-:Y:S01]  /*af40*/  ULDC.U8 UR4, c[0x0][0x3f0] ;  /* 0x0000fc0000047ab9 */ /* 0x000fe20000000000 */
[----:B------:R-:W-:Y:S01]  /*af50*/  IMAD R0, R149, -0x80, R151 ;  /* 0xffffff8095007824 */ /* 0x000fe200078e0297 */
[----:B------:R-:W-:Y:S01]  /*af60*/  ISETP.NE.AND P0, PT, RZ, UR4, PT ;  /* 0x00000004ff007c0c */ /* 0x000fe2000bf05270 */
[----:B------:R-:W-:Y:S03]  /*af70*/  BSSY B0, `(.L_x_578) ;  /* 0x0000673000007945 */ /* 0x000fe60003800000 */
[----:B------:R-:W-:Y:S01]  /*af80*/  VIMNMX R0, R0, 0x80, PT ;  /* 0x0000008000007848 */ /* 0x000fe20003fe0100 */
[----:B--2---:R-:W-:-:S08]  /*af90*/  IMAD R3, R20, 0x2, R24 ;  /* 0x0000000214037824 */ /* 0x004fd000078e0218 */
[----:B------:R-:W-:Y:S05]  /*afa0*/  @!P0 BRA `(.L_x_579) ;  /* 0x0000003000388947 */ /* 0x000fea0003800000 */
        /* <DEDUP_REMOVED lines=11> */
[----:B------:R-:W-:Y:S01]  /*b060*/  ULDC UR4, c[0x0][0x3d4] ;  /* 0x0000f50000047ab9 */ /* 0x000fe20000000800 */
[----:B------:R-:W-:Y:S02]  /*b070*/  CS2R R10, SRZ ;  /* 0x00000000000a7805 */ /* 0x000fe4000001ff00 */
[----:B------:R-:W-:Y:S02]  /*b080*/  ISETP.GE.AND P1, PT, R22, UR4, PT ;  /* 0x0000000416007c0c */ /* 0x000fe4000bf26270 */
[----:B------:R-:W-:Y:S02]  /*b090*/  CS2R R12, SRZ ;  /* 0x00000000000c7805 */ /* 0x000fe4000001ff00 */
[----:B------:R-:W-:Y:S02]  /*b0a0*/  ISETP.GE.AND P2, PT, R215, UR4, PT ;  /* 0x00000004d7007c0c */ /* 0x000fe4000bf46270 */
[----:B------:R-:W-:Y:S02]  /*b0b0*/  CS2R R14, SRZ ;  /* 0x00000000000e7805 */ /* 0x000fe4000001ff00 */
[----:B------:R-:W-:-:S02]  /*b0c0*/  ISETP.GE.AND P3, PT, R214, UR4, PT ;  /* 0x00000004d6007c0c */ /* 0x000fc4000bf66270 */
[----:B------:R-:W-:Y:S02]  /*b0d0*/  CS2R R24, SRZ ;  /* 0x0000000000187805 */ /* 0x000fe4000001ff00 */
[----:B------:R-:W-:Y:S02]  /*b0e0*/  ISETP.GE.AND P4, PT, R216, UR4, PT ;  /* 0x00000004d8007c0c */ /* 0x000fe4000bf86270 */
[----:B------:R-:W-:Y:S02]  /*b0f0*/  CS2R R4, SRZ ;  /* 0x0000000000047805 */ /* 0x000fe4000001ff00 */
[----:B------:R-:W-:Y:S02]  /*b100*/  CS2R R6, SRZ ;  /* 0x0000000000067805 */ /* 0x000fe4000001ff00 */
[----:B------:R-:W-:Y:S02]  /*b110*/  CS2R R8, SRZ ;  /* 0x0000000000087805 */ /* 0x000fe4000001ff00 */
[----:B------:R-:W-:Y:S01]  /*b120*/  CS2R R20, SRZ ;  /* 0x0000000000147805 */ /* 0x000fe2000001ff00 */
[----:B------:R-:W-:-:S02]  /*b130*/  ULDC.64 UR6, c[0x0][0x208] ;  /* 0x0000820000067ab9 */ /* 0x000fc40000000a00 */
[----:B------:R0:W5:Y:S04]  /*b140*/  @!P1 LDG.E.64 R10, desc[UR6][R26.64] ;  /* 0x000000061a0a9981 */ /* 0x000168000c1e1b00 */
[----:B------:R0:W5:Y:S04]  /*b150*/  @!P2 LDG.E.64 R12, desc[UR6][R26.64+0x40] ;  /* 0x000040061a0ca981 */ /* 0x000168000c1e1b00 */
[----:B------:R0:W5:Y:S04]  /*b160*/  @!P3 LDG.E.64 R14, desc[UR6][R26.64+0x80] ;  /* 0x000080061a0eb981 */ /* 0x000168000c1e1b00 */
[----:B------:R0:W5:Y:S04]  /*b170*/  @!P4 LDG.E.64 R24, desc[UR6][R26.64+0xc0] ;  /* 0x0000c0061a18c981 */ /* 0x000168000c1e1b00 */
[----:B------:R0:W5:Y:S04]  /*b180*/  @!P1 LDG.E.64 R4, desc[UR6][R32.64] ;  /* 0x0000000620049981 */ /* 0x000168000c1e1b00 */
[----:B------:R0:W5:Y:S04]  /*b190*/  @!P2 LDG.E.64 R6, desc[UR6][R32.64+0x40] ;  /* 0x000040062006a981 */ /* 0x000168000c1e1b00 */
[----:B------:R0:W5:Y:S04]  /*b1a0*/  @!P3 LDG.E.64 R8, desc[UR6][R32.64+0x80] ;  /* 0x000080062008b981 */ /* 0x000168000c1e1b00 */
[----:B------:R0:W5:Y:S02]  /*b1b0*/  @!P4 LDG.E.64 R20, desc[UR6][R32.64+0xc0] ;  /* 0x0000c0062014c981 */ /* 0x000164000c1e1b00 */
.L_x_581:
[----:B------:R-:W-:Y:S05]  /*b1c0*/  BSYNC B1 ;  /* 0x0000000000017941 */ /* 0x000fea0003800000 */
.L_x_580:
[----:B------:R-:W2:Y:S01]  /*b1d0*/  LDL R53, [R1+0x70] ;  /* 0x0000700001357983 */ /* 0x000ea20000100800 */
[----:B------:R-:W-:Y:S01]  /*b1e0*/  UMOV UR4, 0xffffffff ;  /* 0xffffffff00047882 */ /* 0x000fe20000000000 */
[----:B0----5:R-:W-:Y:S01]  /*b1f0*/  MOV R26, R10 ;  /* 0x0000000a001a7202 */ /* 0x021fe20000000f00 */
[----:B------:R-:W-:Y:S01]  /*b200*/  IMAD.MOV.U32 R38, RZ, RZ, R25 ;  /* 0x000000ffff267224 */ /* 0x000fe200078e0019 */
[----:B------:R-:W-:Y:S01]  /*b210*/  SHF.R.U64 R39, R10, 0x10, R11 ;  /* 0x000000100a277819 */ /* 0x000fe2000000120b */
[----:B------:R-:W-:Y:S01]  /*b220*/  IMAD.MOV.U32 R10, RZ, RZ, R4 ;  /* 0x000000ffff0a7224 */ /* 0x000fe200078e0004 */
[----:B------:R-:W-:Y:S01]  /*b230*/  SHF.R.U64 R45, R24, 0x10, R25 ;  /* 0x00000010182d7819 */ /* 0x000fe20000001219 */
[----:B------:R-:W-:Y:S01]  /*b240*/  IMAD.MOV.U32 R32, RZ, RZ, R7 ;  /* 0x000000ffff207224 */ /* 0x000fe200078e0007 */
[----:B------:R-:W-:Y:S01]  /*b250*/  SHF.R.U32.HI R46, RZ, 0x10, R25 ;  /* 0x00000010ff2e7819 */ /* 0x000fe20000011619 */
[----:B------:R-:W-:Y:S01]  /*b260*/  IMAD.MOV.U32 R25, RZ, RZ, R6 ;  /* 0x000000ffff197224 */ /* 0x000fe200078e0006 */
[----:B------:R-:W-:Y:S01]  /*b270*/  MOV R37, R24 ;  /* 0x0000001800257202 */ /* 0x000fe20000000f00 */
[----:B------:R-:W-:Y:S01]  /*b280*/  IMAD.MOV.U32 R27, RZ, RZ, R11 ;  /* 0x000000ffff1b7224 */ /* 0x000fe200078e000b */
[----:B------:R-:W-:Y:S01]  /*b290*/  SHF.R.U64 R47, R4, 0x10, R5 ;  /* 0x00000010042f7819 */ /* 0x000fe20000001205 */
[----:B------:R-:W-:Y:S01]  /*b2a0*/  IMAD.MOV.U32 R33, RZ, RZ, R12 ;  /* 0x000000ffff217224 */ /* 0x000fe200078e000c */
[--C-:B------:R-:W-:Y:S01]  /*b2b0*/  SHF.R.U64 R49, R6, 0x10, R7.reuse ;  /* 0x0000001006317819 */ /* 0x100fe20000001207 */
[----:B------:R-:W-:Y:S01]  /*b2c0*/  IMAD.MOV.U32 R35, RZ, RZ, R14 ;  /* 0x000000ffff237224 */ /* 0x000fe200078e000e */
[----:B------:R-:W-:Y:S01]  /*b2d0*/  SHF.R.U32.HI R50, RZ, 0x10, R7 ;  /* 0x00000010ff327819 */ /* 0x000fe20000011607 */
[----:B------:R-:W-:Y:S01]  /*b2e0*/  IMAD.MOV.U32 R36, RZ, RZ, R15 ;  /* 0x000000ffff247224 */ /* 0x000fe200078e000f */
[----:B------:R-:W-:Y:S01]  /*b2f0*/  SHF.R.U32.HI R40, RZ, 0x10, R11 ;  /* 0x00000010ff287819 */ /* 0x000fe2000001160b */
[----:B------:R-:W-:Y:S01]  /*b300*/  IMAD.MOV.U32 R7, RZ, RZ, R9 ;  /* 0x000000ffff077224 */ /* 0x000fe200078e0009 */
[----:B------:R-:W-:-:S02]  /*b310*/  MOV R34, R13 ;  /* 0x0000000d00227202 */ /* 0x000fc40000000f00 */
[--C-:B------:R-:W-:Y:S02]  /*b320*/  SHF.R.U64 R41, R12, 0x10, R13.reuse ;  /* 0x000000100c297819 */ /* 0x100fe4000000120d */
[----:B------:R-:W-:Y:S02]  /*b330*/  SHF.R.U32.HI R42, RZ, 0x10, R13 ;  /* 0x00000010ff2a7819 */ /* 0x000fe4000001160d */
[--C-:B------:R-:W-:Y:S02]  /*b340*/  SHF.R.U64 R43, R14, 0x10, R15.reuse ;  /* 0x000000100e2b7819 */ /* 0x100fe4000000120f */
[----:B------:R-:W-:Y:S02]  /*b350*/  SHF.R.U32.HI R44, RZ, 0x10, R15 ;  /* 0x00000010ff2c7819 */ /* 0x000fe4000001160f */
[----:B------:R-:W-:Y:S02]  /*b360*/  MOV R24, R5 ;  /* 0x0000000500187202 */ /* 0x000fe40000000f00 */
[----:B------:R-:W-:-:S02]  /*b370*/  SHF.R.U32.HI R48, RZ, 0x10, R5 ;  /* 0x00000010ff307819 */ /* 0x000fc40000011605 */
[----:B------:R-:W-:Y:S02]  /*b380*/  MOV R6, R8 ;  /* 0x0000000800067202 */ /* 0x000fe40000000f00 */
[--C-:B------:R-:W-:Y:S02]  /*b390*/  SHF.R.U64 R51, R8, 0x10, R9.reuse ;  /* 0x0000001008337819 */ /* 0x100fe40000001209 */
[----:B------:R-:W-:Y:S02]  /*b3a0*/  SHF.R.U32.HI R52, RZ, 0x10, R9 ;  /* 0x00000010ff347819 */ /* 0x000fe40000011609 */
[----:B--2---:R-:W-:Y:S01]  /*b3b0*/  LEA.HI R4, R53, R53, RZ, 0x1 ;  /* 0x0000003535047211 */ /* 0x004fe200078f08ff */
[----:B------:R-:W-:Y:S06]  /*b3c0*/  BRA.DIV UR4, `(.L_x_582) ;  /* 0x0000019e04107947 */ /* 0x000fec000b800000 */
.L_x_792:
[----:B------:R-:W-:Y:S01]  /*b3d0*/  UMOV UR4, 0xffffffff ;  /* 0xffffffff00047882 */ /* 0x000fe20000000000 */
[----:B------:R-:W-:Y:S02]  /*b3e0*/  LOP3.LUT R4, R4, 0xfffffffe, RZ, 0xc0, !PT ;  /* 0xfffffffe04047812 */ /* 0x000fe400078ec0ff */
[----:B------:R-:W-:Y:S05]  /*b3f0*/  BRA.DIV UR4, `(.L_x_583) ;  /* 0x0000019e042c7947 */ /* 0x000fea000b800000 */
.L_x_795:
[----:B------:R-:W-:Y:S01]  /*b400*/  UMOV UR4, 0xffffffff ;  /* 0xffffffff00047882 */ /* 0x000fe20000000000 */
[----:B------:R-:W-:Y:S02]  /*b410*/  IMAD.IADD R4, R53, 0x1, -R4 ;  /* 0x0000000135047824 */ /* 0x000fe400078e0a04 */
[----:B------:R-:W-:Y:S05]  /*b420*/  BRA.DIV UR4, `(.L_x_584) ;  /* 0x0000019e04487947 */ /* 0x000fea000b800000 */
.L_x_798:
[----:B------:R-:W-:Y:S01]  /*b430*/  UMOV UR4, 0xffffffff ;  /* 0xffffffff00047882 */ /* 0x000fe20000000000 */
[----:B------:R-:W-:Y:S02]  /*b440*/  SHF.L.U32 R5, R4, 0x1f, RZ ;  /* 0x0000001f04057819 */ /* 0x000fe400000006ff */
[----:B------:R-:W-:Y:S05]  /*b450*/  BRA.DIV UR4, `(.L_x_585) ;  /* 0x0000019e04647947 */ /* 0x000fea000b800000 */
.L_x_801:
[----:B------:R-:W0:Y:S01]  /*b460*/  SYNCS.PHASECHK.TRANS64.TRYWAIT P1, [R16+URZ+0x38800], R5 ;  /* 0x03880005100075a7 */ /* 0x000e22000802017f */
[--C-:B------:R-:W-:Y:S01]  /*b470*/  IMAD.MOV.U32 R11, RZ, RZ, R21.reuse ;  /* 0x000000ffff0b7224 */ /* 0x100fe200078e0015 */
[----:B------:R-:W-:Y:S01]  /*b480*/  MOV R4, R20 ;  /* 0x0000001400047202 */ /* 0x000fe20000000f00 */
[----:B------:R-:W-:Y:S01]  /*b490*/  BSSY B1, `(.L_x_586) ;  /* 0x0000013000017945 */ /* 0x000fe20003800000 */
[----:B------:R-:W-:Y:S02]  /*b4a0*/  PRMT R28, R10, 0x5410, R24 ;  /* 0x000054100a1c7816 */ /* 0x000fe40000000018 */
[--C-:B------:R-:W-:Y:S02]  /*b4b0*/  SHF.R.U64 R30, R20, 0x10, R21.reuse ;  /* 0x00000010141e7819 */ /* 0x100fe40000001215 */
[----:B------:R-:W-:Y:S02]  /*b4c0*/  SHF.R.U32.HI R31, RZ, 0x10, R21 ;  /* 0x00000010ff1f7819 */ /* 0x000fe40000011615 */
[----:B------:R-:W-:-:S02]  /*b4d0*/  PRMT R26, R26, 0x5410, R27 ;  /* 0x000054101a1a7816 */ /* 0x000fc4000000001b */
[----:B------:R-:W-:Y:S02]  /*b4e0*/  PRMT R24, R25, 0x5410, R32 ;  /* 0x0000541019187816 */ /* 0x000fe40000000020 */
[----:B------:R-:W-:Y:S02]  /*b4f0*/  PRMT R27, R39, 0x5410, R40 ;  /* 0x00005410271b7816 */ /* 0x000fe40000000028 */
[----:B------:R-:W-:Y:S02]  /*b500*/  PRMT R20, R33, 0x5410, R34 ;  /* 0x0000541021147816 */ /* 0x000fe40000000022 */
[----:B------:R-:W-:Y:S02]  /*b510*/  PRMT R21, R41, 0x5410, R42 ;  /* 0x0000541029157816 */ /* 0x000fe4000000002a */
[----:B------:R-:W-:Y:S02]  /*b520*/  PRMT R12, R35, 0x5410, R36 ;  /* 0x00005410230c7816 */ /* 0x000fe40000000024 */
[----:B------:R-:W-:-:S02]  /*b530*/  PRMT R13, R43, 0x5410, R44 ;  /* 0x000054102b0d7816 */ /* 0x000fc4000000002c */
[----:B------:R-:W-:Y:S02]  /*b540*/  PRMT R8, R37, 0x5410, R38 ;  /* 0x0000541025087816 */ /* 0x000fe40000000026 */
[----:B------:R-:W-:Y:S02]  /*b550*/  PRMT R9, R45, 0x5410, R46 ;  /* 0x000054102d097816 */ /* 0x000fe4000000002e */
[----:B------:R-:W-:Y:S02]  /*b560*/  PRMT R29, R47, 0x5410, R48 ;  /* 0x000054102f1d7816 */ /* 0x000fe40000000030 */
[----:B------:R-:W-:Y:S02]  /*b570*/  PRMT R25, R49, 0x5410, R50 ;  /* 0x0000541031197816 */ /* 0x000fe40000000032 */
[----:B------:R-:W-:Y:S02]  /*b580*/  PRMT R14, R6, 0x5410, R7 ;  /* 0x00005410060e7816 */ /* 0x000fe40000000007 */
[----:B------:R-:W-:-:S02]  /*b590*/  PRMT R15, R51, 0x5410, R52 ;  /* 0x00005410330f7816 */ /* 0x000fc40000000034 */
[----:B------:R-:W-:Y:S01]  /*b5a0*/  PRMT R10, R4, 0x5410, R11 ;  /* 0x00005410040a7816 */ /* 0x000fe2000000000b */
[----:B0-----:R-:W-:Y:S06]  /*b5b0*/  @!P1 BRA `(.L_x_587) ;  /* 0x0000019c00349947 */ /* 0x001fec0003800000 */
.L_x_802:
[----:B------:R-:W-:Y:S05]  /*b5c0*/  BSYNC B1 ;  /* 0x0000000000017941 */ /* 0x000fea0003800000 */
.L_x_586:
[----:B------:R-:W-:Y:S01]  /*b5d0*/  BSSY B1, `(.L_x_588) ;  /* 0x00000aa000017945 */ /* 0x000fe20003800000 */
[----:B------:R-:W-:-:S03]  /*b5e0*/  PRMT R11, R30, 0x5410, R31 ;  /* 0x000054101e0b7816 */ /* 0x000fc6000000001f */
[----:B------:R-:W-:Y:S05]  /*b5f0*/  @P0 BRA `(.L_x_589) ;  /* 0x00000008009c0947 */ /* 0x000fea0003800000 */
[----:B0-----:R-:W0:Y:S01]  /*b600*/  LDC R5, c[0x0][0x3d4] ;  /* 0x0000f500ff057b82 */ /* 0x001e220000000800 */
[----:B------:R-:W-:Y:S01]  /*b610*/  BSSY B2, `(.L_x_590) ;  /* 0x000002c000027945 */ /* 0x000fe20003800000 */
[-C--:B0-----:R-:W-:Y:S02]  /*b620*/  ISETP.GE.AND P0, PT, R22, R5.reuse, PT ;  /* 0x000000051600720c */ /* 0x081fe40003f06270 */
[-C--:B------:R-:W-:Y:S02]  /*b630*/  ISETP.GE.AND P1, PT, R215, R5.reuse, PT ;  /* 0x00000005d700720c */ /* 0x080fe40003f26270 */
[-C--:B------:R-:W-:Y:S02]  /*b640*/  ISETP.GE.AND P2, PT, R214, R5.reuse, PT ;  /* 0x00000005d600720c */ /* 0x080fe40003f46270 */
[----:B------:R-:W-:-:S07]  /*b650*/  ISETP.GE.AND P3, PT, R216, R5, PT ;  /* 0x00000005d800720c */ /* 0x000fce0003f66270 */
[----:B------:R-:W-:Y:S06]  /*b660*/  @P0 BRA `(.L_x_591) ;  /* 0x0000000000980947 */ /* 0x000fec0003800000 */
[----:B------:R-:W0:Y:S01]  /*b670*/  LDS.128 R4, [R3] ;  /* 0x0000000003047984 */ /* 0x000e220000000c00 */
[----:B------:R-:W-:Y:S02]  /*b680*/  HADD2.F32 R37, -RZ, R28.H0_H0 ;  /* 0x2000001cff257230 */ /* 0x000fe40000004100 */
[----:B------:R-:W-:Y:S02]  /*b690*/  HADD2.F32 R35, -RZ, R26.H0_H0 ;  /* 0x2000001aff237230 */ /* 0x000fe40000004100 */
[----:B------:R-:W-:Y:S02]  /*b6a0*/  HADD2.F32 R34, -RZ, R27.H0_H0 ;  /* 0x2000001bff227230 */ /* 0x000fe40000004100 */
[----:B------:R-:W-:Y:S02]  /*b6b0*/  HADD2.F32 R36, -RZ, R29.H0_H0 ;  /* 0x2000001dff247230 */ /* 0x000fe40000004100 */
[--C-:B0-----:R-:W-:Y:S02]  /*b6c0*/  HADD2.F32 R30, -RZ, R4.reuse.H0_H0 ;  /* 0x20000004ff1e7230 */ /* 0x101fe40000004100 */
[----:B------:R-:W-:-:S02]  /*b6d0*/  HADD2.F32 R4, -RZ, R4.H1_H1 ;  /* 0x30000004ff047230 */ /* 0x000fc40000004100 */
[--C-:B------:R-:W-:Y:S02]  /*b6e0*/  HADD2.F32 R31, -RZ, R5.reuse.H0_H0 ;  /* 0x20000005ff1f7230 */ /* 0x100fe40000004100 */
[----:B------:R-:W-:Y:S02]  /*b6f0*/  HADD2.F32 R5, -RZ, R5.H1_H1 ;  /* 0x30000005ff057230 */ /* 0x000fe40000004100 */
[C---:B------:R-:W-:Y:S01]  /*b700*/  FMUL.FTZ R39, R4.reuse, R37 ;  /* 0x0000002504277220 */ /* 0x040fe20000410000 */
[-C--:B------:R-:W-:Y:S01]  /*b710*/  FMUL.FTZ R4, R4, R35.reuse ;  /* 0x0000002304047220 */ /* 0x080fe20000410000 */
[--C-:B------:R-:W-:Y:S02]  /*b720*/  HADD2.F32 R32, -RZ, R6.reuse.H0_H0 ;  /* 0x20000006ff207230 */ /* 0x100fe40000004100 */
[----:B------:R-:W-:Y:S02]  /*b730*/  HADD2.F32 R33, -RZ, R7.H0_H0 ;  /* 0x20000007ff217230 */ /* 0x000fe40000004100 */
[C---:B------:R-:W-:Y:S01]  /*b740*/  FMUL.FTZ R40, R5.reuse, R36 ;  /* 0x0000002405287220 */ /* 0x040fe20000410000 */
[C---:B------:R-:W-:Y:S01]  /*b750*/  FFMA.FTZ R39, R30.reuse, R35, -R39 ;  /* 0x000000231e277223 */ /* 0x040fe20000010827 */
[----:B------:R-:W-:Y:S01]  /*b760*/  FFMA.FTZ R38, R30, R37, R4 ;  /* 0x000000251e267223 */ /* 0x000fe20000010004 */
[----:B------:R-:W-:Y:S01]  /*b770*/  FMUL.FTZ R42, R5, R34 ;  /* 0x00000022052a7220 */ /* 0x000fe20000410000 */
[----:B------:R-:W-:-:S02]  /*b780*/  HADD2.F32 R6, -RZ, R6.H1_H1 ;  /* 0x30000006ff067230 */ /* 0x000fc40000004100 */
[C---:B------:R-:W-:Y:S01]  /*b790*/  FFMA.FTZ R40, R31.reuse, R34, -R40 ;  /* 0x000000221f287223 */ /* 0x040fe20000010828 */
[----:B------:R-:W-:Y:S02]  /*b7a0*/  HADD2.F32 R7, -RZ, R7.H1_H1 ;  /* 0x30000007ff077230 */ /* 0x000fe40000004100 */
[----:B------:R-:W-:Y:S01]  /*b7b0*/  FFMA.FTZ R31, R31, R36, R42 ;  /* 0x000000241f1f7223 */ /* 0x000fe2000001002a */
[----:B------:R-:W-:Y:S02]  /*b7c0*/  HADD2.F32 R35, -RZ, R28.H1_H1 ;  /* 0x3000001cff237230 */ /* 0x000fe40000004100 */
[----:B------:R-:W-:Y:S02]  /*b7d0*/  HADD2.F32 R5, -RZ, R26.H1_H1 ;  /* 0x3000001aff057230 */ /* 0x000fe40000004100 */
[----:B------:R-:W-:Y:S02]  /*b7e0*/  HADD2.F32 R30, -RZ, R29.H1_H1 ;  /* 0x3000001dff1e7230 */ /* 0x000fe40000004100 */
[----:B------:R-:W-:Y:S01]  /*b7f0*/  FMUL.FTZ R37, R6, R35 ;  /* 0x0000002306257220 */ /* 0x000fe20000410000 */
[----:B------:R-:W-:-:S02]  /*b800*/  HADD2.F32 R4, -RZ, R27.H1_H1 ;  /* 0x3000001bff047230 */ /* 0x000fc40000004100 */
[-C--:B------:R-:W-:Y:S01]  /*b810*/  FMUL.FTZ R34, R6, R5.reuse ;  /* 0x0000000506227220 */ /* 0x080fe20000410000 */
[C---:B------:R-:W-:Y:S01]  /*b820*/  FMUL.FTZ R36, R7.reuse, R30 ;  /* 0x0000001e07247220 */ /* 0x040fe20000410000 */
[C---:B------:R-:W-:Y:S01]  /*b830*/  FFMA.FTZ R6, R32.reuse, R5, -R37 ;  /* 0x0000000520067223 */ /* 0x040fe20000010825 */
[-C--:B------:R-:W-:Y:S01]  /*b840*/  FMUL.FTZ R41, R7, R4.reuse ;  /* 0x0000000407297220 */ /* 0x080fe20000410000 */
[----:B------:R-:W-:Y:S01]  /*b850*/  FFMA.FTZ R35, R32, R35, R34 ;  /* 0x0000002320237223 */ /* 0x000fe20000010022 */
[C---:B------:R-:W-:Y:S01]  /*b860*/  FFMA.FTZ R7, R33.reuse, R4, -R36 ;  /* 0x0000000421077223 */ /* 0x040fe20000010824 */
[----:B------:R-:W-:Y:S01]  /*b870*/  F2FP.F16.F32.PACK_AB R4, R38, R39 ;  /* 0x000000272604723e */ /* 0x000fe200000000ff */
[----:B------:R-:W-:Y:S01]  /*b880*/  FFMA.FTZ R30, R33, R30, R41 ;  /* 0x0000001e211e7223 */ /* 0x000fe20000010029 */
[----:B------:R-:W-:Y:S02]  /*b890*/  F2FP.F16.F32.PACK_AB R5, R31, R40 ;  /* 0x000000281f05723e */ /* 0x000fe400000000ff */
[----:B------:R-:W-:-:S02]  /*b8a0*/  F2FP.F16.F32.PACK_AB R6, R35, R6 ;  /* 0x000000062306723e */ /* 0x000fc400000000ff */
[----:B------:R-:W-:-:S05]  /*b8b0*/  F2FP.F16.F32.PACK_AB R7, R30, R7 ;  /* 0x000000071e07723e */ /* 0x000fca00000000ff */
[----:B------:R0:W-:Y:S02]  /*b8c0*/  STS.128 [R3], R4 ;  /* 0x0000000403007388 */ /* 0x0001e40000000c00 */
.L_x_591:
[----:B------:R-:W-:Y:S05]  /*b8d0*/  BSYNC B2 ;  /* 0x0000000000027941 */ /* 0x000fea0003800000 */
.L_x_590:
[----:B------:R-:W-:Y:S04]  /*b8e0*/  BSSY B2, `(.L_x_592) ;  /* 0x0000028000027945 */ /* 0x000fe80003800000 */
[----:B------:R-:W-:Y:S05]  /*b8f0*/  @P1 BRA `(.L_x_593) ;  /* 0x0000000000981947 */ /* 0x000fea0003800000 */
[----:B0-----:R-:W0:Y:S01]  /*b900*/  LDS.128 R4, [R3+0x4000] ;  /* 0x0040000003047984 */ /* 0x001e220000000c00 */
        /* <DEDUP_REMOVED lines=36> */
[----:B------:R1:W-:Y:S02]  /*bb50*/  STS.128 [R3+0x4000], R4 ;  /* 0x0040000403007388 */ /* 0x0003e40000000c00 */
.L_x_593:
[----:B------:R-:W-:Y:S05]  /*bb60*/  BSYNC B2 ;  /* 0x0000000000027941 */ /* 0x000fea0003800000 */
.L_x_592:
[----:B------:R-:W-:Y:S04]  /*bb70*/  BSSY B2, `(.L_x_594) ;  /* 0x0000028000027945 */ /* 0x000fe80003800000 */
[----:B------:R-:W-:Y:S05]  /*bb80*/  @P2 BRA `(.L_x_595) ;  /* 0x0000000000982947 */ /* 0x000fea0003800000 */
[----:B01----:R-:W0:Y:S01]  /*bb90*/  LDS.128 R4, [R3+0x8000] ;  /* 0x0080000003047984 */ /* 0x003e220000000c00 */
        /* <DEDUP_REMOVED lines=37> */
.L_x_595:
[----:B------:R-:W-:Y:S05]  /*bdf0*/  BSYNC B2 ;  /* 0x0000000000027941 */ /* 0x000fea0003800000 */
.L_x_594:
[----:B------:R-:W-:Y:S05]  /*be00*/  @P3 BRA `(.L_x_589) ;  /* 0x0000000000983947 */ /* 0x000fea0003800000 */
[----:B012---:R-:W0:Y:S01]  /*be10*/  LDS.128 R4, [R3+0xc000] ;  /* 0x00c0000003047984 */ /* 0x007e220000000c00 */
        /* <DEDUP_REMOVED lines=37> */
.L_x_589:
[----:B------:R-:W-:Y:S05]  /*c070*/  BSYNC B1 ;  /* 0x0000000000017941 */ /* 0x000fea0003800000 */
.L_x_588:
[----:B------:R-:W-:Y:S01]  /*c080*/  ISETP.GE.AND P0, PT, R217, R0, PT ;  /* 0x00000000d900720c */ /* 0x000fe20003f06270 */
[----:B------:R-:W-:-:S12]  /*c090*/  BSSY B1, `(.L_x_596) ;  /* 0x00000a9000017945 */ /* 0x000fd80003800000 */
[----:B------:R-:W-:Y:S05]  /*c0a0*/  @P0 BRA `(.L_x_597) ;  /* 0x00000008009c0947 */ /* 0x000fea0003800000 */
[----:B0123--:R-:W0:Y:S01]  /*c0b0*/  LDC R5, c[0x0][0x3d4] ;  /* 0x0000f500ff057b82 */ /* 0x00fe220000000800 */
[----:B------:R-:W-:Y:S01]  /*c0c0*/  BSSY B2, `(.L_x_598) ;  /* 0x000002c000027945 */ /* 0x000fe20003800000 */
[-C--:B0-----:R-:W-:Y:S02]  /*c0d0*/  ISETP.GE.AND P0, PT, R22, R5.reuse, PT ;  /* 0x000000051600720c */ /* 0x081fe40003f06270 */
[-C--:B------:R-:W-:Y:S02]  /*c0e0*/  ISETP.GE.AND P1, PT, R215, R5.reuse, PT ;  /* 0x00000005d700720c */ /* 0x080fe40003f26270 */
[-C--:B------:R-:W-:Y:S02]  /*c0f0*/  ISETP.GE.AND P2, PT, R214, R5.reuse, PT ;  /* 0x00000005d600720c */ /* 0x080fe40003f46270 */
[----:B------:R-:W-:-:S07]  /*c100*/  ISETP.GE.AND P3, PT, R216, R5, PT ;  /* 0x00000005d800720c */ /* 0x000fce0003f66270 */
[----:B------:R-:W-:Y:S06]  /*c110*/  @P0 BRA `(.L_x_599) ;  /* 0x0000000000980947 */ /* 0x000fec0003800000 */
[----:B------:R-:W0:Y:S01]  /*c120*/  LDS.128 R4, [R3+0x1000] ;  /* 0x0010000003047984 */ /* 0x000e220000000c00 */
[----:B------:R-:W-:Y:S02]  /*c130*/  HADD2.F32 R36, -RZ, R26.H0_H0 ;  /* 0x2000001aff247230 */ /* 0x000fe40000004100 */
[--C-:B------:R-:W-:Y:S02]  /*c140*/  HADD2.F32 R38, -RZ, R28.reuse.H0_H0 ;  /* 0x2000001cff267230 */ /* 0x100fe40000004100 */
[----:B------:R-:W-:Y:S02]  /*c150*/  HADD2.F32 R41, -RZ, R29.H0_H0 ;  /* 0x2000001dff297230 */ /* 0x000fe40000004100 */
[----:B------:R-:W-:Y:S02]  /*c160*/  HADD2.F32 R39, -RZ, R27.H0_H0 ;  /* 0x2000001bff277230 */ /* 0x000fe40000004100 */
[----:B------:R-:W-:Y:S02]  /*c170*/  HADD2.F32 R40, -RZ, R28.H1_H1 ;  /* 0x3000001cff287230 */ /* 0x000fe40000004100 */
[----:B------:R-:W-:-:S02]  /*c180*/  HADD2.F32 R43, -RZ, R29.H1_H1 ;  /* 0x3000001dff2b7230 */ /* 0x000fc40000004100 */
[--C-:B0-----:R-:W-:Y:S02]  /*c190*/  HADD2.F32 R30, -RZ, R4.reuse.H0_H0 ;  /* 0x20000004ff1e7230 */ /* 0x101fe40000004100 */
[----:B------:R-:W-:Y:S02]  /*c1a0*/  HADD2.F32 R4, -RZ, R4.H1_H1 ;  /* 0x30000004ff047230 */ /* 0x000fe40000004100 */
[--C-:B------:R-:W-:Y:S02]  /*c1b0*/  HADD2.F32 R31, -RZ, R5.reuse.H0_H0 ;  /* 0x20000005ff1f7230 */ /* 0x100fe40000004100 */
[----:B------:R-:W-:Y:S02]  /*c1c0*/  HADD2.F32 R5, -RZ, R5.H1_H1 ;  /* 0x30000005ff057230 */ /* 0x000fe40000004100 */
[-C--:B------:R-:W-:Y:S01]  /*c1d0*/  FMUL.FTZ R35, R38, R4.reuse ;  /* 0x0000000426237220 */ /* 0x080fe20000410000 */
[----:B------:R-:W-:Y:S01]  /*c1e0*/  FMUL.FTZ R37, R36, R4 ;  /* 0x0000000424257220 */ /* 0x000fe20000410000 */
[----:B------:R-:W-:-:S02]  /*c1f0*/  HADD2.F32 R32, -RZ, R6.H0_H0 ;  /* 0x20000006ff207230 */ /* 0x000fc40000004100 */
[-C--:B------:R-:W-:Y:S01]  /*c200*/  FMUL.FTZ R34, R41, R5.reuse ;  /* 0x0000000529227220 */ /* 0x080fe20000410000 */
[-C--:B------:R-:W-:Y:S01]  /*c210*/  FFMA.FTZ R4, R36, R30.reuse, -R35 ;  /* 0x0000001e24047223 */ /* 0x080fe20000010823 */
[----:B------:R-:W-:Y:S01]  /*c220*/  FFMA.FTZ R37, R38, R30, R37 ;  /* 0x0000001e26257223 */ /* 0x000fe20000010025 */
[C---:B------:R-:W-:Y:S01]  /*c230*/  FMUL.FTZ R30, R39.reuse, R5 ;  /* 0x00000005271e7220 */ /* 0x040fe20000410000 */
[--C-:B------:R-:W-:Y:S02]  /*c240*/  HADD2.F32 R33, -RZ, R7.reuse.H0_H0 ;  /* 0x20000007ff217230 */ /* 0x100fe40000004100 */
[-C--:B------:R-:W-:Y:S01]  /*c250*/  FFMA.FTZ R5, R39, R31.reuse, -R34 ;  /* 0x0000001f27057223 */ /* 0x080fe20000010822 */
[----:B------:R-:W-:Y:S02]  /*c260*/  HADD2.F32 R6, -RZ, R6.H1_H1 ;  /* 0x30000006ff067230 */ /* 0x000fe40000004100 */
[----:B------:R-:W-:Y:S01]  /*c270*/  FFMA.FTZ R30, R41, R31, R30 ;  /* 0x0000001f291e7223 */ /* 0x000fe2000001001e */
[----:B------:R-:W-:Y:S01]  /*c280*/  HADD2.F32 R7, -RZ, R7.H1_H1 ;  /* 0x30000007ff077230 */ /* 0x000fe20000004100 */
[----:B------:R-:W-:Y:S01]  /*c290*/  F2FP.F16.F32.PACK_AB R4, R37, R4 ;  /* 0x000000042504723e */ /* 0x000fe200000000ff */
[----:B------:R-:W-:-:S02]  /*c2a0*/  HADD2.F32 R38, -RZ, R26.H1_H1 ;  /* 0x3000001aff267230 */ /* 0x000fc40000004100 */
[-C--:B------:R-:W-:Y:S01]  /*c2b0*/  FMUL.FTZ R31, R40, R6.reuse ;  /* 0x00000006281f7220 */ /* 0x080fe20000410000 */
[----:B------:R-:W-:Y:S02]  /*c2c0*/  HADD2.F32 R39, -RZ, R27.H1_H1 ;  /* 0x3000001bff277230 */ /* 0x000fe40000004100 */
[----:B------:R-:W-:Y:S01]  /*c2d0*/  FMUL.FTZ R34, R43, R7 ;  /* 0x000000072b227220 */ /* 0x000fe20000410000 */
[----:B------:R-:W-:Y:S01]  /*c2e0*/  F2FP.F16.F32.PACK_AB R5, R30, R5 ;  /* 0x000000051e05723e */ /* 0x000fe200000000ff */
[C---:B------:R-:W-:Y:S01]  /*c2f0*/  FMUL.FTZ R35, R38.reuse, R6 ;  /* 0x0000000626237220 */ /* 0x040fe20000410000 */
[-C--:B------:R-:W-:Y:S01]  /*c300*/  FFMA.FTZ R6, R38, R32.reuse, -R31 ;  /* 0x0000002026067223 */ /* 0x080fe2000001081f */
[C---:B------:R-:W-:Y:S01]  /*c310*/  FMUL.FTZ R36, R39.reuse, R7 ;  /* 0x0000000727247220 */ /* 0x040fe20000410000 */
[-C--:B------:R-:W-:Y:S01]  /*c320*/  FFMA.FTZ R7, R39, R33.reuse, -R34 ;  /* 0x0000002127077223 */ /* 0x080fe20000010822 */
[----:B------:R-:W-:Y:S02]  /*c330*/  FFMA.FTZ R35, R40, R32, R35 ;  /* 0x0000002028237223 */ /* 0x000fe40000010023 */
[----:B------:R-:W-:-:S03]  /*c340*/  FFMA.FTZ R36, R43, R33, R36 ;  /* 0x000000212b247223 */ /* 0x000fc60000010024 */
[----:B------:R-:W-:Y:S02]  /*c350*/  F2FP.F16.F32.PACK_AB R6, R35, R6 ;  /* 0x000000062306723e */ /* 0x000fe400000000ff */
[----:B------:R-:W-:-:S05]  /*c360*/  F2FP.F16.F32.PACK_AB R7, R36, R7 ;  /* 0x000000072407723e */ /* 0x000fca00000000ff */
[----:B------:R0:W-:Y:S02]  /*c370*/  STS.128 [R3+0x1000], R4 ;  /* 0x0010000403007388 */ /* 0x0001e40000000c00 */
.L_x_599:
[----:B------:R-:W-:Y:S05]  /*c380*/  BSYNC B2 ;  /* 0x0000000000027941 */ /* 0x000fea0003800000 */
.L_x_598:
[----:B------:R-:W-:Y:S04]  /*c390*/  BSSY B2, `(.L_x_600) ;  /* 0x0000028000027945 */ /* 0x000fe80003800000 */
[----:B------:R-:W-:Y:S05]  /*c3a0*/  @P1 BRA `(.L_x_601) ;  /* 0x0000000000981947 */ /* 0x000fea0003800000 */
[----:B0-----:R-:W0:Y:S01]  /*c3b0*/  LDS.128 R4, [R3+0x5000] ;  /* 0x0050000003047984 */ /* 0x001e220000000c00 */
        /* <DEDUP_REMOVED lines=37> */
.L_x_601:
[----:B------:R-:W-:Y:S05]  /*c610*/  BSYNC B2 ;  /* 0x0000000000027941 */ /* 0x000fea0003800000 */
.L_x_600:
[----:B------:R-:W-:Y:S04]  /*c620*/  BSSY B2, `(.L_x_602) ;  /* 0x0000028000027945 */ /* 0x000fe80003800000 */
[----:B------:R-:W-:Y:S05]  /*c630*/  @P2 BRA `(.L_x_603) ;  /* 0x0000000000982947 */ /* 0x000fea0003800000 */
[----:B01----:R-:W0:Y:S01]  /*c640*/  LDS.128 R4, [R3+0x9000] ;  /* 0x0090000003047984 */ /* 0x003e220000000c00 */
        /* <DEDUP_REMOVED lines=37> */
.L_x_603:
[----:B------:R-:W-:Y:S05]  /*c8a0*/  BSYNC B2 ;  /* 0x0000000000027941 */ /* 0x000fea0003800000 */
.L_x_602:
[----:B------:R-:W-:Y:S05]  /*c8b0*/  @P3 BRA `(.L_x_597) ;  /* 0x0000000000983947 */ /* 0x000fea0003800000 */
[----:B012---:R-:W0:Y:S01]  /*c8c0*/  LDS.128 R4, [R3+0xd000] ;  /* 0x00d0000003047984 */ /* 0x007e220000000c00 */
        /* <DEDUP_REMOVED lines=37> */
.L_x_597:
[----:B------:R-:W-:Y:S05]  /*cb20*/  BSYNC B1 ;  /* 0x0000000000017941 */ /* 0x000fea0003800000 */
.L_x_596:
[----:B------:R-:W-:Y:S01]  /*cb30*/  ISETP.GE.AND P0, PT, R218, R0, PT ;  /* 0x00000000da00720c */ /* 0x000fe20003f06270 */
[----:B------:R-:W-:-:S12]  /*cb40*/  BSSY B1, `(.L_x_604) ;  /* 0x00000a9000017945 */ /* 0x000fd80003800000 */
[----:B------:R-:W-:Y:S05]  /*cb50*/  @P0 BRA `(.L_x_605) ;  /* 0x00000008009c0947 */ /* 0x000fea0003800000 */
[----:B01234-:R-:W0:Y:S01]  /*cb60*/  LDC R5, c[0x0][0x3d4] ;  /* 0x0000f500ff057b82 */ /* 0x01fe220000000800 */
        /* <DEDUP_REMOVED lines=44> */
.L_x_607:
[----:B------:R-:W-:Y:S05]  /*ce30*/  BSYNC B2 ;  /* 0x0000000000027941 */ /* 0x000fea0003800000 */
.L_x_606:
        /* <DEDUP_REMOVED lines=40> */
.L_x_609:
[----:B------:R-:W-:Y:S05]  /*d0c0*/  BSYNC B2 ;  /* 0x0000000000027941 */ /* 0x000fea0003800000 */
.L_x_608:
        /* <DEDUP_REMOVED lines=40> */
.L_x_611:
[----:B------:R-:W-:Y:S05]  /*d350*/  BSYNC B2 ;  /* 0x0000000000027941 */ /* 0x000fea0003800000 */
.L_x_610:
        /* <DEDUP_REMOVED lines=39> */
.L_x_605:
[----:B------:R-:W-:Y:S05]  /*d5d0*/  BSYNC B1 ;  /* 0x0000000000017941 */ /* 0x000fea0003800000 */
.L_x_604:
[----:B01234-:R-:W2:Y:S02]  /*d5e0*/  LDL R4, [R1+0x7c] ;  /* 0x00007c0001047983 */ /* 0x01fea40000100800 */
[----:B--2---:R-:W-:-:S13]  /*d5f0*/  ISETP.GE.AND P0, PT, R4, R0, PT ;  /* 0x000000000400720c */ /* 0x004fda0003f06270 */
[----:B------:R-:W-:Y:S05]  /*d600*/  @P0 BRA `(.L_x_612) ;  /* 0x0000004000240947 */ /* 0x000fea0003800000 */
[----:B------:R-:W0:Y:S01]  /*d610*/  LDC R5, c[0x0][0x3d4] ;  /* 0x0000f500ff057b82 */ /* 0x000e220000000800 */
        /* <DEDUP_REMOVED lines=8> */
[----:B------:R-:W-:Y:S02]  /*d6a0*/  HADD2.F32 R40, -RZ, R29.H0_H0 ;  /* 0x2000001dff287230 */ /* 0x000fe40000004100 */
        /* <DEDUP_REMOVED lines=12> */
[----:B------:R-:W-:Y:S01]  /*d770*/  FFMA.FTZ R4, R34, R0, -R33 ;  /* 0x0000000022047223 */ /* 0x000fe20000010821 */
[C---:B------:R-:W-:Y:S01]  /*d780*/  FMUL.FTZ R33, R36.reuse, R5 ;  /* 0x0000000524217220 */ /* 0x040fe20000410000 */
[--C-:B------:R-:W-:Y:S02]  /*d790*/  HADD2.F32 R32, -RZ, R7.reuse.H0_H0 ;  /* 0x20000007ff207230 */ /* 0x100fe40000004100 */
[----:B------:R-:W-:Y:S01]  /*d7a0*/  FFMA.FTZ R5, R36, R30, -R37 ;  /* 0x0000001e24057223 */ /* 0x000fe20000010825 */
[----:B------:R-:W-:Y:S02]  /*d7b0*/  HADD2.F32 R6, -RZ, R6.H1_H1 ;  /* 0x30000006ff067230 */ /* 0x000fe40000004100 */
[----:B------:R-:W-:Y:S01]  /*d7c0*/  FFMA.FTZ R35, R38, R0, R35 ;  /* 0x0000000026237223 */ /* 0x000fe20000010023 */
[----:B------:R-:W-:Y:S02]  /*d7d0*/  HADD2.F32 R7, -RZ, R7.H1_H1 ;  /* 0x30000007ff077230 */ /* 0x000fe40000004100 */
[----:B------:R-:W-:Y:S01]  /*d7e0*/  FFMA.FTZ R30, R40, R30, R33 ;  /* 0x0000001e281e7223 */ /* 0x000fe20000010021 */
[----:B------:R-:W-:-:S02]  /*d7f0*/  HADD2.F32 R37, -RZ, R26.H1_H1 ;  /* 0x3000001aff257230 */ /* 0x000fc40000004100 */
[----:B------:R-:W-:Y:S01]  /*d800*/  FMUL.FTZ R0, R39, R6 ;  /* 0x0000000627007220 */ /* 0x000fe20000410000 */
[----:B------:R-:W-:Y:S02]  /*d810*/  HADD2.F32 R26, -RZ, R27.H1_H1 ;  /* 0x3000001bff1a7230 */ /* 0x000fe40000004100 */
[----:B------:R-:W-:Y:S01]  /*d820*/  FMUL.FTZ R27, R28, R7 ;  /* 0x000000071c1b7220 */ /* 0x000fe20000410000 */
[----:B------:R-:W-:Y:S01]  /*d830*/  F2FP.F16.F32.PACK_AB R4, R35, R4 ;  /* 0x000000042304723e */ /* 0x000fe200000000ff */
[C---:B------:R-:W-:Y:S01]  /*d840*/  FMUL.FTZ R6, R37.reuse, R6 ;  /* 0x0000000625067220 */ /* 0x040fe20000410000 */
[----:B------:R-:W-:Y:S01]  /*d850*/  FFMA.FTZ R0, R37, R31, -R0 ;  /* 0x0000001f25007223 */ /* 0x000fe20000010800 */
[C---:B------:R-:W-:Y:S01]  /*d860*/  FMUL.FTZ R29, R26.reuse, R7 ;  /* 0x000000071a1d7220 */ /* 0x040fe20000410000 */
[-C--:B------:R-:W-:Y:S01]  /*d870*/  FFMA.FTZ R7, R26, R32.reuse, -R27 ;  /* 0x000000201a077223 */ /* 0x080fe2000001081b */
[----:B------:R-:W-:Y:S01]  /*d880*/  FFMA.FTZ R31, R39, R31, R6 ;  /* 0x0000001f271f7223 */ /* 0x000fe20000010006 */
[----:B------:R-:W-:Y:S01]  /*d890*/  F2FP.F16.F32.PACK_AB R5, R30, R5 ;  /* 0x000000051e05723e */ /* 0x000fe200000000ff */
[----:B------:R-:W-:-:S03]  /*d8a0*/  FFMA.FTZ R32, R28, R32, R29 ;  /* 0x000000201c207223 */ /* 0x000fc6000001001d */
[----:B------:R-:W-:Y:S02]  /*d8b0*/  F2FP.F16.F32.PACK_AB R6, R31, R0 ;  /* 0x000000001f06723e */ /* 0x000fe400000000ff */
[----:B------:R-:W-:-:S05]  /*d8c0*/  F2FP.F16.F32.PACK_AB R7, R32, R7 ;  /* 0x000000072007723e */ /* 0x000fca00000000ff */
[----:B------:R0:W-:Y:S02]  /*d8d0*/  STS.128 [R3+0x3000], R4 ;  /* 0x0030000403007388 */ /* 0x0001e40000000c00 */
.L_x_614:
[----:B------:R-:W-:Y:S05]  /*d8e0*/  BSYNC B1 ;  /* 0x0000000000017941 */ /* 0x000fea0003800000 */
.L_x_613:
[----:B------:R-:W-:Y:S04]  /*d8f0*/  BSSY B1, `(.L_x_615) ;  /* 0x0000028000017945 */ /* 0x000fe80003800000 */
[----:B------:R-:W-:Y:S05]  /*d900*/  @P1 BRA `(.L_x_616) ;  /* 0x0000000000981947 */ /* 0x000fea0003800000 */
[----:B0-----:R-:W0:Y:S01]  /*d910*/  LDS.128 R4, [R3+0x7000] ;  /* 0x0070000003047984 */ /* 0x001e220000000c00 */
        /* <DEDUP_REMOVED lines=37> */
.L_x_616:
[----:B------:R-:W-:Y:S05]  /*db70*/  BSYNC B1 ;  /* 0x0000000000017941 */ /* 0x000fea0003800000 */
.L_x_615:
[----:B------:R-:W-:Y:S04]  /*db80*/  BSSY B1, `(.L_x_617) ;  /* 0x0000028000017945 */ /* 0x000fe80003800000 */
[----:B------:R-:W-:Y:S05]  /*db90*/  @P2 BRA `(.L_x_618) ;  /* 0x0000000000982947 */ /* 0x000fea0003800000 */
[----:B01----:R-:W0:Y:S01]  /*dba0*/  LDS.128 R4, [R3+0xb000] ;  /* 0x00b0000003047984 */ /* 0x003e220000000c00 */
        /* <DEDUP_REMOVED lines=37> */
.L_x_618:
[----:B------:R-:W-:Y:S05]  /*de00*/  BSYNC B1 ;  /* 0x0000000000017941 */ /* 0x000fea0003800000 */
.L_x_617:
[----:B------:R-:W-:Y:S05]  /*de10*/  @P3 BRA `(.L_x_612) ;  /* 0x0000003800203947 */ /* 0x000fea0003800000 */
[----:B012---:R-:W0:Y:S01]  /*de20*/  LDS.128 R4, [R3+0xf000] ;  /* 0x00f0000003047984 */ /* 0x007e220000000c00 */
        /* <DEDUP_REMOVED lines=36> */
[----:B------:R3:W-:Y:S01]  /*e070*/  STS.128 [R3+0xf000], R4 ;  /* 0x00f0000403007388 */ /* 0x0007e20000000c00 */
[----:B------:R-:W-:Y:S05]  /*e080*/  BRA `(.L_x_612) ;  /* 0x0000003400847947 */ /* 0x000fea0003800000 */
.L_x_579:
        /* <DEDUP_REMOVED lines=17> */
[----:B------:R-:W-:-:S02]  /*e1a0*/  CS2R R26, SRZ ;  /* 0x00000000001a7805 */ /* 0x000fc4000001ff00 */
[----:B------:R-:W-:Y:S02]  /*e1b0*/  CS2R R8, SRZ ;  /* 0x0000000000087805 */ /* 0x000fe4000001ff00 */
[----:B------:R-:W-:Y:S02]  /*e1c0*/  CS2R R10, SRZ ;  /* 0x00000000000a7805 */ /* 0x000fe4000001ff00 */
[----:B------:R-:W-:Y:S02]  /*e1d0*/  CS2R R4, SRZ ;  /* 0x0000000000047805 */ /* 0x000fe4000001ff00 */
[----:B------:R-:W-:Y:S01]  /*e1e0*/  CS2R R6, SRZ ;  /* 0x0000000000067805 */ /* 0x000fe2000001ff00 */
[----:B------:R-:W-:Y:S02]  /*e1f0*/  ULDC.64 UR6, c[0x0][0x208] ;  /* 0x0000820000067ab9 */ /* 0x000fe40000000a00 */
[----:B------:R0:W5:Y:S04]  /*e200*/  @!P0 LDG.E.128 R12, desc[UR6][R34.64] ;  /* 0x00000006220c8981 */ /* 0x000168000c1e1d00 */
[----:B------:R0:W5:Y:S04]  /*e210*/  @!P2 LDG.E.128 R24, desc[UR6][R34.64+0x80] ;  /* 0x000080062218a981 */ /* 0x000168000c1e1d00 */
[----:B------:R0:W5:Y:S04]  /*e220*/  @!P0 LDG.E.128 R8, desc[UR6][R36.64] ;  /* 0x0000000624088981 */ /* 0x000168000c1e1d00 */
[----:B------:R0:W5:Y:S02]  /*e230*/  @!P2 LDG.E.128 R4, desc[UR6][R36.64+0x80] ;  /* 0x000080062404a981 */ /* 0x000164000c1e1d00 */
.L_x_620:
[----:B------:R-:W-:Y:S05]  /*e240*/  BSYNC B1 ;  /* 0x0000000000017941 */ /* 0x000fea0003800000 */
.L_x_619:
[----:B------:R-:W-:Y:S01]  /*e250*/  UMOV UR4, 0xffffffff ;  /* 0xffffffff00047882 */ /* 0x000fe20000000000 */
[----:B0----5:R-:W-:Y:S01]  /*e260*/  MOV R37, R24 ;  /* 0x0000001800257202 */ /* 0x021fe20000000f00 */
[----:B------:R-:W-:Y:S01]  /*e270*/  IMAD.MOV.U32 R33, RZ, RZ, R8 ;  /* 0x000000ffff217224 */ /* 0x000fe200078e0008 */
[----:B------:R-:W-:Y:S01]  /*e280*/  SHF.R.U64 R44, R24, 0x10, R25 ;  /* 0x00000010182c7819 */ /* 0x000fe20000001219 */
[----:B------:R-:W-:Y:S01]  /*e290*/  IMAD.MOV.U32 R24, RZ, RZ, R26 ;  /* 0x000000ffff187224 */ /* 0x000fe200078e001a */
[--C-:B------:R-:W-:Y:S01]  /*e2a0*/  SHF.R.U64 R47, R8, 0x10, R9.reuse ;  /* 0x00000010082f7819 */ /* 0x100fe20000001209 */
[--C-:B------:R-:W-:Y:S01]  /*e2b0*/  IMAD.MOV.U32 R21, RZ, RZ, R9.reuse ;  /* 0x000000ffff157224 */ /* 0x100fe200078e0009 */
[----:B------:R-:W-:Y:S01]  /*e2c0*/  SHF.R.U32.HI R48, RZ, 0x10, R9 ;  /* 0x00000010ff307819 */ /* 0x000fe20000011609 */
[----:B------:R-:W-:Y:S01]  /*e2d0*/  IMAD.MOV.U32 R20, RZ, RZ, R12 ;  /* 0x000000ffff147224 */ /* 0x000fe200078e000c */
[----:B------:R-:W-:Y:S01]  /*e2e0*/  MOV R35, R10 ;  /* 0x0000000a00237202 */ /* 0x000fe20000000f00 */
[----:B------:R-:W-:Y:S01]  /*e2f0*/  IMAD.MOV.U32 R34, RZ, RZ, R14 ;  /* 0x000000ffff227224 */ /* 0x000fe200078e000e */
[----:B------:R-:W-:Y:S01]  /*e300*/  SHF.R.U64 R49, R10, 0x10, R11 ;  /* 0x000000100a317819 */ /* 0x000fe2000000120b */
[----:B------:R-:W-:Y:S01]  /*e310*/  IMAD.MOV.U32 R36, RZ, RZ, R15 ;  /* 0x000000ffff247224 */ /* 0x000fe200078e000f */
[----:B------:R-:W-:Y:S01]  /*e320*/  MOV R32, R13 ;  /* 0x0000000d00207202 */ /* 0x000fe20000000f00 */
[----:B------:R-:W-:Y:S01]  /*e330*/  IMAD.MOV.U32 R38, RZ, RZ, R25 ;  /* 0x000000ffff267224 */ /* 0x000fe200078e0019 */
[----:B------:R-:W-:Y:S01]  /*e340*/  SHF.R.U64 R40, R12, 0x10, R13 ;  /* 0x000000100c287819 */ /* 0x000fe2000000120d */
[----:B------:R-:W-:Y:S01]  /*e350*/  IMAD.MOV.U32 R8, RZ, RZ, R11 ;  /* 0x000000ffff087224 */ /* 0x000fe200078e000b */
[----:B------:R-:W-:Y:S01]  /*e360*/  SHF.R.U32.HI R41, RZ, 0x10, R13 ;  /* 0x00000010ff297819 */ /* 0x000fe2000001160d */
[----:B------:R-:W-:Y:S01]  /*e370*/  IMAD.MOV.U32 R9, RZ, RZ, R4 ;  /* 0x000000ffff097224 */ /* 0x000fe200078e0004 */
[----:B------:R-:W-:-:S02]  /*e380*/  SHF.R.U64 R42, R14, 0x10, R15 ;  /* 0x000000100e2a7819 */ /* 0x000fc4000000120f */
[----:B------:R-:W-:Y:S02]  /*e390*/  SHF.R.U32.HI R43, RZ, 0x10, R15 ;  /* 0x00000010ff2b7819 */ /* 0x000fe4000001160f */
[----:B------:R-:W-:Y:S02]  /*e3a0*/  SHF.R.U32.HI R45, RZ, 0x10, R25 ;  /* 0x00000010ff2d7819 */ /* 0x000fe40000011619 */
[----:B------:R-:W-:Y:S02]  /*e3b0*/  MOV R39, R27 ;  /* 0x0000001b00277202 */ /* 0x000fe40000000f00 */
[--C-:B------:R-:W-:Y:S02]  /*e3c0*/  SHF.R.U64 R26, R26, 0x10, R27.reuse ;  /* 0x000000101a1a7819 */ /* 0x100fe4000000121b */
[----:B------:R-:W-:Y:S02]  /*e3d0*/  SHF.R.U32.HI R46, RZ, 0x10, R27 ;  /* 0x00000010ff2e7819 */ /* 0x000fe4000001161b */
[----:B------:R-:W-:-:S02]  /*e3e0*/  SHF.R.U32.HI R50, RZ, 0x10, R11 ;  /* 0x00000010ff327819 */ /* 0x000fc4000001160b */
[----:B------:R-:W-:Y:S02]  /*e3f0*/  MOV R10, R5 ;  /* 0x00000005000a7202 */ /* 0x000fe40000000f00 */
[--C-:B------:R-:W-:Y:S02]  /*e400*/  SHF.R.U64 R51, R4, 0x10, R5.reuse ;  /* 0x0000001004337819 */ /* 0x100fe40000001205 */
[----:B------:R-:W-:Y:S01]  /*e410*/  SHF.R.U32.HI R52, RZ, 0x10, R5 ;  /* 0x00000010ff347819 */ /* 0x000fe20000011605 */
[----:B------:R-:W-:Y:S06]  /*e420*/  BRA.DIV UR4, `(.L_x_621) ;  /* 0x0000016e04ac7947 */ /* 0x000fec000b800000 */
.L_x_805:
[----:B------:R-:W2:Y:S01]  /*e430*/  LDL R5, [R1+0x70] ;  /* 0x0000700001057983 */ /* 0x000ea20000100800 */
[----:B------:R-:W-:Y:S01]  /*e440*/  UMOV UR4, 0xffffffff ;  /* 0xffffffff00047882 */ /* 0x000fe20000000000 */
[----:B--2---:R-:W-:Y:S02]  /*e450*/  LEA.HI R4, R5, R5, RZ, 0x1 ;  /* 0x0000000505047211 */ /* 0x004fe400078f08ff */
[----:B------:R-:W-:Y:S05]  /*e460*/  BRA.DIV UR4, `(.L_x_622) ;  /* 0x0000016e04c47947 */ /* 0x000fea000b800000 */
.L_x_808:
[----:B------:R-:W-:Y:S01]  /*e470*/  UMOV UR4, 0xffffffff ;  /* 0xffffffff00047882 */ /* 0x000fe20000000000 */
[----:B------:R-:W-:Y:S02]  /*e480*/  LOP3.LUT R4, R4, 0xfffffffe, RZ, 0xc0, !PT ;  /* 0xfffffffe04047812 */ /* 0x000fe400078ec0ff */
[----:B------:R-:W-:Y:S05]  /*e490*/  BRA.DIV UR4, `(.L_x_623) ;  /* 0x0000016e04e07947 */ /* 0x000fea000b800000 */
.L_x_811:
[----:B------:R-:W-:Y:S01]  /*e4a0*/  UMOV UR4, 0xffffffff ;  /* 0xffffffff00047882 */ /* 0x000fe20000000000 */
[----:B------:R-:W-:Y:S02]  /*e4b0*/  IMAD.IADD R4, R5, 0x1, -R4 ;  /* 0x0000000105047824 */ /* 0x000fe400078e0a04 */
[----:B------:R-:W-:Y:S05]  /*e4c0*/  BRA.DIV UR4, `(.L_x_624) ;  /* 0x0000016e04fc7947 */ /* 0x000fea000b800000 */
.L_x_814:
[----:B------:R-:W-:Y:S01]  /*e4d0*/  SHF.L.U32 R5, R4, 0x1f, RZ ;  /* 0x0000001f04057819 */ /* 0x000fe200000006ff */
[----:B------:R-:W-:Y:S01]  /*e4e0*/  IMAD.MOV.U32 R25, RZ, RZ, R6 ;  /* 0x000000ffff197224 */ /* 0x000fe200078e0006 */
[----:B------:R-:W-:Y:S01]  /*e4f0*/  MOV R4, R7 ;  /* 0x0000000700047202 */ /* 0x000fe20000000f00 */
[----:B------:R-:W-:Y:S01]  /*e500*/  BSSY B1, `(.L_x_625) ;  /* 0x0000017000017945 */ /* 0x000fe20003800000 */
[----:B------:R-:W0:Y:S01]  /*e510*/  SYNCS.PHASECHK.TRANS64.TRYWAIT P0, [R16+URZ+0x38800], R5 ;  /* 0x03880005100075a7 */ /* 0x000e22000800017f */
[----:B------:R-:W-:Y:S02]  /*e520*/  SHF.R.U64 R6, R6, 0x10, R7 ;  /* 0x0000001006067819 */ /* 0x000fe40000001207 */
[----:B------:R-:W-:Y:S02]  /*e530*/  SHF.R.S32.HI R28, RZ, 0x1f, R213 ;  /* 0x0000001fff1c7819 */ /* 0x000fe400000114d5 */
[----:B------:R-:W-:Y:S02]  /*e540*/  PRMT R27, R20, 0x5410, R32 ;  /* 0x00005410141b7816 */ /* 0x000fe40000000020 */
[----:B------:R-:W-:-:S02]  /*e550*/  PRMT R31, R34, 0x5410, R36 ;  /* 0x00005410221f7816 */ /* 0x000fc40000000024 */
[----:B------:R-:W-:Y:S02]  /*e560*/  PRMT R15, R24, 0x5410, R39 ;  /* 0x00005410180f7816 */ /* 0x000fe40000000027 */
[----:B------:R-:W-:Y:S02]  /*e570*/  PRMT R20, R26, 0x5410, R46 ;  /* 0x000054101a147816 */ /* 0x000fe4000000002e */
[----:B------:R-:W-:Y:S02]  /*e580*/  PRMT R33, R33, 0x5410, R21 ;  /* 0x0000541021217816 */ /* 0x000fe40000000015 */
[----:B------:R-:W-:Y:S02]  /*e590*/  SHF.R.U32.HI R7, RZ, 0x10, R7 ;  /* 0x00000010ff077819 */ /* 0x000fe40000011607 */
        /* <DEDUP_REMOVED lines=11> */
[----:B------:R-:W-:Y:S01]  /*e650*/  LEA.HI R30, R28, R213, RZ, 0x3 ;  /* 0x000000d51c1e7211 */ /* 0x000fe200078f18ff */
[----:B0-----:R-:W-:Y:S06]  /*e660*/  @!P0 BRA `(.L_x_626) ;  /* 0x0000016c00bc8947 */ /* 0x001fec0003800000 */
.L_x_815:
[----:B------:R-:W-:Y:S05]  /*e670*/  BSYNC B1 ;  /* 0x0000000000017941 */ /* 0x000fea0003800000 */
.L_x_625:
[----:B------:R-:W-:Y:S01]  /*e680*/  BSSY B1, `(.L_x_627) ;  /* 0x00000bf000017945 */ /* 0x000fe20003800000 */
[----:B------:R-:W-:Y:S02]  /*e690*/  PRMT R26, R26, 0x5410, R7 ;  /* 0x000054101a1a7816 */ /* 0x000fe40000000007 */
[----:B------:R-:W-:Y:S01]  /*e6a0*/  SHF.R.S32.HI R12, RZ, 0x3, R30 ;  /* 0x00000003ff0c7819 */ /* 0x000fe2000001141e */
[----:B------:R-:W-:Y:S06]  /*e6b0*/  @P1 BRA `(.L_x_628) ;  /* 0x0000000800ec1947 */ /* 0x000fec0003800000 */
[----:B------:R-:W1:Y:S01]  /*e6c0*/  LDC R59, c[0x0][0x3d4] ;  /* 0x0000f500ff3b7b82 */ /* 0x000e620000000800 */
[----:B------:R-:W-:Y:S01]  /*e6d0*/  BSSY B2, `(.L_x_629) ;  /* 0x000005a000027945 */ /* 0x000fe20003800000 */
[-C--:B-1----:R-:W-:Y:S02]  /*e6e0*/  ISETP.GE.AND P0, PT, R212, R59.reuse, PT ;  /* 0x0000003bd400720c */ /* 0x082fe40003f06270 */
[----:B------:R-:W-:-:S11]  /*e6f0*/  ISETP.GE.AND P1, PT, R213, R59, PT ;  /* 0x0000003bd500720c */ /* 0x000fd60003f26270 */
[----:B------:R-:W-:Y:S05]  /*e700*/  @P0 BRA `(.L_x_630) ;  /* 0x0000000400580947 */ /* 0x000fea0003800000 */
[----:B------:R-:W-:Y:S01]  /*e710*/  LEA.HI R4, R59, R220, RZ, 0x1d ;  /* 0x000000dc3b047211 */ /* 0x000fe200078fe8ff */
[----:B------:R-:W-:Y:S02]  /*e720*/  HADD2.F32 R49, -RZ, R33.H0_H0 ;  /* 0x20000021ff317230 */ /* 0x000fe40000004100 */
[----:B------:R-:W-:Y:S01]  /*e730*/  HADD2.F32 R47, -RZ, R27.H0_H0 ;  /* 0x2000001bff2f7230 */ /* 0x000fe20000004100 */
[----:B0-----:R-:W-:Y:S01]  /*e740*/  SHF.R.S32.HI R5, RZ, 0x1f, R4 ;  /* 0x0000001fff057819 */ /* 0x001fe20000011404 */
[----:B------:R-:W-:Y:S02]  /*e750*/  IMAD.SHL.U32 R6, R4, 0x8, RZ ;  /* 0x0000000804067824 */ /* 0x000fe400078e00ff */
[----:B------:R-:W-:Y:S01]  /*e760*/  HADD2.F32 R51, -RZ, R34.H0_H0 ;  /* 0x20000022ff337230 */ /* 0x000fe20000004100 */
[----:B------:R-:W-:Y:S02]  /*e770*/  LEA.HI R4, R5, R4, RZ, 0x3 ;  /* 0x0000000405047211 */ /* 0x000fe400078f18ff */
[----:B------:R-:W-:-:S03]  /*e780*/  LOP3.LUT R5, R235, 0x38, R6, 0xf8, !PT ;  /* 0x00000038eb057812 */ /* 0x000fc600078ef806 */
[----:B------:R-:W-:Y:S01]  /*e790*/  IMAD.SHL.U32 R4, R4, 0x400, RZ ;  /* 0x0000040004047824 */ /* 0x000fe200078e00ff */
[----:B------:R-:W-:-:S04]  /*e7a0*/  LOP3.LUT R9, R5, R236, RZ, 0x3c, !PT ;  /* 0x000000ec05097212 */ /* 0x000fc800078e3cff */
[----:B------:R-:W-:Y:S02]  /*e7b0*/  LOP3.LUT R8, R4, 0x7fffe000, RZ, 0xc0, !PT ;  /* 0x7fffe00004087812 */ /* 0x000fe400078ec0ff */
[----:B------:R-:W0:Y:S02]  /*e7c0*/  LDS.128 R4, [R3] ;  /* 0x0000000003047984 */ /* 0x000e240000000c00 */
[----:B------:R-:W-:-:S04]  /*e7d0*/  IADD3 R9, R9, R8, R237 ;  /* 0x0000000809097210 */ /* 0x000fc80007ffe0ed */
[----:B------:R-:W-:-:S05]  /*e7e0*/  LEA R37, R9, R16, 0x1 ;  /* 0x0000001009257211 */ /* 0x000fca00078e08ff */
[----:B------:R-:W1:Y:S01]  /*e7f0*/  LDS.128 R8, [R37+0x14400] ;  /* 0x0144000025087984 */ /* 0x000e620000000c00 */
[--C-:B0-----:R-:W-:Y:S02]  /*e800*/  HADD2.F32 R38, -RZ, R4.reuse.H0_H0 ;  /* 0x20000004ff267230 */ /* 0x101fe40000004100 */
[----:B------:R-:W-:Y:S02]  /*e810*/  HADD2.F32 R4, -RZ, R4.H1_H1 ;  /* 0x30000004ff047230 */ /* 0x000fe40000004100 */
[--C-:B------:R-:W-:Y:S02]  /*e820*/  HADD2.F32 R39, -RZ, R5.reuse.H0_H0 ;  /* 0x20000005ff277230 */ /* 0x100fe40000004100 */
[----:B------:R-:W-:Y:S02]  /*e830*/  HADD2.F32 R5, -RZ, R5.H1_H1 ;  /* 0x30000005ff057230 */ /* 0x000fe40000004100 */
[--C-:B------:R-:W-:Y:S02]  /*e840*/  HADD2.F32 R40, -RZ, R6.reuse.H0_H0 ;  /* 0x20000006ff287230 */ /* 0x100fe40000004100 */
[----:B------:R-:W-:-:S02]  /*e850*/  HADD2.F32 R6, -RZ, R6.H1_H1 ;  /* 0x30000006ff067230 */ /* 0x000fc40000004100 */
[--C-:B-1----:R-:W-:Y:S02]  /*e860*/  HADD2.F32 R42, -RZ, R8.reuse.H0_H0 ;  /* 0x20000008ff2a7230 */ /* 0x102fe40000004100 */
[----:B------:R-:W-:Y:S02]  /*e870*/  HADD2.F32 R8, -RZ, R8.H1_H1 ;  /* 0x30000008ff087230 */ /* 0x000fe40000004100 */
[----:B------:R-:W-:Y:S02]  /*e880*/  HADD2.F32 R43, -RZ, R9.H0_H0 ;  /* 0x20000009ff2b7230 */ /* 0x000fe40000004100 */
[C---:B------:R-:W-:Y:S01]  /*e890*/  FMUL.FTZ R53, R42.reuse, R49 ;  /* 0x000000312a357220 */ /* 0x040fe20000410000 */
[----:B------:R-:W-:Y:S01]  /*e8a0*/  FMUL.FTZ R55, R42, R47 ;  /* 0x0000002f2a377220 */ /* 0x000fe20000410000 */
[----:B------:R-:W-:Y:S02]  /*e8b0*/  HADD2.F32 R42, -RZ, R33.H1_H1 ;  /* 0x30000021ff2a7230 */ /* 0x000fe40000004100 */
[----:B------:R-:W-:Y:S01]  /*e8c0*/  FMUL.FTZ R57, R8, R51 ;  /* 0x0000003308397220 */ /* 0x000fe20000410000 */
[----:B------:R-:W-:Y:S01]  /*e8d0*/  FFMA.FTZ R53, R38, R47, -R53 ;  /* 0x0000002f26357223 */ /* 0x000fe20000010835 */
[----:B------:R-:W-:-:S02]  /*e8e0*/  HADD2.F32 R47, -RZ, R29.H0_H0 ;  /* 0x2000001dff2f7230 */ /* 0x000fc40000004100 */
[----:B------:R-:W-:Y:S01]  /*e8f0*/  FFMA.FTZ R55, R38, R49, R55 ;  /* 0x0000003126377223 */ /* 0x000fe20000010037 */
[----:B------:R-:W-:Y:S02]  /*e900*/  HADD2.F32 R38, -RZ, R27.H1_H1 ;  /* 0x3000001bff267230 */ /* 0x000fe40000004100 */
[C---:B------:R-:W-:Y:S01]  /*e910*/  FMUL.FTZ R50, R43.reuse, R42 ;  /* 0x0000002a2b327220 */ /* 0x040fe20000410000 */
[----:B------:R-:W-:Y:S02]  /*e920*/  HADD2.F32 R9, -RZ, R9.H1_H1 ;  /* 0x30000009ff097230 */ /* 0x000fe40000004100 */
[-C--:B------:R-:W-:Y:S01]  /*e930*/  FMUL.FTZ R49, R8, R47.reuse ;  /* 0x0000002f08317220 */ /* 0x080fe20000410000 */
[C---:B------:R-:W-:Y:S01]  /*e940*/  FFMA.FTZ R46, R4.reuse, R47, -R57 ;  /* 0x0000002f042e7223 */ /* 0x040fe20000010839 */
[----:B------:R-:W-:Y:S01]  /*e950*/  FMUL.FTZ R43, R43, R38 ;  /* 0x000000262b2b7220 */ /* 0x000fe20000410000 */
[----:B------:R-:W-:Y:S02]  /*e960*/  HADD2.F32 R8, -RZ, R34.H1_H1 ;  /* 0x30000022ff087230 */ /* 0x000fe40000004100 */
[----:B------:R-:W-:Y:S01]  /*e970*/  FFMA.FTZ R48, R4, R51, R49 ;  /* 0x0000003304307223 */ /* 0x000fe20000010031 */
[----:B------:R-:W-:-:S02]  /*e980*/  HADD2.F32 R4, -RZ, R29.H1_H1 ;  /* 0x3000001dff047230 */ /* 0x000fc40000004100 */
[C---:B------:R-:W-:Y:S01]  /*e990*/  FFMA.FTZ R42, R39.reuse, R42, R43 ;  /* 0x0000002a272a7223 */ /* 0x040fe2000001002b */
[--C-:B------:R-:W-:Y:S02]  /*e9a0*/  HADD2.F32 R44, -RZ, R10.reuse.H0_H0 ;  /* 0x2000000aff2c7230 */ /* 0x100fe40000004100 */
[----:B------:R-:W-:Y:S01]  /*e9b0*/  FFMA.FTZ R50, R39, R38, -R50 ;  /* 0x0000002627327223 */ /* 0x000fe20000010832 */
[----:B------:R-:W-:Y:S02]  /*e9c0*/  HADD2.F32 R43, -RZ, R35.H0_H0 ;  /* 0x20000023ff2b7230 */ /* 0x000fe40000004100 */
[C---:B------:R-:W-:Y:S01]  /*e9d0*/  FMUL.FTZ R38, R9.reuse, R8 ;  /* 0x0000000809267220 */ /* 0x040fe20000410000 */
[----:B------:R-:W-:Y:S02]  /*e9e0*/  HADD2.F32 R39, -RZ, R31.H0_H0 ;  /* 0x2000001fff277230 */ /* 0x000fe40000004100 */
[----:B------:R-:W-:Y:S01]  /*e9f0*/  FMUL.FTZ R52, R9, R4 ;  /* 0x0000000409347220 */ /* 0x000fe20000410000 */
[----:B------:R-:W-:-:S02]  /*ea00*/  HADD2.F32 R10, -RZ, R10.H1_H1 ;  /* 0x3000000aff0a7230 */ /* 0x000fc40000004100 */
[C---:B------:R-:W-:Y:S01]  /*ea10*/  FMUL.FTZ R57, R44.reuse, R43 ;  /* 0x0000002b2c397220 */ /* 0x040fe20000410000 */
[----:B------:R-:W-:Y:S02]  /*ea20*/  HADD2.F32 R47, -RZ, R36.H0_H0 ;  /* 0x20000024ff2f7230 */ /* 0x000fe40000004100 */
[C---:B------:R-:W-:Y:S01]  /*ea30*/  FFMA.FTZ R49, R5.reuse, R4, -R38 ;  /* 0x0000000405317223 */ /* 0x040fe20000010826 */
[----:B------:R-:W-:Y:S02]  /*ea40*/  HADD2.F32 R9, -RZ, R32.H0_H0 ;  /* 0x20000020ff097230 */ /* 0x000fe40000004100 */
[-C--:B------:R-:W-:Y:S01]  /*ea50*/  FMUL.FTZ R44, R44, R39.reuse ;  /* 0x000000272c2c7220 */ /* 0x080fe20000410000 */
[----:B------:R-:W-:Y:S01]  /*ea60*/  FFMA.FTZ R51, R5, R8, R52 ;  /* 0x0000000805337223 */ /* 0x000fe20000010034 */
[----:B------:R-:W-:Y:S01]  /*ea70*/  FFMA.FTZ R57, R40, R39, -R57 ;  /* 0x0000002728397223 */ /* 0x000fe20000010839 */
[--C-:B------:R-:W-:Y:S02]  /*ea80*/  HADD2.F32 R45, -RZ, R11.reuse.H0_H0 ;  /* 0x2000000bff2d7230 */ /* 0x100fe40000004100 */
[C---:B------:R-:W-:Y:S01]  /*ea90*/  FMUL.FTZ R5, R10.reuse, R47 ;  /* 0x0000002f0a057220 */ /* 0x040fe20000410000 */
[----:B------:R-:W-:Y:S01]  /*eaa0*/  FMUL.FTZ R39, R10, R9 ;  /* 0x000000090a277220 */ /* 0x000fe20000410000 */
[----:B------:R-:W-:-:S02]  /*eab0*/  HADD2.F32 R11, -RZ, R11.H1_H1 ;  /* 0x3000000bff0b7230 */ /* 0x000fc40000004100 */
[----:B------:R-:W-:Y:S01]  /*eac0*/  FFMA.FTZ R44, R40, R43, R44 ;  /* 0x0000002b282c7223 */ /* 0x000fe2000001002c */
[----:B------:R-:W-:Y:S02]  /*ead0*/  HADD2.F32 R10, -RZ, R35.H1_H1 ;  /* 0x30000023ff0a7230 */ /* 0x000fe40000004100 */
[C---:B------:R-:W-:Y:S01]  /*eae0*/  FFMA.FTZ R40, R6.reuse, R9, -R5 ;  /* 0x0000000906287223 */ /* 0x040fe20000010805 */
[----:B------:R-:W-:Y:S02]  /*eaf0*/  HADD2.F32 R38, -RZ, R36.H1_H1 ;  /* 0x30000024ff267230 */ /* 0x000fe40000004100 */
[----:B------:R-:W-:Y:S01]  /*eb00*/  FFMA.FTZ R39, R6, R47, R39 ;  /* 0x0000002f06277223 */ /* 0x000fe20000010027 */
[----:B------:R-:W-:Y:S02]  /*eb10*/  HADD2.F32 R4, -RZ, R31.H1_H1 ;  /* 0x3000001fff047230 */ /* 0x000fe40000004100 */
[----:B------:R-:W-:Y:S01]  /*eb20*/  FMUL.FTZ R6, R45, R10 ;  /* 0x0000000a2d067220 */ /* 0x000fe20000410000 */
[----:B------:R-:W-:-:S02]  /*eb30*/  HADD2.F32 R8, -RZ, R32.H1_H1 ;  /* 0x30000020ff087230 */ /* 0x000fc40000004100 */
[----:B------:R-:W-:Y:S01]  /*eb40*/  FMUL.FTZ R52, R11, R38 ;  /* 0x000000260b347220 */ /* 0x000fe20000410000 */
[--C-:B------:R-:W-:Y:S02]  /*eb50*/  HADD2.F32 R41, -RZ, R7.reuse.H0_H0 ;  /* 0x20000007ff297230 */ /* 0x100fe40000004100 */
[----:B------:R-:W-:Y:S01]  /*eb60*/  FMUL.FTZ R45, R45, R4 ;  /* 0x000000042d2d7220 */ /* 0x000fe20000410000 */
[----:B------:R-:W-:Y:S02]  /*eb70*/  HADD2.F32 R7, -RZ, R7.H1_H1 ;  /* 0x30000007ff077230 */ /* 0x000fe40000004100 */
[----:B------:R-:W-:Y:S01]  /*eb80*/  FMUL.FTZ R5, R11, R8 ;  /* 0x000000080b057220 */ /* 0x000fe20000410000 */
[----:B------:R-:W-:Y:S01]  /*eb90*/  F2FP.F16.F32.PACK_AB R9, R51, R42 ;  /* 0x0000002a3309723e */ /* 0x000fe200000000ff */
[C---:B------:R-:W-:Y:S01]  /*eba0*/  FFMA.FTZ R11, R41.reuse, R4, -R6 ;  /* 0x00000004290b7223 */ /* 0x040fe20000010806 */
[----:B------:R-:W-:Y:S01]  /*ebb0*/  FFMA.FTZ R45, R41, R10, R45 ;  /* 0x0000000a292d7223 */ /* 0x000fe2000001002d */
[C---:B------:R-:W-:Y:S01]  /*ebc0*/  FFMA.FTZ R52, R7.reuse, R8, -R52 ;  /* 0x0000000807347223 */ /* 0x040fe20000010834 */
[----:B------:R-:W-:Y:S01]  /*ebd0*/  FFMA.FTZ R38, R7, R38, R5 ;  /* 0x0000002607267223 */ /* 0x000fe20000010005 */
[----:B------:R-:W-:-:S02]  /*ebe0*/  F2FP.F16.F32.PACK_AB R4, R46, R53 ;  /* 0x000000352e04723e */ /* 0x000fc400000000ff */
[----:B------:R-:W-:Y:S02]  /*ebf0*/  F2FP.F16.F32.PACK_AB R5, R49, R50 ;  /* 0x000000323105723e */ /* 0x000fe400000000ff */
[----:B------:R-:W-:Y:S02]  /*ec00*/  F2FP.F16.F32.PACK_AB R6, R40, R57 ;  /* 0x000000392806723e */ /* 0x000fe400000000ff */
[----:B------:R-:W-:Y:S02]  /*ec10*/  F2FP.F16.F32.PACK_AB R7, R52, R11 ;  /* 0x0000000b3407723e */ /* 0x000fe400000000ff */
[----:B------:R-:W-:Y:S02]  /*ec20*/  F2FP.F16.F32.PACK_AB R8, R48, R55 ;  /* 0x000000373008723e */ /* 0x000fe400000000ff */
[----:B------:R-:W-:Y:S01]  /*ec30*/  F2FP.F16.F32.PACK_AB R10, R39, R44 ;  /* 0x0000002c270a723e */ /* 0x000fe200000000ff */
[----:B------:R1:W-:Y:S01]  /*ec40*/  STS.128 [R3], R4 ;  /* 0x0000000403007388 */ /* 0x0003e20000000c00 */
[----:B------:R-:W-:-:S05]  /*ec50*/  F2FP.F16.F32.PACK_AB R11, R38, R45 ;  /* 0x0000002d260b723e */ /* 0x000fca00000000ff */
[----:B------:R1:W-:Y:S02]  /*ec60*/  STS.128 [R37+0x14400], R8 ;  /* 0x0144000825007388 */ /* 0x0003e40000000c00 */
.L_x_630:
[----:B------:R-:W-:Y:S05]  /*ec70*/  BSYNC B2 ;  /* 0x0000000000027941 */ /* 0x000fea0003800000 */
.L_x_629:
[----:B------:R-:W-:Y:S05]  /*ec80*/  @P1 BRA `(.L_x_628) ;  /* 0x0000000400781947 */ /* 0x000fea0003800000 */
[----:B-1----:R-:W2:Y:S01]  /*ec90*/  LDL R7, [R1+0x6c] ;  /* 0x00006c0001077983 */ /* 0x002ea20000100800 */
[----:B------:R-:W-:Y:S01]  /*eca0*/  LEA.HI R4, R28, R213, RZ, 0x6 ;  /* 0x000000d51c047211 */ /* 0x000fe200078f30ff */
[----:B------:R-:W-:Y:S01]  /*ecb0*/  HADD2.F32 R46, -RZ, R13.H0_H0 ;  /* 0x2000000dff2e7230 */ /* 0x000fe20000004100 */
[----:B------:R-:W-:Y:S01]  /*ecc0*/  LEA.HI R3, R59, R12, RZ, 0x1d ;  /* 0x0000000c3b037211 */ /* 0x000fe200078fe8ff */
[--C-:B------:R-:W-:Y:S01]  /*ecd0*/  HADD2.F32 R48, -RZ, R21.reuse.H0_H0 ;  /* 0x20000015ff307230 */ /* 0x100fe20000004100 */
[----:B0-----:R-:W-:Y:S01]  /*ece0*/  LOP3.LUT R5, R235, 0x38, R30, 0xf8, !PT ;  /* 0x00000038eb057812 */ /* 0x001fe200078ef81e */
[----:B------:R-:W-:Y:S01]  /*ecf0*/  IMAD.SHL.U32 R4, R4, 0x80, RZ ;  /* 0x0000008004047824 */ /* 0x000fe200078e00ff */
[----:B------:R-:W-:Y:S01]  /*ed00*/  SHF.R.S32.HI R6, RZ, 0x1f, R3 ;  /* 0x0000001fff067819 */ /* 0x000fe20000011403 */
[----:B------:R-:W-:Y:S01]  /*ed10*/  HADD2.F32 R45, -RZ, R24.H0_H0 ;  /* 0x20000018ff2d7230 */ /* 0x000fe20000004100 */
[----:B------:R-:W-:Y:S01]  /*ed20*/  LOP3.LUT R5, R5, R236, RZ, 0x3c, !PT ;  /* 0x000000ec05057212 */ /* 0x000fe200078e3cff */
[----:B------:R-:W-:Y:S01]  /*ed30*/  HADD2.F32 R47, -RZ, R21.H1_H1 ;  /* 0x30000015ff2f7230 */ /* 0x000fe20000004100 */
[----:B------:R-:W-:Y:S01]  /*ed40*/  LOP3.LUT R8, R4, 0xffffe000, RZ, 0xc0, !PT ;  /* 0xffffe00004087812 */ /* 0x000fe200078ec0ff */
[----:B------:R-:W-:Y:S01]  /*ed50*/  IMAD.SHL.U32 R4, R3, 0x8, RZ ;  /* 0x0000000803047824 */ /* 0x000fe200078e00ff */
[----:B------:R-:W-:-:S02]  /*ed60*/  LEA.HI R6, R6, R3, RZ, 0x3 ;  /* 0x0000000306067211 */ /* 0x000fc400078f18ff */
[----:B------:R-:W-:Y:S02]  /*ed70*/  IADD3 R5, R5, R8, R237 ;  /* 0x0000000805057210 */ /* 0x000fe40007ffe0ed */
[----:B------:R-:W-:Y:S02]  /*ed80*/  LOP3.LUT R3, R235, 0x38, R4, 0xf8, !PT ;  /* 0x00000038eb037812 */ /* 0x000fe400078ef804 */
[----:B------:R-:W-:Y:S02]  /*ed90*/  SHF.L.U32 R6, R6, 0xa, RZ ;  /* 0x0000000a06067819 */ /* 0x000fe400000006ff */
[----:B------:R-:W-:Y:S02]  /*eda0*/  LOP3.LUT R3, R3, R236, RZ, 0x3c, !PT ;  /* 0x000000ec03037212 */ /* 0x000fe400078e3cff */
[----:B------:R-:W-:-:S04]  /*edb0*/  LOP3.LUT R8, R6, 0x7fffe000, RZ, 0xc0, !PT ;  /* 0x7fffe00006087812 */ /* 0x000fc800078ec0ff */
[----:B------:R-:W-:-:S05]  /*edc0*/  IADD3 R3, R3, R8, R237 ;  /* 0x0000000803037210 */ /* 0x000fca0007ffe0ed */
[----:B------:R-:W-:-:S05]  /*edd0*/  IMAD R3, R3, 0x2, R16 ;  /* 0x0000000203037824 */ /* 0x000fca00078e0210 */
[----:B------:R-:W0:Y:S02]  /*ede0*/  LDS.128 R8, [R3+0x14400] ;  /* 0x0144000003087984 */ /* 0x000e240000000c00 */
[--C-:B0-----:R-:W-:Y:S02]  /*edf0*/  HADD2.F32 R41, -RZ, R8.reuse.H0_H0 ;  /* 0x20000008ff297230 */ /* 0x101fe40000004100 */
[----:B------:R-:W-:Y:S02]  /*ee00*/  HADD2.F32 R8, -RZ, R8.H1_H1 ;  /* 0x30000008ff087230 */ /* 0x000fe40000004100 */
[----:B------:R-:W-:Y:S02]  /*ee10*/  HADD2.F32 R42, -RZ, R9.H0_H0 ;  /* 0x20000009ff2a7230 */ /* 0x000fe40000004100 */
[C---:B------:R-:W-:Y:S01]  /*ee20*/  FMUL.FTZ R50, R41.reuse, R48 ;  /* 0x0000003029327220 */ /* 0x040fe20000410000 */
[----:B------:R-:W-:Y:S01]  /*ee30*/  FMUL.FTZ R52, R41, R46 ;  /* 0x0000002e29347220 */ /* 0x000fe20000410000 */
[----:B------:R-:W-:-:S02]  /*ee40*/  HADD2.F32 R41, -RZ, R14.H0_H0 ;  /* 0x2000000eff297230 */ /* 0x000fc40000004100 */
[C---:B------:R-:W-:Y:S01]  /*ee50*/  FMUL.FTZ R49, R8.reuse, R45 ;  /* 0x0000002d08317220 */ /* 0x040fe20000410000 */
[----:B------:R-:W-:Y:S02]  /*ee60*/  HADD2.F32 R9, -RZ, R9.H1_H1 ;  /* 0x30000009ff097230 */ /* 0x000fe40000004100 */
[--C-:B------:R-:W-:Y:S02]  /*ee70*/  HADD2.F32 R43, -RZ, R10.reuse.H0_H0 ;  /* 0x2000000aff2b7230 */ /* 0x100fe40000004100 */
[----:B------:R-:W-:Y:S01]  /*ee80*/  FMUL.FTZ R51, R8, R41 ;  /* 0x0000002908337220 */ /* 0x000fe20000410000 */
[----:B------:R-:W-:Y:S02]  /*ee90*/  HADD2.F32 R8, -RZ, R15.H0_H0 ;  /* 0x2000000fff087230 */ /* 0x000fe40000004100 */
[----:B------:R-:W-:Y:S02]  /*eea0*/  HADD2.F32 R10, -RZ, R10.H1_H1 ;  /* 0x3000000aff0a7230 */ /* 0x000fe40000004100 */
[----:B------:R-:W-:-:S02]  /*eeb0*/  HADD2.F32 R44, -RZ, R11.H0_H0 ;  /* 0x2000000bff2c7230 */ /* 0x000fc40000004100 */
[----:B------:R-:W-:Y:S02]  /*eec0*/  HADD2.F32 R11, -RZ, R11.H1_H1 ;  /* 0x3000000bff0b7230 */ /* 0x000fe40000004100 */
[----:B--2---:R-:W-:-:S05]  /*eed0*/  IMAD R53, R5, 0x2, R7 ;  /* 0x0000000205357824 */ /* 0x004fca00078e0207 */
[----:B------:R-:W0:Y:S02]  /*eee0*/  LDS.128 R4, [R53] ;  /* 0x0000000035047984 */ /* 0x000e240000000c00 */
[--C-:B0-----:R-:W-:Y:S02]  /*eef0*/  HADD2.F32 R37, -RZ, R4.reuse.H0_H0 ;  /* 0x20000004ff257230 */ /* 0x101fe40000004100 */
[----:B------:R-:W-:Y:S02]  /*ef00*/  HADD2.F32 R4, -RZ, R4.H1_H1 ;  /* 0x30000004ff047230 */ /* 0x000fe40000004100 */
[----:B------:R-:W-:Y:S02]  /*ef10*/  HADD2.F32 R38, -RZ, R5.H0_H0 ;  /* 0x20000005ff267230 */ /* 0x000fe40000004100 */
[C---:B------:R-:W-:Y:S01]  /*ef20*/  FFMA.FTZ R50, R37.reuse, R46, -R50 ;  /* 0x0000002e25327223 */ /* 0x040fe20000010832 */
[----:B------:R-:W-:Y:S01]  /*ef30*/  FFMA.FTZ R52, R37, R48, R52 ;  /* 0x0000003025347223 */ /* 0x000fe20000010034 */
[----:B------:R-:W-:-:S02]  /*ef40*/  HADD2.F32 R37, -RZ, R13.H1_H1 ;  /* 0x3000000dff257230 */ /* 0x000fc40000004100 */
[----:B------:R-:W-:Y:S01]  /*ef50*/  FFMA.FTZ R49, R4, R41, -R49 ;  /* 0x0000002904317223 */ /* 0x000fe20000010831 */
[----:B------:R-:W-:Y:S01]  /*ef60*/  FMUL.FTZ R41, R42, R47 ;  /* 0x0000002f2a297220 */ /* 0x000fe20000410000 */
[----:B------:R-:W-:Y:S02]  /*ef70*/  HADD2.F32 R46, -RZ, R24.H1_H1 ;  /* 0x30000018ff2e7230 */ /* 0x000fe40000004100 */
[----:B------:R-:W-:Y:S01]  /*ef80*/  FFMA.FTZ R51, R4, R45, R51 ;  /* 0x0000002d04337223 */ /* 0x000fe20000010033 */
[-C--:B------:R-:W-:Y:S01]  /*ef90*/  FMUL.FTZ R42, R42, R37.reuse ;  /* 0x000000252a2a7220 */ /* 0x080fe20000410000 */
[----:B------:R-:W-:Y:S02]  /*efa0*/  HADD2.F32 R4, -RZ, R14.H1_H1 ;  /* 0x3000000eff047230 */ /* 0x000fe40000004100 */
[C---:B------:R-:W-:Y:S01]  /*efb0*/  FFMA.FTZ R41, R38.reuse, R37, -R41 ;  /* 0x0000002526297223 */ /* 0x040fe20000010829 */
[----:B------:R-:W-:Y:S02]  /*efc0*/  HADD2.F32 R5, -RZ, R5.H1_H1 ;  /* 0x30000005ff057230 */ /* 0x000fe40000004100 */
[----:B------:R-:W-:Y:S01]  /*efd0*/  FFMA.FTZ R42, R38, R47, R42 ;  /* 0x0000002f262a7223 */ /* 0x000fe2000001002a */
[----:B------:R-:W-:Y:S01]  /*efe0*/  FMUL.FTZ R48, R9, R46 ;  /* 0x0000002e09307220 */ /* 0x000fe20000410000 */
[----:B------:R-:W-:-:S02]  /*eff0*/  HADD2.F32 R38, -RZ, R25.H0_H0 ;  /* 0x20000019ff267230 */ /* 0x000fc40000004100 */
[-C--:B------:R-:W-:Y:S01]  /*f000*/  FMUL.FTZ R54, R9, R4.reuse ;  /* 0x0000000409367220 */ /* 0x080fe20000410000 */
[----:B------:R-:W-:Y:S02]  /*f010*/  HADD2.F32 R37, -RZ, R26.H0_H0 ;  /* 0x2000001aff257230 */ /* 0x000fe40000004100 */
[----:B------:R-:W-:Y:S01]  /*f020*/  FFMA.FTZ R48, R5, R4, -R48 ;  /* 0x0000000405307223 */ /* 0x000fe20000010830 */
[----:B------:R-:W-:Y:S02]  /*f030*/  HADD2.F32 R39, -RZ, R6.H0_H0 ;  /* 0x20000006ff277230 */ /* 0x000fe40000004100 */
[C---:B------:R-:W-:Y:S01]  /*f040*/  FMUL.FTZ R4, R43.reuse, R38 ;  /* 0x000000262b047220 */ /* 0x040fe20000410000 */
[----:B------:R-:W-:Y:S02]  /*f050*/  HADD2.F32 R9, -RZ, R20.H0_H0 ;  /* 0x20000014ff097230 */ /* 0x000fe40000004100 */
[----:B------:R-:W-:Y:S01]  /*f060*/  FMUL.FTZ R47, R43, R8 ;  /* 0x000000082b2f7220 */ /* 0x000fe20000410000 */
[----:B------:R-:W-:-:S02]  /*f070*/  HADD2.F32 R6, -RZ, R6.H1_H1 ;  /* 0x30000006ff067230 */ /* 0x000fc40000004100 */
[----:B------:R-:W-:Y:S01]  /*f080*/  FFMA.FTZ R43, R5, R46, R54 ;  /* 0x0000002e052b7223 */ /* 0x000fe20000010036 */
[C---:B------:R-:W-:Y:S01]  /*f090*/  FMUL.FTZ R5, R10.reuse, R37 ;  /* 0x000000250a057220 */ /* 0x040fe20000410000 */
[C---:B------:R-:W-:Y:S01]  /*f0a0*/  FFMA.FTZ R45, R39.reuse, R8, -R4 ;  /* 0x00000008272d7223 */ /* 0x040fe20000010804 */
[----:B------:R-:W-:Y:S01]  /*f0b0*/  FFMA.FTZ R47, R39, R38, R47 ;  /* 0x00000026272f7223 */ /* 0x000fe2000001002f */
[-C--:B------:R-:W-:Y:S01]  /*f0c0*/  FMUL.FTZ R39, R10, R9.reuse ;  /* 0x000000090a277220 */ /* 0x080fe20000410000 */
[C---:B------:R-:W-:Y:S01]  /*f0d0*/  FFMA.FTZ R10, R6.reuse, R9, -R5 ;  /* 0x00000009060a7223 */ /* 0x040fe20000010805 */
[----:B------:R-:W-:Y:S02]  /*f0e0*/  HADD2.F32 R9, -RZ, R25.H1_H1 ;  /* 0x30000019ff097230 */ /* 0x000fe40000004100 */
[----:B------:R-:W-:Y:S02]  /*f0f0*/  HADD2.F32 R5, -RZ, R15.H1_H1 ;  /* 0x3000000fff057230 */ /* 0x000fe40000004100 */
[----:B------:R-:W-:Y:S01]  /*f100*/  FFMA.FTZ R38, R6, R37, R39 ;  /* 0x0000002506267223 */ /* 0x000fe20000010027 */
[----:B------:R-:W-:-:S02]  /*f110*/  HADD2.F32 R8, -RZ, R26.H1_H1 ;  /* 0x3000001aff087230 */ /* 0x000fc40000004100 */
[C---:B------:R-:W-:Y:S01]  /*f120*/  FMUL.FTZ R37, R44.reuse, R9 ;  /* 0x000000092c257220 */ /* 0x040fe20000410000 */
[----:B------:R-:W-:Y:S02]  /*f130*/  HADD2.F32 R4, -RZ, R20.H1_H1 ;  /* 0x30000014ff047230 */ /* 0x000fe40000004100 */
[-C--:B------:R-:W-:Y:S01]  /*f140*/  FMUL.FTZ R44, R44, R5.reuse ;  /* 0x000000052c2c7220 */ /* 0x080fe20000410000 */
[--C-:B------:R-:W-:Y:S02]  /*f150*/  HADD2.F32 R40, -RZ, R7.reuse.H0_H0 ;  /* 0x20000007ff287230 */ /* 0x100fe40000004100 */
[C---:B------:R-:W-:Y:S01]  /*f160*/  FMUL.FTZ R6, R11.reuse, R8 ;  /* 0x000000080b067220 */ /* 0x040fe20000410000 */
[----:B------:R-:W-:Y:S02]  /*f170*/  HADD2.F32 R7, -RZ, R7.H1_H1 ;  /* 0x30000007ff077230 */ /* 0x000fe40000004100 */
[-C--:B------:R-:W-:Y:S01]  /*f180*/  FMUL.FTZ R39, R11, R4.reuse ;  /* 0x000000040b277220 */ /* 0x080fe20000410000 */
        /* <DEDUP_REMOVED lines=11> */
[----:B------:R-:W-:-:S02]  /*f240*/  F2FP.F16.F32.PACK_AB R10, R38, R47 ;  /* 0x0000002f260a723e */ /* 0x000fc400000000ff */
[----:B------:R-:W-:-:S05]  /*f250*/  F2FP.F16.F32.PACK_AB R11, R44, R11 ;  /* 0x0000000b2c0b723e */ /* 0x000fca00000000ff */
[----:B------:R2:W-:Y:S02]  /*f260*/  STS.128 [R3+0x14400], R8 ;  /* 0x0144000803007388 */ /* 0x0005e40000000c00 */
.L_x_628:
[----:B------:R-:W-:Y:S05]  /*f270*/  BSYNC B1 ;  /* 0x0000000000017941 */ /* 0x000fea0003800000 */
.L_x_627:
[----:B------:R-:W-:Y:S01]  /*f280*/  ISETP.GE.AND P0, PT, R217, R0, PT ;  /* 0x00000000d900720c */ /* 0x000fe20003f06270 */
[----:B------:R-:W-:-:S12]  /*f290*/  BSSY B1, `(.L_x_631) ;  /* 0x00000c0000017945 */ /* 0x000fd80003800000 */
[----:B------:R-:W-:Y:S05]  /*f2a0*/  @P0 BRA `(.L_x_632) ;  /* 0x0000000800f80947 */ /* 0x000fea0003800000 */
[----:B------:R3:W5:Y:S01]  /*f2b0*/  LDL R59, [R1+0x6c] ;  /* 0x00006c00013b7983 */ /* 0x0007620000100800 */
[----:B------:R-:W4:Y:S01]  /*f2c0*/  LDC R51, c[0x0][0x3d4] ;  /* 0x0000f500ff337b82 */ /* 0x000f220000000800 */
[----:B------:R-:W-:Y:S01]  /*f2d0*/  BSSY B2, `(.L_x_633) ;  /* 0x000005d000027945 */ /* 0x000fe20003800000 */
[-C--:B----4-:R-:W-:Y:S02]  /*f2e0*/  ISETP.GE.AND P0, PT, R212, R51.reuse, PT ;  /* 0x00000033d400720c */ /* 0x090fe40003f06270 */
[----:B------:R-:W-:-:S11]  /*f2f0*/  ISETP.GE.AND P1, PT, R213, R51, PT ;  /* 0x00000033d500720c */ /* 0x000fd60003f26270 */
[----:B---3--:R-:W-:Y:S05]  /*f300*/  @P0 BRA `(.L_x_634) ;  /* 0x0000000400640947 */ /* 0x008fea0003800000 */
[----:B-12---:R-:W-:Y:S01]  /*f310*/  LEA.HI R3, R51, R220, RZ, 0x1d ;  /* 0x000000dc33037211 */ /* 0x006fe200078fe8ff */
[----:B------:R-:W-:Y:S01]  /*f320*/  HADD2.F32 R45, -RZ, R27.H0_H0 ;  /* 0x2000001bff2d7230 */ /* 0x000fe20000004100 */
[----:B0-----:R-:W-:Y:S01]  /*f330*/  LOP3.LUT R5, R229, 0x38, R212, 0xf8, !PT ;  /* 0x00000038e5057812 */ /* 0x001fe200078ef8d4 */
[----:B------:R-:W-:Y:S01]  /*f340*/  HADD2.F32 R47, -RZ, R33.H0_H0 ;  /* 0x20000021ff2f7230 */ /* 0x000fe20000004100 */
[----:B------:R-:W-:Y:S01]  /*f350*/  SHF.R.S32.HI R6, RZ, 0x1f, R3 ;  /* 0x0000001fff067819 */ /* 0x000fe20000011403 */
[--C-:B------:R-:W-:Y:S01]  /*f360*/  HADD2.F32 R54, -RZ, R34.reuse.H0_H0 ;  /* 0x20000022ff367230 */ /* 0x100fe20000004100 */
[----:B------:R-:W-:Y:S01]  /*f370*/  SHF.L.U32 R4, R3, 0x3, RZ ;  /* 0x0000000303047819 */ /* 0x000fe200000006ff */
[----:B------:R-:W-:Y:S01]  /*f380*/  HADD2.F32 R50, -RZ, R29.H0_H0 ;  /* 0x2000001dff327230 */ /* 0x000fe20000004100 */
[----:B------:R-:W-:Y:S01]  /*f390*/  LEA.HI R6, R6, R3, RZ, 0x3 ;  /* 0x0000000306067211 */ /* 0x000fe200078f18ff */
[----:B------:R-:W-:Y:S01]  /*f3a0*/  HADD2.F32 R56, -RZ, R33.H1_H1 ;  /* 0x30000021ff387230 */ /* 0x000fe20000004100 */
[----:B------:R-:W-:Y:S01]  /*f3b0*/  LOP3.LUT R3, R229, 0x38, R4, 0xf8, !PT ;  /* 0x00000038e5037812 */ /* 0x000fe200078ef804 */
[----:B------:R-:W-:Y:S01]  /*f3c0*/  HADD2.F32 R52, -RZ, R27.H1_H1 ;  /* 0x3000001bff347230 */ /* 0x000fe20000004100 */
[----:B------:R-:W-:Y:S01]  /*f3d0*/  LOP3.LUT R5, R233, R5, R232, 0xf6, !PT ;  /* 0x00000005e9057212 */ /* 0x000fe200078ef6e8 */
[----:B------:R-:W-:Y:S01]  /*f3e0*/  IMAD.SHL.U32 R6, R6, 0x400, RZ ;  /* 0x0000040006067824 */ /* 0x000fe200078e00ff */
[----:B------:R-:W-:Y:S01]  /*f3f0*/  LOP3.LUT R8, R3, R232, RZ, 0x3c, !PT ;  /* 0x000000e803087212 */ /* 0x000fe200078e3cff */
[----:B------:R-:W-:-:S02]  /*f400*/  HADD2.F32 R55, -RZ, R34.H1_H1 ;  /* 0x30000022ff377230 */ /* 0x000fc40000004100 */
[----:B-----5:R-:W-:Y:S01]  /*f410*/  IMAD R58, R5, 0x2, R59 ;  /* 0x00000002053a7824 */ /* 0x020fe200078e023b */
[----:B------:R-:W-:Y:S01]  /*f420*/  LOP3.LUT R3, R6, 0x7fffe000, RZ, 0xc0, !PT ;  /* 0x7fffe00006037812 */ /* 0x000fe200078ec0ff */
[----:B------:R-:W-:Y:S02]  /*f430*/  HADD2.F32 R49, -RZ, R29.H1_H1 ;  /* 0x3000001dff317230 */ /* 0x000fe40000004100 */
[----:B------:R-:W-:Y:S01]  /*f440*/  HADD2.F32 R57, -RZ, R35.H0_H0 ;  /* 0x20000023ff397230 */ /* 0x000fe20000004100 */
[----:B------:R-:W-:Y:S01]  /*f450*/  IADD3 R3, R8, R3, R233 ;  /* 0x0000000308037210 */ /* 0x000fe20007ffe0e9 */
[----:B------:R-:W0:Y:S01]  /*f460*/  LDS.128 R4, [R58] ;  /* 0x000000003a047984 */ /* 0x000e220000000c00 */
[----:B------:R-:W-:Y:S02]  /*f470*/  HADD2.F32 R53, -RZ, R31.H0_H0 ;  /* 0x2000001fff357230 */ /* 0x000fe40000004100 */
[----:B------:R-:W-:-:S05]  /*f480*/  LEA R3, R3, R16, 0x1 ;  /* 0x0000001003037211 */ /* 0x000fca00078e08ff */
[----:B------:R-:W1:Y:S01]  /*f490*/  LDS.128 R8, [R3+0x14400] ;  /* 0x0144000003087984 */ /* 0x000e620000000c00 */
[--C-:B0-----:R-:W-:Y:S02]  /*f4a0*/  HADD2.F32 R37, -RZ, R4.reuse.H0_H0 ;  /* 0x20000004ff257230 */ /* 0x101fe40000004100 */
[----:B------:R-:W-:Y:S02]  /*f4b0*/  HADD2.F32 R4, -RZ, R4.H1_H1 ;  /* 0x30000004ff047230 */ /* 0x000fe40000004100 */
[--C-:B------:R-:W-:Y:S02]  /*f4c0*/  HADD2.F32 R38, -RZ, R5.reuse.H0_H0 ;  /* 0x20000005ff267230 */ /* 0x100fe40000004100 */
[----:B------:R-:W-:Y:S02]  /*f4d0*/  HADD2.F32 R5, -RZ, R5.H1_H1 ;  /* 0x30000005ff057230 */ /* 0x000fe40000004100 */
[--C-:B-1----:R-:W-:Y:S02]  /*f4e0*/  HADD2.F32 R41, -RZ, R8.reuse.H0_H0 ;  /* 0x20000008ff297230 */ /* 0x102fe40000004100 */
[----:B------:R-:W-:-:S02]  /*f4f0*/  HADD2.F32 R8, -RZ, R8.H1_H1 ;  /* 0x30000008ff087230 */ /* 0x000fc40000004100 */
[--C-:B------:R-:W-:Y:S02]  /*f500*/  HADD2.F32 R42, -RZ, R9.reuse.H0_H0 ;  /* 0x20000009ff2a7230 */ /* 0x100fe40000004100 */
[-C--:B------:R-:W-:Y:S01]  /*f510*/  FMUL.FTZ R46, R47, R41.reuse ;  /* 0x000000292f2e7220 */ /* 0x080fe20000410000 */
[C---:B------:R-:W-:Y:S01]  /*f520*/  FMUL.FTZ R48, R45.reuse, R41 ;  /* 0x000000292d307220 */ /* 0x040fe20000410000 */
[----:B------:R-:W-:Y:S02]  /*f530*/  HADD2.F32 R9, -RZ, R9.H1_H1 ;  /* 0x30000009ff097230 */ /* 0x000fe40000004100 */
[-C--:B------:R-:W-:Y:S01]  /*f540*/  FMUL.FTZ R41, R54, R8.reuse ;  /* 0x0000000836297220 */ /* 0x080fe20000410000 */
[-C--:B------:R-:W-:Y:S01]  /*f550*/  FFMA.FTZ R46, R45, R37.reuse, -R46 ;  /* 0x000000252d2e7223 */ /* 0x080fe2000001082e */
[----:B------:R-:W-:Y:S01]  /*f560*/  FFMA.FTZ R48, R47, R37, R48 ;  /* 0x000000252f307223 */ /* 0x000fe20000010030 */
[----:B------:R-:W-:Y:S01]  /*f570*/  FMUL.FTZ R37, R50, R8 ;  /* 0x0000000832257220 */ /* 0x000fe20000410000 */
[----:B------:R-:W-:Y:S01]  /*f580*/  FMUL.FTZ R45, R56, R42 ;  /* 0x0000002a382d7220 */ /* 0x000fe20000410000 */
[----:B------:R-:W-:-:S02]  /*f590*/  HADD2.F32 R43, -RZ, R10.H0_H0 ;  /* 0x2000000aff2b7230 */ /* 0x000fc40000004100 */
[----:B------:R-:W-:Y:S01]  /*f5a0*/  FFMA.FTZ R41, R50, R4, -R41 ;  /* 0x0000000432297223 */ /* 0x000fe20000010829 */
[----:B------:R-:W-:Y:S01]  /*f5b0*/  FMUL.FTZ R47, R52, R42 ;  /* 0x0000002a342f7220 */ /* 0x000fe20000410000 */
[----:B------:R-:W-:Y:S01]  /*f5c0*/  FFMA.FTZ R37, R54, R4, R37 ;  /* 0x0000000436257223 */ /* 0x000fe20000010025 */
[----:B------:R-:W-:Y:S02]  /*f5d0*/  HADD2.F32 R10, -RZ, R10.H1_H1 ;  /* 0x3000000aff0a7230 */ /* 0x000fe40000004100 */
[-C--:B------:R-:W-:Y:S01]  /*f5e0*/  FMUL.FTZ R4, R55, R9.reuse ;  /* 0x0000000937047220 */ /* 0x080fe20000410000 */
[----:B------:R-:W-:Y:S01]  /*f5f0*/  FMUL.FTZ R8, R49, R9 ;  /* 0x0000000931087220 */ /* 0x000fe20000410000 */
[----:B------:R-:W-:Y:S02]  /*f600*/  HADD2.F32 R54, -RZ, R36.H0_H0 ;  /* 0x20000024ff367230 */ /* 0x000fe40000004100 */
[----:B------:R-:W-:Y:S01]  /*f610*/  FFMA.FTZ R45, R52, R38, -R45 ;  /* 0x00000026342d7223 */ /* 0x000fe2000001082d */
[----:B------:R-:W-:-:S02]  /*f620*/  HADD2.F32 R39, -RZ, R6.H0_H0 ;  /* 0x20000006ff277230 */ /* 0x000fc40000004100 */
[----:B------:R-:W-:Y:S01]  /*f630*/  FFMA.FTZ R47, R56, R38, R47 ;  /* 0x00000026382f7223 */ /* 0x000fe2000001002f */
[----:B------:R-:W-:Y:S02]  /*f640*/  HADD2.F32 R52, -RZ, R32.H0_H0 ;  /* 0x20000020ff347230 */ /* 0x000fe40000004100 */
[-C--:B------:R-:W-:Y:S01]  /*f650*/  FFMA.FTZ R38, R49, R5.reuse, -R4 ;  /* 0x0000000531267223 */ /* 0x080fe20000010804 */
[----:B------:R-:W-:Y:S02]  /*f660*/  HADD2.F32 R6, -RZ, R6.H1_H1 ;  /* 0x30000006ff067230 */ /* 0x000fe40000004100 */
[----:B------:R-:W-:Y:S01]  /*f670*/  FFMA.FTZ R42, R55, R5, R8 ;  /* 0x00000005372a7223 */ /* 0x000fe20000010008 */
[-C--:B------:R-:W-:Y:S01]  /*f680*/  FMUL.FTZ R4, R57, R43.reuse ;  /* 0x0000002b39047220 */ /* 0x080fe20000410000 */
[-C--:B------:R-:W-:Y:S01]  /*f690*/  FMUL.FTZ R5, R54, R10.reuse ;  /* 0x0000000a36057220 */ /* 0x080fe20000410000 */
[----:B------:R-:W-:Y:S01]  /*f6a0*/  FMUL.FTZ R50, R53, R43 ;  /* 0x0000002b35327220 */ /* 0x000fe20000410000 */
[----:B------:R-:W-:Y:S01]  /*f6b0*/  FMUL.FTZ R9, R52, R10 ;  /* 0x0000000a34097220 */ /* 0x000fe20000410000 */
[----:B------:R-:W-:-:S02]  /*f6c0*/  HADD2.F32 R44, -RZ, R11.H0_H0 ;  /* 0x2000000bff2c7230 */ /* 0x000fc40000004100 */
[-C--:B------:R-:W-:Y:S01]  /*f6d0*/  FFMA.FTZ R43, R53, R39.reuse, -R4 ;  /* 0x00000027352b7223 */ /* 0x080fe20000010804 */
[-C--:B------:R-:W-:Y:S01]  /*f6e0*/  FFMA.FTZ R10, R52, R6.reuse, -R5 ;  /* 0x00000006340a7223 */ /* 0x080fe20000010805 */
[----:B------:R-:W-:Y:S02]  /*f6f0*/  HADD2.F32 R11, -RZ, R11.H1_H1 ;  /* 0x3000000bff0b7230 */ /* 0x000fe40000004100 */
[----:B------:R-:W-:Y:S01]  /*f700*/  FFMA.FTZ R50, R57, R39, R50 ;  /* 0x0000002739327223 */ /* 0x000fe20000010032 */
[----:B------:R-:W-:Y:S02]  /*f710*/  HADD2.F32 R52, -RZ, R35.H1_H1 ;  /* 0x30000023ff347230 */ /* 0x000fe40000004100 */
[----:B------:R-:W-:Y:S01]  /*f720*/  FFMA.FTZ R39, R54, R6, R9 ;  /* 0x0000000636277223 */ /* 0x000fe20000010009 */
[----:B------:R-:W-:Y:S02]  /*f730*/  HADD2.F32 R53, -RZ, R36.H1_H1 ;  /* 0x30000024ff357230 */ /* 0x000fe40000004100 */
[----:B------:R-:W-:-:S02]  /*f740*/  HADD2.F32 R8, -RZ, R31.H1_H1 ;  /* 0x3000001fff087230 */ /* 0x000fc40000004100 */
[-C--:B------:R-:W-:Y:S01]  /*f750*/  FMUL.FTZ R5, R52, R44.reuse ;  /* 0x0000002c34057220 */ /* 0x080fe20000410000 */
[----:B------:R-:W-:Y:S02]  /*f760*/  HADD2.F32 R49, -RZ, R32.H1_H1 ;  /* 0x30000020ff317230 */ /* 0x000fe40000004100 */
[-C--:B------:R-:W-:Y:S01]  /*f770*/  FMUL.FTZ R4, R53, R11.reuse ;  /* 0x0000000b35047220 */ /* 0x080fe20000410000 */
[--C-:B------:R-:W-:Y:S02]  /*f780*/  HADD2.F32 R40, -RZ, R7.reuse.H0_H0 ;  /* 0x20000007ff287230 */ /* 0x100fe40000004100 */
[C---:B------:R-:W-:Y:S01]  /*f790*/  FMUL.FTZ R9, R8.reuse, R44 ;  /* 0x0000002c08097220 */ /* 0x040fe20000410000 */
[----:B------:R-:W-:Y:S02]  /*f7a0*/  HADD2.F32 R7, -RZ, R7.H1_H1 ;  /* 0x30000007ff077230 */ /* 0x000fe40000004100 */
[C---:B------:R-:W-:Y:S01]  /*f7b0*/  FMUL.FTZ R6, R49.reuse, R11 ;  /* 0x0000000b31067220 */ /* 0x040fe20000410000 */
[-C--:B------:R-:W-:Y:S01]  /*f7c0*/  FFMA.FTZ R11, R8, R40.reuse, -R5 ;  /* 0x00000028080b7223 */ /* 0x080fe20000010805 */
[----:B------:R-:W-:Y:S01]  /*f7d0*/  FFMA.FTZ R40, R52, R40, R9 ;  /* 0x0000002834287223 */ /* 0x000fe20000010009 */
[-C--:B------:R-:W-:Y:S01]  /*f7e0*/  FFMA.FTZ R44, R49, R7.reuse, -R4 ;  /* 0x00000007312c7223 */ /* 0x080fe20000010804 */
        /* <DEDUP_REMOVED lines=11> */
.L_x_634:
[----:B------:R-:W-:Y:S05]  /*f8a0*/  BSYNC B2 ;  /* 0x0000000000027941 */ /* 0x000fea0003800000 */
.L_x_633:
[----:B------:R-:W-:Y:S05]  /*f8b0*/  @P1 BRA `(.L_x_632) ;  /* 0x0000000400741947 */ /* 0x000fea0003800000 */
[----:B-123--:R-:W-:Y:S01]  /*f8c0*/  LEA.HI R3, R28, R213, RZ, 0x6 ;  /* 0x000000d51c037211 */ /* 0x00efe200078f30ff */
[----:B------:R-:W-:Y:S01]  /*f8d0*/  HADD2.F32 R45, -RZ, R13.H0_H0 ;  /* 0x2000000dff2d7230 */ /* 0x000fe20000004100 */
[----:B------:R-:W-:Y:S01]  /*f8e0*/  LEA.HI R51, R51, R12, RZ, 0x1d ;  /* 0x0000000c33337211 */ /* 0x000fe200078fe8ff */
[--C-:B------:R-:W-:Y:S01]  /*f8f0*/  HADD2.F32 R47, -RZ, R21.reuse.H0_H0 ;  /* 0x20000015ff2f7230 */ /* 0x100fe20000004100 */
[----:B0-----:R-:W-:Y:S01]  /*f900*/  LOP3.LUT R5, R229, 0x38, R30, 0xf8, !PT ;  /* 0x00000038e5057812 */ /* 0x001fe200078ef81e */
[----:B------:R-:W-:Y:S01]  /*f910*/  IMAD.SHL.U32 R3, R3, 0x80, RZ ;  /* 0x0000008003037824 */ /* 0x000fe200078e00ff */
[----:B------:R-:W-:Y:S01]  /*f920*/  SHF.R.S32.HI R6, RZ, 0x1f, R51 ;  /* 0x0000001fff067819 */ /* 0x000fe20000011433 */
[----:B------:R-:W-:Y:S01]  /*f930*/  IMAD.SHL.U32 R4, R51, 0x8, RZ ;  /* 0x0000000833047824 */ /* 0x000fe200078e00ff */
[----:B------:R-:W-:Y:S01]  /*f940*/  LOP3.LUT R5, R5, R232, RZ, 0x3c, !PT ;  /* 0x000000e805057212 */ /* 0x000fe200078e3cff */
[----:B------:R-:W-:Y:S01]  /*f950*/  HADD2.F32 R54, -RZ, R24.H0_H0 ;  /* 0x20000018ff367230 */ /* 0x000fe20000004100 */
[----:B------:R-:W-:Y:S01]  /*f960*/  LEA.HI R6, R6, R51, RZ, 0x3 ;  /* 0x0000003306067211 */ /* 0x000fe200078f18ff */
[----:B------:R-:W-:Y:S01]  /*f970*/  HADD2.F32 R50, -RZ, R14.H0_H0 ;  /* 0x2000000eff327230 */ /* 0x000fe20000004100 */
[----:B------:R-:W-:Y:S01]  /*f980*/  LOP3.LUT R8, R3, 0xffffe000, RZ, 0xc0, !PT ;  /* 0xffffe00003087812 */ /* 0x000fe200078ec0ff */
[----:B------:R-:W-:Y:S01]  /*f990*/  HADD2.F32 R56, -RZ, R21.H1_H1 ;  /* 0x30000015ff387230 */ /* 0x000fe20000004100 */
[----:B------:R-:W-:Y:S01]  /*f9a0*/  LOP3.LUT R3, R229, 0x38, R4, 0xf8, !PT ;  /* 0x00000038e5037812 */ /* 0x000fe200078ef804 */
[----:B------:R-:W-:Y:S01]  /*f9b0*/  HADD2.F32 R52, -RZ, R13.H1_H1 ;  /* 0x3000000dff347230 */ /* 0x000fe20000004100 */
[----:B------:R-:W-:Y:S01]  /*f9c0*/  SHF.L.U32 R6, R6, 0xa, RZ ;  /* 0x0000000a06067819 */ /* 0x000fe200000006ff */
[----:B------:R-:W-:Y:S01]  /*f9d0*/  HADD2.F32 R53, -RZ, R24.H1_H1 ;  /* 0x30000018ff357230 */ /* 0x000fe20000004100 */
[----:B------:R-:W-:Y:S01]  /*f9e0*/  IADD3 R5, R5, R8, R233 ;  /* 0x0000000805057210 */ /* 0x000fe20007ffe0e9 */
[----:B------:R-:W-:Y:S01]  /*f9f0*/  HADD2.F32 R49, -RZ, R14.H1_H1 ;  /* 0x3000000eff317230 */ /* 0x000fe20000004100 */
[----:B------:R-:W-:Y:S01]  /*fa00*/  LOP3.LUT R8, R3, R232, RZ, 0x3c, !PT ;  /* 0x000000e803087212 */ /* 0x000fe200078e3cff */
[----:B------:R-:W-:Y:S01]  /*fa10*/  HADD2.F32 R55, -RZ, R25.H0_H0 ;  /* 0x20000019ff377230 */ /* 0x000fe20000004100 */
[----:B------:R-:W-:Y:S01]  /*fa20*/  LOP3.LUT R3, R6, 0x7fffe000, RZ, 0xc0, !PT ;  /* 0x7fffe00006037812 */ /* 0x000fe200078ec0ff */
[----:B-----5:R-:W-:-:S02]  /*fa30*/  IMAD R57, R5, 0x2, R59 ;  /* 0x0000000205397824 */ /* 0x020fc400078e023b */
[----:B------:R-:W-:Y:S01]  /*fa40*/  HADD2.F32 R51, -RZ, R15.H0_H0 ;  /* 0x2000000fff337230 */ /* 0x000fe20000004100 */
[----:B------:R-:W-:Y:S02]  /*fa50*/  IADD3 R3, R8, R3, R233 ;  /* 0x0000000308037210 */ /* 0x000fe40007ffe0e9 */
[----:B------:R-:W0:Y:S03]  /*fa60*/  LDS.128 R4, [R57] ;  /* 0x0000000039047984 */ /* 0x000e260000000c00 */
[----:B------:R-:W-:-:S05]  /*fa70*/  IMAD R3, R3, 0x2, R16 ;  /* 0x0000000203037824 */ /* 0x000fca00078e0210 */
        /* <DEDUP_REMOVED lines=65> */
.L_x_632:
[----:B------:R-:W-:Y:S05]  /*fe90*/  BSYNC B1 ;  /* 0x0000000000017941 */ /* 0x000fea0003800000 */
.L_x_631:
[----:B------:R-:W-:Y:S01]  /*fea0*/  ISETP.GE.AND P0, PT, R218, R0, PT ;  /* 0x00000000da00720c */ /* 0x000fe20003f06270 */
[----:B------:R-:W-:-:S12]  /*feb0*/  BSSY B1, `(.L_x_635) ;  /* 0x00000c0000017945 */ /* 0x000fd80003800000 */
[----:B------:R-:W-:Y:S05]  /*fec0*/  @P0 BRA `(.L_x_636) ;  /* 0x0000000800f80947 */ /* 0x000fea0003800000 */
[----:B-----5:R0:W5:Y:S01]  /*fed0*/  LDL R59, [R1+0x6c] ;  /* 0x00006c00013b7983 */ /* 0x0201620000100800 */
[----:B------:R-:W1:Y:S01]  /*fee0*/  LDC R51, c[0x0][0x3d4] ;  /* 0x0000f500ff337b82 */ /* 0x000e620000000800 */
[----:B------:R-:W-:Y:S01]  /*fef0*/  BSSY B2, `(.L_x_637) ;  /* 0x000005d000027945 */ /* 0x000fe20003800000 */
[-C--:B-1----:R-:W-:Y:S02]  /*ff00*/  ISETP.GE.AND P0, PT, R212, R51.reuse, PT ;  /* 0x00000033d400720c */ /* 0x082fe40003f06270 */
[----:B------:R-:W-:-:S11]  /*ff10*/  ISETP.GE.AND P1, PT, R213, R51, PT ;  /* 0x00000033d500720c */ /* 0x000fd60003f26270 */
[----:B0-----:R-:W-:Y:S05]  /*ff20*/  @P0 BRA `(.L_x_638) ;  /* 0x0000000400640947 */ /* 0x001fea0003800000 */
[----:B--234-:R-:W-:Y:S01]  /*ff30*/  LEA.HI R3, R51, R220, RZ, 0x1d ;  /* 0x000000dc33037211 */ /* 0x01cfe200078fe8ff */
[----:B------:R-:W-:Y:S01]  /*ff40*/  HADD2.F32 R45, -RZ, R27.H0_H0 ;  /* 0x2000001bff2d7230 */ /* 0x000fe20000004100 */
[----:B------:R-:W-:Y:S01]  /*ff50*/  LOP3.LUT R6, R228, 0x38, R212, 0xf8, !PT ;  /* 0x00000038e4067812 */ /* 0x000fe200078ef8d4 */
        /* <DEDUP_REMOVED lines=86> */
.L_x_638:
[----:B------:R-:W-:Y:S05]  /*104c0*/  BSYNC B2 ;  /* 0x0000000000027941 */ /* 0x000fea0003800000 */
.L_x_637:
[----:B------:R-:W-:Y:S05]  /*104d0*/  @P1 BRA `(.L_x_636) ;  /* 0x0000000400741947 */ /* 0x000fea0003800000 */
[----:B------:R-:W-:Y:S01]  /*104e0*/  LEA.HI R51, R51, R12, RZ, 0x1d ;  /* 0x0000000c33337211 */ /* 0x000fe200078fe8ff */
[----:B------:R-:W-:Y:S01]  /*104f0*/  HADD2.F32 R46, -RZ, R21.H0_H0 ;  /* 0x20000015ff2e7230 */ /* 0x000fe20000004100 */
[----:B0-234-:R-:W-:Y:S01]  /*10500*/  LOP3.LUT R3, R228, 0x38, R30, 0xf8, !PT ;  /* 0x00000038e4037812 */ /* 0x01dfe200078ef81e */
[----:B------:R-:W-:Y:S01]  /*10510*/  HADD2.F32 R44, -RZ, R13.H0_H0 ;  /* 0x2000000dff2c7230 */ /* 0x000fe20000004100 */
[----:B------:R-:W-:Y:S01]  /*10520*/  SHF.R.S32.HI R4, RZ, 0x1f, R51 ;  /* 0x0000001fff047819 */ /* 0x000fe20000011433 */
[--C-:B------:R-:W-:Y:S01]  /*10530*/  HADD2.F32 R48, -RZ, R24.reuse.H0_H0 ;  /* 0x20000018ff307230 */ /* 0x100fe20000004100 */
[-C--:B------:R-:W-:Y:S01]  /*10540*/  LOP3.LUT R5, R3, R230.reuse, RZ, 0x3c, !PT ;  /* 0x000000e603057212 */ /* 0x080fe200078e3cff */
[----:B------:R-:W-:Y:S01]  /*10550*/  IMAD.SHL.U32 R3, R51, 0x8, RZ ;  /* 0x0000000833037824 */ /* 0x000fe200078e00ff */
[----:B------:R-:W-:Y:S01]  /*10560*/  LEA.HI R4, R4, R51, RZ, 0x3 ;  /* 0x0000003304047211 */ /* 0x000fe200078f18ff */
[----:B------:R-:W-:Y:S01]  /*10570*/  HADD2.F32 R50, -RZ, R21.H1_H1 ;  /* 0x30000015ff327230 */ /* 0x000fe20000004100 */
[----:B------:R-:W-:Y:S01]  /*10580*/  LEA.HI R28, R28, R213, RZ, 0x6 ;  /* 0x000000d51c1c7211 */ /* 0x000fe200078f30ff */
[----:B------:R-:W-:Y:S01]  /*10590*/  HADD2.F32 R53, -RZ, R24.H1_H1 ;  /* 0x30000018ff357230 */ /* 0x000fe20000004100 */
[----:B------:R-:W-:Y:S01]  /*105a0*/  LOP3.LUT R3, R228, 0x38, R3, 0xf8, !PT ;  /* 0x00000038e4037812 */ /* 0x000fe200078ef803 */
[----:B------:R-:W-:Y:S01]  /*105b0*/  HADD2.F32 R55, -RZ, R25.H0_H0 ;  /* 0x20000019ff377230 */ /* 0x000fe20000004100 */
[----:B------:R-:W-:Y:S01]  /*105c0*/  SHF.L.U32 R4, R4, 0xa, RZ ;  /* 0x0000000a04047819 */ /* 0x000fe200000006ff */
[----:B------:R-:W-:Y:S01]  /*105d0*/  IMAD.SHL.U32 R28, R28, 0x80, RZ ;  /* 0x000000801c1c7824 */ /* 0x000fe200078e00ff */
[----:B------:R-:W-:Y:S01]  /*105e0*/  LOP3.LUT R8, R3, R230, RZ, 0x3c, !PT ;  /* 0x000000e603087212 */ /* 0x000fe200078e3cff */
[----:B------:R-:W-:Y:S01]  /*105f0*/  HADD2.F32 R51, -RZ, R15.H0_H0 ;  /* 0x2000000fff337230 */ /* 0x000fe20000004100 */
[----:B------:R-:W-:-:S02]  /*10600*/  LOP3.LUT R3, R4, 0x7fffe000, RZ, 0xc0, !PT ;  /* 0x7fffe00004037812 */ /* 0x000fc400078ec0ff */
[----:B------:R-:W-:Y:S02]  /*10610*/  LOP3.LUT R28, R28, 0xffffe000, RZ, 0xc0, !PT ;  /* 0xffffe0001c1c7812 */ /* 0x000fe400078ec0ff */
[--C-:B------:R-:W-:Y:S02]  /*10620*/  IADD3 R3, R8, R3, R231.reuse ;  /* 0x0000000308037210 */ /* 0x100fe40007ffe0e7 */
[----:B------:R-:W-:-:S03]  /*10630*/  IADD3 R5, R5, R28, R231 ;  /* 0x0000001c05057210 */ /* 0x000fc60007ffe0e7 */
[----:B------:R-:W-:Y:S02]  /*10640*/  IMAD R3, R3, 0x2, R16 ;  /* 0x0000000203037824 */ /* 0x000fe400078e0210 */
[----:B-----5:R-:W-:-:S03]  /*10650*/  IMAD R52, R5, 0x2, R59 ;  /* 0x0000000205347824 */ /* 0x020fc600078e023b */
[----:B------:R-:W0:Y:S04]  /*10660*/  LDS.128 R8, [R3+0x14400] ;  /* 0x0144000003087984 */ /* 0x000e280000000c00 */
[----:B------:R-:W1:Y:S01]  /*10670*/  LDS.128 R4, [R52] ;  /* 0x0000000034047984 */ /* 0x000e620000000c00 */
[--C-:B0-----:R-:W-:Y:S02]  /*10680*/  HADD2.F32 R39, -RZ, R8.reuse.H0_H0 ;  /* 0x20000008ff277230 */ /* 0x101fe40000004100 */
[----:B------:R-:W-:Y:S02]  /*10690*/  HADD2.F32 R8, -RZ, R8.H1_H1 ;  /* 0x30000008ff087230 */ /* 0x000fe40000004100 */
[--C-:B-1----:R-:W-:Y:S02]  /*106a0*/  HADD2.F32 R28, -RZ, R4.reuse.H0_H0 ;  /* 0x20000004ff1c7230 */ /* 0x102fe40000004100 */
[-C--:B------:R-:W-:Y:S01]  /*106b0*/  FMUL.FTZ R43, R46, R39.reuse ;  /* 0x000000272e2b7220 */ /* 0x080fe20000410000 */
[----:B------:R-:W-:Y:S01]  /*106c0*/  FMUL.FTZ R39, R44, R39 ;  /* 0x000000272c277220 */ /* 0x000fe20000410000 */
[----:B------:R-:W-:-:S02]  /*106d0*/  HADD2.F32 R4, -RZ, R4.H1_H1 ;  /* 0x30000004ff047230 */ /* 0x000fc40000004100 */
[----:B------:R-:W-:Y:S01]  /*106e0*/  FMUL.FTZ R45, R48, R8 ;  /* 0x00000008302d7220 */ /* 0x000fe20000410000 */
[-C--:B------:R-:W-:Y:S01]  /*106f0*/  FFMA.FTZ R43, R44, R28.reuse, -R43 ;  /* 0x0000001c2c2b7223 */ /* 0x080fe2000001082b */
[----:B------:R-:W-:Y:S02]  /*10700*/  HADD2.F32 R44, -RZ, R14.H0_H0 ;  /* 0x2000000eff2c7230 */ /* 0x000fe40000004100 */
[----:B------:R-:W-:Y:S01]  /*10710*/  FFMA.FTZ R39, R46, R28, R39 ;  /* 0x0000001c2e277223 */ /* 0x000fe20000010027 */
[----:B------:R-:W-:Y:S02]  /*10720*/  HADD2.F32 R40, -RZ, R9.H0_H0 ;  /* 0x20000009ff287230 */ /* 0x000fe40000004100 */
[----:B------:R-:W-:Y:S02]  /*10730*/  HADD2.F32 R46, -RZ, R13.H1_H1 ;  /* 0x3000000dff2e7230 */ /* 0x000fe40000004100 */
[----:B------:R-:W-:Y:S01]  /*10740*/  FMUL.FTZ R47, R44, R8 ;  /* 0x000000082c2f7220 */ /* 0x000fe20000410000 */
[----:B------:R-:W-:-:S02]  /*10750*/  HADD2.F32 R9, -RZ, R9.H1_H1 ;  /* 0x30000009ff097230 */ /* 0x000fc40000004100 */
[-C--:B------:R-:W-:Y:S01]  /*10760*/  FFMA.FTZ R8, R44, R4.reuse, -R45 ;  /* 0x000000042c087223 */ /* 0x080fe2000001082d */
[--C-:B------:R-:W-:Y:S02]  /*10770*/  HADD2.F32 R30, -RZ, R5.reuse.H0_H0 ;  /* 0x20000005ff1e7230 */ /* 0x100fe40000004100 */
[----:B------:R-:W-:Y:S01]  /*10780*/  FFMA.FTZ R28, R48, R4, R47 ;  /* 0x00000004301c7223 */ /* 0x000fe2000001002f */
[----:B------:R-:W-:Y:S02]  /*10790*/  HADD2.F32 R47, -RZ, R14.H1_H1 ;  /* 0x3000000eff2f7230 */ /* 0x000fe40000004100 */
[-C--:B------:R-:W-:Y:S01]  /*107a0*/  FMUL.FTZ R45, R50, R40.reuse ;  /* 0x00000028322d7220 */ /* 0x080fe20000410000 */
[----:B------:R-:W-:Y:S02]  /*107b0*/  HADD2.F32 R5, -RZ, R5.H1_H1 ;  /* 0x30000005ff057230 */ /* 0x000fe40000004100 */
[----:B------:R-:W-:Y:S01]  /*107c0*/  FMUL.FTZ R49, R46, R40 ;  /* 0x000000282e317220 */ /* 0x000fe20000410000 */
[----:B------:R-:W-:-:S02]  /*107d0*/  HADD2.F32 R41, -RZ, R10.H0_H0 ;  /* 0x2000000aff297230 */ /* 0x000fc40000004100 */
[-C--:B------:R-:W-:Y:S01]  /*107e0*/  FMUL.FTZ R4, R53, R9.reuse ;  /* 0x0000000935047220 */ /* 0x080fe20000410000 */
[----:B------:R-:W-:Y:S02]  /*107f0*/  HADD2.F32 R10, -RZ, R10.H1_H1 ;  /* 0x3000000aff0a7230 */ /* 0x000fe40000004100 */
[C---:B------:R-:W-:Y:S01]  /*10800*/  FMUL.FTZ R40, R47.reuse, R9 ;  /* 0x000000092f287220 */ /* 0x040fe20000410000 */
[----:B------:R-:W-:Y:S02]  /*10810*/  HADD2.F32 R48, -RZ, R26.H0_H0 ;  /* 0x2000001aff307230 */ /* 0x000fe40000004100 */
[-C--:B------:R-:W-:Y:S01]  /*10820*/  FFMA.FTZ R45, R46, R30.reuse, -R45 ;  /* 0x0000001e2e2d7223 */ /* 0x080fe2000001082d */
[----:B------:R-:W-:Y:S01]  /*10830*/  FFMA.FTZ R49, R50, R30, R49 ;  /* 0x0000001e32317223 */ /* 0x000fe20000010031 */
[----:B------:R-:W-:Y:S02]  /*10840*/  HADD2.F32 R37, -RZ, R6.H0_H0 ;  /* 0x20000006ff257230 */ /* 0x000fe40000004100 */
[----:B------:R-:W-:Y:S01]  /*10850*/  FFMA.FTZ R30, R47, R5, -R4 ;  /* 0x000000052f1e7223 */ /* 0x000fe20000010804 */
[----:B------:R-:W-:-:S02]  /*10860*/  HADD2.F32 R46, -RZ, R20.H0_H0 ;  /* 0x20000014ff2e7230 */ /* 0x000fc40000004100 */
[----:B------:R-:W-:Y:S01]  /*10870*/  FMUL.FTZ R4, R55, R41 ;  /* 0x0000002937047220 */ /* 0x000fe20000410000 */
[----:B------:R-:W-:Y:S02]  /*10880*/  HADD2.F32 R6, -RZ, R6.H1_H1 ;  /* 0x30000006ff067230 */ /* 0x000fe40000004100 */
[----:B------:R-:W-:Y:S01]  /*10890*/  FFMA.FTZ R40, R53, R5, R40 ;  /* 0x0000000535287223 */ /* 0x000fe20000010028 */
[-C--:B------:R-:W-:Y:S01]  /*108a0*/  FMUL.FTZ R5, R48, R10.reuse ;  /* 0x0000000a30057220 */ /* 0x080fe20000410000 */
[C---:B------:R-:W-:Y:S01]  /*108b0*/  FMUL.FTZ R44, R51.reuse, R41 ;  /* 0x00000029332c7220 */ /* 0x040fe20000410000 */
[--C-:B------:R-:W-:Y:S02]  /*108c0*/  HADD2.F32 R42, -RZ, R11.reuse.H0_H0 ;  /* 0x2000000bff2a7230 */ /* 0x100fe40000004100 */
[----:B------:R-:W-:Y:S01]  /*108d0*/  FFMA.FTZ R41, R51, R37, -R4 ;  /* 0x0000002533297223 */ /* 0x000fe20000010804 */
[----:B------:R-:W-:Y:S01]  /*108e0*/  FMUL.FTZ R9, R46, R10 ;  /* 0x0000000a2e097220 */ /* 0x000fe20000410000 */
[----:B------:R-:W-:-:S02]  /*108f0*/  HADD2.F32 R11, -RZ, R11.H1_H1 ;  /* 0x3000000bff0b7230 */ /* 0x000fc40000004100 */
[-C--:B------:R-:W-:Y:S01]  /*10900*/  FFMA.FTZ R10, R46, R6.reuse, -R5 ;  /* 0x000000062e0a7223 */ /* 0x080fe20000010805 */
[----:B------:R-:W-:Y:S02]  /*10910*/  HADD2.F32 R50, -RZ, R25.H1_H1 ;  /* 0x30000019ff327230 */ /* 0x000fe40000004100 */
[----:B------:R-:W-:Y:S01]  /*10920*/  FFMA.FTZ R44, R55, R37, R44 ;  /* 0x00000025372c7223 */ /* 0x000fe2000001002c */
[----:B------:R-:W-:Y:S02]  /*10930*/  HADD2.F32 R51, -RZ, R26.H1_H1 ;  /* 0x3000001aff337230 */ /* 0x000fe40000004100 */
[----:B------:R-:W-:Y:S01]  /*10940*/  FFMA.FTZ R37, R48, R6, R9 ;  /* 0x0000000630257223 */ /* 0x000fe20000010009 */
[----:B------:R-:W-:Y:S02]  /*10950*/  HADD2.F32 R46, -RZ, R15.H1_H1 ;  /* 0x3000000fff2e7230 */ /* 0x000fe40000004100 */
[----:B------:R-:W-:Y:S01]  /*10960*/  FMUL.FTZ R5, R50, R42 ;  /* 0x0000002a32057220 */ /* 0x000fe20000410000 */
[----:B------:R-:W-:-:S02]  /*10970*/  HADD2.F32 R47, -RZ, R20.H1_H1 ;  /* 0x30000014ff2f7230 */ /* 0x000fc40000004100 */
        /* <DEDUP_REMOVED lines=19> */
.L_x_636:
[----:B------:R-:W-:Y:S05]  /*10ab0*/  BSYNC B1 ;  /* 0x0000000000017941 */ /* 0x000fea0003800000 */
.L_x_635:
[----:B01234-:R-:W2:Y:S02]  /*10ac0*/  LDL R3, [R1+0x7c] ;  /* 0x00007c0001037983 */ /* 0x01fea40000100800 */
[----:B--2---:R-:W-:-:S13]  /*10ad0*/  ISETP.GE.AND P0, PT, R3, R0, PT ;  /* 0x000000000300720c */ /* 0x004fda0003f06270 */
[----:B------:R-:W-:Y:S05]  /*10ae0*/  @P0 BRA `(.L_x_612) ;  /* 0x0000000800ec0947 */ /* 0x000fea0003800000 */
[----:B------:R0:W5:Y:S01]  /*10af0*/  LDL R53, [R1+0x80] ;  /* 0x0000800001357983 */ /* 0x0001620000100800 */
[----:B------:R-:W1:Y:S03]  /*10b00*/  LDC R47, c[0x0][0x3d4] ;  /* 0x0000f500ff2f7b82 */ /* 0x000e660000000800 */
[----:B------:R0:W5:Y:S04]  /*10b10*/  LDL R52, [R1+0x84] ;  /* 0x0000840001347983 */ /* 0x0001680000100800 */
[----:B------:R0:W5:Y:S01]  /*10b20*/  LDL R51, [R1+0x88] ;  /* 0x0000880001337983 */ /* 0x0001620000100800 */
[----:B------:R-:W-:Y:S01]  /*10b30*/  BSSY B1, `(.L_x_639) ;  /* 0x000005e000017945 */ /* 0x000fe20003800000 */
[----:B-1----:R-:W-:-:S02]  /*10b40*/  ISETP.GE.AND P0, PT, R212, R47, PT ;  /* 0x0000002fd400720c */ /* 0x002fc40003f06270 */
[----:B------:R-:W-:-:S11]  /*10b50*/  ISETP.GE.AND P1, PT, R213, R47, PT ;  /* 0x0000002fd500720c */ /* 0x000fd60003f26270 */
[----:B0-----:R-:W-:Y:S05]  /*10b60*/  @P0 BRA `(.L_x_640) ;  /* 0x0000000400680947 */ /* 0x001fea0003800000 */
[----:B------:R-:W2:Y:S01]  /*10b70*/  LDL R6, [R1+0x6c] ;  /* 0x00006c0001067983 */ /* 0x000ea20000100800 */
[----:B------:R-:W-:Y:S01]  /*10b80*/  LEA.HI R0, R47, R220, RZ, 0x1d ;  /* 0x000000dc2f007211 */ /* 0x000fe200078fe8ff */
[----:B------:R-:W-:Y:S01]  /*10b90*/  HADD2.F32 R42, -RZ, R27.H0_H0 ;  /* 0x2000001bff2a7230 */ /* 0x000fe20000004100 */
[----:B-----5:R-:W-:Y:S01]  /*10ba0*/  LOP3.LUT R4, R53, 0x38, R212, 0xf8, !PT ;  /* 0x0000003835047812 */ /* 0x020fe200078ef8d4 */
[--C-:B------:R-:W-:Y:S01]  /*10bb0*/  HADD2.F32 R44, -RZ, R33.reuse.H0_H0 ;  /* 0x20000021ff2c7230 */ /* 0x100fe20000004100 */
[----:B------:R-:W-:Y:S01]  /*10bc0*/  SHF.R.S32.HI R5, RZ, 0x1f, R0 ;  /* 0x0000001fff057819 */ /* 0x000fe20000011400 */
[--C-:B------:R-:W-:Y:S01]  /*10bd0*/  HADD2.F32 R46, -RZ, R34.reuse.H0_H0 ;  /* 0x20000022ff2e7230 */ /* 0x100fe20000004100 */
[----:B------:R-:W-:Y:S01]  /*10be0*/  SHF.L.U32 R3, R0, 0x3, RZ ;  /* 0x0000000300037819 */ /* 0x000fe200000006ff */
[----:B------:R-:W-:Y:S01]  /*10bf0*/  HADD2.F32 R48, -RZ, R33.H1_H1 ;  /* 0x30000021ff307230 */ /* 0x000fe20000004100 */
[----:B------:R-:W-:Y:S01]  /*10c00*/  LEA.HI R5, R5, R0, RZ, 0x3 ;  /* 0x0000000005057211 */ /* 0x000fe200078f18ff */
[----:B------:R-:W-:Y:S01]  /*10c10*/  HADD2.F32 R49, -RZ, R34.H1_H1 ;  /* 0x30000022ff317230 */ /* 0x000fe20000004100 */
[----:B------:R-:W-:-:S02]  /*10c20*/  LOP3.LUT R0, R53, 0x38, R3, 0xf8, !PT ;  /* 0x0000003835007812 */ /* 0x000fc400078ef803 */
[----:B------:R-:W-:Y:S01]  /*10c30*/  LOP3.LUT R4, R51, R4, R52, 0xf6, !PT ;  /* 0x0000000433047212 */ /* 0x000fe200078ef634 */
[----:B------:R-:W-:Y:S01]  /*10c40*/  IMAD.SHL.U32 R5, R5, 0x400, RZ ;  /* 0x0000040005057824 */ /* 0x000fe200078e00ff */
[----:B------:R-:W-:-:S04]  /*10c50*/  LOP3.LUT R0, R0, R52, RZ, 0x3c, !PT ;  /* 0x0000003400007212 */ /* 0x000fc800078e3cff */
[----:B------:R-:W-:-:S04]  /*10c60*/  LOP3.LUT R3, R5, 0x7fffe000, RZ, 0xc0, !PT ;  /* 0x7fffe00005037812 */ /* 0x000fc800078ec0ff */
[----:B------:R-:W-:-:S04]  /*10c70*/  IADD3 R3, R0, R3, R51 ;  /* 0x0000000300037210 */ /* 0x000fc80007ffe033 */
[----:B------:R-:W-:-:S05]  /*10c80*/  LEA R3, R3, R16, 0x1 ;  /* 0x0000001003037211 */ /* 0x000fca00078e08ff */
[----:B------:R-:W0:Y:S02]  /*10c90*/  LDS.128 R8, [R3+0x14400] ;  /* 0x0144000003087984 */ /* 0x000e240000000c00 */
[--C-:B0-----:R-:W-:Y:S02]  /*10ca0*/  HADD2.F32 R38, -RZ, R8.reuse.H0_H0 ;  /* 0x20000008ff267230 */ /* 0x101fe40000004100 */
[----:B------:R-:W-:Y:S02]  /*10cb0*/  HADD2.F32 R8, -RZ, R8.H1_H1 ;  /* 0x30000008ff087230 */ /* 0x000fe40000004100 */
[----:B------:R-:W-:Y:S02]  /*10cc0*/  HADD2.F32 R39, -RZ, R9.H0_H0 ;  /* 0x20000009ff277230 */ /* 0x000fe40000004100 */
[-C--:B------:R-:W-:Y:S01]  /*10cd0*/  FMUL.FTZ R43, R44, R38.reuse ;  /* 0x000000262c2b7220 */ /* 0x080fe20000410000 */
[----:B------:R-:W-:Y:S01]  /*10ce0*/  FMUL.FTZ R45, R42, R38 ;  /* 0x000000262a2d7220 */ /* 0x000fe20000410000 */
[----:B------:R-:W-:-:S02]  /*10cf0*/  HADD2.F32 R38, -RZ, R29.H0_H0 ;  /* 0x2000001dff267230 */ /* 0x000fc40000004100 */
[----:B------:R-:W-:Y:S01]  /*10d00*/  FMUL.FTZ R33, R46, R8 ;  /* 0x000000082e217220 */ /* 0x000fe20000410000 */
[----:B------:R-:W-:Y:S02]  /*10d10*/  HADD2.F32 R9, -RZ, R9.H1_H1 ;  /* 0x30000009ff097230 */ /* 0x000fe40000004100 */
[----:B------:R-:W-:Y:S02]  /*10d20*/  HADD2.F32 R29, -RZ, R29.H1_H1 ;  /* 0x3000001dff1d7230 */ /* 0x000fe40000004100 */
[--C-:B------:R-:W-:Y:S02]  /*10d30*/  HADD2.F32 R40, -RZ, R10.reuse.H0_H0 ;  /* 0x2000000aff287230 */ /* 0x100fe40000004100 */
[----:B------:R-:W-:Y:S02]  /*10d40*/  HADD2.F32 R10, -RZ, R10.H1_H1 ;  /* 0x3000000aff0a7230 */ /* 0x000fe40000004100 */
[----:B------:R-:W-:Y:S01]  /*10d50*/  FMUL.FTZ R34, R29, R9 ;  /* 0x000000091d227220 */ /* 0x000fe20000410000 */
[----:B------:R-:W-:-:S02]  /*10d60*/  HADD2.F32 R41, -RZ, R11.H0_H0 ;  /* 0x2000000bff297230 */ /* 0x000fc40000004100 */
[----:B------:R-:W-:Y:S02]  /*10d70*/  HADD2.F32 R11, -RZ, R11.H1_H1 ;  /* 0x3000000bff0b7230 */ /* 0x000fe40000004100 */
[----:B--2---:R-:W-:-:S05]  /*10d80*/  IMAD R50, R4, 0x2, R6 ;  /* 0x0000000204327824 */ /* 0x004fca00078e0206 */
[----:B------:R-:W0:Y:S02]  /*10d90*/  LDS.128 R4, [R50] ;  /* 0x0000000032047984 */ /* 0x000e240000000c00 */
[--C-:B0-----:R-:W-:Y:S02]  /*10da0*/  HADD2.F32 R0, -RZ, R4.reuse.H0_H0 ;  /* 0x20000004ff007230 */ /* 0x101fe40000004100 */
[----:B------:R-:W-:Y:S02]  /*10db0*/  HADD2.F32 R4, -RZ, R4.H1_H1 ;  /* 0x30000004ff047230 */ /* 0x000fe40000004100 */
[----:B------:R-:W-:Y:S02]  /*10dc0*/  HADD2.F32 R28, -RZ, R5.H0_H0 ;  /* 0x20000005ff1c7230 */ /* 0x000fe40000004100 */
[-C--:B------:R-:W-:Y:S01]  /*10dd0*/  FFMA.FTZ R43, R42, R0.reuse, -R43 ;  /* 0x000000002a2b7223 */ /* 0x080fe2000001082b */
[----:B------:R-:W-:Y:S01]  /*10de0*/  FFMA.FTZ R45, R44, R0, R45 ;  /* 0x000000002c2d7223 */ /* 0x000fe2000001002d */
[----:B------:R-:W-:-:S02]  /*10df0*/  HADD2.F32 R42, -RZ, R27.H1_H1 ;  /* 0x3000001bff2a7230 */ /* 0x000fc40000004100 */
[C---:B------:R-:W-:Y:S01]  /*10e00*/  FFMA.FTZ R0, R38.reuse, R4, -R33 ;  /* 0x0000000426007223 */ /* 0x040fe20000010821 */
[----:B------:R-:W-:Y:S01]  /*10e10*/  FMUL.FTZ R27, R38, R8 ;  /* 0x00000008261b7220 */ /* 0x000fe20000410000 */
[-C--:B------:R-:W-:Y:S01]  /*10e20*/  FMUL.FTZ R33, R48, R39.reuse ;  /* 0x0000002730217220 */ /* 0x080fe20000410000 */
[----:B------:R-:W-:Y:S02]  /*10e30*/  HADD2.F32 R5, -RZ, R5.H1_H1 ;  /* 0x30000005ff057230 */ /* 0x000fe40000004100 */
[----:B------:R-:W-:Y:S01]  /*10e40*/  FMUL.FTZ R39, R42, R39 ;  /* 0x000000272a277220 */ /* 0x000fe20000410000 */
[----:B------:R-:W-:Y:S01]  /*10e50*/  FFMA.FTZ R8, R46, R4, R27 ;  /* 0x000000042e087223 */ /* 0x000fe2000001001b */
[-C--:B------:R-:W-:Y:S01]  /*10e60*/  FFMA.FTZ R33, R42, R28.reuse, -R33 ;  /* 0x0000001c2a217223 */ /* 0x080fe20000010821 */
[----:B------:R-:W-:Y:S01]  /*10e70*/  FMUL.FTZ R4, R49, R9 ;  /* 0x0000000931047220 */ /* 0x000fe20000410000 */
[----:B------:R-:W-:Y:S02]  /*10e80*/  HADD2.F32 R42, -RZ, R35.H0_H0 ;  /* 0x20000023ff2a7230 */ /* 0x000fe40000004100 */
[----:B------:R-:W-:Y:S01]  /*10e90*/  FFMA.FTZ R39, R48, R28, R39 ;  /* 0x0000001c30277223 */ /* 0x000fe20000010027 */
[----:B------:R-:W-:-:S02]  /*10ea0*/  HADD2.F32 R44, -RZ, R36.H0_H0 ;  /* 0x20000024ff2c7230 */ /* 0x000fc40000004100 */
[-C--:B------:R-:W-:Y:S01]  /*10eb0*/  FFMA.FTZ R28, R29, R5.reuse, -R4 ;  /* 0x000000051d1c7223 */ /* 0x080fe20000010804 */
[----:B------:R-:W-:Y:S02]  /*10ec0*/  HADD2.F32 R30, -RZ, R6.H0_H0 ;  /* 0x20000006ff1e7230 */ /* 0x000fe40000004100 */
[----:B------:R-:W-:Y:S01]  /*10ed0*/  FMUL.FTZ R9, R42, R40 ;  /* 0x000000282a097220 */ /* 0x000fe20000410000 */
[----:B------:R-:W-:Y:S02]  /*10ee0*/  HADD2.F32 R38, -RZ, R31.H0_H0 ;  /* 0x2000001fff267230 */ /* 0x000fe40000004100 */
[----:B------:R-:W-:Y:S01]  /*10ef0*/  FFMA.FTZ R34, R49, R5, R34 ;  /* 0x0000000531227223 */ /* 0x000fe20000010022 */
[----:B------:R-:W-:Y:S02]  /*10f00*/  HADD2.F32 R4, -RZ, R32.H0_H0 ;  /* 0x20000020ff047230 */ /* 0x000fe40000004100 */
[----:B------:R-:W-:Y:S01]  /*10f10*/  FMUL.FTZ R5, R44, R10 ;  /* 0x0000000a2c057220 */ /* 0x000fe20000410000 */
[----:B------:R-:W-:-:S02]  /*10f20*/  HADD2.F32 R6, -RZ, R6.H1_H1 ;  /* 0x30000006ff067230 */ /* 0x000fc40000004100 */
[C---:B------:R-:W-:Y:S01]  /*10f30*/  FFMA.FTZ R27, R38.reuse, R30, -R9 ;  /* 0x0000001e261b7223 */ /* 0x040fe20000010809 */
[----:B------:R-:W-:Y:S01]  /*10f40*/  FMUL.FTZ R29, R38, R40 ;  /* 0x00000028261d7220 */ /* 0x000fe20000410000 */
[C---:B------:R-:W-:Y:S01]  /*10f50*/  FMUL.FTZ R9, R4.reuse, R10 ;  /* 0x0000000a04097220 */ /* 0x040fe20000410000 */
[----:B------:R-:W-:Y:S02]  /*10f60*/  HADD2.F32 R35, -RZ, R35.H1_H1 ;  /* 0x30000023ff237230 */ /* 0x000fe40000004100 */
[----:B------:R-:W-:Y:S01]  /*10f70*/  FFMA.FTZ R10, R4, R6, -R5 ;  /* 0x00000006040a7223 */ /* 0x000fe20000010805 */
[----:B------:R-:W-:Y:S02]  /*10f80*/  HADD2.F32 R49, -RZ, R36.H1_H1 ;  /* 0x30000024ff317230 */ /* 0x000fe40000004100 */
[----:B------:R-:W-:Y:S01]  /*10f90*/  FFMA.FTZ R29, R42, R30, R29 ;  /* 0x0000001e2a1d7223 */ /* 0x000fe2000001001d */
[----:B------:R-:W-:Y:S02]  /*10fa0*/  HADD2.F32 R31, -RZ, R31.H1_H1 ;  /* 0x3000001fff1f7230 */ /* 0x000fe40000004100 */
[----:B------:R-:W-:Y:S01]  /*10fb0*/  FFMA.FTZ R30, R44, R6, R9 ;  /* 0x000000062c1e7223 */ /* 0x000fe20000010009 */
[----:B------:R-:W-:-:S02]  /*10fc0*/  HADD2.F32 R5, -RZ, R32.H1_H1 ;  /* 0x30000020ff057230 */ /* 0x000fc40000004100 */
[----:B------:R-:W-:Y:S01]  /*10fd0*/  FMUL.FTZ R4, R35, R41 ;  /* 0x0000002923047220 */ /* 0x000fe20000410000 */
[--C-:B------:R-:W-:Y:S02]  /*10fe0*/  HADD2.F32 R37, -RZ, R7.reuse.H0_H0 ;  /* 0x20000007ff257230 */ /* 0x100fe40000004100 */
[----:B------:R-:W-:Y:S01]  /*10ff0*/  FMUL.FTZ R32, R49, R11 ;  /* 0x0000000b31207220 */ /* 0x000fe20000410000 */
[----:B------:R-:W-:Y:S02]  /*11000*/  HADD2.F32 R7, -RZ, R7.H1_H1 ;  /* 0x30000007ff077230 */ /* 0x000fe40000004100 */
[----:B------:R-:W-:Y:S01]  /*11010*/  FMUL.FTZ R6, R31, R41 ;  /* 0x000000291f067220 */ /* 0x000fe20000410000 */
[----:B------:R-:W-:Y:S01]  /*11020*/  FMUL.FTZ R36, R5, R11 ;  /* 0x0000000b05247220 */ /* 0x000fe20000410000 */
[----:B------:R-:W-:Y:S01]  /*11030*/  FFMA.FTZ R11, R31, R37, -R4 ;  /* 0x000000251f0b7223 */ /* 0x000fe20000010804 */
[----:B------:R-:W-:Y:S01]  /*11040*/  F2FP.F16.F32.PACK_AB R4, R0, R43 ;  /* 0x0000002b0004723e */ /* 0x000fe200000000ff */
[----:B------:R-:W-:Y:S01]  /*11050*/  FFMA.FTZ R32, R5, R7, -R32 ;  /* 0x0000000705207223 */ /* 0x000fe20000010820 */
[----:B------:R-:W-:Y:S01]  /*11060*/  FFMA.FTZ R37, R35, R37, R6 ;  /* 0x0000002523257223 */ /* 0x000fe20000010006 */
[----:B------:R-:W-:Y:S01]  /*11070*/  FFMA.FTZ R36, R49, R7, R36 ;  /* 0x0000000731247223 */ /* 0x000fe20000010024 */
[----:B------:R-:W-:-:S02]  /*11080*/  F2FP.F16.F32.PACK_AB R5, R28, R33 ;  /* 0x000000211c05723e */ /* 0x000fc400000000ff */
[----:B------:R-:W-:Y:S02]  /*11090*/  F2FP.F16.F32.PACK_AB R6, R10, R27 ;  /* 0x0000001b0a06723e */ /* 0x000fe400000000ff */
[----:B------:R-:W-:Y:S02]  /*110a0*/  F2FP.F16.F32.PACK_AB R7, R32, R11 ;  /* 0x0000000b2007723e */ /* 0x000fe400000000ff */
[----:B------:R-:W-:Y:S02]  /*110b0*/  F2FP.F16.F32.PACK_AB R8, R8, R45 ;  /* 0x0000002d0808723e */ /* 0x000fe400000000ff */
[----:B------:R-:W-:Y:S01]  /*110c0*/  F2FP.F16.F32.PACK_AB R9, R34, R39 ;  /* 0x000000272209723e */ /* 0x000fe200000000ff */
[----:B------:R0:W-:Y:S01]  /*110d0*/  STS.128 [R50], R4 ;  /* 0x0000000432007388 */ /* 0x0001e20000000c00 */
[----:B------:R-:W-:Y:S02]  /*110e0*/  F2FP.F16.F32.PACK_AB R10, R30, R29 ;  /* 0x0000001d1e0a723e */ /* 0x000fe400000000ff */
[----:B------:R-:W-:-:S05]  /*110f0*/  F2FP.F16.F32.PACK_AB R11, R36, R37 ;  /* 0x00000025240b723e */ /* 0x000fca00000000ff */
[----:B------:R0:W-:Y:S02]  /*11100*/  STS.128 [R3+0x14400], R8 ;  /* 0x0144000803007388 */ /* 0x0001e40000000c00 */
.L_x_640:
[----:B------:R-:W-:Y:S05]  /*11110*/  BSYNC B1 ;  /* 0x0000000000017941 */ /* 0x000fea0003800000 */
.L_x_639:
[----:B------:R-:W-:Y:S05]  /*11120*/  @P1 BRA `(.L_x_612) ;  /* 0x00000004005c1947 */ /* 0x000fea0003800000 */
[----:B------:R-:W2:Y:S01]  /*11130*/  LDL R42, [R1+0x8c] ;  /* 0x00008c00012a7983 */ /* 0x000ea20000100800 */
[----:B------:R-:W-:Y:S01]  /*11140*/  LEA.HI R12, R47, R12, RZ, 0x1d ;  /* 0x0000000c2f0c7211 */ /* 0x000fe200078fe8ff */
[----:B------:R-:W-:Y:S02]  /*11150*/  HADD2.F32 R36, -RZ, R21.H0_H0 ;  /* 0x20000015ff247230 */ /* 0x000fe40000004100 */
[----:B------:R-:W-:Y:S01]  /*11160*/  HADD2.F32 R34, -RZ, R13.H0_H0 ;  /* 0x2000000dff227230 */ /* 0x000fe20000004100 */
[----:B0-----:R-:W-:Y:S01]  /*11170*/  SHF.R.S32.HI R3, RZ, 0x1f, R12 ;  /* 0x0000001fff037819 */ /* 0x001fe2000001140c */
[----:B------:R-:W-:Y:S02]  /*11180*/  IMAD.SHL.U32 R0, R12, 0x8, RZ ;  /* 0x000000080c007824 */ /* 0x000fe400078e00ff */
[--C-:B------:R-:W-:Y:S01]  /*11190*/  HADD2.F32 R38, -RZ, R24.reuse.H0_H0 ;  /* 0x20000018ff267230 */ /* 0x100fe20000004100 */
[----:B------:R-:W-:Y:S01]  /*111a0*/  LEA.HI R3, R3, R12, RZ, 0x3 ;  /* 0x0000000c03037211 */ /* 0x000fe200078f18ff */
[----:B------:R-:W-:Y:S01]  /*111b0*/  HADD2.F32 R40, -RZ, R21.H1_H1 ;  /* 0x30000015ff287230 */ /* 0x000fe20000004100 */
[----:B-----5:R-:W-:Y:S01]  /*111c0*/  LOP3.LUT R0, R53, 0x38, R0, 0xf8, !PT ;  /* 0x0000003835007812 */ /* 0x020fe200078ef800 */
[----:B------:R-:W-:-:S02]  /*111d0*/  HADD2.F32 R39, -RZ, R24.H1_H1 ;  /* 0x30000018ff277230 */ /* 0x000fc40000004100 */
[----:B------:R-:W-:Y:S01]  /*111e0*/  IMAD.SHL.U32 R3, R3, 0x400, RZ ;  /* 0x0000040003037824 */ /* 0x000fe200078e00ff */
[----:B------:R-:W-:Y:S01]  /*111f0*/  LOP3.LUT R0, R0, R52, RZ, 0x3c, !PT ;  /* 0x0000003400007212 */ /* 0x000fe200078e3cff */
[----:B------:R-:W-:Y:S02]  /*11200*/  HADD2.F32 R37, -RZ, R15.H0_H0 ;  /* 0x2000000fff257230 */ /* 0x000fe40000004100 */
[----:B------:R-:W-:Y:S01]  /*11210*/  HADD2.F32 R41, -RZ, R25.H0_H0 ;  /* 0x20000019ff297230 */ /* 0x000fe20000004100 */
[----:B------:R-:W-:-:S04]  /*11220*/  LOP3.LUT R3, R3, 0x7fffe000, RZ, 0xc0, !PT ;  /* 0x7fffe00003037812 */ /* 0x000fc800078ec0ff */
[----:B------:R-:W-:-:S04]  /*11230*/  IADD3 R3, R0, R3, R51 ;  /* 0x0000000300037210 */ /* 0x000fc80007ffe033 */
[----:B------:R-:W-:-:S05]  /*11240*/  LEA R3, R3, R16, 0x1 ;  /* 0x0000001003037211 */ /* 0x000fca00078e08ff */
[----:B------:R-:W0:Y:S02]  /*11250*/  LDS.128 R8, [R3+0x14400] ;  /* 0x0144000003087984 */ /* 0x000e240000000c00 */
[--C-:B0-----:R-:W-:Y:S02]  /*11260*/  HADD2.F32 R29, -RZ, R8.reuse.H0_H0 ;  /* 0x20000008ff1d7230 */ /* 0x101fe40000004100 */
[----:B------:R-:W-:Y:S02]  /*11270*/  HADD2.F32 R8, -RZ, R8.H1_H1 ;  /* 0x30000008ff087230 */ /* 0x000fe40000004100 */
[--C-:B------:R-:W-:Y:S02]  /*11280*/  HADD2.F32 R30, -RZ, R9.reuse.H0_H0 ;  /* 0x20000009ff1e7230 */ /* 0x100fe40000004100 */
[-C--:B------:R-:W-:Y:S01]  /*11290*/  FMUL.FTZ R33, R36, R29.reuse ;  /* 0x0000001d24217220 */ /* 0x080fe20000410000 */
[----:B------:R-:W-:Y:S01]  /*112a0*/  FMUL.FTZ R29, R34, R29 ;  /* 0x0000001d221d7220 */ /* 0x000fe20000410000 */
[----:B------:R-:W-:Y:S01]  /*112b0*/  FMUL.FTZ R21, R38, R8 ;  /* 0x0000000826157220 */ /* 0x000fe20000410000 */
[----:B------:R-:W-:-:S02]  /*112c0*/  HADD2.F32 R9, -RZ, R9.H1_H1 ;  /* 0x30000009ff097230 */ /* 0x000fc40000004100 */
[--C-:B------:R-:W-:Y:S02]  /*112d0*/  HADD2.F32 R31, -RZ, R10.reuse.H0_H0 ;  /* 0x2000000aff1f7230 */ /* 0x100fe40000004100 */
[----:B------:R-:W-:Y:S02]  /*112e0*/  HADD2.F32 R10, -RZ, R10.H1_H1 ;  /* 0x3000000aff0a7230 */ /* 0x000fe40000004100 */
[--C-:B------:R-:W-:Y:S02]  /*112f0*/  HADD2.F32 R32, -RZ, R11.reuse.H0_H0 ;  /* 0x2000000bff207230 */ /* 0x100fe40000004100 */
[----:B------:R-:W-:Y:S01]  /*11300*/  FMUL.FTZ R24, R37, R31 ;  /* 0x0000001f25187220 */ /* 0x000fe20000410000 */
[----:B------:R-:W-:Y:S01]  /*11310*/  HADD2.F32 R11, -RZ, R11.H1_H1 ;  /* 0x3000000bff0b7230 */ /* 0x000fe20000004100 */
[----:B--2---:R-:W0:Y:S02]  /*11320*/  LDS.128 R4, [R42] ;  /* 0x000000002a047984 */ /* 0x004e240000000c00 */
[----:B0-----:R-:W-:-:S02]  /*11330*/  HADD2.F32 R0, -RZ, R4.H0_H0 ;  /* 0x20000004ff007230 */ /* 0x001fc40000004100 */
[----:B------:R-:W-:Y:S02]  /*11340*/  HADD2.F32 R4, -RZ, R4.H1_H1 ;  /* 0x30000004ff047230 */ /* 0x000fe40000004100 */
[----:B------:R-:W-:Y:S02]  /*11350*/  HADD2.F32 R12, -RZ, R5.H0_H0 ;  /* 0x20000005ff0c7230 */ /* 0x000fe40000004100 */
[-C--:B------:R-:W-:Y:S01]  /*11360*/  FFMA.FTZ R33, R34, R0.reuse, -R33 ;  /* 0x0000000022217223 */ /* 0x080fe20000010821 */
[----:B------:R-:W-:Y:S02]  /*11370*/  HADD2.F32 R34, -RZ, R14.H0_H0 ;  /* 0x2000000eff227230 */ /* 0x000fe40000004100 */
[----:B------:R-:W-:Y:S01]  /*11380*/  FFMA.FTZ R29, R36, R0, R29 ;  /* 0x00000000241d7223 */ /* 0x000fe2000001001d */
[----:B------:R-:W-:Y:S02]  /*11390*/  HADD2.F32 R36, -RZ, R13.H1_H1 ;  /* 0x3000000dff247230 */ /* 0x000fe40000004100 */
[----:B------:R-:W-:-:S02]  /*113a0*/  HADD2.F32 R5, -RZ, R5.H1_H1 ;  /* 0x30000005ff057230 */ /* 0x000fc40000004100 */
[C---:B------:R-:W-:Y:S01]  /*113b0*/  FMUL.FTZ R13, R34.reuse, R8 ;  /* 0x00000008220d7220 */ /* 0x040fe20000410000 */
[----:B------:R-:W-:Y:S01]  /*113c0*/  FFMA.FTZ R0, R34, R4, -R21 ;  /* 0x0000000422007223 */ /* 0x000fe20000010815 */
[-C--:B------:R-:W-:Y:S01]  /*113d0*/  FMUL.FTZ R21, R40, R30.reuse ;  /* 0x0000001e28157220 */ /* 0x080fe20000410000 */
[----:B------:R-:W-:Y:S01]  /*113e0*/  FMUL.FTZ R35, R36, R30 ;  /* 0x0000001e24237220 */ /* 0x000fe20000410000 */
[----:B------:R-:W-:Y:S01]  /*113f0*/  FFMA.FTZ R8, R38, R4, R13 ;  /* 0x0000000426087223 */ /* 0x000fe2000001000d */
[----:B------:R-:W-:Y:S02]  /*11400*/  HADD2.F32 R13, -RZ, R14.H1_H1 ;  /* 0x3000000eff0d7230 */ /* 0x000fe40000004100 */
[-C--:B------:R-:W-:Y:S01]  /*11410*/  FMUL.FTZ R4, R39, R9.reuse ;  /* 0x0000000927047220 */ /* 0x080fe20000410000 */
[----:B------:R-:W-:Y:S02]  /*11420*/  HADD2.F32 R34, -RZ, R26.H0_H0 ;  /* 0x2000001aff227230 */ /* 0x000fe40000004100 */
[-C--:B------:R-:W-:Y:S01]  /*11430*/  FFMA.FTZ R21, R36, R12.reuse, -R21 ;  /* 0x0000000c24157223 */ /* 0x080fe20000010815 */
[----:B------:R-:W-:Y:S01]  /*11440*/  FFMA.FTZ R35, R40, R12, R35 ;  /* 0x0000000c28237223 */ /* 0x000fe20000010023 */
[----:B------:R-:W-:Y:S01]  /*11450*/  FMUL.FTZ R14, R13, R9 ;  /* 0x000000090d0e7220 */ /* 0x000fe20000410000 */
[----:B------:R-:W-:-:S02]  /*11460*/  HADD2.F32 R27, -RZ, R6.H0_H0 ;  /* 0x20000006ff1b7230 */ /* 0x000fc40000004100 */
[----:B------:R-:W-:Y:S01]  /*11470*/  FFMA.FTZ R12, R13, R5, -R4 ;  /* 0x000000050d0c7223 */ /* 0x000fe20000010804 */
[----:B------:R-:W-:Y:S02]  /*11480*/  HADD2.F32 R30, -RZ, R20.H0_H0 ;  /* 0x20000014ff1e7230 */ /* 0x000fe40000004100 */
[----:B------:R-:W-:Y:S01]  /*11490*/  FMUL.FTZ R4, R41, R31 ;  /* 0x0000001f29047220 */ /* 0x000fe20000410000 */
[----:B------:R-:W-:Y:S02]  /*114a0*/  HADD2.F32 R6, -RZ, R6.H1_H1 ;  /* 0x30000006ff067230 */ /* 0x000fe40000004100 */
[----:B------:R-:W-:Y:S01]  /*114b0*/  FFMA.FTZ R14, R39, R5, R14 ;  /* 0x00000005270e7223 */ /* 0x000fe2000001000e */
[-C--:B------:R-:W-:Y:S01]  /*114c0*/  FMUL.FTZ R5, R34, R10.reuse ;  /* 0x0000000a22057220 */ /* 0x080fe20000410000 */
[-C--:B------:R-:W-:Y:S01]  /*114d0*/  FFMA.FTZ R13, R37, R27.reuse, -R4 ;  /* 0x0000001b250d7223 */ /* 0x080fe20000010804 */
[----:B------:R-:W-:Y:S01]  /*114e0*/  FFMA.FTZ R24, R41, R27, R24 ;  /* 0x0000001b29187223 */ /* 0x000fe20000010018 */
[C---:B------:R-:W-:Y:S01]  /*114f0*/  FMUL.FTZ R9, R30.reuse, R10 ;  /* 0x0000000a1e097220 */ /* 0x040fe20000410000 */
[----:B------:R-:W-:Y:S01]  /*11500*/  FFMA.FTZ R10, R30, R6, -R5 ;  /* 0x000000061e0a7223 */ /* 0x000fe20000010805 */
[----:B------:R-:W-:Y:S01]  /*11510*/  HADD2.F32 R36, -RZ, R25.H1_H1 ;  /* 0x30000019ff247230 */ /* 0x000fe20000004100 */
[----:B------:R-:W-:Y:S01]  /*11520*/  F2FP.F16.F32.PACK_AB R8, R8, R29 ;  /* 0x0000001d0808723e */ /* 0x000fe200000000ff */
[----:B------:R-:W-:-:S02]  /*11530*/  HADD2.F32 R27, -RZ, R26.H1_H1 ;  /* 0x3000001aff1b7230 */ /* 0x000fc40000004100 */
[----:B------:R-:W-:Y:S02]  /*11540*/  HADD2.F32 R30, -RZ, R15.H1_H1 ;  /* 0x3000000fff1e7230 */ /* 0x000fe40000004100 */
[----:B------:R-:W-:Y:S01]  /*11550*/  FFMA.FTZ R15, R34, R6, R9 ;  /* 0x00000006220f7223 */ /* 0x000fe20000010009 */
[----:B------:R-:W-:Y:S02]  /*11560*/  HADD2.F32 R25, -RZ, R20.H1_H1 ;  /* 0x30000014ff197230 */ /* 0x000fe40000004100 */
[-C--:B------:R-:W-:Y:S01]  /*11570*/  FMUL.FTZ R5, R36, R32.reuse ;  /* 0x0000002024057220 */ /* 0x080fe20000410000 */
[--C-:B------:R-:W-:Y:S02]  /*11580*/  HADD2.F32 R28, -RZ, R7.reuse.H0_H0 ;  /* 0x20000007ff1c7230 */ /* 0x100fe40000004100 */
[-C--:B------:R-:W-:Y:S01]  /*11590*/  FMUL.FTZ R4, R27, R11.reuse ;  /* 0x0000000b1b047220 */ /* 0x080fe20000410000 */
[----:B------:R-:W-:Y:S02]  /*115a0*/  HADD2.F32 R7, -RZ, R7.H1_H1 ;  /* 0x30000007ff077230 */ /* 0x000fe40000004100 */
[C---:B------:R-:W-:Y:S01]  /*115b0*/  FMUL.FTZ R9, R30.reuse, R32 ;  /* 0x000000201e097220 */ /* 0x040fe20000410000 */
[C---:B------:R-:W-:Y:S01]  /*115c0*/  FMUL.FTZ R6, R25.reuse, R11 ;  /* 0x0000000b19067220 */ /* 0x040fe20000410000 */
[-C--:B------:R-:W-:Y:S01]  /*115d0*/  FFMA.FTZ R11, R30, R28.reuse, -R5 ;  /* 0x0000001c1e0b7223 */ /* 0x080fe20000010805 */
[----:B------:R-:W-:Y:S01]  /*115e0*/  F2FP.F16.F32.PACK_AB R5, R12, R21 ;  /* 0x000000150c05723e */ /* 0x000fe200000000ff */
[-C--:B------:R-:W-:Y:S01]  /*115f0*/  FFMA.FTZ R20, R25, R7.reuse, -R4 ;  /* 0x0000000719147223 */ /* 0x080fe20000010804 */
        /* <DEDUP_REMOVED lines=8> */
[----:B------:R-:W-:-:S05]  /*11680*/  F2FP.F16.F32.PACK_AB R11, R25, R28 ;  /* 0x0000001c190b723e */ /* 0x000fca00000000ff */
[----:B------:R4:W-:Y:S02]  /*11690*/  STS.128 [R3+0x14400], R8 ;  /* 0x0144000803007388 */ /* 0x0009e40000000c00 */
.L_x_612:
[----:B------:R-:W-:Y:S05]  /*116a0*/  BSYNC B0 ;  /* 0x0000000000007941 */ /* 0x000fea0003800000 */
.L_x_578:
[----:B------:R-:W-:Y:S01]  /*116b0*/  @!PT LDS RZ, [RZ] ;  /* 0x00000000fffff984 */ /* 0x000fe20000000800 */
[----:B------:R-:W-:Y:S01]  /*116c0*/  @!PT LDS RZ, [RZ] ;  /* 0x00000000fffff984 */ /* 0x000fe20000000800 */
[----:B------:R-:W-:Y:S01]  /*116d0*/  @!PT LDS RZ, [RZ] ;  /* 0x00000000fffff984 */ /* 0x000fe20000000800 */
[----:B------:R-:W-:Y:S01]  /*116e0*/  @!PT LDS RZ, [RZ] ;  /* 0x00000000fffff984 */ /* 0x000fe20000000800 */
[----:B------:R0:W-:Y:S06]  /*116f0*/  MEMBAR.ALL.CTA ;  /* 0x0000000000007992 */ /* 0x0001ec0000008000 */
[----:B0-----:R-:W0:Y:S01]  /*11700*/  FENCE.VIEW.ASYNC.S ;  /* 0x00000000000073c6 */ /* 0x001e220000000000 */
[----:B------:R-:W-:Y:S05]  /*11710*/  WARPSYNC.ALL ;  /* 0x0000000000007948 */ /* 0x000fea0003800000 */
[----:B0-----:R-:W-:Y:S06]  /*11720*/  BAR.SYNC.DEFER_BLOCKING 0xd, 0x100 ;  /* 0x0344000000007b1d */ /* 0x001fec0000010000 */
.L_x_576:
[----:B------:R-:W-:-:S13]  /*11730*/  ISETP.NE.AND P0, PT, R221, 0x3, PT ;  /* 0x00000003dd00780c */ /* 0x000fda0003f05270 */
[----:B------:R-:W-:Y:S05]  /*11740*/  @!P0 BRA `(.L_x_641) ;  /* 0x0000000000048947 */ /* 0x000fea0003800000 */
[----:B------:R-:W-:Y:S01]  /*11750*/  BPT.TRAP 0x1 ;  /* 0x000000040000795c */ /* 0x000fe20000300000 */
.L_x_641:
[----:B------:R-:W-:Y:S01]  /*11760*/  IMAD R0, R224, 0x8, R16 ;  /* 0x00000008e0007824 */ /* 0x000fe200078e0210 */
[----:B01234-:R-:W-:-:S04]  /*11770*/  SHF.L.U32 R3, R225, 0x1f, RZ ;  /* 0x0000001fe1037819 */ /* 0x01ffc800000006ff */
[----:B------:R0:W1:Y:S01]  /*11780*/  SYNCS.PHASECHK.TRANS64.TRYWAIT P1, [R0+URZ+0x38830], R3 ;  /* 0x03883003000075a7 */ /* 0x000062000802017f */
[----:B------:R-:W-:Y:S05]  /*11790*/  @!P0 BRA `(.L_x_642) ;  /* 0x0000000000048947 */ /* 0x000fea0003800000 */
[----:B------:R-:W-:Y:S01]  /*117a0*/  BPT.TRAP 0x1 ;  /* 0x000000040000795c */ /* 0x000fe20000300000 */
.L_x_642:
[----:B------:R-:W2:Y:S01]  /*117b0*/  LDL R6, [R1+0x78] ;  /* 0x0000780001067983 */ /* 0x000ea20000100800 */
[----:B------:R-:W-:Y:S01]  /*117c0*/  IMAD.MOV.U32 R5, RZ, RZ, -0x2 ;  /* 0xfffffffeff057424 */ /* 0x000fe200078e00ff */
[----:B--2---:R-:W-:-:S04]  /*117d0*/  SHF.R.S32.HI R4, RZ, 0x1f, R6 ;  /* 0x0000001fff047819 */ /* 0x004fc80000011406 */
[----:B------:R-:W-:-:S04]  /*117e0*/  LEA.HI R4, R4, R6, RZ, 0x2 ;  /* 0x0000000604047211 */ /* 0x000fc800078f10ff */
[----:B------:R-:W-:-:S04]  /*117f0*/  LOP3.LUT R4, R4, 0x7ffffffc, RZ, 0xc0, !PT ;  /* 0x7ffffffc04047812 */ /* 0x000fc800078ec0ff */
[----:B------:R-:W-:Y:S01]  /*11800*/  IADD3 R4, R6, -R4, RZ ;  /* 0x8000000406047210 */ /* 0x000fe20007ffe0ff */
[----:B-1----:R-:W-:Y:S06]  /*11810*/  @P1 BRA `(.L_x_643) ;  /* 0x0000000000081947 */ /* 0x002fec0003800000 */
[----:B------:R-:W1:Y:S02]  /*11820*/  SYNCS.PHASECHK.TRANS64.TRYWAIT P1, [R0+URZ+0x38830], R3 ;  /* 0x03883003000075a7 */ /* 0x000e64000802017f */
[----:B-1----:R-:W-:Y:S05]  /*11830*/  @!P1 BRA `(.L_x_644) ;  /* 0x0000013c005c9947 */ /* 0x002fea0003800000 */
.L_x_643:
[----:B------:R-:W2:Y:S01]  /*11840*/  S2R R6, SR_TID.X ;  /* 0x0000000000067919 */ /* 0x000ea20000002100 */
[----:B------:R-:W-:Y:S05]  /*11850*/  WARPSYNC.ALL ;  /* 0x0000000000007948 */ /* 0x000fea0003800000 */
[----:B------:R-:W-:Y:S02]  /*11860*/  IMAD R5, R4, R5, 0x50 ;  /* 0x0000005004057424 */ /* 0x000fe400078e0205 */
[----:B------:R-:W-:Y:S01]  /*11870*/  IMAD.MOV.U32 R151, RZ, RZ, RZ ;  /* 0x000000ffff977224 */ /* 0x000fe200078e00ff */
[----:B--2---:R-:W-:-:S04]  /*11880*/  LOP3.LUT R6, R6, 0x7f, RZ, 0xc0, !PT ;  /* 0x0000007f06067812 */ /* 0x004fc800078ec0ff */
[----:B------:R-:W-:Y:S02]  /*11890*/  ISETP.NE.AND P1, PT, R6, RZ, PT ;  /* 0x000000ff0600720c */ /* 0x000fe40003f25270 */
[----:B01----:R-:W-:Y:S01]  /*118a0*/  IADD3 R3, R16, 0x24400, RZ ;  /* 0x0002440010037810 */ /* 0x003fe20007ffe0ff */
[----:B-----5:R-:W-:Y:S01]  /*118b0*/  WARPGROUP.ARRIVE ;  /* 0x00000000000079c5 */ /* 0x020fe20000000000 */
[----:B------:R-:W-:Y:S01]  /*118c0*/  R2UR UR12, R2 ;  /* 0x00000000020c72ca */ /* 0x000fe200000e0000 */
[----:B------:R-:W-:Y:S01]  /*118d0*/  UMOV UR9, 0x40000040 ;  /* 0x4000004000097882 */ /* 0x000fe20000000000 */
[----:B------:R-:W-:Y:S01]  /*118e0*/  SHF.R.U32.HI R3, RZ, 0x4, R3 ;  /* 0x00000004ff037819 */ /* 0x000fe20000011603 */
[----:B------:R-:W-:Y:S01]  /*118f0*/  IMAD.MOV.U32 R7, RZ, RZ, 0x40000040 ;  /* 0x40000040ff077424 */ /* 0x000fe200078e00ff */
[----:B------:R-:W-:Y:S01]  /*11900*/  UMOV UR5, UR9 ;  /* 0x0000000900057c82 */ /* 0x000fe20008000000 */
[----:B------:R-:W-:Y:S01]  /*11910*/  MOV R9, 0x40000040 ;  /* 0x4000004000097802 */ /* 0x000fe20000000f00 */
[----:B------:R-:W-:Y:S01]  /*11920*/  UMOV UR17, 0x40000040 ;  /* 0x4000004000117882 */ /* 0x000fe20000000000 */
[----:B------:R-:W-:Y:S01]  /*11930*/  LOP3.LUT R3, R3, 0x3fff, RZ, 0xc0, !PT ;  /* 0x00003fff03037812 */ /* 0x000fe200078ec0ff */
[----:B------:R-:W-:Y:S01]  /*11940*/  IMAD.U32 R11, RZ, RZ, UR9 ;  /* 0x00000009ff0b7e24 */ /* 0x000fe2000f8e00ff */
[----:B------:R-:W-:Y:S01]  /*11950*/  R2UR UR7, R7 ;  /* 0x00000000070772ca */ /* 0x000fe200000e0000 */
[----:B------:R-:W-:Y:S01]  /*11960*/  IMAD.MOV.U32 R7, RZ, RZ, 0x40000040 ;  /* 0x40000040ff077424 */ /* 0x000fe200078e00ff */
[----:B------:R-:W-:Y:S01]  /*11970*/  LOP3.LUT R234, R3, 0x10000, RZ, 0xfc, !PT ;  /* 0x0001000003ea7812 */ /* 0x000fe200078efcff */
[----:B------:R-:W-:Y:S01]  /*11980*/  IMAD.MOV.U32 R3, RZ, RZ, 0x40000040 ;  /* 0x40000040ff037424 */ /* 0x000fe200078e00ff */
[----:B------:R-:W-:Y:S01]  /*11990*/  ULOP3.LUT UR12, UR12, 0x10000, URZ, 0xfc, !UPT ;  /* 0x000100000c0c7892 */ /* 0x000fe2000f8efc3f */
[----:B------:R-:W-:Y:S01]  /*119a0*/  IADD3 R5, R5, R148, RZ ;  /* 0x0000009405057210 */ /* 0x000fe20007ffe0ff */
[----:B------:R-:W-:Y:S01]  /*119b0*/  UMOV UR53, 0x40000040 ;  /* 0x4000004000357882 */ /* 0x000fe20000000000 */
[----:B------:R-:W-:Y:S01]  /*119c0*/  IMAD R2, R224, 0xa00, R234 ;  /* 0x00000a00e0027824 */ /* 0x000fe200078e02ea */
[----:B------:R-:W-:Y:S01]  /*119d0*/  R2UR UR11, R3 ;  /* 0x00000000030b72ca */ /* 0x000fe200000e0000 */
[----:B------:R-:W-:Y:S01]  /*119e0*/  UIADD3 UR52, UR12, 0x806, URZ ;  /* 0x000008060c347890 */ /* 0x000fe2000fffe03f */
[----:B------:R-:W-:Y:S01]  /*119f0*/  IMAD R5, R180, -0x50, R5 ;  /* 0xffffffb0b4057824 */ /* 0x000fe200078e0205 */
[----:B------:R-:W-:Y:S01]  /*11a00*/  UMOV UR8, UR12 ;  /* 0x0000000c00087c82 */ /* 0x000fe20008000000 */
[C---:B------:R-:W-:Y:S01]  /*11a10*/  R2UR UR10, R2.reuse ;  /* 0x00000000020a72ca */ /* 0x040fe200000e0000 */
[----:B------:R-:W-:Y:S01]  /*11a20*/  UMOV UR4, UR8 ;  /* 0x0000000800047c82 */ /* 0x000fe20008000000 */
[C---:B------:R-:W-:Y:S01]  /*11a30*/  IADD3 R6, R2.reuse, 0x80, RZ ;  /* 0x0000008002067810 */ /* 0x040fe20007ffe0ff */
[----:B------:R-:W-:Y:S01]  /*11a40*/  VIADD R8, R2, 0x200 ;  /* 0x0000020002087836 */ /* 0x000fe20000000000 */
[----:B------:R-:W-:Y:S01]  /*11a50*/  MOV R10, UR8 ;  /* 0x00000008000a7c02 */ /* 0x000fe20008000f00 */
[----:B------:R-:W-:Y:S01]  /*11a60*/  UIADD3 UR48, UR12, 0xc00, URZ ;  /* 0x00000c000c307890 */ /* 0x000fe2000fffe03f */
[----:B------:R-:W-:Y:S01]  /*11a70*/  R2UR UR6, R6 ;  /* 0x00000000060672ca */ /* 0x000fe200000e0000 */
[----:B------:R-:W-:Y:S01]  /*11a80*/  UMOV UR49, 0x40000040 ;  /* 0x4000004000317882 */ /* 0x000fe20000000000 */
[----:B------:R-:W-:Y:S01]  /*11a90*/  IADD3 R6, R2, 0x100, RZ ;  /* 0x0000010002067810 */ /* 0x000fe20007ffe0ff */
[----:B------:R0:W-:Y:S01]  /*11aa0*/  STL.64 [R1+0x8], R10 ;  /* 0x0000080a01007387 */ /* 0x0001e20000100a00 */
[----:B------:R-:W-:Y:S01]  /*11ab0*/  UIADD3 UR44, UR12, 0xc02, URZ ;  /* 0x00000c020c2c7890 */ /* 0x000fe2000fffe03f */
[----:B------:R-:W-:Y:S01]  /*11ac0*/  MOV R3, 0x40000040 ;  /* 0x4000004000037802 */ /* 0x000fe20000000f00 */
[----:B------:R-:W-:Y:S01]  /*11ad0*/  UMOV UR45, 0x40000040 ;  /* 0x40000040002d7882 */ /* 0x000fe20000000000 */
[----:B------:R-:W-:Y:S01]  /*11ae0*/  HGMMA.64x16x16.F32 R56, gdesc[UR8], RZ, !UPT, gsb0 ;  /* 0x00200000083879f0 */ /* 0x000fe2000c0008ff */
[----:B------:R-:W-:Y:S01]  /*11af0*/  R2UR UR10, R8 ;  /* 0x00000000080a72ca */ /* 0x000fe200000e0000 */
[----:B------:R-:W-:Y:S01]  /*11b00*/  VIADD R8, R2, 0x202 ;  /* 0x0000020202087836 */ /* 0x000fe20000000000 */
[----:B------:R-:W-:Y:S01]  /*11b10*/  R2UR UR11, R9 ;  /* 0x00000000090b72ca */ /* 0x000fe200000e0000 */
[----:B------:R-:W-:Y:S01]  /*11b20*/  UIADD3 UR40, UR12, 0xc04, URZ ;  /* 0x00000c040c287890 */ /* 0x000fe2000fffe03f */
[----:B------:R-:W-:Y:S01]  /*11b30*/  MOV R9, 0x40000040 ;  /* 0x4000004000097802 */ /* 0x000fe20000000f00 */
[----:B------:R-:W-:Y:S01]  /*11b40*/  UMOV UR41, 0x40000040 ;  /* 0x4000004000297882 */ /* 0x000fe20000000000 */
[----:B------:R-:W-:Y:S01]  /*11b50*/  UIADD3 UR36, UR12, 0xc06, URZ ;  /* 0x00000c060c247890 */ /* 0x000fe2000fffe03f */
[----:B0-----:R-:W-:Y:S01]  /*11b60*/  IMAD.U32 R11, RZ, RZ, UR17 ;  /* 0x00000011ff0b7e24 */ /* 0x001fe2000f8e00ff */
[----:B------:R-:W-:Y:S01]  /*11b70*/  UMOV UR37, 0x40000040 ;  /* 0x4000004000257882 */ /* 0x000fe20000000000 */
[C---:B------:R-:W-:Y:S01]  /*11b80*/  ISETP.GT.AND P6, PT, R5.reuse, RZ, PT ;  /* 0x000000ff0500720c */ /* 0x040fe20003fc4270 */
[----:B------:R-:W-:Y:S01]  /*11b90*/  ULDC UR61, c[0x0][0x988] ;  /* 0x00026200003d7ab9 */ /* 0x000fe20000000800 */
[C---:B------:R-:W-:Y:S01]  /*11ba0*/  ISETP.GT.AND P5, PT, R5.reuse, 0x1, PT ;  /* 0x000000010500780c */ /* 0x040fe20003fa4270 */
[----:B------:R-:W-:Y:S01]  /*11bb0*/  BSSY B0, `(.L_x_645) ;  /* 0x0000906000007945 */ /* 0x000fe20003800000 */
[C---:B------:R-:W-:Y:S01]  /*11bc0*/  ISETP.GT.AND P4, PT, R5.reuse, 0x8, PT ;  /* 0x000000080500780c */ /* 0x040fe20003f84270 */
[--C-:B------:R-:W-:Y:S01]  /*11bd0*/  IMAD.MOV.U32 R150, RZ, RZ, R151.reuse ;  /* 0x000000ffff967224 */ /* 0x100fe200078e0097 */
[C---:B------:R-:W-:Y:S01]  /*11be0*/  ISETP.GT.AND P3, PT, R5.reuse, 0x9, PT ;  /* 0x000000090500780c */ /* 0x040fe20003f64270 */
[--C-:B------:R-:W-:Y:S01]  /*11bf0*/  IMAD.MOV.U32 R146, RZ, RZ, R151.reuse ;  /* 0x000000ffff927224 */ /* 0x100fe200078e0097 */
[----:B------:R-:W-:Y:S01]  /*11c00*/  ISETP.GT.AND P2, PT, R5, 0x10, PT ;  /* 0x000000100500780c */ /* 0x000fe20003f44270 */
[--C-:B------:R-:W-:Y:S01]  /*11c10*/  IMAD.MOV.U32 R144, RZ, RZ, R151.reuse ;  /* 0x000000ffff907224 */ /* 0x100fe200078e0097 */
[----:B------:R-:W-:Y:S01]  /*11c20*/  P2R R12, PR, RZ, 0x1 ;  /* 0x00000001ff0c7803 */ /* 0x000fe20000000000 */
[--C-:B------:R-:W-:Y:S01]  /*11c30*/  IMAD.MOV.U32 R142, RZ, RZ, R151.reuse ;  /* 0x000000ffff8e7224 */ /* 0x100fe200078e0097 */
[----:B------:R-:W-:Y:S01]  /*11c40*/  @!P1 IADD3 R0, R0, 0x38840, RZ ;  /* 0x0003884000009810 */ /* 0x000fe20007ffe0ff */
[--C-:B------:R-:W-:Y:S01]  /*11c50*/  IMAD.MOV.U32 R140, RZ, RZ, R151.reuse ;  /* 0x000000ffff8c7224 */ /* 0x100fe200078e0097 */
[-C--:B------:R-:W-:Y:S01]  /*11c60*/  MOV R149, R151.reuse ;  /* 0x0000009700957202 */ /* 0x080fe20000000f00 */
[--C-:B------:R-:W-:Y:S01]  /*11c70*/  IMAD.MOV.U32 R138, RZ, RZ, R151.reuse ;  /* 0x000000ffff8a7224 */ /* 0x100fe200078e0097 */
[----:B------:R-:W-:Y:S01]  /*11c80*/  @!P1 PRMT R0, RZ, 0x654, R0 ;  /* 0x00000654ff009816 */ /* 0x000fe20000000000 */
        /* <DEDUP_REMOVED lines=24> */
[----:B------:R-:W-:Y:S01]  /*11e10*/  IMAD.MOV.U32 R112, RZ, RZ, R151 ;  /* 0x000000ffff707224 */ /* 0x000fe200078e0097 */
[----:B------:R-:W-:-:S02]  /*11e20*/  WARPGROUP.DEPBAR.LE gsb0, 0x0 ;  /* 0x00008000000079c5 */ /* 0x000fc40000010000 */
[----:B------:R-:W-:Y:S01]  /*11e30*/  WARPGROUP.ARRIVE ;  /* 0x00000000000079c5 */ /* 0x000fe20000000000 */
[-C--:B------:R-:W-:Y:S01]  /*11e40*/  MOV R123, R151.reuse ;  /* 0x00000097007b7202 */ /* 0x080fe20000000f00 */
[--C-:B------:R-:W-:Y:S01]  /*11e50*/  IMAD.MOV.U32 R110, RZ, RZ, R151.reuse ;  /* 0x000000ffff6e7224 */ /* 0x100fe200078e0097 */
[-C--:B------:R-:W-:Y:S01]  /*11e60*/  MOV R121, R151.reuse ;  /* 0x0000009700797202 */ /* 0x080fe20000000f00 */
[--C-:B------:R-:W-:Y:S01]  /*11e70*/  IMAD.MOV.U32 R108, RZ, RZ, R151.reuse ;  /* 0x000000ffff6c7224 */ /* 0x100fe200078e0097 */
[-C--:B------:R-:W-:Y:S01]  /*11e80*/  MOV R119, R151.reuse ;  /* 0x0000009700777202 */ /* 0x080fe20000000f00 */
[----:B------:R-:W-:Y:S01]  /*11e90*/  HGMMA.64x16x16.F32 R48, gdesc[UR4], RZ, !UPT, gsb0 ;  /* 0x00200000043079f0 */ /* 0x000fe2000c0008ff */
[----:B------:R-:W-:Y:S01]  /*11ea0*/  R2UR UR6, R6 ;  /* 0x00000000060672ca */ /* 0x000fe200000e0000 */
[----:B------:R-:W-:Y:S01]  /*11eb0*/  UMOV UR4, UR8 ;  /* 0x0000000800047c82 */ /* 0x000fe20008000000 */
[----:B------:R-:W-:Y:S01]  /*11ec0*/  R2UR UR7, R7 ;  /* 0x00000000070772ca */ /* 0x000fe200000e0000 */
[----:B------:R-:W-:Y:S01]  /*11ed0*/  UMOV UR5, UR9 ;  /* 0x0000000900057c82 */ /* 0x000fe20008000000 */
[----:B------:R-:W-:Y:S01]  /*11ee0*/  IADD3 R6, R2, 0x180, RZ ;  /* 0x0000018002067810 */ /* 0x000fe20007ffe0ff */
[--C-:B------:R-:W-:Y:S01]  /*11ef0*/  IMAD.MOV.U32 R106, RZ, RZ, R151.reuse ;  /* 0x000000ffff6a7224 */ /* 0x100fe200078e0097 */
[----:B------:R-:W-:Y:S01]  /*11f00*/  MOV R7, 0x40000040 ;  /* 0x4000004000077802 */ /* 0x000fe20000000f00 */
        /* <DEDUP_REMOVED lines=36> */
[----:B------:R-:W-:Y:S01]  /*12150*/  IMAD.MOV.U32 R64, RZ, RZ, R151 ;  /* 0x000000ffff407224 */ /* 0x000fe200078e0097 */
[----:B------:R-:W-:Y:S02]  /*12160*/  WARPGROUP.DEPBAR.LE gsb0, 0x0 ;  /* 0x00008000000079c5 */ /* 0x000fe40000010000 */
[----:B------:R-:W-:-:S06]  /*12170*/  WARPGROUP.ARRIVE ;  /* 0x00000000000079c5 */ /* 0x000fcc0000000000 */
[----:B------:R-:W-:Y:S01]  /*12180*/  HGMMA.64x16x16.F32 R40, gdesc[UR4], RZ, !UPT, gsb0 ;  /* 0x00200000042879f0 */ /* 0x000fe2000c0008ff */
[----:B------:R-:W-:Y:S01]  /*12190*/  R2UR UR6, R6 ;  /* 0x00000000060672ca */ /* 0x000fe200000e0000 */
[----:B------:R-:W-:Y:S01]  /*121a0*/  UMOV UR4, UR8 ;  /* 0x0000000800047c82 */ /* 0x000fe20008000000 */
[----:B------:R-:W-:Y:S01]  /*121b0*/  R2UR UR7, R7 ;  /* 0x00000000070772ca */ /* 0x000fe200000e0000 */
[----:B------:R-:W-:Y:S01]  /*121c0*/  UMOV UR5, UR9 ;  /* 0x0000000900057c82 */ /* 0x000fe20008000000 */
[----:B------:R-:W-:Y:S02]  /*121d0*/  VIADD R6, R2, 0x2 ;  /* 0x0000000202067836 */ /* 0x000fe40000000000 */
[----:B------:R-:W-:-:S03]  /*121e0*/  IMAD.MOV.U32 R7, RZ, RZ, 0x40000040 ;  /* 0x40000040ff077424 */ /* 0x000fc600078e00ff */
[----:B------:R-:W-:Y:S02]  /*121f0*/  R2UR UR18, R6 ;  /* 0x00000000061272ca */ /* 0x000fe400000e0000 */
[----:B------:R-:W-:Y:S01]  /*12200*/  R2UR UR19, R7 ;  /* 0x00000000071372ca */ /* 0x000fe200000e0000 */
[----:B------:R-:W-:Y:S01]  /*12210*/  IMAD.MOV.U32 R7, RZ, RZ, 0x40000040 ;  /* 0x40000040ff077424 */ /* 0x000fe200078e00ff */
[----:B------:R-:W-:Y:S01]  /*12220*/  IADD3 R6, R2, 0x82, RZ ;  /* 0x0000008202067810 */ /* 0x000fe20007ffe0ff */
[----:B------:R-:W-:Y:S02]  /*12230*/  WARPGROUP.DEPBAR.LE gsb0, 0x0 ;  /* 0x00008000000079c5 */ /* 0x000fe40000010000 */
[----:B------:R-:W-:-:S06]  /*12240*/  WARPGROUP.ARRIVE ;  /* 0x00000000000079c5 */ /* 0x000fcc0000000000 */
[----:B------:R-:W-:Y:S01]  /*12250*/  HGMMA.64x16x16.F32 R32, gdesc[UR4], RZ, !UPT, gsb0 ;  /* 0x00200000042079f0 */ /* 0x000fe2000c0008ff */
[----:B------:R-:W-:Y:S01]  /*12260*/  UIADD3 UR4, UR12, 0x2, URZ ;  /* 0x000000020c047890 */ /* 0x000fe2000fffe03f */
[----:B------:R-:W-:Y:S02]  /*12270*/  R2UR UR6, R6 ;  /* 0x00000000060672ca */ /* 0x000fe400000e0000 */
[----:B------:R-:W-:Y:S01]  /*12280*/  R2UR UR7, R7 ;  /* 0x00000000070772ca */ /* 0x000fe200000e0000 */
[----:B------:R-:W-:Y:S01]  /*12290*/  IMAD.MOV.U32 R7, RZ, RZ, 0x40000040 ;  /* 0x40000040ff077424 */ /* 0x000fe200078e00ff */
[----:B------:R-:W-:Y:S02]  /*122a0*/  IADD3 R6, R2, 0x102, RZ ;  /* 0x0000010202067810 */ /* 0x000fe40007ffe0ff */
[----:B------:R-:W-:Y:S02]  /*122b0*/  UMOV UR16, UR4 ;  /* 0x0000000400107c82 */ /* 0x000fe40008000000 */
[----:B------:R-:W-:-:S05]  /*122c0*/  MOV R10, UR16 ;  /* 0x00000010000a7c02 */ /* 0x000fca0008000f00 */
[----:B------:R0:W-:Y:S01]  /*122d0*/  STL.64 [R1], R10 ;  /* 0x0000000a01007387 */ /* 0x0001e20000100a00 */
[----:B------:R-:W-:Y:S02]  /*122e0*/  WARPGROUP.DEPBAR.LE gsb0, 0x0 ;  /* 0x00008000000079c5 */ /* 0x000fe40000010000 */
[----:B------:R-:W-:-:S06]  /*122f0*/  WARPGROUP.ARRIVE ;  /* 0x00000000000079c5 */ /* 0x000fcc0000000000 */
[----:B------:R-:W-:Y:S01]  /*12300*/  HGMMA.64x16x16.F32 R24, gdesc[UR8], RZ, !UPT, gsb0 ;  /* 0x00200000081879f0 */ /* 0x000fe2000c0008ff */
[----:B------:R-:W-:Y:S01]  /*12310*/  UMOV UR8, UR16 ;  /* 0x0000001000087c82 */ /* 0x000fe20008000000 */
[----:B------:R-:W-:Y:S01]  /*12320*/  UMOV UR9, UR17 ;  /* 0x0000001100097c82 */ /* 0x000fe20008000000 */
[----:B------:R-:W-:Y:S01]  /*12330*/  UMOV UR4, UR8 ;  /* 0x0000000800047c82 */ /* 0x000fe20008000000 */
[----:B------:R-:W-:Y:S01]  /*12340*/  UMOV UR5, UR9 ;  /* 0x0000000900057c82 */ /* 0x000fe20008000000 */
[----:B------:R-:W-:Y:S01]  /*12350*/  R2UR UR10, R8 ;  /* 0x00000000080a72ca */ /* 0x000fe200000e0000 */
[----:B------:R-:W-:Y:S01]  /*12360*/  VIADD R8, R2, 0x204 ;  /* 0x0000020402087836 */ /* 0x000fe20000000000 */
[----:B------:R-:W-:Y:S02]  /*12370*/  R2UR UR11, R9 ;  /* 0x00000000090b72ca */ /* 0x000fe400000e0000 */
[----:B------:R-:W-:Y:S01]  /*12380*/  MOV R9, 0x40000040 ;  /* 0x4000004000097802 */ /* 0x000fe20000000f00 */
[----:B------:R-:W-:-:S02]  /*12390*/  WARPGROUP.DEPBAR.LE gsb0, 0x0 ;  /* 0x00008000000079c5 */ /* 0x000fc40000010000 */
[----:B------:R-:W-:-:S06]  /*123a0*/  WARPGROUP.ARRIVE ;  /* 0x00000000000079c5 */ /* 0x000fcc0000000000 */
[----:B------:R-:W-:Y:S01]  /*123b0*/  HGMMA.64x16x16.F32 R56, gdesc[UR16], R56, gsb0 ;  /* 0x00200000103879f0 */ /* 0x000fe20008000838 */
[----:B------:R-:W-:Y:S02]  /*123c0*/  UMOV UR17, 0x40000040 ;  /* 0x4000004000117882 */ /* 0x000fe40000000000 */
[----:B0-----:R-:W-:Y:S01]  /*123d0*/  IMAD.U32 R11, RZ, RZ, UR17 ;  /* 0x00000011ff0b7e24 */ /* 0x001fe2000f8e00ff */
[----:B------:R-:W-:Y:S02]  /*123e0*/  WARPGROUP.DEPBAR.LE gsb0, 0x0 ;  /* 0x00008000000079c5 */ /* 0x000fe40000010000 */
[----:B------:R-:W-:-:S06]  /*123f0*/  WARPGROUP.ARRIVE ;  /* 0x00000000000079c5 */ /* 0x000fcc0000000000 */
[----:B------:R-:W-:Y:S01]  /*12400*/  HGMMA.64x16x16.F32 R48, gdesc[UR4], R48, gsb0 ;  /* 0x00200000043079f0 */ /* 0x000fe20008000830 */
[----:B------:R-:W-:Y:S01]  /*12410*/  R2UR UR6, R6 ;  /* 0x00000000060672ca */ /* 0x000fe200000e0000 */
[----:B------:R-:W-:Y:S01]  /*12420*/  UMOV UR4, UR8 ;  /* 0x0000000800047c82 */ /* 0x000fe20008000000 */
[----:B------:R-:W-:Y:S01]  /*12430*/  R2UR UR7, R7 ;  /* 0x00000000070772ca */ /* 0x000fe200000e0000 */
[----:B------:R-:W-:Y:S01]  /*12440*/  UMOV UR5, UR9 ;  /* 0x0000000900057c82 */ /* 0x000fe20008000000 */
[----:B------:R-:W-:Y:S02]  /*12450*/  IADD3 R6, R2, 0x182, RZ ;  /* 0x0000018202067810 */ /* 0x000fe40007ffe0ff */
[----:B------:R-:W-:Y:S01]  /*12460*/  MOV R7, 0x40000040 ;  /* 0x4000004000077802 */ /* 0x000fe20000000f00 */
[----:B------:R-:W-:Y:S02]  /*12470*/  WARPGROUP.DEPBAR.LE gsb0, 0x0 ;  /* 0x00008000000079c5 */ /* 0x000fe40000010000 */
[----:B------:R-:W-:-:S06]  /*12480*/  WARPGROUP.ARRIVE ;  /* 0x00000000000079c5 */ /* 0x000fcc0000000000 */
[----:B------:R-:W-:Y:S01]  /*12490*/  HGMMA.64x16x16.F32 R40, gdesc[UR4], R40, gsb0 ;  /* 0x00200000042879f0 */ /* 0x000fe20008000828 */
        /* <DEDUP_REMOVED lines=12> */
[----:B------:R-:W-:Y:S01]  /*12560*/  HGMMA.64x16x16.F32 R32, gdesc[UR4], R32, gsb0 ;  /* 0x00200000042079f0 */ /* 0x000fe20008000820 */
[----:B------:R-:W-:Y:S01]  /*12570*/  UIADD3 UR4, UR12, 0x4, URZ ;  /* 0x000000040c047890 */ /* 0x000fe2000fffe03f */
[----:B------:R-:W-:Y:S02]  /*12580*/  R2UR UR6, R6 ;  /* 0x00000000060672ca */ /* 0x000fe400000e0000 */
[----:B------:R-:W-:Y:S01]  /*12590*/  R2UR UR7, R7 ;  /* 0x00000000070772ca */ /* 0x000fe200000e0000 */
[----:B------:R-:W-:Y:S01]  /*125a0*/  IMAD.MOV.U32 R7, RZ, RZ, 0x40000040 ;  /* 0x40000040ff077424 */ /* 0x000fe200078e00ff */
[----:B------:R-:W-:Y:S02]  /*125b0*/  IADD3 R6, R2, 0x104, RZ ;  /* 0x0000010402067810 */ /* 0x000fe40007ffe0ff */
[----:B------:R-:W-:Y:S02]  /*125c0*/  UMOV UR16, UR4 ;  /* 0x0000000400107c82 */ /* 0x000fe40008000000 */
[----:B------:R-:W-:-:S05]  /*125d0*/  MOV R10, UR16 ;  /* 0x00000010000a7c02 */ /* 0x000fca0008000f00 */
[----:B------:R0:W-:Y:S01]  /*125e0*/  STL.64 [R1+0x50], R10 ;  /* 0x0000500a01007387 */ /* 0x0001e20000100a00 */
[----:B------:R-:W-:Y:S02]  /*125f0*/  WARPGROUP.DEPBAR.LE gsb0, 0x0 ;  /* 0x00008000000079c5 */ /* 0x000fe40000010000 */
[----:B------:R-:W-:-:S06]  /*12600*/  WARPGROUP.ARRIVE ;  /* 0x00000000000079c5 */ /* 0x000fcc0000000000 */
[----:B------:R-:W-:Y:S01]  /*12610*/  HGMMA.64x16x16.F32 R24, gdesc[UR8], R24, gsb0 ;  /* 0x00200000081879f0 */ /* 0x000fe20008000818 */
        /* <DEDUP_REMOVED lines=159> */
[----:B------:R-:W-:Y:S01]  /*13010*/  UMOV UR15, UR17 ;  /* 0x00000011000f7c82 */ /* 0x000fe20008000000 */
        /* <DEDUP_REMOVED lines=27> */
[----:B------:R-:W-:Y:S01]  /*131d0*/  R2UR UR6, R6 ;  /* 0x00000000060672ca */ /* 0x000fe200000e0000 */
[----:B------:R-:W-:Y:S01]  /*131e0*/  UMOV UR5, UR15 ;  /* 0x0000000f00057c82 */ /* 0x000fe20008000000 */
[----:B------:R-:W-:Y:S01]  /*131f0*/  R2UR UR7, R7 ;  /* 0x00000000070772ca */ /* 0x000fe200000e0000 */
[----:B------:R-:W-:Y:S01]  /*13200*/  IMAD.MOV.U32 R7, RZ, RZ, 0x40000040 ;  /* 0x40000040ff077424 */ /* 0x000fe200078e00ff */
[----:B------:R-:W-:Y:S02]  /*13210*/  IADD3 R6, R2, 0x384, RZ ;  /* 0x0000038402067810 */ /* 0x000fe40007ffe0ff */
[----:B------:R-:W-:Y:S02]  /*13220*/  UMOV UR16, UR4 ;  /* 0x0000000400107c82 */ /* 0x000fe40008000000 */
[----:B------:R-:W-:Y:S01]  /*13230*/  UMOV UR14, UR16 ;  /* 0x00000010000e7c82 */ /* 0x000fe20008000000 */
[----:B------:R-:W-:Y:S01]  /*13240*/  MOV R10, UR16 ;  /* 0x00000010000a7c02 */ /* 0x000fe20008000f00 */
[----:B------:R-:W-:-:S04]  /*13250*/  UMOV UR4, UR14 ;  /* 0x0000000e00047c82 */ /* 0x000fc80008000000 */
[----:B------:R0:W-:Y:S01]  /*13260*/  STL.64 [R1+0x30], R10 ;  /* 0x0000300a01007387 */ /* 0x0001e20000100a00 */
[----:B------:R-:W-:Y:S02]  /*13270*/  WARPGROUP.DEPBAR.LE gsb0, 0x0 ;  /* 0x00008000000079c5 */ /* 0x000fe40000010000 */
[----:B------:R-:W-:-:S06]  /*13280*/  WARPGROUP.ARRIVE ;  /* 0x00000000000079c5 */ /* 0x000fcc0000000000 */
[----:B------:R-:W-:Y:S01]  /*13290*/  HGMMA.64x16x16.F32 R24, gdesc[UR8], R24, gsb0 ;  /* 0x00200000081879f0 */ /* 0x000fe20008000818 */
[----:B------:R-:W-:Y:S01]  /*132a0*/  UMOV UR8, UR14 ;  /* 0x0000000e00087c82 */ /* 0x000fe20008000000 */
[----:B------:R-:W-:Y:S01]  /*132b0*/  UMOV UR9, UR15 ;  /* 0x0000000f00097c82 */ /* 0x000fe20008000000 */
[----:B------:R-:W-:Y:S02]  /*132c0*/  WARPGROUP.DEPBAR.LE gsb0, 0x0 ;  /* 0x00008000000079c5 */ /* 0x000fe40000010000 */
        /* <DEDUP_REMOVED lines=12> */
[----:B------:R-:W-:Y:S02]  /*13390*/  MOV R7, 0x40000040 ;  /* 0x4000004000077802 */ /* 0x000fe40000000f00 */
[----:B------:R-:W-:Y:S01]  /*133a0*/  R2UR UR10, R6 ;  /* 0x00000000060a72ca */ /* 0x000fe200000e0000 */
[----:B------:R-:W-:Y:S01]  /*133b0*/  VIADD R6, R2, 0x286 ;  /* 0x0000028602067836 */ /* 0x000fe20000000000 */
[----:B------:R-:W-:Y:S01]  /*133c0*/  R2UR UR11, R7 ;  /* 0x00000000070b72ca */ /* 0x000fe200000e0000 */
        /* <DEDUP_REMOVED lines=8> */
[----:B------:R-:W-:Y:S01]  /*13450*/  R2UR UR6, R8 ;  /* 0x00000000080672ca */ /* 0x000fe200000e0000 */
[----:B------:R-:W-:Y:S01]  /*13460*/  UMOV UR4, UR14 ;  /* 0x0000000e00047c82 */ /* 0x000fe20008000000 */
[----:B------:R-:W-:Y:S01]  /*13470*/  R2UR UR7, R9 ;  /* 0x00000000090772ca */ /* 0x000fe200000e0000 */
[----:B------:R-:W-:Y:S01]  /*13480*/  UMOV UR5, UR15 ;  /* 0x0000000f00057c82 */ /* 0x000fe20008000000 */
[----:B------:R-:W-:Y:S01]  /*13490*/  VIADD R8, R2, 0x486 ;  /* 0x0000048602087836 */ /* 0x000fe20000000000 */
[----:B------:R-:W-:Y:S01]  /*134a0*/  MOV R9, 0x40000040 ;  /* 0x4000004000097802 */ /* 0x000fe20000000f00 */
[----:B------:R-:W-:Y:S02]  /*134b0*/  WARPGROUP.DEPBAR.LE gsb0, 0x0 ;  /* 0x00008000000079c5 */ /* 0x000fe40000010000 */
[----:B------:R-:W-:-:S06]  /*134c0*/  WARPGROUP.ARRIVE ;  /* 0x00000000000079c5 */ /* 0x000fcc0000000000 */
[----:B------:R-:W-:Y:S01]  /*134d0*/  HGMMA.64x16x16.F32 R32, gdesc[UR8], R32, gsb0 ;  /* 0x00200000082079f0 */ /* 0x000fe20008000820 */
[----:B------:R-:W-:Y:S01]  /*134e0*/  UIADD3 UR8, UR12, 0x406, URZ ;  /* 0x000004060c087890 */ /* 0x000fe2000fffe03f */
[----:B------:R-:W-:Y:S01]  /*134f0*/  R2UR UR10, R8 ;  /* 0x00000000080a72ca */ /* 0x000fe200000e0000 */
[----:B------:R-:W-:Y:S01]  /*13500*/  UMOV UR9, UR17 ;  /* 0x0000001100097c82 */ /* 0x000fe20008000000 */
[----:B------:R-:W-:Y:S01]  /*13510*/  R2UR UR11, R9 ;  /* 0x00000000090b72ca */ /* 0x000fe200000e0000 */
[----:B------:R-:W-:Y:S01]  /*13520*/  VIADD R8, R2, 0x700 ;  /* 0x0000070002087836 */ /* 0x000fe20000000000 */
[----:B------:R-:W-:Y:S02]  /*13530*/  MOV R9, 0x40000040 ;  /* 0x4000004000097802 */ /* 0x000fe40000000f00 */
[----:B------:R-:W-:Y:S02]  /*13540*/  UMOV UR16, UR8 ;  /* 0x0000000800107c82 */ /* 0x000fe40008000000 */
[----:B------:R-:W-:Y:S01]  /*13550*/  UMOV UR8, UR16 ;  /* 0x0000001000087c82 */ /* 0x000fe20008000000 */
[----:B------:R-:W-:-:S05]  /*13560*/  MOV R10, UR16 ;  /* 0x00000010000a7c02 */ /* 0x000fca0008000f00 */
[----:B------:R0:W-:Y:S01]  /*13570*/  STL.64 [R1+0x28], R10 ;  /* 0x0000280a01007387 */ /* 0x0001e20000100a00 */
[----:B------:R-:W-:Y:S02]  /*13580*/  WARPGROUP.DEPBAR.LE gsb0, 0x0 ;  /* 0x00008000000079c5 */ /* 0x000fe40000010000 */
[----:B------:R-:W-:-:S06]  /*13590*/  WARPGROUP.ARRIVE ;  /* 0x00000000000079c5 */ /* 0x000fcc0000000000 */
[----:B------:R-:W-:Y:S01]  /*135a0*/  HGMMA.64x16x16.F32 R24, gdesc[UR4], R24, gsb0 ;  /* 0x00200000041879f0 */ /* 0x000fe20008000818 */
[----:B------:R-:W-:Y:S01]  /*135b0*/  R2UR UR6, R6 ;  /* 0x00000000060672ca */ /* 0x000fe200000e0000 */
[----:B------:R-:W-:Y:S01]  /*135c0*/  UMOV UR4, UR8 ;  /* 0x0000000800047c82 */ /* 0x000fe20008000000 */
[----:B------:R-:W-:Y:S01]  /*135d0*/  R2UR UR7, R7 ;  /* 0x00000000070772ca */ /* 0x000fe200000e0000 */
[----:B------:R-:W-:Y:S01]  /*135e0*/  UMOV UR5, UR9 ;  /* 0x0000000900057c82 */ /* 0x000fe20008000000 */
[----:B------:R-:W-:Y:S01]  /*135f0*/  IMAD.MOV.U32 R7, RZ, RZ, 0x40000040 ;  /* 0x40000040ff077424 */ /* 0x000fe200078e00ff */
[----:B------:R-:W-:Y:S01]  /*13600*/  IADD3 R6, R2, 0x386, RZ ;  /* 0x0000038602067810 */ /* 0x000fe20007ffe0ff */
        /* <DEDUP_REMOVED lines=147> */
[----:B------:R-:W-:Y:S03]  /*13f40*/  HGMMA.64x16x16.F32 R56, gdesc[UR16], R56, gsb0 ;  /* 0x00200000103879f0 */ /* 0x000fe60008000838 */
        /* <DEDUP_REMOVED lines=41> */
[----:B------:R-:W-:Y:S02]  /*141e0*/  R2UR UR54, R6 ;  /* 0x00000000063672ca */ /* 0x000fe400000e0000 */
[----:B------:R-:W-:Y:S02]  /*141f0*/  R2UR UR55, R7 ;  /* 0x00000000073772ca */ /* 0x000fe400000e0000 */
        /* <DEDUP_REMOVED lines=19> */
[----:B------:R-:W-:Y:S01]  /*14330*/  VIADD R8, R2, 0x980 ;  /* 0x0000098002087836 */ /* 0x000fe20000000000 */
[----:B------:R-:W-:Y:S02]  /*14340*/  R2UR UR55, R9 ;  /* 0x00000000093772ca */ /* 0x000fe400000e0000 */
        /* <DEDUP_REMOVED lines=12> */
[----:B------:R-:W-:Y:S03]  /*14410*/  HGMMA.64x16x16.F32 R24, gdesc[UR52], R24, gsb0 ;  /* 0x00200000341879f0 */ /* 0x000fe60008000818 */
        /* <DEDUP_REMOVED lines=101> */
[----:B------:R-:W-:Y:S02]  /*14a70*/  R2UR UR42, R8 ;  /* 0x00000000082a72ca */ /* 0x000fe400000e0000 */
[----:B------:R-:W-:Y:S01]  /*14a80*/  R2UR UR43, R9 ;  /* 0x00000000092b72ca */ /* 0x000fe200000e0000 */
        /* <DEDUP_REMOVED lines=16> */
[----:B------:R-:W-:Y:S01]  /*14b90*/  R2UR UR39, R7 ;  /* 0x00000000072772ca */ /* 0x000fe200000e0000 */
[----:B------:R-:W-:Y:S01]  /*14ba0*/  IMAD.MOV.U32 R7, RZ, RZ, 0x40000040 ;  /* 0x40000040ff077424 */ /* 0x000fe200078e00ff */
[C---:B------:R-:W-:Y:S01]  /*14bb0*/  IADD3 R6, R2.reuse, 0x906, RZ ;  /* 0x0000090602067810 */ /* 0x040fe20007ffe0ff */
[----:B------:R-:W-:Y:S01]  /*14bc0*/  VIADD R2, R2, 0x986 ;  /* 0x0000098602027836 */ /* 0x000fe20000000000 */
[----:B------:R-:W-:Y:S02]  /*14bd0*/  WARPGROUP.DEPBAR.LE gsb0, 0x0 ;  /* 0x00008000000079c5 */ /* 0x000fe40000010000 */
[----:B------:R-:W-:Y:S01]  /*14be0*/  WARPGROUP.ARRIVE ;  /* 0x00000000000079c5 */ /* 0x000fe20000000000 */
[----:B------:R-:W-:Y:S01]  /*14bf0*/  FSEL R9, R56, -INF , P6 ;  /* 0xff80000038097808 */ /* 0x000fe20003000000 */
[----:B------:R-:W-:Y:S01]  /*14c00*/  IMAD.MOV.U32 R56, RZ, RZ, R151 ;  /* 0x000000ffff387224 */ /* 0x000fe200078e0097 */
[----:B------:R-:W-:-:S02]  /*14c10*/  FSEL R57, R57, -INF , P5 ;  /* 0xff80000039397808 */ /* 0x000fc40002800000 */
[----:B0-----:R-:W-:Y:S01]  /*14c20*/  FSEL R11, R60, -INF , P4 ;  /* 0xff8000003c0b7808 */ /* 0x001fe20002000000 */
[----:B------:R-:W-:Y:S01]  /*14c30*/  HGMMA.64x16x16.F32 R48, gdesc[UR4], R48, gsb0 ;  /* 0x00200000043079f0 */ /* 0x000fe20008000830 */
[----:B------:R-:W-:Y:S01]  /*14c40*/  FSEL R61, R61, -INF , P3 ;  /* 0xff8000003d3d7808 */ /* 0x000fe20001800000 */
[----:B------:R-:W-:Y:S01]  /*14c50*/  ULDC UR4, c[0x0][0x988] ;  /* 0x0002620000047ab9 */ /* 0x000fe20000000800 */
[----:B------:R-:W-:Y:S01]  /*14c60*/  FSEL R59, R59, -INF , P5 ;  /* 0xff8000003b3b7808 */ /* 0x000fe20002800000 */
[----:B------:R-:W-:Y:S01]  /*14c70*/  IMAD.MOV.U32 R60, RZ, RZ, R151 ;  /* 0x000000ffff3c7224 */ /* 0x000fe200078e0097 */
[----:B------:R-:W-:Y:S02]  /*14c80*/  ISETP.GT.AND P5, PT, R5, 0x18, PT ;  /* 0x000000180500780c */ /* 0x000fe40003fa4270 */
[----:B------:R-:W-:Y:S02]  /*14c90*/  FSEL R63, R63, -INF , P3 ;  /* 0xff8000003f3f7808 */ /* 0x000fe40001800000 */
[----:B------:R-:W-:Y:S01]  /*14ca0*/  ISETP.GT.AND P3, PT, R5, 0x20, PT ;  /* 0x000000200500780c */ /* 0x000fe20003f64270 */
[----:B------:R-:W-:-:S02]  /*14cb0*/  WARPGROUP.DEPBAR.LE gsb0, 0x0 ;  /* 0x00008000000079c5 */ /* 0x000fc40000010000 */
[----:B------:R-:W-:Y:S01]  /*14cc0*/  WARPGROUP.ARRIVE ;  /* 0x00000000000079c5 */ /* 0x000fe20000000000 */
[----:B------:R-:W-:Y:S01]  /*14cd0*/  FSEL R15, R48, -INF , P2 ;  /* 0xff800000300f7808 */ /* 0x000fe20001000000 */
[--C-:B------:R-:W-:Y:S01]  /*14ce0*/  IMAD.MOV.U32 R48, RZ, RZ, R151.reuse ;  /* 0x000000ffff307224 */ /* 0x100fe200078e0097 */
[----:B------:R-:W-:Y:S01]  /*14cf0*/  FSEL R65, R52, -INF , P5 ;  /* 0xff80000034417808 */ /* 0x000fe20002800000 */
[--C-:B------:R-:W-:Y:S01]  /*14d00*/  IMAD.MOV.U32 R52, RZ, RZ, R151.reuse ;  /* 0x000000ffff347224 */ /* 0x100fe200078e0097 */
[----:B------:R-:W-:Y:S01]  /*14d10*/  FSEL R13, R50, -INF , P2 ;  /* 0xff800000320d7808 */ /* 0x000fe20001000000 */
[----:B------:R-:W-:Y:S01]  /*14d20*/  HGMMA.64x16x16.F32 R40, gdesc[UR36], R40, gsb0 ;  /* 0x00200000242879f0 */ /* 0x000fe20008000828 */
[----:B------:R-:W-:Y:S01]  /*14d30*/  R2UR UR38, R6 ;  /* 0x00000000062672ca */ /* 0x000fe200000e0000 */
[--C-:B------:R-:W-:Y:S01]  /*14d40*/  IMAD.MOV.U32 R50, RZ, RZ, R151.reuse ;  /* 0x000000ffff327224 */ /* 0x100fe200078e0097 */
[----:B------:R-:W-:Y:S02]  /*14d50*/  R2UR UR39, R7 ;  /* 0x00000000072772ca */ /* 0x000fe400000e0000 */
[----:B------:R-:W-:Y:S01]  /*14d60*/  FSEL R7, R62, -INF , P4 ;  /* 0xff8000003e077808 */ /* 0x000fe20002000000 */
[----:B------:R-:W-:Y:S01]  /*14d70*/  IMAD.MOV.U32 R62, RZ, RZ, R151 ;  /* 0x000000ffff3e7224 */ /* 0x000fe200078e0097 */
[----:B------:R-:W-:-:S02]  /*14d80*/  ISETP.GT.AND P4, PT, R5, 0x19, PT ;  /* 0x000000190500780c */ /* 0x000fc40003f84270 */
[----:B------:R-:W-:Y:S02]  /*14d90*/  ISETP.GT.AND P2, PT, R5, 0x21, PT ;  /* 0x000000210500780c */ /* 0x000fe40003f44270 */
[----:B------:R-:W-:Y:S02]  /*14da0*/  FSEL R53, R53, -INF , P4 ;  /* 0xff80000035357808 */ /* 0x000fe40002000000 */
        /* <DEDUP_REMOVED lines=8> */
[----:B------:R-:W-:Y:S01]  /*14e30*/  IMAD.MOV.U32 R40, RZ, RZ, R151 ;  /* 0x000000ffff287224 */ /* 0x000fe200078e0097 */
[----:B------:R-:W-:Y:S02]  /*14e40*/  FSEL R69, R41, -INF , P2 ;  /* 0xff80000029457808 */ /* 0x000fe40001000000 */
[----:B------:R-:W-:Y:S01]  /*14e50*/  FSEL R45, R45, -INF , P5 ;  /* 0xff8000002d2d7808 */ /* 0x000fe20002800000 */
[----:B------:R-:W-:Y:S01]  /*14e60*/  HGMMA.64x16x16.F32 R32, gdesc[UR36], R32, gsb0 ;  /* 0x00200000242079f0 */ /* 0x000fe20008000820 */
[----:B------:R-:W-:Y:S02]  /*14e70*/  R2UR UR38, R2 ;  /* 0x00000000022672ca */ /* 0x000fe400000e0000 */
[----:B------:R-:W-:Y:S02]  /*14e80*/  R2UR UR39, R3 ;  /* 0x00000000032772ca */ /* 0x000fe400000e0000 */
[----:B------:R-:W-:-:S02]  /*14e90*/  FMNMX.FTZ R2, R9, R57, !PT ;  /* 0x0000003909027209 */ /* 0x000fc40007810000 */
[----:B------:R-:W-:Y:S01]  /*14ea0*/  FSEL R3, R58, -INF , P6 ;  /* 0xff8000003a037808 */ /* 0x000fe20003000000 */
[----:B------:R-:W-:Y:S01]  /*14eb0*/  IMAD.MOV.U32 R58, RZ, RZ, R151 ;  /* 0x000000ffff3a7224 */ /* 0x000fe200078e0097 */
[----:B------:R-:W-:Y:S02]  /*14ec0*/  FMNMX.FTZ R2, R11, R2, !PT ;  /* 0x000000020b027209 */ /* 0x000fe40007810000 */
[----:B------:R-:W-:Y:S02]  /*14ed0*/  ISETP.GT.AND P6, PT, R5, 0x11, PT ;  /* 0x000000110500780c */ /* 0x000fe40003fc4270 */
[----:B------:R-:W-:Y:S02]  /*14ee0*/  FMNMX.FTZ R2, R61, R2, !PT ;  /* 0x000000023d027209 */ /* 0x000fe40007810000 */
[----:B------:R-:W-:Y:S02]  /*14ef0*/  FSEL R49, R49, -INF , P6 ;  /* 0xff80000031317808 */ /* 0x000fe40003000000 */
[----:B------:R-:W-:-:S02]  /*14f00*/  FMNMX.FTZ R2, R15, R2, !PT ;  /* 0x000000020f027209 */ /* 0x000fc40007810000 */
[----:B------:R-:W-:Y:S02]  /*14f10*/  FSEL R51, R51, -INF , P6 ;  /* 0xff80000033337808 */ /* 0x000fe40003000000 */
[----:B------:R-:W-:Y:S02]  /*14f20*/  FMNMX.FTZ R2, R49, R2, !PT ;  /* 0x0000000231027209 */ /* 0x000fe40007810000 */
[----:B------:R-:W-:Y:S02]  /*14f30*/  ISETP.GT.AND P6, PT, R5, 0x28, PT ;  /* 0x000000280500780c */ /* 0x000fe40003fc4270 */
[----:B------:R-:W-:Y:S02]  /*14f40*/  FMNMX.FTZ R2, R65, R2, !PT ;  /* 0x0000000241027209 */ /* 0x000fe40007810000 */
[----:B------:R-:W-:Y:S01]  /*14f50*/  FSEL R71, R44, -INF , P6 ;  /* 0xff8000002c477808 */ /* 0x000fe20003000000 */
[----:B------:R-:W-:Y:S01]  /*14f60*/  IMAD.MOV.U32 R44, RZ, RZ, R151 ;  /* 0x000000ffff2c7224 */ /* 0x000fe200078e0097 */
        /* <DEDUP_REMOVED lines=8> */
[----:B------:R-:W-:Y:S02]  /*14ff0*/  ISETP.GT.AND P2, PT, R5, 0x38, PT ;  /* 0x000000380500780c */ /* 0x000fe40003f44270 */
[----:B------:R-:W-:Y:S02]  /*15000*/  FMNMX.FTZ R2, R45, R2, !PT ;  /* 0x000000022d027209 */ /* 0x000fe40007810000 */
        /* <DEDUP_REMOVED lines=9> */
[--C-:B------:R-:W-:Y:S01]  /*150a0*/  IMAD.MOV.U32 R46, RZ, RZ, R151.reuse ;  /* 0x000000ffff2e7224 */ /* 0x100fe200078e0097 */
[----:B------:R-:W-:Y:S02]  /*150b0*/  ISETP.GT.AND P6, PT, R5, 0x39, PT ;  /* 0x000000390500780c */ /* 0x000fe40003fc4270 */
[----:B------:R-:W-:Y:S01]  /*150c0*/  FSEL R77, R36, -INF , P2 ;  /* 0xff800000244d7808 */ /* 0x000fe20001000000 */
[----:B------:R-:W-:Y:S01]  /*150d0*/  IMAD.MOV.U32 R36, RZ, RZ, R151 ;  /* 0x000000ffff247224 */ /* 0x000fe200078e0097 */
[----:B------:R-:W-:-:S02]  /*150e0*/  FMNMX.FTZ R2, R75, R2, !PT ;  /* 0x000000024b027209 */ /* 0x000fc40007810000 */
[----:B------:R-:W-:Y:S02]  /*150f0*/  FSEL R79, R37, -INF , P6 ;  /* 0xff800000254f7808 */ /* 0x000fe40003000000 */
[----:B------:R-:W-:Y:S02]  /*15100*/  FMNMX.FTZ R2, R77, R2, !PT ;  /* 0x000000024d027209 */ /* 0x000fe40007810000 */
[----:B------:R-:W-:Y:S01]  /*15110*/  FSEL R37, R34, -INF , P4 ;  /* 0xff80000022257808 */ /* 0x000fe20002000000 */
[----:B------:R-:W-:Y:S01]  /*15120*/  IMAD.MOV.U32 R34, RZ, RZ, R151 ;  /* 0x000000ffff227224 */ /* 0x000fe200078e0097 */
        /* <DEDUP_REMOVED lines=18> */
[----:B------:R-:W-:Y:S01]  /*15250*/  FMNMX.FTZ R6, R29, R2, !PT ;  /* 0x000000021d067209 */ /* 0x000fe20007810000 */
[----:B------:R-:W-:Y:S01]  /*15260*/  IMAD.U32 R2, RZ, RZ, UR4 ;  /* 0x00000004ff027e24 */ /* 0x000fe2000f8e00ff */
[----:B------:R-:W-:-:S03]  /*15270*/  FSEL R31, R31, -INF , P2 ;  /* 0xff8000001f1f7808 */ /* 0x000fc60001000000 */
[----:B------:R-:W1:Y:S02]  /*15280*/  SHFL.BFLY PT, R5, R6, 0x2, 0x1f ;  /* 0x0c401f0006057f89 */ /* 0x000e6400000e0000 */
[----:B-1----:R-:W-:-:S05]  /*15290*/  FMNMX.FTZ R8, R6, R5, !PT ;  /* 0x0000000506087209 */ /* 0x002fca0007810000 */
[----:B------:R-:W1:Y:S02]  /*152a0*/  SHFL.BFLY PT, R5, R8, 0x1, 0x1f ;  /* 0x0c201f0008057f89 */ /* 0x000e6400000e0000 */
[----:B-1----:R-:W-:-:S04]  /*152b0*/  FMNMX.FTZ R5, R8, R5, !PT ;  /* 0x0000000508057209 */ /* 0x002fc80007810000 */
        /* <DEDUP_REMOVED lines=8> */
[----:B------:R-:W-:Y:S01]  /*15340*/  FSEL R9, R26, -INF , P5 ;  /* 0xff8000001a097808 */ /* 0x000fe20002800000 */
[--C-:B------:R-:W-:Y:S01]  /*15350*/  FFMA.FTZ R15, R15, R2, -R10.reuse ;  /* 0x000000020f0f7223 */ /* 0x100fe2000001080a */
[----:B------:R-:W-:Y:S01]  /*15360*/  FMNMX.FTZ R4, R63, R4, !PT ;  /* 0x000000043f047209 */ /* 0x000fe20007810000 */
[----:B------:R1:W-:Y:S01]  /*15370*/  MUFU.EX2 R210, R11 ;  /* 0x0000000b00d27308 */ /* 0x0003e20000000800 */
        /* <DEDUP_REMOVED lines=8> */
[----:B-1----:R-:W-:Y:S01]  /*15400*/  FSEL R11, R30, -INF , P3 ;  /* 0xff8000001e0b7808 */ /* 0x002fe20001800000 */
[--C-:B------:R-:W-:Y:S01]  /*15410*/  FFMA.FTZ R67, R67, R2, -R10.reuse ;  /* 0x0000000243437223 */ /* 0x100fe2000001080a */
[----:B------:R-:W-:Y:S01]  /*15420*/  FMNMX.FTZ R4, R21, R4, !PT ;  /* 0x0000000415047209 */ /* 0x000fe20007810000 */
[-CC-:B------:R-:W-:Y:S01]  /*15430*/  FFMA.FTZ R69, R69, R2.reuse, -R10.reuse ;  /* 0x0000000245457223 */ /* 0x180fe2000001080a */
[-CC-:B------:R-:W-:Y:S01]  /*15440*/  FFMA.FTZ R71, R71, R2.reuse, -R10.reuse ;  /* 0x0000000247477223 */ /* 0x180fe2000001080a */
[--C-:B------:R-:W-:Y:S01]  /*15450*/  FFMA.FTZ R45, R45, R2, -R10.reuse ;  /* 0x000000022d2d7223 */ /* 0x100fe2000001080a */
[----:B------:R-:W-:Y:S01]  /*15460*/  FMNMX.FTZ R4, R55, R4, !PT ;  /* 0x0000000437047209 */ /* 0x000fe20007810000 */
[----:B------:R-:W-:Y:S01]  /*15470*/  MUFU.EX2 R208, R208 ;  /* 0x000000d000d07308 */ /* 0x000fe20000000800 */
[-CC-:B------:R-:W-:Y:S01]  /*15480*/  FFMA.FTZ R73, R73, R2.reuse, -R10.reuse ;  /* 0x0000000249497223 */ /* 0x180fe2000001080a */
[--C-:B------:R-:W-:Y:S01]  /*15490*/  FFMA.FTZ R75, R75, R2, -R10.reuse ;  /* 0x000000024b4b7223 */ /* 0x100fe2000001080a */
[----:B------:R-:W-:Y:S01]  /*154a0*/  FMNMX.FTZ R4, R41, R4, !PT ;  /* 0x0000000429047209 */ /* 0x000fe20007810000 */
[-CC-:B------:R-:W-:Y:S01]  /*154b0*/  FFMA.FTZ R77, R77, R2.reuse, -R10.reuse ;  /* 0x000000024d4d7223 */ /* 0x180fe2000001080a */
[-CC-:B------:R-:W-:Y:S01]  /*154c0*/  FFMA.FTZ R79, R79, R2.reuse, -R10.reuse ;  /* 0x000000024f4f7223 */ /* 0x180fe2000001080a */
[--C-:B------:R-:W-:Y:S01]  /*154d0*/  FFMA.FTZ R81, R81, R2, -R10.reuse ;  /* 0x0000000251517223 */ /* 0x100fe2000001080a */
[----:B------:R-:W-:Y:S01]  /*154e0*/  FMNMX.FTZ R4, R43, R4, !PT ;  /* 0x000000042b047209 */ /* 0x000fe20007810000 */
[----:B------:R-:W1:Y:S01]  /*154f0*/  MUFU.EX2 R57, R57 ;  /* 0x0000003900397308 */ /* 0x000e620000000800 */
[-CC-:B------:R-:W-:Y:S01]  /*15500*/  FFMA.FTZ R83, R83, R2.reuse, -R10.reuse ;  /* 0x0000000253537223 */ /* 0x180fe2000001080a */
[--C-:B------:R-:W-:Y:S01]  /*15510*/  FFMA.FTZ R85, R85, R2, -R10.reuse ;  /* 0x0000000255557223 */ /* 0x100fe2000001080a */
[----:B------:R-:W-:Y:S01]  /*15520*/  FMNMX.FTZ R4, R33, R4, !PT ;  /* 0x0000000421047209 */ /* 0x000fe20007810000 */
[----:B------:R-:W-:-:S03]  /*15530*/  FFMA.FTZ R10, R29, R2, -R10 ;  /* 0x000000021d0a7223 */ /* 0x000fc6000001080a */
[----:B------:R-:W-:Y:S01]  /*15540*/  FMNMX.FTZ R4, R47, R4, !PT ;  /* 0x000000042f047209 */ /* 0x000fe20007810000 */
[----:B------:R-:W2:Y:S03]  /*15550*/  MUFU.EX2 R61, R61 ;  /* 0x0000003d003d7308 */ /* 0x000ea60000000800 */
[----:B------:R-:W-:-:S04]  /*15560*/  FMNMX.FTZ R4, R37, R4, !PT ;  /* 0x0000000425047209 */ /* 0x000fc80007810000 */
[----:B------:R-:W-:Y:S01]  /*15570*/  FMNMX.FTZ R4, R35, R4, !PT ;  /* 0x0000000423047209 */ /* 0x000fe20007810000 */
[----:B------:R-:W3:Y:S03]  /*15580*/  MUFU.EX2 R49, R49 ;  /* 0x0000003100317308 */ /* 0x000ee60000000800 */
[----:B------:R-:W-:-:S04]  /*15590*/  FMNMX.FTZ R4, R25, R4, !PT ;  /* 0x0000000419047209 */ /* 0x000fc80007810000 */
[----:B------:R-:W-:Y:S01]  /*155a0*/  FMNMX.FTZ R4, R39, R4, !PT ;  /* 0x0000000427047209 */ /* 0x000fe20007810000 */
[----:B------:R-:W4:Y:S03]  /*155b0*/  MUFU.EX2 R65, R65 ;  /* 0x0000004100417308 */ /* 0x000f260000000800 */
[----:B------:R-:W-:-:S04]  /*155c0*/  FMNMX.FTZ R4, R9, R4, !PT ;  /* 0x0000000409047209 */ /* 0x000fc80007810000 */
[----:B------:R-:W-:Y:S01]  /*155d0*/  FMNMX.FTZ R4, R27, R4, !PT ;  /* 0x000000041b047209 */ /* 0x000fe20007810000 */
[----:B------:R0:W4:Y:S03]  /*155e0*/  MUFU.EX2 R206, R53 ;  /* 0x0000003500ce7308 */ /* 0x0001260000000800 */
[----:B------:R-:W-:-:S04]  /*155f0*/  FMNMX.FTZ R4, R11, R4, !PT ;  /* 0x000000040b047209 */ /* 0x000fc80007810000 */
[----:B------:R-:W-:Y:S01]  /*15600*/  FMNMX.FTZ R4, R31, R4, !PT ;  /* 0x000000041f047209 */ /* 0x000fe20007810000 */
[----:B------:R-:W4:Y:S01]  /*15610*/  MUFU.EX2 R67, R67 ;  /* 0x0000004300437308 */ /* 0x000f220000000800 */
[----:B0-----:R-:W-:-:S03]  /*15620*/  MOV R53, R151 ;  /* 0x0000009700357202 */ /* 0x001fc60000000f00 */
[----:B------:R-:W0:Y:S04]  /*15630*/  SHFL.BFLY PT, R15, R4, 0x2, 0x1f ;  /* 0x0c401f00040f7f89 */ /* 0x000e2800000e0000 */
[----:B------:R1:W4:Y:S08]  /*15640*/  MUFU.EX2 R200, R69 ;  /* 0x0000004500c87308 */ /* 0x0003300000000800 */
[----:B------:R-:W-:Y:S01]  /*15650*/  MUFU.EX2 R71, R71 ;  /* 0x0000004700477308 */ /* 0x000fe20000000800 */
[----:B-1----:R-:W-:-:S07]  /*15660*/  MOV R69, R151 ;  /* 0x0000009700457202 */ /* 0x002fce0000000f00 */
[----:B------:R1:W-:Y:S01]  /*15670*/  MUFU.EX2 R202, R45 ;  /* 0x0000002d00ca7308 */ /* 0x0003e20000000800 */
[----:B0-----:R-:W-:-:S07]  /*15680*/  FMNMX.FTZ R15, R4, R15, !PT ;  /* 0x0000000f040f7209 */ /* 0x001fce0007810000 */
[----:B------:R-:W-:Y:S01]  /*15690*/  MUFU.EX2 R73, R73 ;  /* 0x0000004900497308 */ /* 0x000fe20000000800 */
[----:B------:R-:W0:Y:S01]  /*156a0*/  SHFL.BFLY PT, R4, R15, 0x1, 0x1f ;  /* 0x0c201f000f047f89 */ /* 0x000e2200000e0000 */
[----:B-1----:R-:W-:-:S06]  /*156b0*/  MOV R45, R151 ;  /* 0x00000097002d7202 */ /* 0x002fcc0000000f00 */
[----:B------:R1:W-:Y:S08]  /*156c0*/  MUFU.EX2 R196, R75 ;  /* 0x0000004b00c47308 */ /* 0x0003f00000000800 */
[----:B------:R-:W-:Y:S01]  /*156d0*/  MUFU.EX2 R77, R77 ;  /* 0x0000004d004d7308 */ /* 0x000fe20000000800 */
[----:B-1----:R-:W-:-:S07]  /*156e0*/  MOV R75, R151 ;  /* 0x00000097004b7202 */ /* 0x002fce0000000f00 */
[----:B------:R1:W-:Y:S01]  /*156f0*/  MUFU.EX2 R198, R79 ;  /* 0x0000004f00c67308 */ /* 0x0003e20000000800 */
[----:B0-----:R-:W-:Y:S01]  /*15700*/  FMNMX.FTZ R4, R15, R4, !PT ;  /* 0x000000040f047209 */ /* 0x001fe20007810000 */
[----:B------:R-:W-:Y:S01]  /*15710*/  FADD.FTZ R15, R208, R57 ;  /* 0x00000039d00f7221 */ /* 0x000fe20000010000 */
[----:B------:R-:W-:Y:S02]  /*15720*/  F2FP.F16.F32.PACK_AB R208, R57, R208 ;  /* 0x000000d039d0723e */ /* 0x000fe400000000ff */
[C---:B------:R-:W-:Y:S01]  /*15730*/  FSETP.NEU.FTZ.AND P2, PT, R4.reuse, -INF , PT ;  /* 0xff8000000400780b */ /* 0x040fe20003f5d000 */
[----:B------:R-:W-:Y:S01]  /*15740*/  FMUL.FTZ R6, R4, R2 ;  /* 0x0000000204067220 */ /* 0x000fe20000410000 */
[----:B------:R-:W-:Y:S01]  /*15750*/  FADD.FTZ R28, R210, R15 ;  /* 0x0000000fd21c7221 */ /* 0x000fe20000010000 */
[----:B------:R-:W-:Y:S01]  /*15760*/  MUFU.EX2 R81, R81 ;  /* 0x0000005100517308 */ /* 0x000fe20000000800 */
[C---:B--2---:R-:W-:Y:S02]  /*15770*/  F2FP.F16.F32.PACK_AB R210, R61.reuse, R210 ;  /* 0x000000d23dd2723e */ /* 0x044fe400000000ff */
[----:B------:R-:W-:Y:S01]  /*15780*/  FSEL R6, R6, RZ, P2 ;  /* 0x000000ff06067208 */ /* 0x000fe20001000000 */
[----:B------:R-:W-:Y:S01]  /*15790*/  FADD.FTZ R15, R61, R28 ;  /* 0x0000001c3d0f7221 */ /* 0x000fe20000010000 */
[----:B------:R-:W-:Y:S01]  /*157a0*/  ISETP.GE.AND P2, PT, R148, 0x51, PT ;  /* 0x000000519400780c */ /* 0x000fe20003f46270 */
[----:B------:R-:W-:Y:S01]  /*157b0*/  IMAD.MOV.U32 R148, RZ, RZ, R151 ;  /* 0x000000ffff947224 */ /* 0x000fe200078e0097 */
[----:B-1----:R-:W-:Y:S01]  /*157c0*/  MOV R79, R151 ;  /* 0x00000097004f7202 */ /* 0x002fe20000000f00 */
        /* <DEDUP_REMOVED lines=8> */
[----:B------:R-:W-:Y:S01]  /*15850*/  FADD.FTZ R30, R204, R15 ;  /* 0x0000000fcc1e7221 */ /* 0x000fe20000010000 */
[-CC-:B------:R-:W-:Y:S01]  /*15860*/  FFMA.FTZ R55, R55, R2.reuse, -R6.reuse ;  /* 0x0000000237377223 */ /* 0x180fe20000010806 */
[-CC-:B------:R-:W-:Y:S01]  /*15870*/  FFMA.FTZ R41, R41, R2.reuse, -R6.reuse ;  /* 0x0000000229297223 */ /* 0x180fe20000010806 */
[-C--:B------:R-:W-:Y:S01]  /*15880*/  FFMA.FTZ R43, R43, R2.reuse, -R6 ;  /* 0x000000022b2b7223 */ /* 0x080fe20000010806 */
[----:B---3--:R-:W-:Y:S01]  /*15890*/  FADD.FTZ R30, R49, R30 ;  /* 0x0000001e311e7221 */ /* 0x008fe20000010000 */
[----:B------:R-:W0:Y:S01]  /*158a0*/  MUFU.EX2 R3, R3 ;  /* 0x0000000300037308 */ /* 0x000e220000000800 */
[-CC-:B------:R-:W-:Y:S01]  /*158b0*/  FFMA.FTZ R33, R33, R2.reuse, -R6.reuse ;  /* 0x0000000221217223 */ /* 0x180fe20000010806 */
[-C--:B------:R-:W-:Y:S01]  /*158c0*/  FFMA.FTZ R47, R47, R2.reuse, -R6 ;  /* 0x000000022f2f7223 */ /* 0x080fe20000010806 */
[----:B----4-:R-:W-:Y:S01]  /*158d0*/  FADD.FTZ R29, R65, R30 ;  /* 0x0000001e411d7221 */ /* 0x010fe20000010000 */
[-CC-:B------:R-:W-:Y:S01]  /*158e0*/  FFMA.FTZ R37, R37, R2.reuse, -R6.reuse ;  /* 0x0000000225257223 */ /* 0x180fe20000010806 */
[-CC-:B------:R-:W-:Y:S01]  /*158f0*/  FFMA.FTZ R35, R35, R2.reuse, -R6.reuse ;  /* 0x0000000223237223 */ /* 0x180fe20000010806 */
[-CC-:B------:R-:W-:Y:S01]  /*15900*/  FFMA.FTZ R25, R25, R2.reuse, -R6.reuse ;  /* 0x0000000219197223 */ /* 0x180fe20000010806 */
[----:B------:R-:W-:Y:S01]  /*15910*/  FADD.FTZ R32, R206, R29 ;  /* 0x0000001dce207221 */ /* 0x000fe20000010000 */
[----:B------:R-:W1:Y:S01]  /*15920*/  MUFU.EX2 R7, R7 ;  /* 0x0000000700077308 */ /* 0x000e620000000800 */
[-CC-:B------:R-:W-:Y:S01]  /*15930*/  FFMA.FTZ R39, R39, R2.reuse, -R6.reuse ;  /* 0x0000000227277223 */ /* 0x180fe20000010806 */
[-C--:B------:R-:W-:Y:S01]  /*15940*/  FFMA.FTZ R9, R9, R2.reuse, -R6 ;  /* 0x0000000209097223 */ /* 0x080fe20000010806 */
[----:B------:R-:W-:Y:S01]  /*15950*/  FADD.FTZ R29, R67, R32 ;  /* 0x00000020431d7221 */ /* 0x000fe20000010000 */
[-CC-:B------:R-:W-:Y:S01]  /*15960*/  FFMA.FTZ R27, R27, R2.reuse, -R6.reuse ;  /* 0x000000021b1b7223 */ /* 0x180fe20000010806 */
[-CC-:B------:R-:W-:Y:S01]  /*15970*/  FFMA.FTZ R11, R11, R2.reuse, -R6.reuse ;  /* 0x000000020b0b7223 */ /* 0x180fe20000010806 */
[----:B------:R-:W-:Y:S01]  /*15980*/  FFMA.FTZ R31, R31, R2, -R6 ;  /* 0x000000021f1f7223 */ /* 0x000fe20000010806 */
[----:B------:R-:W-:Y:S01]  /*15990*/  FADD.FTZ R32, R200, R29 ;  /* 0x0000001dc8207221 */ /* 0x000fe20000010000 */
[----:B------:R-:W2:Y:S01]  /*159a0*/  MUFU.EX2 R12, R63 ;  /* 0x0000003f000c7308 */ /* 0x000ea20000000800 */
[----:B0-----:R-:W-:Y:S01]  /*159b0*/  FADD.FTZ R28, R3, R8 ;  /* 0x00000008031c7221 */ /* 0x001fe20000010000 */
[----:B------:R-:W-:Y:S01]  /*159c0*/  F2FP.F16.F32.PACK_AB R209, R8, R3 ;  /* 0x0000000308d1723e */ /* 0x000fe200000000ff */
[----:B------:R-:W-:Y:S01]  /*159d0*/  FADD.FTZ R29, R71, R32 ;  /* 0x00000020471d7221 */ /* 0x000fe20000010000 */
[----:B------:R-:W-:-:S02]  /*159e0*/  F2FP.F16.F32.PACK_AB R204, R49, R204 ;  /* 0x000000cc31cc723e */ /* 0x000fc400000000ff */
[----:B------:R-:W-:Y:S01]  /*159f0*/  F2FP.F16.F32.PACK_AB R206, R206, R65 ;  /* 0x00000041cece723e */ /* 0x000fe200000000ff */
[----:B------:R-:W-:Y:S01]  /*15a00*/  FADD.FTZ R32, R202, R29 ;  /* 0x0000001dca207221 */ /* 0x000fe20000010000 */
[----:B------:R-:W0:Y:S01]  /*15a10*/  MUFU.EX2 R13, R13 ;  /* 0x0000000d000d7308 */ /* 0x000e220000000800 */
[----:B-1----:R-:W-:Y:S01]  /*15a20*/  FADD.FTZ R15, R7, R28 ;  /* 0x0000001c070f7221 */ /* 0x002fe20000010000 */
[----:B------:R-:W-:Y:S01]  /*15a30*/  F2FP.F16.F32.PACK_AB R200, R200, R67 ;  /* 0x00000043c8c8723e */ /* 0x000fe200000000ff */
[----:B------:R-:W-:Y:S01]  /*15a40*/  FADD.FTZ R29, R73, R32 ;  /* 0x00000020491d7221 */ /* 0x000fe20000010000 */
[----:B------:R-:W-:Y:S02]  /*15a50*/  F2FP.F16.F32.PACK_AB R202, R202, R71 ;  /* 0x00000047caca723e */ /* 0x000fe400000000ff */
[----:B------:R-:W-:Y:S01]  /*15a60*/  MOV R71, R151 ;  /* 0x0000009700477202 */ /* 0x000fe20000000f00 */
[----:B------:R-:W-:Y:S01]  /*15a70*/  FADD.FTZ R6, R196, R29 ;  /* 0x0000001dc4067221 */ /* 0x000fe20000010000 */
[----:B------:R-:W1:Y:S01]  /*15a80*/  MUFU.EX2 R14, R51 ;  /* 0x00000033000e7308 */ /* 0x000e620000000800 */
[----:B--2---:R-:W-:Y:S01]  /*15a90*/  FADD.FTZ R30, R12, R15 ;  /* 0x0000000f0c1e7221 */ /* 0x004fe20000010000 */
[----:B------:R-:W-:Y:S01]  /*15aa0*/  F2FP.F16.F32.PACK_AB R196, R196, R73 ;  /* 0x00000049c4c4723e */ /* 0x000fe200000000ff */
[----:B------:R-:W-:Y:S01]  /*15ab0*/  FADD.FTZ R29, R77, R6 ;  /* 0x000000064d1d7221 */ /* 0x000fe20000010000 */
[----:B------:R-:W-:-:S02]  /*15ac0*/  F2FP.F16.F32.PACK_AB R211, R12, R7 ;  /* 0x000000070cd3723e */ /* 0x000fc400000000ff */
[----:B------:R-:W-:Y:S01]  /*15ad0*/  MOV R73, R151 ;  /* 0x0000009700497202 */ /* 0x000fe20000000f00 */
[C---:B------:R-:W-:Y:S01]  /*15ae0*/  FADD.FTZ R32, R198.reuse, R29 ;  /* 0x0000001dc6207221 */ /* 0x040fe20000010000 */
[----:B------:R-:W2:Y:S01]  /*15af0*/  MUFU.EX2 R21, R21 ;  /* 0x0000001500157308 */ /* 0x000ea20000000800 */
[----:B0-----:R-:W-:Y:S01]  /*15b00*/  FADD.FTZ R15, R13, R30 ;  /* 0x0000001e0d0f7221 */ /* 0x001fe20000010000 */
[----:B------:R-:W-:Y:S01]  /*15b10*/  F2FP.F16.F32.PACK_AB R198, R198, R77 ;  /* 0x0000004dc6c6723e */ /* 0x000fe200000000ff */
[----:B------:R-:W-:Y:S01]  /*15b20*/  FADD.FTZ R29, R81, R32 ;  /* 0x00000020511d7221 */ /* 0x000fe20000010000 */
[-C--:B------:R-:W-:Y:S02]  /*15b30*/  MOV R77, R151.reuse ;  /* 0x00000097004d7202 */ /* 0x080fe40000000f00 */
[----:B------:R-:W-:Y:S02]  /*15b40*/  MOV R67, R151 ;  /* 0x0000009700437202 */ /* 0x000fe40000000f00 */
[----:B------:R-:W0:Y:S01]  /*15b50*/  MUFU.EX2 R20, R55 ;  /* 0x0000003700147308 */ /* 0x000e220000000800 */
[C---:B-1----:R-:W-:Y:S01]  /*15b60*/  FADD.FTZ R30, R14.reuse, R15 ;  /* 0x0000000f0e1e7221 */ /* 0x042fe20000010000 */
[----:B------:R-:W-:-:S02]  /*15b70*/  F2FP.F16.F32.PACK_AB R205, R14, R13 ;  /* 0x0000000d0ecd723e */ /* 0x000fc400000000ff */
[-C--:B------:R-:W-:Y:S02]  /*15b80*/  MOV R65, R151.reuse ;  /* 0x0000009700417202 */ /* 0x080fe40000000f00 */
[-C--:B------:R-:W-:Y:S02]  /*15b90*/  MOV R63, R151.reuse ;  /* 0x00000097003f7202 */ /* 0x080fe40000000f00 */
[----:B------:R-:W1:Y:S01]  /*15ba0*/  MUFU.EX2 R41, R41 ;  /* 0x0000002900297308 */ /* 0x000e620000000800 */
[----:B--2---:R-:W-:Y:S01]  /*15bb0*/  FADD.FTZ R15, R21, R30 ;  /* 0x0000001e150f7221 */ /* 0x004fe20000010000 */
[-C--:B------:R-:W-:Y:S02]  /*15bc0*/  MOV R61, R151.reuse ;  /* 0x00000097003d7202 */ /* 0x080fe40000000f00 */
[-C--:B------:R-:W-:Y:S02]  /*15bd0*/  MOV R59, R151.reuse ;  /* 0x00000097003b7202 */ /* 0x080fe40000000f00 */
[----:B------:R-:W-:-:S02]  /*15be0*/  MOV R57, R151 ;  /* 0x0000009700397202 */ /* 0x000fc40000000f00 */
[----:B------:R2:W3:Y:S01]  /*15bf0*/  MUFU.EX2 R24, R43 ;  /* 0x0000002b00187308 */ /* 0x0004e20000000800 */
[C---:B0-----:R-:W-:Y:S01]  /*15c00*/  FADD.FTZ R30, R20.reuse, R15 ;  /* 0x0000000f141e7221 */ /* 0x041fe20000010000 */
[----:B------:R-:W-:Y:S02]  /*15c10*/  F2FP.F16.F32.PACK_AB R207, R20, R21 ;  /* 0x0000001514cf723e */ /* 0x000fe400000000ff */
[-C--:B------:R-:W-:Y:S02]  /*15c20*/  MOV R55, R151.reuse ;  /* 0x0000009700377202 */ /* 0x080fe40000000f00 */
[-C--:B------:R-:W-:Y:S02]  /*15c30*/  MOV R51, R151.reuse ;  /* 0x0000009700337202 */ /* 0x080fe40000000f00 */
[----:B------:R-:W0:Y:S01]  /*15c40*/  MUFU.EX2 R33, R33 ;  /* 0x0000002100217308 */ /* 0x000e220000000800 */
[----:B-1----:R-:W-:Y:S01]  /*15c50*/  FADD.FTZ R15, R41, R30 ;  /* 0x0000001e290f7221 */ /* 0x002fe20000010000 */
[----:B------:R-:W-:-:S02]  /*15c60*/  MOV R49, R151 ;  /* 0x0000009700317202 */ /* 0x000fc40000000f00 */
[----:B--2---:R-:W-:-:S04]  /*15c70*/  MOV R43, R151 ;  /* 0x00000097002b7202 */ /* 0x004fc80000000f00 */
[----:B------:R1:W2:Y:S01]  /*15c80*/  MUFU.EX2 R26, R47 ;  /* 0x0000002f001a7308 */ /* 0x0002a20000000800 */
[C---:B---3--:R-:W-:Y:S01]  /*15c90*/  FADD.FTZ R30, R24.reuse, R15 ;  /* 0x0000000f181e7221 */ /* 0x048fe20000010000 */
[----:B------:R-:W-:Y:S01]  /*15ca0*/  F2FP.F16.F32.PACK_AB R201, R24, R41 ;  /* 0x0000002918c9723e */ /* 0x000fe200000000ff */
[----:B------:R-:W-:Y:S01]  /*15cb0*/  IMAD.MOV.U32 R24, RZ, RZ, R151 ;  /* 0x000000ffff187224 */ /* 0x000fe200078e0097 */
[----:B------:R-:W-:-:S04]  /*15cc0*/  MOV R41, R151 ;  /* 0x0000009700297202 */ /* 0x000fc80000000f00 */
[----:B------:R-:W3:Y:S01]  /*15cd0*/  MUFU.EX2 R37, R37 ;  /* 0x0000002500257308 */ /* 0x000ee20000000800 */
[----:B0-----:R-:W-:Y:S01]  /*15ce0*/  FADD.FTZ R15, R33, R30 ;  /* 0x0000001e210f7221 */ /* 0x001fe20000010000 */
[----:B-1----:R-:W-:-:S06]  /*15cf0*/  MOV R47, R151 ;  /* 0x00000097002f7202 */ /* 0x002fcc0000000f00 */
[----:B------:R0:W1:Y:S01]  /*15d00*/  MUFU.EX2 R28, R35 ;  /* 0x00000023001c7308 */ /* 0x0000620000000800 */
[C---:B--2---:R-:W-:Y:S01]  /*15d10*/  FADD.FTZ R30, R26.reuse, R15 ;  /* 0x0000000f1a1e7221 */ /* 0x044fe20000010000 */
[----:B------:R-:W-:Y:S01]  /*15d20*/  F2FP.F16.F32.PACK_AB R203, R26, R33 ;  /* 0x000000211acb723e */ /* 0x000fe200000000ff */
[----:B------:R-:W-:Y:S01]  /*15d30*/  IMAD.MOV.U32 R26, RZ, RZ, R151 ;  /* 0x000000ffff1a7224 */ /* 0x000fe200078e0097 */
[----:B------:R-:W-:-:S04]  /*15d40*/  MOV R33, R151 ;  /* 0x0000009700217202 */ /* 0x000fc80000000f00 */
[----:B------:R2:W4:Y:S01]  /*15d50*/  MUFU.EX2 R192, R83 ;  /* 0x0000005300c07308 */ /* 0x0005220000000800 */
[----:B---3--:R-:W-:Y:S01]  /*15d60*/  FADD.FTZ R15, R37, R30 ;  /* 0x0000001e250f7221 */ /* 0x008fe20000010000 */
[----:B0-----:R-:W-:-:S06]  /*15d70*/  MOV R35, R151 ;  /* 0x0000009700237202 */ /* 0x001fcc0000000f00 */
[----:B------:R-:W0:Y:S01]  /*15d80*/  MUFU.EX2 R25, R25 ;  /* 0x0000001900197308 */ /* 0x000e220000000800 */
[C---:B-1----:R-:W-:Y:S01]  /*15d90*/  FADD.FTZ R30, R28.reuse, R15 ;  /* 0x0000000f1c1e7221 */ /* 0x042fe20000010000 */
[----:B------:R-:W-:Y:S01]  /*15da0*/  F2FP.F16.F32.PACK_AB R197, R28, R37 ;  /* 0x000000251cc5723e */ /* 0x000fe200000000ff */
[----:B------:R-:W-:Y:S01]  /*15db0*/  IMAD.MOV.U32 R28, RZ, RZ, R151 ;  /* 0x000000ffff1c7224 */ /* 0x000fe200078e0097 */
[-C--:B--2---:R-:W-:Y:S02]  /*15dc0*/  MOV R83, R151.reuse ;  /* 0x0000009700537202 */ /* 0x084fe40000000f00 */
[----:B------:R-:W-:Y:S02]  /*15dd0*/  MOV R37, R151 ;  /* 0x0000009700257202 */ /* 0x000fe40000000f00 */
[----:B------:R-:W1:Y:S01]  /*15de0*/  MUFU.EX2 R85, R85 ;  /* 0x0000005500557308 */ /* 0x000e620000000800 */
[C---:B----4-:R-:W-:Y:S01]  /*15df0*/  FADD.FTZ R32, R192.reuse, R29 ;  /* 0x0000001dc0207221 */ /* 0x050fe20000010000 */
[----:B------:R-:W-:-:S02]  /*15e00*/  F2FP.F16.F32.PACK_AB R192, R192, R81 ;  /* 0x00000051c0c0723e */ /* 0x000fc400000000ff */
[-C--:B------:R-:W-:Y:S02]  /*15e10*/  MOV R81, R151.reuse ;  /* 0x0000009700517202 */ /* 0x080fe40000000f00 */
[----:B------:R-:W-:Y:S02]  /*15e20*/  MOV R29, R151 ;  /* 0x00000097001d7202 */ /* 0x000fe40000000f00 */
[----:B------:R2:W3:Y:S01]  /*15e30*/  MUFU.EX2 R0, R39 ;  /* 0x0000002700007308 */ /* 0x0004e20000000800 */
[----:B0-----:R-:W-:-:S07]  /*15e40*/  FADD.FTZ R15, R25, R30 ;  /* 0x0000001e190f7221 */ /* 0x001fce0000010000 */
[----:B------:R-:W0:Y:S01]  /*15e50*/  MUFU.EX2 R9, R9 ;  /* 0x0000000900097308 */ /* 0x000e220000000800 */
[----:B-1----:R-:W-:Y:S01]  /*15e60*/  FADD.FTZ R223, R85, R32 ;  /* 0x0000002055df7221 */ /* 0x002fe20000010000 */
[----:B--2---:R-:W-:-:S06]  /*15e70*/  MOV R39, R151 ;  /* 0x0000009700277202 */ /* 0x004fcc0000000f00 */
[----:B------:R1:W2:Y:S01]  /*15e80*/  MUFU.EX2 R6, R27 ;  /* 0x0000001b00067308 */ /* 0x0002a20000000800 */
[C---:B---3--:R-:W-:Y:S01]  /*15e90*/  FADD.FTZ R32, R0.reuse, R15 ;  /* 0x0000000f00207221 */ /* 0x048fe20000010000 */
[----:B------:R-:W-:Y:S01]  /*15ea0*/  F2FP.F16.F32.PACK_AB R199, R0, R25 ;  /* 0x0000001900c7723e */ /* 0x000fe200000000ff */
[----:B------:R-:W-:Y:S01]  /*15eb0*/  IMAD.MOV.U32 R0, RZ, RZ, 0x3f800000 ;  /* 0x3f800000ff007424 */ /* 0x000fe200078e00ff */
[----:B------:R-:W-:-:S04]  /*15ec0*/  MOV R25, R151 ;  /* 0x0000009700197202 */ /* 0x000fc80000000f00 */
[----:B------:R-:W3:Y:S01]  /*15ed0*/  MUFU.EX2 R11, R11 ;  /* 0x0000000b000b7308 */ /* 0x000ee20000000800 */
[----:B0-----:R-:W-:Y:S01]  /*15ee0*/  FADD.FTZ R15, R9, R32 ;  /* 0x00000020090f7221 */ /* 0x001fe20000010000 */
[----:B------:R-:W-:Y:S01]  /*15ef0*/  IMAD.MOV.U32 R32, RZ, RZ, R151 ;  /* 0x000000ffff207224 */ /* 0x000fe200078e0097 */
[----:B-1----:R-:W-:-:S05]  /*15f00*/  MOV R27, R151 ;  /* 0x00000097001b7202 */ /* 0x002fca0000000f00 */
[----:B------:R-:W0:Y:S01]  /*15f10*/  MUFU.EX2 R10, R10 ;  /* 0x0000000a000a7308 */ /* 0x000e220000000800 */
[C---:B--2---:R-:W-:Y:S01]  /*15f20*/  FADD.FTZ R8, R6.reuse, R15 ;  /* 0x0000000f06087221 */ /* 0x044fe20000010000 */
[----:B------:R-:W-:-:S06]  /*15f30*/  F2FP.F16.F32.PACK_AB R193, R6, R9 ;  /* 0x0000000906c1723e */ /* 0x000fcc00000000ff */
[----:B------:R1:W2:Y:S01]  /*15f40*/  MUFU.EX2 R30, R31 ;  /* 0x0000001f001e7308 */ /* 0x0002a20000000800 */
[----:B---3--:R-:W-:Y:S01]  /*15f50*/  FADD.FTZ R3, R11, R8 ;  /* 0x000000080b037221 */ /* 0x008fe20000010000 */
[C---:B0-----:R-:W-:Y:S01]  /*15f60*/  F2FP.F16.F32.PACK_AB R194, R10.reuse, R85 ;  /* 0x000000550ac2723e */ /* 0x041fe200000000ff */
[----:B------:R-:W-:Y:S01]  /*15f70*/  FADD.FTZ R223, R10, R223 ;  /* 0x000000df0adf7221 */ /* 0x000fe20000010000 */
[-C--:B------:R-:W-:Y:S02]  /*15f80*/  MOV R85, R151.reuse ;  /* 0x0000009700557202 */ /* 0x080fe40000000f00 */
[----:B-1----:R-:W-:Y:S01]  /*15f90*/  MOV R31, R151 ;  /* 0x00000097001f7202 */ /* 0x002fe20000000f00 */
[C---:B--2---:R-:W-:Y:S01]  /*15fa0*/  FADD.FTZ R222, R30.reuse, R3 ;  /* 0x000000031ede7221 */ /* 0x044fe20000010000 */
[----:B------:R-:W-:Y:S01]  /*15fb0*/  F2FP.F16.F32.PACK_AB R195, R30, R11 ;  /* 0x0000000b1ec3723e */ /* 0x000fe200000000ff */
[----:B------:R-:W-:Y:S01]  /*15fc0*/  IMAD.MOV.U32 R30, RZ, RZ, R151 ;  /* 0x000000ffff1e7224 */ /* 0x000fe200078e0097 */
[----:B------:R-:W-:Y:S01]  /*15fd0*/  MOV R3, 0x3f800000 ;  /* 0x3f80000000037802 */ /* 0x000fe20000000f00 */
[----:B------:R-:W-:Y:S06]  /*15fe0*/  @!P2 BRA `(.L_x_646) ;  /* 0x0000004c0008a947 */ /* 0x000fec0003800000 */
[----:B------:R-:W-:Y:S01]  /*15ff0*/  IADD3 R6, R180, -0x2, RZ ;  /* 0xfffffffeb4067810 */ /* 0x000fe20007ffe0ff */
[----:B------:R-:W-:Y:S01]  /*16000*/  IMAD.MOV.U32 R7, RZ, RZ, R4 ;  /* 0x000000ffff077224 */ /* 0x000fe200078e0004 */
[----:B------:R-:W-:Y:S01]  /*16010*/  MOV R8, R5 ;  /* 0x0000000500087202 */ /* 0x000fe20000000f00 */
[----:B------:R-:W-:Y:S01]  /*16020*/  IMAD.MOV.U32 R9, RZ, RZ, R225 ;  /* 0x000000ffff097224 */ /* 0x000fe200078e00e1 */
[----:B------:R-:W-:Y:S01]  /*16030*/  MOV R10, R224 ;  /* 0x000000e0000a7202 */ /* 0x000fe20000000f00 */
[----:B------:R-:W-:Y:S01]  /*16040*/  IMAD.MOV.U32 R0, RZ, RZ, 0x3f800000 ;  /* 0x3f800000ff007424 */ /* 0x000fe200078e00ff */
        /* <DEDUP_REMOVED lines=63> */
[----:B------:R-:W-:-:S07]  /*16440*/  CS2R R24, SRZ ;  /* 0x0000000000187805 */ /* 0x000fce000001ff00 */
.L_x_657:
[----:B------:R-:W-:-:S04]  /*16450*/  IADD3 R2, R10, 0x1, RZ ;  /* 0x000000010a027810 */ /* 0x000fc80007ffe0ff */
[----:B------:R-:W-:-:S04]  /*16460*/  ISETP.NE.AND P2, PT, R2, 0x2, PT ;  /* 0x000000020200780c */ /* 0x000fc80003f45270 */
[----:B------:R-:W-:Y:S02]  /*16470*/  SEL R4, RZ, 0x1, P2 ;  /* 0x00000001ff047807 */ /* 0x000fe40001000000 */
[----:B------:R-:W-:Y:S02]  /*16480*/  SEL R224, R2, RZ, P2 ;  /* 0x000000ff02e07207 */ /* 0x000fe40001000000 */
[----:B------:R-:W-:Y:S01]  /*16490*/  LOP3.LUT R225, R9, R4, RZ, 0x3c, !PT ;  /* 0x0000000409e17212 */ /* 0x000fe200078e3cff */
[----:B------:R-:W-:Y:S06]  /*164a0*/  @!P0 BRA `(.L_x_647) ;  /* 0x0000000000048947 */ /* 0x000fec0003800000 */
[----:B------:R-:W-:Y:S01]  /*164b0*/  BPT.TRAP 0x1 ;  /* 0x000000040000795c */ /* 0x000fe20000300000 */
.L_x_647:
[----:B------:R-:W-:Y:S01]  /*164c0*/  IMAD R11, R224, 0x8, R16 ;  /* 0x00000008e00b7824 */ /* 0x000fe200078e0210 */
[----:B------:R-:W-:-:S04]  /*164d0*/  SHF.L.U32 R2, R225, 0x1f, RZ ;  /* 0x0000001fe1027819 */ /* 0x000fc800000006ff */
[----:B------:R0:W1:Y:S01]  /*164e0*/  SYNCS.PHASECHK.TRANS64.TRYWAIT P2, [R11+URZ+0x38830], R2 ;  /* 0x038830020b0075a7 */ /* 0x000062000804017f */
[----:B------:R-:W-:Y:S05]  /*164f0*/  @!P0 BRA `(.L_x_648) ;  /* 0x0000000000048947 */ /* 0x000fea0003800000 */
[----:B------:R-:W-:Y:S01]  /*16500*/  BPT.TRAP 0x1 ;  /* 0x000000040000795c */ /* 0x000fe20000300000 */
.L_x_648:
[----:B------:R-:W-:Y:S01]  /*16510*/  IMAD R4, R224, 0xa00, R234 ;  /* 0x00000a00e0047824 */ /* 0x000fe200078e02ea */
[----:B------:R-:W-:Y:S01]  /*16520*/  BSSY B1, `(.L_x_649) ;  /* 0x0000006000017945 */ /* 0x000fe20003800000 */
[----:B------:R-:W-:-:S03]  /*16530*/  IMAD.MOV.U32 R5, RZ, RZ, 0x40000040 ;  /* 0x40000040ff057424 */ /* 0x000fc600078e00ff */
[----:B------:R-:W-:Y:S01]  /*16540*/  IADD3 R12, R4, 0x80, RZ ;  /* 0x00000080040c7810 */ /* 0x000fe20007ffe0ff */
[----:B-1----:R-:W-:Y:S06]  /*16550*/  @P2 BRA `(.L_x_650) ;  /* 0x0000000000082947 */ /* 0x002fec0003800000 */
[----:B------:R-:W1:Y:S02]  /*16560*/  SYNCS.PHASECHK.TRANS64.TRYWAIT P2, [R11+URZ+0x38830], R2 ;  /* 0x038830020b0075a7 */ /* 0x000e64000804017f */
[----:B-1----:R-:W-:Y:S05]  /*16570*/  @!P2 BRA `(.L_x_651) ;  /* 0x000000f00020a947 */ /* 0x002fea0003800000 */
.L_x_650:
[----:B------:R-:W-:Y:S05]  /*16580*/  BSYNC B1 ;  /* 0x0000000000017941 */ /* 0x000fea0003800000 */
.L_x_649:
[----:B------:R-:W2:Y:S04]  /*16590*/  LDL.64 R152, [R1+0x50] ;  /* 0x0000500001987983 */ /* 0x000ea80000100a00 */
[----:B------:R-:W3:Y:S04]  /*165a0*/  LDL.64 R156, [R1+0x8] ;  /* 0x00000800019c7983 */ /* 0x000ee80000100a00 */
[----:B------:R-:W4:Y:S01]  /*165b0*/  LDL.64 R154, [R1] ;  /* 0x00000000019a7983 */ /* 0x000f220000100a00 */
[----:B------:R-:W-:Y:S02]  /*165c0*/  R2UR UR10, R4 ;  /* 0x00000000040a72ca */ /* 0x000fe400000e0000 */
[----:B------:R-:W-:Y:S01]  /*165d0*/  R2UR UR11, R5 ;  /* 0x00000000050b72ca */ /* 0x000fe200000e0000 */
[----:B------:R-:W-:Y:S01]  /*165e0*/  WARPGROUP.ARRIVE ;  /* 0x00000000000079c5 */ /* 0x000fe20000000000 */
[----:B------:R-:W-:-:S02]  /*165f0*/  MOV R13, 0x40000040 ;  /* 0x40000040000d7802 */ /* 0x000fc40000000f00 */
[----:B------:R-:W-:Y:S02]  /*16600*/  R2UR UR6, R12 ;  /* 0x000000000c0672ca */ /* 0x000fe400000e0000 */
[----:B------:R-:W-:Y:S01]  /*16610*/  R2UR UR7, R13 ;  /* 0x000000000d0772ca */ /* 0x000fe200000e0000 */
[----:B------:R-:W-:Y:S02]  /*16620*/  VIADD R12, R4, 0x100 ;  /* 0x00000100040c7836 */ /* 0x000fe40000000000 */
[----:B------:R-:W-:-:S03]  /*16630*/  IMAD.MOV.U32 R13, RZ, RZ, 0x40000040 ;  /* 0x40000040ff0d7424 */ /* 0x000fc600078e00ff */
[----:B------:R-:W-:Y:S02]  /*16640*/  R2UR UR26, R12 ;  /* 0x000000000c1a72ca */ /* 0x000fe400000e0000 */
[----:B------:R-:W-:Y:S02]  /*16650*/  R2UR UR27, R13 ;  /* 0x000000000d1b72ca */ /* 0x000fe400000e0000 */
[----:B------:R-:W-:Y:S02]  /*16660*/  IADD3 R14, R4, 0x180, RZ ;  /* 0x00000180040e7810 */ /* 0x000fe40007ffe0ff */
[----:B------:R-:W-:Y:S02]  /*16670*/  MOV R15, 0x40000040 ;  /* 0x40000040000f7802 */ /* 0x000fe40000000f00 */
[----:B--2---:R-:W-:Y:S02]  /*16680*/  R2UR UR46, R152 ;  /* 0x00000000982e72ca */ /* 0x004fe400000e0000 */
[----:B------:R-:W-:-:S02]  /*16690*/  R2UR UR47, R153 ;  /* 0x00000000992f72ca */ /* 0x000fc400000e0000 */
[----:B------:R-:W2:Y:S01]  /*166a0*/  LDL.64 R152, [R1+0x48] ;  /* 0x0000480001987983 */ /* 0x000ea20000100a00 */
[----:B---3--:R-:W-:Y:S02]  /*166b0*/  R2UR UR12, R156 ;  /* 0x000000009c0c72ca */ /* 0x008fe400000e0000 */
[----:B------:R-:W-:-:S11]  /*166c0*/  R2UR UR13, R157 ;  /* 0x000000009d0d72ca */ /* 0x000fd600000e0000 */
[----:B------:R-:W-:Y:S02]  /*166d0*/  UMOV UR8, UR12 ;  /* 0x0000000c00087c82 */ /* 0x000fe40008000000 */
[----:B------:R-:W-:Y:S02]  /*166e0*/  UMOV UR9, UR13 ;  /* 0x0000000d00097c82 */ /* 0x000fe40008000000 */
[----:B------:R-:W-:Y:S01]  /*166f0*/  HGMMA.64x16x16.F32 R184, gdesc[UR8], RZ, !UPT, gsb0 ;  /* 0x0020000008b879f0 */ /* 0x000fe2000c0008ff */
[----:B------:R-:W-:Y:S01]  /*16700*/  UMOV UR4, UR12 ;  /* 0x0000000c00047c82 */ /* 0x000fe20008000000 */
[----:B------:R-:W-:Y:S01]  /*16710*/  UMOV UR5, UR13 ;  /* 0x0000000d00057c82 */ /* 0x000fe20008000000 */
[----:B------:R-:W-:Y:S02]  /*16720*/  WARPGROUP.DEPBAR.LE gsb0, 0x0 ;  /* 0x00008000000079c5 */ /* 0x000fe40000010000 */
[----:B------:R-:W-:-:S06]  /*16730*/  WARPGROUP.ARRIVE ;  /* 0x00000000000079c5 */ /* 0x000fcc0000000000 */
[----:B------:R-:W-:Y:S01]  /*16740*/  HGMMA.64x16x16.F32 R176, gdesc[UR4], RZ, !UPT, gsb0 ;  /* 0x0020000004b079f0 */ /* 0x000fe2000c0008ff */
[----:B------:R-:W-:Y:S01]  /*16750*/  UMOV UR24, UR12 ;  /* 0x0000000c00187c82 */ /* 0x000fe20008000000 */
[----:B------:R-:W-:Y:S01]  /*16760*/  UMOV UR25, UR13 ;  /* 0x0000000d00197c82 */ /* 0x000fe20008000000 */
[----:B------:R-:W-:Y:S02]  /*16770*/  WARPGROUP.DEPBAR.LE gsb0, 0x0 ;  /* 0x00008000000079c5 */ /* 0x000fe40000010000 */
[----:B------:R-:W-:-:S06]  /*16780*/  WARPGROUP.ARRIVE ;  /* 0x00000000000079c5 */ /* 0x000fcc0000000000 */
[----:B------:R-:W-:Y:S01]  /*16790*/  HGMMA.64x16x16.F32 R168, gdesc[UR24], RZ, !UPT, gsb0 ;  /* 0x0020000018a879f0 */ /* 0x000fe2000c0008ff */
[----:B------:R-:W-:Y:S02]  /*167a0*/  R2UR UR6, R14 ;  /* 0x000000000e0672ca */ /* 0x000fe400000e0000 */
[----:B------:R-:W-:Y:S01]  /*167b0*/  R2UR UR7, R15 ;  /* 0x000000000f0772ca */ /* 0x000fe200000e0000 */
[----:B------:R-:W-:Y:S01]  /*167c0*/  UMOV UR4, UR12 ;  /* 0x0000000c00047c82 */ /* 0x000fe20008000000 */
[----:B------:R-:W-:Y:S01]  /*167d0*/  UMOV UR5, UR13 ;  /* 0x0000000d00057c82 */ /* 0x000fe20008000000 */
[----:B------:R-:W-:Y:S02]  /*167e0*/  WARPGROUP.DEPBAR.LE gsb0, 0x0 ;  /* 0x00008000000079c5 */ /* 0x000fe40000010000 */
[----:B------:R-:W-:-:S08]  /*167f0*/  WARPGROUP.ARRIVE ;  /* 0x00000000000079c5 */ /* 0x000fd00000000000 */
[----:B------:R-:W-:Y:S01]  /*16800*/  HGMMA.64x16x16.F32 R160, gdesc[UR4], RZ, !UPT, gsb0 ;  /* 0x0020000004a079f0 */ /* 0x000fe2000c0008ff */
[----:B------:R-:W-:Y:S02]  /*16810*/  IADD3 R12, R4, 0x200, RZ ;  /* 0x00000200040c7810 */ /* 0x000fe40007ffe0ff */
[----:B------:R-:W-:Y:S02]  /*16820*/  MOV R13, 0x40000040 ;  /* 0x40000040000d7802 */ /* 0x000fe40000000f00 */
[----:B------:R-:W-:Y:S02]  /*16830*/  R2UR UR30, R12 ;  /* 0x000000000c1e72ca */ /* 0x000fe400000e0000 */
[----:B------:R-:W-:Y:S02]  /*16840*/  R2UR UR31, R13 ;  /* 0x000000000d1f72ca */ /* 0x000fe400000e0000 */
[----:B----4-:R-:W-:Y:S02]  /*16850*/  R2UR UR32, R154 ;  /* 0x000000009a2072ca */ /* 0x010fe400000e0000 */
[----:B------:R-:W-:Y:S01]  /*16860*/  R2UR UR33, R155 ;  /* 0x000000009b2172ca */ /* 0x000fe200000e0000 */
[----:B------:R-:W-:Y:S01]  /*16870*/  UMOV UR28, UR12 ;  /* 0x0000000c001c7c82 */ /* 0x000fe20008000000 */
[----:B------:R-:W-:Y:S01]  /*16880*/  UMOV UR29, UR13 ;  /* 0x0000000d001d7c82 */ /* 0x000fe20008000000 */
[----:B------:R-:W-:-:S02]  /*16890*/  WARPGROUP.DEPBAR.LE gsb0, 0x0 ;  /* 0x00008000000079c5 */ /* 0x000fc40000010000 */
[----:B------:R-:W-:Y:S01]  /*168a0*/  VIADD R20, R4, 0x2 ;  /* 0x0000000204147836 */ /* 0x000fe20000000000 */
[----:B--2---:R-:W-:Y:S02]  /*168b0*/  R2UR UR42, R152 ;  /* 0x00000000982a72ca */ /* 0x004fe400000e0000 */
[----:B------:R-:W-:Y:S02]  /*168c0*/  R2UR UR43, R153 ;  /* 0x00000000992b72ca */ /* 0x000fe400000e0000 */
[----:B------:R-:W-:-:S06]  /*168d0*/  WARPGROUP.ARRIVE ;  /* 0x00000000000079c5 */ /* 0x000fcc0000000000 */
[----:B------:R-:W-:Y:S01]  /*168e0*/  HGMMA.64x16x16.F32 R152, gdesc[UR28], RZ, !UPT, gsb0 ;  /* 0x002000001c9879f0 */ /* 0x000fe2000c0008ff */
[----:B------:R-:W-:Y:S01]  /*168f0*/  IMAD.MOV.U32 R21, RZ, RZ, 0x40000040 ;  /* 0x40000040ff157424 */ /* 0x000fe200078e00ff */
[----:B------:R-:W-:-:S04]  /*16900*/  R2UR UR22, R20 ;  /* 0x00000000141672ca */ /* 0x000fc800000e0000 */
[----:B------:R-:W-:Y:S01]  /*16910*/  R2UR UR23, R21 ;  /* 0x00000000151772ca */ /* 0x000fe200000e0000 */
[----:B------:R-:W-:Y:S01]  /*16920*/  UMOV UR20, UR32 ;  /* 0x0000002000147c82 */ /* 0x000fe20008000000 */
[----:B------:R-:W-:Y:S01]  /*16930*/  UMOV UR21, UR33 ;  /* 0x0000002100157c82 */ /* 0x000fe20008000000 */
[----:B------:R-:W-:Y:S02]  /*16940*/  WARPGROUP.DEPBAR.LE gsb0, 0x0 ;  /* 0x00008000000079c5 */ /* 0x000fe40000010000 */
[----:B------:R-:W-:-:S08]  /*16950*/  WARPGROUP.ARRIVE ;  /* 0x00000000000079c5 */ /* 0x000fd00000000000 */
[----:B------:R-:W-:Y:S01]  /*16960*/  HGMMA.64x16x16.F32 R184, gdesc[UR20], R184, gsb0 ;  /* 0x0020000014b879f0 */ /* 0x000fe200080008b8 */
[----:B------:R-:W-:Y:S02]  /*16970*/  VIADD R14, R4, 0x82 ;  /* 0x00000082040e7836 */ /* 0x000fe40000000000 */
[----:B------:R-:W-:-:S03]  /*16980*/  IMAD.MOV.U32 R15, RZ, RZ, 0x40000040 ;  /* 0x40000040ff0f7424 */ /* 0x000fc600078e00ff */
[----:B------:R-:W-:Y:S02]  /*16990*/  R2UR UR18, R14 ;  /* 0x000000000e1272ca */ /* 0x000fe400000e0000 */
[----:B------:R-:W-:Y:S01]  /*169a0*/  R2UR UR19, R15 ;  /* 0x000000000f1372ca */ /* 0x000fe200000e0000 */
[----:B------:R-:W-:Y:S01]  /*169b0*/  UMOV UR16, UR32 ;  /* 0x0000002000107c82 */ /* 0x000fe20008000000 */
[----:B------:R-:W-:Y:S01]  /*169c0*/  UMOV UR17, UR33 ;  /* 0x0000002100117c82 */ /* 0x000fe20008000000 */
[----:B------:R-:W-:Y:S02]  /*169d0*/  WARPGROUP.DEPBAR.LE gsb0, 0x0 ;  /* 0x00008000000079c5 */ /* 0x000fe40000010000 */
[----:B------:R-:W-:-:S08]  /*169e0*/  WARPGROUP.ARRIVE ;  /* 0x00000000000079c5 */ /* 0x000fd00000000000 */
[----:B------:R-:W-:Y:S01]  /*169f0*/  HGMMA.64x16x16.F32 R176, gdesc[UR16], R176, gsb0 ;  /* 0x0020000010b079f0 */ /* 0x000fe200080008b0 */
[----:B------:R-:W-:Y:S02]  /*16a00*/  IADD3 R12, R4, 0x102, RZ ;  /* 0x00000102040c7810 */ /* 0x000fe40007ffe0ff */
[----:B------:R-:W-:Y:S02]  /*16a10*/  MOV R13, 0x40000040 ;  /* 0x40000040000d7802 */ /* 0x000fe40000000f00 */
[----:B------:R-:W-:Y:S02]  /*16a20*/  R2UR UR14, R12 ;  /* 0x000000000c0e72ca */ /* 0x000fe400000e0000 */
[----:B------:R-:W-:Y:S01]  /*16a30*/  R2UR UR15, R13 ;  /* 0x000000000d0f72ca */ /* 0x000fe200000e0000 */
[----:B------:R-:W-:Y:S01]  /*16a40*/  UMOV UR12, UR32 ;  /* 0x00000020000c7c82 */ /* 0x000fe20008000000 */
[----:B------:R-:W-:Y:S01]  /*16a50*/  UMOV UR13, UR33 ;  /* 0x00000021000d7c82 */ /* 0x000fe20008000000 */
[----:B------:R-:W-:-:S02]  /*16a60*/  WARPGROUP.DEPBAR.LE gsb0, 0x0 ;  /* 0x00008000000079c5 */ /* 0x000fc40000010000 */
        /* <DEDUP_REMOVED lines=8> */
[----:B------:R-:W-:-:S02]  /*16af0*/  VIADD R20, R4, 0x202 ;  /* 0x0000020204147836 */ /* 0x000fc40000000000 */
[----:B------:R-:W-:Y:S01]  /*16b00*/  IMAD.MOV.U32 R21, RZ, RZ, 0x40000040 ;  /* 0x40000040ff157424 */ /* 0x000fe200078e00ff */
[----:B------:R-:W-:Y:S01]  /*16b10*/  MOV R13, 0x40000040 ;  /* 0x40000040000d7802 */ /* 0x000fe20000000f00 */
[----:B------:R-:W-:Y:S01]  /*16b20*/  VIADD R12, R4, 0x4 ;  /* 0x00000004040c7836 */ /* 0x000fe20000000000 */
[----:B------:R-:W-:Y:S02]  /*16b30*/  WARPGROUP.DEPBAR.LE gsb0, 0x0 ;  /* 0x00008000000079c5 */ /* 0x000fe40000010000 */
[----:B------:R-:W-:Y:S01]  /*16b40*/  WARPGROUP.ARRIVE ;  /* 0x00000000000079c5 */ /* 0x000fe20000000000 */
[----:B------:R-:W-:Y:S01]  /*16b50*/  UMOV UR24, UR46 ;  /* 0x0000002e00187c82 */ /* 0x000fe20008000000 */
[----:B------:R-:W-:Y:S01]  /*16b60*/  UMOV UR25, UR47 ;  /* 0x0000002f00197c82 */ /* 0x000fe20008000000 */
[----:B------:R-:W-:Y:S01]  /*16b70*/  UMOV UR4, UR46 ;  /* 0x0000002e00047c82 */ /* 0x000fe20008000000 */
[----:B------:R-:W-:Y:S01]  /*16b80*/  UMOV UR5, UR47 ;  /* 0x0000002f00057c82 */ /* 0x000fe20008000000 */
[----:B------:R-:W-:Y:S01]  /*16b90*/  UMOV UR20, UR46 ;  /* 0x0000002e00147c82 */ /* 0x000fe20008000000 */
[----:B------:R-:W-:Y:S01]  /*16ba0*/  HGMMA.64x16x16.F32 R160, gdesc[UR8], R160, gsb0 ;  /* 0x0020000008a079f0 */ /* 0x000fe200080008a0 */
[----:B------:R-:W-:Y:S01]  /*16bb0*/  R2UR UR34, R20 ;  /* 0x00000000142272ca */ /* 0x000fe200000e0000 */
[----:B------:R-:W-:Y:S01]  /*16bc0*/  UMOV UR21, UR47 ;  /* 0x0000002f00157c82 */ /* 0x000fe20008000000 */
[----:B------:R-:W-:Y:S01]  /*16bd0*/  R2UR UR35, R21 ;  /* 0x00000000152372ca */ /* 0x000fe200000e0000 */
[----:B------:R-:W-:Y:S01]  /*16be0*/  UMOV UR16, UR46 ;  /* 0x0000002e00107c82 */ /* 0x000fe20008000000 */
[----:B------:R-:W-:Y:S01]  /*16bf0*/  R2UR UR26, R12 ;  /* 0x000000000c1a72ca */ /* 0x000fe200000e0000 */
[----:B------:R-:W-:Y:S01]  /*16c00*/  UMOV UR17, UR47 ;  /* 0x0000002f00117c82 */ /* 0x000fe20008000000 */
[----:B------:R-:W-:Y:S01]  /*16c10*/  UMOV UR28, UR46 ;  /* 0x0000002e001c7c82 */ /* 0x000fe20008000000 */
[----:B------:R-:W-:Y:S01]  /*16c20*/  UMOV UR29, UR47 ;  /* 0x0000002f001d7c82 */ /* 0x000fe20008000000 */
[----:B------:R-:W2:Y:S01]  /*16c30*/  LDL.64 R14, [R1+0x40] ;  /* 0x00004000010e7983 */ /* 0x000ea20000100a00 */
[----:B------:R-:W-:-:S02]  /*16c40*/  WARPGROUP.DEPBAR.LE gsb0, 0x0 ;  /* 0x00008000000079c5 */ /* 0x000fc40000010000 */
[----:B------:R-:W-:Y:S01]  /*16c50*/  WARPGROUP.ARRIVE ;  /* 0x00000000000079c5 */ /* 0x000fe20000000000 */
[----:B------:R-:W-:Y:S01]  /*16c60*/  R2UR UR27, R13 ;  /* 0x000000000d1b72ca */ /* 0x000fe200000e0000 */
[----:B------:R-:W-:Y:S01]  /*16c70*/  UMOV UR12, UR42 ;  /* 0x0000002a000c7c82 */ /* 0x000fe20008000000 */
[----:B------:R-:W-:Y:S01]  /*16c80*/  UMOV UR13, UR43 ;  /* 0x0000002b000d7c82 */ /* 0x000fe20008000000 */
[----:B------:R-:W-:Y:S01]  /*16c90*/  UMOV UR8, UR42 ;  /* 0x0000002a00087c82 */ /* 0x000fe20008000000 */
[----:B------:R-:W-:Y:S01]  /*16ca0*/  UMOV UR9, UR43 ;  /* 0x0000002b00097c82 */ /* 0x000fe20008000000 */
[----:B------:R-:W-:Y:S01]  /*16cb0*/  HGMMA.64x16x16.F32 R152, gdesc[UR32], R152, gsb0 ;  /* 0x00200000209879f0 */ /* 0x000fe20008000898 */
[----:B------:R-:W-:Y:S01]  /*16cc0*/  VIADD R12, R4, 0x84 ;  /* 0x00000084040c7836 */ /* 0x000fe20000000000 */
[----:B------:R-:W-:Y:S01]  /*16cd0*/  MOV R13, 0x40000040 ;  /* 0x40000040000d7802 */ /* 0x000fe20000000f00 */
[----:B------:R-:W3:Y:S01]  /*16ce0*/  LDL.64 R20, [R1+0x38] ;  /* 0x0000380001147983 */ /* 0x000ee20000100a00 */
[----:B------:R-:W-:-:S02]  /*16cf0*/  WARPGROUP.DEPBAR.LE gsb0, 0x0 ;  /* 0x00008000000079c5 */ /* 0x000fc40000010000 */
[----:B------:R-:W-:-:S06]  /*16d00*/  WARPGROUP.ARRIVE ;  /* 0x00000000000079c5 */ /* 0x000fcc0000000000 */
[----:B------:R-:W-:Y:S01]  /*16d10*/  HGMMA.64x16x16.F32 R184, gdesc[UR24], R184, gsb0 ;  /* 0x0020000018b879f0 */ /* 0x000fe200080008b8 */
[----:B------:R-:W-:Y:S02]  /*16d20*/  R2UR UR6, R12 ;  /* 0x000000000c0672ca */ /* 0x000fe400000e0000 */
[----:B------:R-:W-:Y:S01]  /*16d30*/  R2UR UR7, R13 ;  /* 0x000000000d0772ca */ /* 0x000fe200000e0000 */
[----:B------:R-:W-:Y:S01]  /*16d40*/  VIADD R12, R4, 0x104 ;  /* 0x00000104040c7836 */ /* 0x000fe20000000000 */
[----:B------:R-:W-:Y:S02]  /*16d50*/  WARPGROUP.DEPBAR.LE gsb0, 0x0 ;  /* 0x00008000000079c5 */ /* 0x000fe40000010000 */
[----:B------:R-:W-:-:S09]  /*16d60*/  WARPGROUP.ARRIVE ;  /* 0x00000000000079c5 */ /* 0x000fd20000000000 */
[----:B------:R-:W-:Y:S01]  /*16d70*/  HGMMA.64x16x16.F32 R176, gdesc[UR4], R176, gsb0 ;  /* 0x0020000004b079f0 */ /* 0x000fe200080008b0 */
[----:B------:R-:W-:Y:S02]  /*16d80*/  MOV R13, 0x40000040 ;  /* 0x40000040000d7802 */ /* 0x000fe40000000f00 */
[----:B------:R-:W-:Y:S02]  /*16d90*/  R2UR UR22, R12 ;  /* 0x000000000c1672ca */ /* 0x000fe400000e0000 */
[----:B------:R-:W-:Y:S01]  /*16da0*/  R2UR UR23, R13 ;  /* 0x000000000d1772ca */ /* 0x000fe200000e0000 */
[----:B------:R-:W-:Y:S02]  /*16db0*/  WARPGROUP.DEPBAR.LE gsb0, 0x0 ;  /* 0x00008000000079c5 */ /* 0x000fe40000010000 */
[----:B------:R-:W-:-:S10]  /*16dc0*/  WARPGROUP.ARRIVE ;  /* 0x00000000000079c5 */ /* 0x000fd40000000000 */
[----:B------:R-:W-:Y:S01]  /*16dd0*/  HGMMA.64x16x16.F32 R168, gdesc[UR20], R168, gsb0 ;  /* 0x0020000014a879f0 */ /* 0x000fe200080008a8 */
[----:B------:R-:W-:Y:S01]  /*16de0*/  VIADD R12, R4, 0x184 ;  /* 0x00000184040c7836 */ /* 0x000fe20000000000 */
[----:B------:R-:W-:-:S04]  /*16df0*/  MOV R13, 0x40000040 ;  /* 0x40000040000d7802 */ /* 0x000fc80000000f00 */
        /* <DEDUP_REMOVED lines=30> */
[----:B------:R-:W-:Y:S01]  /*16fe0*/  UMOV UR24, UR42 ;  /* 0x0000002a00187c82 */ /* 0x000fe20008000000 */
[----:B------:R-:W-:Y:S01]  /*16ff0*/  UMOV UR25, UR43 ;  /* 0x0000002b00197c82 */ /* 0x000fe20008000000 */
[----:B------:R-:W-:Y:S02]  /*17000*/  WARPGROUP.DEPBAR.LE gsb0, 0x0 ;  /* 0x00008000000079c5 */ /* 0x000fe40000010000 */
[----:B------:R-:W-:-:S08]  /*17010*/  WARPGROUP.ARRIVE ;  /* 0x00000000000079c5 */ /* 0x000fd00000000000 */
        /* <DEDUP_REMOVED lines=20> */
[----:B------:R-:W-:Y:S02]  /*17160*/  MOV R13, 0x40000040 ;  /* 0x40000040000d7802 */ /* 0x000fe40000000f00 */
[----:B--2---:R-:W-:Y:S02]  /*17170*/  R2UR UR38, R14 ;  /* 0x000000000e2672ca */ /* 0x004fe400000e0000 */
[----:B------:R-:W-:Y:S02]  /*17180*/  R2UR UR39, R15 ;  /* 0x000000000f2772ca */ /* 0x000fe400000e0000 */
[----:B------:R-:W-:Y:S01]  /*17190*/  R2UR UR22, R12 ;  /* 0x000000000c1672ca */ /* 0x000fe200000e0000 */
[----:B------:R-:W2:Y:S01]  /*171a0*/  LDL.64 R14, [R1+0x30] ;  /* 0x00003000010e7983 */ /* 0x000ea20000100a00 */
[----:B------:R-:W-:-:S07]  /*171b0*/  R2UR UR23, R13 ;  /* 0x000000000d1772ca */ /* 0x000fce00000e0000 */
[----:B------:R-:W-:Y:S02]  /*171c0*/  UMOV UR20, UR38 ;  /* 0x0000002600147c82 */ /* 0x000fe40008000000 */
[----:B------:R-:W-:Y:S01]  /*171d0*/  UMOV UR21, UR39 ;  /* 0x0000002700157c82 */ /* 0x000fe20008000000 */
[----:B------:R-:W-:Y:S02]  /*171e0*/  WARPGROUP.DEPBAR.LE gsb0, 0x0 ;  /* 0x00008000000079c5 */ /* 0x000fe40000010000 */
[----:B------:R-:W-:-:S06]  /*171f0*/  WARPGROUP.ARRIVE ;  /* 0x00000000000079c5 */ /* 0x000fcc0000000000 */
        /* <DEDUP_REMOVED lines=39> */
[----:B---3--:R-:W-:Y:S02]  /*17470*/  R2UR UR46, R20 ;  /* 0x00000000142e72ca */ /* 0x008fe400000e0000 */
[----:B------:R-:W-:Y:S02]  /*17480*/  R2UR UR47, R21 ;  /* 0x00000000152f72ca */ /* 0x000fe400000e0000 */
[----:B------:R-:W-:Y:S01]  /*17490*/  R2UR UR26, R12 ;  /* 0x000000000c1a72ca */ /* 0x000fe200000e0000 */
[----:B------:R-:W3:Y:S01]  /*174a0*/  LDL.64 R20, [R1+0x28] ;  /* 0x0000280001147983 */ /* 0x000ee20000100a00 */
        /* <DEDUP_REMOVED lines=190> */
[----:B------:R-:W-:Y:S02]  /*18090*/  R2UR UR14, R12 ;  /* 0x000000000c0e72ca */ /* 0x000fe400000e0000 */
        /* <DEDUP_REMOVED lines=435> */
.L_x_652:
[----:B------:R-:W-:Y:S01]  /*19bd0*/  SHF.L.U32 R0, R9, 0x1f, RZ ;  /* 0x0000001f09007819 */ /* 0x000fe200000006ff */
[----:B------:R-:W-:-:S04]  /*19be0*/  IMAD R9, R10, 0x8, R16 ;  /* 0x000000080a097824 */ /* 0x000fc800078e0210 */
[----:B------:R2:W3:Y:S01]  /*19bf0*/  SYNCS.PHASECHK.TRANS64.TRYWAIT P2, [R9+URZ+0x38850], R0 ;  /* 0x03885000090075a7 */ /* 0x0004e2000804017f */
[----:B------:R-:W-:Y:S05]  /*19c00*/  @!P0 BRA `(.L_x_653) ;  /* 0x0000000000048947 */ /* 0x000fea0003800000 */
[----:B------:R-:W-:Y:S01]  /*19c10*/  BPT.TRAP 0x1 ;  /* 0x000000040000795c */ /* 0x000fe20000300000 */
.L_x_653:
[----:B------:R-:W-:Y:S04]  /*19c20*/  BSSY B1, `(.L_x_654) ;  /* 0x0000004000017945 */ /* 0x000fe80003800000 */
[----:B---3--:R-:W-:Y:S05]  /*19c30*/  @P2 BRA `(.L_x_655) ;  /* 0x0000000000082947 */ /* 0x008fea0003800000 */
[----:B------:R-:W3:Y:S02]  /*19c40*/  SYNCS.PHASECHK.TRANS64.TRYWAIT P2, [R9+URZ+0x38850], R0 ;  /* 0x03885000090075a7 */ /* 0x000ee4000804017f */
[----:B---3--:R-:W-:Y:S05]  /*19c50*/  @!P2 BRA `(.L_x_656) ;  /* 0x000000b8007ca947 */ /* 0x008fea0003800000 */
.L_x_655:
[----:B------:R-:W-:Y:S05]  /*19c60*/  BSYNC B1 ;  /* 0x0000000000017941 */ /* 0x000fea0003800000 */
.L_x_654:
[----:B--23--:R-:W-:Y:S01]  /*19c70*/  IADD3 R0, R16, 0x400, RZ ;  /* 0x0000040010007810 */ /* 0x00cfe20007ffe0ff */
[----:B------:R-:W-:Y:S01]  /*19c80*/  IMAD.MOV.U32 R3, RZ, RZ, 0x40000040 ;  /* 0x40000040ff037424 */ /* 0x000fe200078e00ff */
[----:B------:R-:W-:Y:S01]  /*19c90*/  WARPGROUP.ARRIVE ;  /* 0x00000000000079c5 */ /* 0x000fe20000000000 */
[----:B------:R-:W-:Y:S01]  /*19ca0*/  IMAD.MOV.U32 R5, RZ, RZ, 0x40000040 ;  /* 0x40000040ff057424 */ /* 0x000fe200078e00ff */
[----:B------:R-:W-:Y:S01]  /*19cb0*/  SHF.R.U32.HI R0, RZ, 0x4, R0 ;  /* 0x00000004ff007819 */ /* 0x000fe20000011600 */
[----:B01----:R-:W-:Y:S01]  /*19cc0*/  @!P1 VIADD R11, R11, 0x38840 ;  /* 0x000388400b0b9836 */ /* 0x003fe20000000000 */
[----:B------:R-:W-:Y:S01]  /*19cd0*/  R2UR UR7, R3 ;  /* 0x00000000030772ca */ /* 0x000fe200000e0000 */
[----:B------:R-:W-:Y:S01]  /*19ce0*/  IMAD.MOV.U32 R3, RZ, RZ, 0x40000040 ;  /* 0x40000040ff037424 */ /* 0x000fe200078e00ff */
[----:B------:R-:W-:Y:S02]  /*19cf0*/  LOP3.LUT R0, R0, 0x3fff, RZ, 0xc0, !PT ;  /* 0x00003fff00007812 */ /* 0x000fe400078ec0ff */
[----:B------:R-:W-:-:S02]  /*19d00*/  @!P1 IADD3 R9, R9, 0x38860, RZ ;  /* 0x0003886009099810 */ /* 0x000fc40007ffe0ff */
[----:B------:R-:W-:Y:S02]  /*19d10*/  LOP3.LUT R0, R0, 0x2800000, RZ, 0xfc, !PT ;  /* 0x0280000000007812 */ /* 0x000fe400078efcff */
[----:B------:R-:W-:Y:S02]  /*19d20*/  @!P1 PRMT R9, RZ, 0x654, R9 ;  /* 0x00000654ff099816 */ /* 0x000fe40000000009 */
[----:B------:R-:W-:Y:S01]  /*19d30*/  ISETP.GT.AND P2, PT, R6, RZ, PT ;  /* 0x000000ff0600720c */ /* 0x000fe20003f44270 */
[----:B------:R-:W-:Y:S01]  /*19d40*/  IMAD R2, R10, 0xa00, R0 ;  /* 0x00000a000a027824 */ /* 0x000fe200078e0200 */
[----:B------:R-:W-:Y:S01]  /*19d50*/  FMNMX.FTZ R0, R184, R8, !PT ;  /* 0x00000008b8007209 */ /* 0x000fe20007810000 */
[----:B------:R-:W-:-:S03]  /*19d60*/  VIADD R6, R6, 0xffffffff ;  /* 0xffffffff06067836 */ /* 0x000fc60000000000 */
[C---:B------:R-:W-:Y:S02]  /*19d70*/  R2UR UR6, R2.reuse ;  /* 0x00000000020672ca */ /* 0x040fe400000e0000 */
[----:B------:R-:W-:Y:S02]  /*19d80*/  IADD3 R4, R2, 0x80, RZ ;  /* 0x0000008002047810 */ /* 0x000fe40007ffe0ff */
[----:B------:R-:W-:-:S04]  /*19d90*/  FMNMX.FTZ R0, R185, R0, !PT ;  /* 0x00000000b9007209 */ /* 0x000fc80007810000 */
[----:B------:R-:W-:-:S04]  /*19da0*/  FMNMX.FTZ R0, R188, R0, !PT ;  /* 0x00000000bc007209 */ /* 0x000fc80007810000 */
[----:B------:R-:W-:Y:S01]  /*19db0*/  FMNMX.FTZ R0, R189, R0, !PT ;  /* 0x00000000bd007209 */ /* 0x000fe20007810000 */
[----:B------:R-:W-:Y:S01]  /*19dc0*/  HGMMA.64x256x16.F32 R24, R208, gdesc[UR4].tnspB, R24, gsb0 ;  /* 0x43e00004d0187df0 */ /* 0x000fe20008000818 */
[----:B------:R-:W-:Y:S02]  /*19dd0*/  R2UR UR6, R4 ;  /* 0x00000000040672ca */ /* 0x000fe400000e0000 */
[----:B------:R-:W-:Y:S01]  /*19de0*/  R2UR UR7, R5 ;  /* 0x00000000050772ca */ /* 0x000fe200000e0000 */
[----:B------:R-:W-:Y:S01]  /*19df0*/  IMAD.MOV.U32 R5, RZ, RZ, 0x40000040 ;  /* 0x40000040ff057424 */ /* 0x000fe200078e00ff */
[----:B------:R-:W-:Y:S02]  /*19e00*/  IADD3 R4, R2, 0x100, RZ ;  /* 0x0000010002047810 */ /* 0x000fe40007ffe0ff */
        /* <DEDUP_REMOVED lines=14> */
[----:B------:R-:W-:Y:S01]  /*19ef0*/  FMNMX.FTZ R0, R156, R0, !PT ;  /* 0x000000009c007209 */ /* 0x000fe20007810000 */
[----:B------:R-:W-:Y:S02]  /*19f00*/  WARPGROUP.DEPBAR.LE gsb0, 0x0 ;  /* 0x00008000000079c5 */ /* 0x000fe40000010000 */
[----:B------:R-:W-:-:S06]  /*19f10*/  WARPGROUP.ARRIVE ;  /* 0x00000000000079c5 */ /* 0x000fcc0000000000 */
[----:B------:R-:W-:Y:S01]  /*19f20*/  HGMMA.64x256x16.F32 R24, R204, gdesc[UR4].tnspB, R24, gsb0 ;  /* 0x43e00004cc187df0 */ /* 0x000fe20008000818 */
[----:B------:R-:W-:Y:S02]  /*19f30*/  R2UR UR6, R4 ;  /* 0x00000000040672ca */ /* 0x000fe400000e0000 */
[----:B------:R-:W-:Y:S01]  /*19f40*/  R2UR UR7, R5 ;  /* 0x00000000050772ca */ /* 0x000fe200000e0000 */
[----:B------:R-:W-:Y:S01]  /*19f50*/  IMAD.MOV.U32 R5, RZ, RZ, 0x40000040 ;  /* 0x40000040ff057424 */ /* 0x000fe200078e00ff */
[C---:B------:R-:W-:Y:S02]  /*19f60*/  IADD3 R4, R2.reuse, 0x180, RZ ;  /* 0x0000018002047810 */ /* 0x040fe40007ffe0ff */
[----:B------:R-:W-:Y:S01]  /*19f70*/  IADD3 R2, R2, 0x200, RZ ;  /* 0x0000020002027810 */ /* 0x000fe20007ffe0ff */
[----:B------:R-:W-:Y:S02]  /*19f80*/  WARPGROUP.DEPBAR.LE gsb0, 0x0 ;  /* 0x00008000000079c5 */ /* 0x000fe40000010000 */
[----:B------:R-:W-:-:S15]  /*19f90*/  WARPGROUP.ARRIVE ;  /* 0x00000000000079c5 */ /* 0x000fde0000000000 */
[----:B------:R-:W-:-:S03]  /*19fa0*/  NOP ;  /* 0x0000000000007918 */ /* 0x000fc60000000000 */
[----:B------:R-:W-:Y:S01]  /*19fb0*/  HGMMA.64x256x16.F32 R24, R200, gdesc[UR4].tnspB, R24, gsb0 ;  /* 0x43e00004c8187df0 */ /* 0x000fe20008000818 */
[----:B------:R-:W-:Y:S02]  /*19fc0*/  R2UR UR6, R4 ;  /* 0x00000000040672ca */ /* 0x000fe400000e0000 */
[----:B------:R-:W-:Y:S02]  /*19fd0*/  R2UR UR7, R5 ;  /* 0x00000000050772ca */ /* 0x000fe400000e0000 */
[----:B------:R-:W-:-:S05]  /*19fe0*/  FMNMX.FTZ R5, R157, R0, !PT ;  /* 0x000000009d057209 */ /* 0x000fca0007810000 */
[----:B------:R-:W0:Y:S02]  /*19ff0*/  SHFL.BFLY PT, R0, R5, 0x2, 0x1f ;  /* 0x0c401f0005007f89 */ /* 0x000e2400000e0000 */
[----:B0-----:R-:W-:-:S05]  /*1a000*/  FMNMX.FTZ R5, R5, R0, !PT ;  /* 0x0000000005057209 */ /* 0x001fca0007810000 */
[----:B------:R-:W0:Y:S02]  /*1a010*/  SHFL.BFLY PT, R0, R5, 0x1, 0x1f ;  /* 0x0c201f0005007f89 */ /* 0x000e2400000e0000 */
[----:B0-----:R-:W-:Y:S02]  /*1a020*/  FMNMX.FTZ R5, R5, R0, !PT ;  /* 0x0000000005057209 */ /* 0x001fe40007810000 */
        /* <DEDUP_REMOVED lines=24> */
[----:B------:R-:W-:Y:S01]  /*1a1b0*/  FADD.FTZ R0, -R4, R7 ;  /* 0x0000000704007221 */ /* 0x000fe20000010100 */
[----:B------:R-:W-:Y:S02]  /*1a1c0*/  WARPGROUP.DEPBAR.LE gsb0, 0x0 ;  /* 0x00008000000079c5 */ /* 0x000fe40000010000 */
[----:B------:R-:W-:-:S06]  /*1a1d0*/  WARPGROUP.ARRIVE ;  /* 0x00000000000079c5 */ /* 0x000fcc0000000000 */
[----:B------:R-:W-:Y:S01]  /*1a1e0*/  HGMMA.64x256x16.F32 R24, R196, gdesc[UR4].tnspB, R24, gsb0 ;  /* 0x43e00004c4187df0 */ /* 0x000fe20008000818 */
[----:B------:R-:W-:Y:S02]  /*1a1f0*/  R2UR UR6, R2 ;  /* 0x00000000020672ca */ /* 0x000fe400000e0000 */
[----:B------:R-:W-:Y:S01]  /*1a200*/  R2UR UR7, R3 ;  /* 0x00000000030772ca */ /* 0x000fe200000e0000 */
[----:B------:R-:W-:Y:S01]  /*1a210*/  FADD.FTZ R3, -R5, R8 ;  /* 0x0000000805037221 */ /* 0x000fe20000010100 */
[----:B------:R-:W-:-:S05]  /*1a220*/  MOV R2, UR61 ;  /* 0x0000003d00027c02 */ /* 0x000fca0008000f00 */
[-C--:B------:R-:W-:Y:S01]  /*1a230*/  FMUL.FTZ R13, R5, R2.reuse ;  /* 0x00000002050d7220 */ /* 0x080fe20000410000 */
[-C--:B------:R-:W-:Y:S01]  /*1a240*/  FMUL.FTZ R3, R3, R2.reuse ;  /* 0x0000000203037220 */ /* 0x080fe20000410000 */
[-C--:B------:R-:W-:Y:S02]  /*1a250*/  FMUL.FTZ R0, R0, R2.reuse ;  /* 0x0000000200007220 */ /* 0x080fe40000410000 */
[-CC-:B------:R-:W-:Y:S01]  /*1a260*/  FFMA.FTZ R208, R184, R2.reuse, -R13.reuse ;  /* 0x00000002b8d07223 */ /* 0x180fe2000001080d */
        /* <DEDUP_REMOVED lines=12> */
[----:B------:R-:W-:Y:S01]  /*1a330*/  FFMA.FTZ R21, R165, R2, -R13 ;  /* 0x00000002a5157223 */ /* 0x000fe2000001080d */
[----:B------:R-:W-:Y:S08]  /*1a340*/  MUFU.EX2 R3, R3 ;  /* 0x0000000300037308 */ /* 0x000ff00000000800 */
[----:B------:R-:W0:Y:S08]  /*1a350*/  MUFU.EX2 R208, R208 ;  /* 0x000000d000d07308 */ /* 0x000e300000000800 */
[----:B------:R-:W-:Y:S08]  /*1a360*/  MUFU.EX2 R0, R0 ;  /* 0x0000000000007308 */ /* 0x000ff00000000800 */
[----:B------:R-:W1:Y:S01]  /*1a370*/  MUFU.EX2 R8, R8 ;  /* 0x0000000800087308 */ /* 0x000e620000000800 */
[----:B0-----:R-:W-:-:S07]  /*1a380*/  FFMA.FTZ R223, R3, R223, R208 ;  /* 0x000000df03df7223 */ /* 0x001fce00000100d0 */
[----:B------:R-:W0:Y:S08]  /*1a390*/  MUFU.EX2 R210, R210 ;  /* 0x000000d200d27308 */ /* 0x000e300000000800 */
[----:B------:R-:W2:Y:S01]  /*1a3a0*/  MUFU.EX2 R184, R184 ;  /* 0x000000b800b87308 */ /* 0x000ea20000000800 */
[C---:B-1----:R-:W-:Y:S01]  /*1a3b0*/  FADD.FTZ R223, R8.reuse, R223 ;  /* 0x000000df08df7221 */ /* 0x042fe20000010000 */
[----:B------:R-:W-:-:S06]  /*1a3c0*/  F2FP.F16.F32.PACK_AB R208, R8, R208 ;  /* 0x000000d008d0723e */ /* 0x000fcc00000000ff */
[----:B------:R-:W1:Y:S01]  /*1a3d0*/  MUFU.EX2 R204, R204 ;  /* 0x000000cc00cc7308 */ /* 0x000e620000000800 */
[----:B0-----:R-:W-:-:S07]  /*1a3e0*/  FADD.FTZ R223, R210, R223 ;  /* 0x000000dfd2df7221 */ /* 0x001fce0000010000 */
[----:B------:R-:W0:Y:S01]  /*1a3f0*/  MUFU.EX2 R10, R10 ;  /* 0x0000000a000a7308 */ /* 0x000e220000000800 */
[C---:B--2---:R-:W-:Y:S01]  /*1a400*/  FADD.FTZ R223, R184.reuse, R223 ;  /* 0x000000dfb8df7221 */ /* 0x044fe20000010000 */
[----:B------:R-:W-:-:S06]  /*1a410*/  F2FP.F16.F32.PACK_AB R210, R184, R210 ;  /* 0x000000d2b8d2723e */ /* 0x000fcc00000000ff */
[----:B------:R-:W2:Y:S01]  /*1a420*/  MUFU.EX2 R206, R206 ;  /* 0x000000ce00ce7308 */ /* 0x000ea20000000800 */
[----:B-1----:R-:W-:-:S07]  /*1a430*/  FADD.FTZ R223, R204, R223 ;  /* 0x000000dfccdf7221 */ /* 0x002fce0000010000 */
[----:B------:R-:W1:Y:S01]  /*1a440*/  MUFU.EX2 R12, R12 ;  /* 0x0000000c000c7308 */ /* 0x000e620000000800 */
[C---:B0-----:R-:W-:Y:S01]  /*1a450*/  FADD.FTZ R223, R10.reuse, R223 ;  /* 0x000000df0adf7221 */ /* 0x041fe20000010000 */
[----:B------:R-:W-:Y:S01]  /*1a460*/  F2FP.F16.F32.PACK_AB R204, R10, R204 ;  /* 0x000000cc0acc723e */ /* 0x000fe200000000ff */
[----:B------:R-:W-:-:S05]  /*1a470*/  IMAD.MOV.U32 R10, RZ, RZ, R224 ;  /* 0x000000ffff0a7224 */ /* 0x000fca00078e00e0 */
[----:B------:R-:W0:Y:S01]  /*1a480*/  MUFU.EX2 R200, R200 ;  /* 0x000000c800c87308 */ /* 0x000e220000000800 */
[----:B--2---:R-:W-:-:S07]  /*1a490*/  FADD.FTZ R223, R206, R223 ;  /* 0x000000dfcedf7221 */ /* 0x004fce0000010000 */
        /* <DEDUP_REMOVED lines=8> */
[----:B------:R-:W-:Y:S01]  /*1a520*/  MUFU.EX2 R20, R20 ;  /* 0x0000001400147308 */ /* 0x000fe20000000800 */
[----:B-1----:R-:W-:-:S07]  /*1a530*/  FADD.FTZ R223, R202, R223 ;  /* 0x000000dfcadf7221 */ /* 0x002fce0000010000 */
[----:B------:R-:W-:Y:S01]  /*1a540*/  MUFU.EX2 R21, R21 ;  /* 0x0000001500157308 */ /* 0x000fe20000000800 */
[C---:B0-----:R-:W-:Y:S01]  /*1a550*/  FADD.FTZ R223, R15.reuse, R223 ;  /* 0x000000df0fdf7221 */ /* 0x041fe20000010000 */
[----:B------:R-:W-:Y:S01]  /*1a560*/  F2FP.F16.F32.PACK_AB R202, R15, R202 ;  /* 0x000000ca0fca723e */ /* 0x000fe200000000ff */
[----:B------:R-:W-:Y:S02]  /*1a570*/  WARPGROUP.DEPBAR.LE gsb0, 0x0 ;  /* 0x00008000000079c5 */ /* 0x000fe40000010000 */
[----:B------:R-:W-:Y:S01]  /*1a580*/  WARPGROUP.ARRIVE ;  /* 0x00000000000079c5 */ /* 0x000fe20000000000 */
[-CC-:B------:R-:W-:Y:S01]  /*1a590*/  FFMA.FTZ R196, R160, R2.reuse, -R13.reuse ;  /* 0x00000002a0c47223 */ /* 0x180fe2000001080d */
[----:B------:R-:W-:Y:S01]  /*1a5a0*/  FFMA.FTZ R198, R164, R2, -R13 ;  /* 0x00000002a4c67223 */ /* 0x000fe2000001080d */
[----:B------:R-:W-:-:S03]  /*1a5b0*/  @!P1 PRMT R164, RZ, 0x654, R11 ;  /* 0x00000654ffa49816 */ /* 0x000fc6000000000b */
[----:B------:R-:W-:Y:S01]  /*1a5c0*/  HGMMA.64x256x16.F32 R24, R192, gdesc[UR4].tnspB, R24, gsb0 ;  /* 0x43e00004c0187df0 */ /* 0x000fe20008000818 */
[----:B------:R-:W0:Y:S08]  /*1a5d0*/  MUFU.EX2 R196, R196 ;  /* 0x000000c400c47308 */ /* 0x000e300000000800 */
[----:B------:R-:W1:Y:S01]  /*1a5e0*/  MUFU.EX2 R198, R198 ;  /* 0x000000c600c67308 */ /* 0x000e620000000800 */
[----:B0-----:R-:W-:Y:S01]  /*1a5f0*/  FADD.FTZ R223, R196, R223 ;  /* 0x000000dfc4df7221 */ /* 0x001fe20000010000 */
[----:B------:R-:W-:-:S03]  /*1a600*/  F2FP.F16.F32.PACK_AB R196, R20, R196 ;  /* 0x000000c414c4723e */ /* 0x000fc600000000ff */
[----:B------:R-:W-:-:S04]  /*1a610*/  FADD.FTZ R223, R20, R223 ;  /* 0x000000df14df7221 */ /* 0x000fc80000010000 */
[----:B-1----:R-:W-:Y:S01]  /*1a620*/  FADD.FTZ R223, R198, R223 ;  /* 0x000000dfc6df7221 */ /* 0x002fe20000010000 */
[----:B------:R-:W-:-:S03]  /*1a630*/  F2FP.F16.F32.PACK_AB R198, R21, R198 ;  /* 0x000000c615c6723e */ /* 0x000fc600000000ff */
[----:B------:R-:W-:Y:S01]  /*1a640*/  FADD.FTZ R223, R21, R223 ;  /* 0x000000df15df7221 */ /* 0x000fe20000010000 */
[----:B------:R-:W-:Y:S02]  /*1a650*/  WARPGROUP.DEPBAR.LE gsb0, 0x0 ;  /* 0x00008000000079c5 */ /* 0x000fe40000010000 */
[-CC-:B------:R-:W-:Y:S01]  /*1a660*/  FFMA.FTZ R192, R152, R2.reuse, -R13.reuse ;  /* 0x0000000298c07223 */ /* 0x180fe2000001080d */
[-CC-:B------:R-:W-:Y:S01]  /*1a670*/  FFMA.FTZ R152, R153, R2.reuse, -R13.reuse ;  /* 0x0000000299987223 */ /* 0x180fe2000001080d */
[-CC-:B------:R-:W-:Y:S01]  /*1a680*/  FFMA.FTZ R194, R156, R2.reuse, -R13.reuse ;  /* 0x000000029cc27223 */ /* 0x180fe2000001080d */
[-C--:B------:R-:W-:Y:S01]  /*1a690*/  FFMA.FTZ R13, R157, R2.reuse, -R13 ;  /* 0x000000029d0d7223 */ /* 0x080fe2000001080d */
[----:B------:R-:W-:Y:S02]  /*1a6a0*/  @!P1 SYNCS.ARRIVE.TRANS64.RED.A1T0 RZ, [R164+URZ], RZ ;  /* 0x000000ffa4ff99a7 */ /* 0x000fe4000810043f */
[----:B------:R-:W0:Y:S01]  /*1a6b0*/  MUFU.EX2 R192, R192 ;  /* 0x000000c000c07308 */ /* 0x000e220000000800 */
[----:B------:R1:W-:Y:S07]  /*1a6c0*/  @!P1 SYNCS.ARRIVE.TRANS64.RED.A1T0 RZ, [R9+URZ], RZ ;  /* 0x000000ff09ff99a7 */ /* 0x0003ee000810043f */
[----:B------:R2:W-:Y:S08]  /*1a6d0*/  MUFU.EX2 R7, R13 ;  /* 0x0000000d00077308 */ /* 0x0005f00000000800 */
[----:B------:R-:W-:Y:S01]  /*1a6e0*/  MUFU.EX2 R152, R152 ;  /* 0x0000009800987308 */ /* 0x000fe20000000800 */
[----:B--2---:R-:W-:Y:S01]  /*1a6f0*/  FMUL.FTZ R13, R4, R2 ;  /* 0x00000002040d7220 */ /* 0x004fe20000410000 */
[----:B0-----:R-:W-:-:S03]  /*1a700*/  FADD.FTZ R223, R192, R223 ;  /* 0x000000dfc0df7221 */ /* 0x001fc60000010000 */
[-CC-:B------:R-:W-:Y:S01]  /*1a710*/  FFMA.FTZ R209, R186, R2.reuse, -R13.reuse ;  /* 0x00000002bad17223 */ /* 0x180fe2000001080d */
[-CC-:B------:R-:W-:Y:S01]  /*1a720*/  FFMA.FTZ R153, R187, R2.reuse, -R13.reuse ;  /* 0x00000002bb997223 */ /* 0x180fe2000001080d */
[-CC-:B------:R-:W-:Y:S01]  /*1a730*/  FFMA.FTZ R211, R190, R2.reuse, -R13.reuse ;  /* 0x00000002bed37223 */ /* 0x180fe2000001080d */
[-CC-:B------:R-:W-:Y:S01]  /*1a740*/  FFMA.FTZ R157, R191, R2.reuse, -R13.reuse ;  /* 0x00000002bf9d7223 */ /* 0x180fe2000001080d */
[-CC-:B------:R-:W-:Y:S01]  /*1a750*/  FFMA.FTZ R205, R178, R2.reuse, -R13.reuse ;  /* 0x00000002b2cd7223 */ /* 0x180fe2000001080d */
[-CC-:B------:R-:W-:Y:S01]  /*1a760*/  FFMA.FTZ R160, R179, R2.reuse, -R13.reuse ;  /* 0x00000002b3a07223 */ /* 0x180fe2000001080d */
[----:B------:R-:W0:Y:S01]  /*1a770*/  MUFU.EX2 R209, R209 ;  /* 0x000000d100d17308 */ /* 0x000e220000000800 */
[-CC-:B------:R-:W-:Y:S01]  /*1a780*/  FFMA.FTZ R207, R182, R2.reuse, -R13.reuse ;  /* 0x00000002b6cf7223 */ /* 0x180fe2000001080d */
[-CC-:B------:R-:W-:Y:S01]  /*1a790*/  FFMA.FTZ R156, R183, R2.reuse, -R13.reuse ;  /* 0x00000002b79c7223 */ /* 0x180fe2000001080d */
[-CC-:B------:R-:W-:Y:S01]  /*1a7a0*/  FFMA.FTZ R201, R170, R2.reuse, -R13.reuse ;  /* 0x00000002aac97223 */ /* 0x180fe2000001080d */
[-CC-:B------:R-:W-:Y:S01]  /*1a7b0*/  FFMA.FTZ R161, R171, R2.reuse, -R13.reuse ;  /* 0x00000002aba17223 */ /* 0x180fe2000001080d */
[-CC-:B------:R-:W-:Y:S01]  /*1a7c0*/  FFMA.FTZ R203, R174, R2.reuse, -R13.reuse ;  /* 0x00000002aecb7223 */ /* 0x180fe2000001080d */
[-CC-:B------:R-:W-:Y:S01]  /*1a7d0*/  FFMA.FTZ R175, R175, R2.reuse, -R13.reuse ;  /* 0x00000002afaf7223 */ /* 0x180fe2000001080d */
[-CC-:B------:R-:W-:Y:S01]  /*1a7e0*/  FFMA.FTZ R197, R162, R2.reuse, -R13.reuse ;  /* 0x00000002a2c57223 */ /* 0x180fe2000001080d */
[----:B------:R-:W2:Y:S01]  /*1a7f0*/  MUFU.EX2 R153, R153 ;  /* 0x0000009900997308 */ /* 0x000ea20000000800 */
[-CC-:B------:R-:W-:Y:S01]  /*1a800*/  FFMA.FTZ R163, R163, R2.reuse, -R13.reuse ;  /* 0x00000002a3a37223 */ /* 0x180fe2000001080d */
[-CC-:B------:R-:W-:Y:S01]  /*1a810*/  FFMA.FTZ R199, R166, R2.reuse, -R13.reuse ;  /* 0x00000002a6c77223 */ /* 0x180fe2000001080d */
[-CC-:B------:R-:W-:Y:S01]  /*1a820*/  FFMA.FTZ R167, R167, R2.reuse, -R13.reuse ;  /* 0x00000002a7a77223 */ /* 0x180fe2000001080d */
[-CC-:B------:R-:W-:Y:S01]  /*1a830*/  FFMA.FTZ R193, R154, R2.reuse, -R13.reuse ;  /* 0x000000029ac17223 */ /* 0x180fe2000001080d */
[-CC-:B------:R-:W-:Y:S01]  /*1a840*/  FFMA.FTZ R155, R155, R2.reuse, -R13.reuse ;  /* 0x000000029b9b7223 */ /* 0x180fe2000001080d */
[-CC-:B------:R-:W-:Y:S01]  /*1a850*/  FFMA.FTZ R158, R158, R2.reuse, -R13.reuse ;  /* 0x000000029e9e7223 */ /* 0x180fe2000001080d */
[----:B------:R-:W-:Y:S01]  /*1a860*/  FFMA.FTZ R159, R159, R2, -R13 ;  /* 0x000000029f9f7223 */ /* 0x000fe2000001080d */
[----:B------:R-:W3:Y:S01]  /*1a870*/  MUFU.EX2 R211, R211 ;  /* 0x000000d300d37308 */ /* 0x000ee20000000800 */
[----:B0-----:R-:W-:Y:S01]  /*1a880*/  FFMA.FTZ R222, R0, R222, R209 ;  /* 0x000000de00de7223 */ /* 0x001fe200000100d1 */
[C---:B------:R-:W-:Y:S01]  /*1a890*/  FADD.FTZ R223, R152.reuse, R223 ;  /* 0x000000df98df7221 */ /* 0x040fe20000010000 */
[----:B------:R-:W-:-:S05]  /*1a8a0*/  F2FP.F16.F32.PACK_AB R192, R152, R192 ;  /* 0x000000c098c0723e */ /* 0x000fca00000000ff */
[----:B------:R-:W0:Y:S01]  /*1a8b0*/  MUFU.EX2 R157, R157 ;  /* 0x0000009d009d7308 */ /* 0x000e220000000800 */
[C---:B--2---:R-:W-:Y:S01]  /*1a8c0*/  FADD.FTZ R222, R153.reuse, R222 ;  /* 0x000000de99de7221 */ /* 0x044fe20000010000 */
[----:B------:R-:W-:-:S06]  /*1a8d0*/  F2FP.F16.F32.PACK_AB R209, R153, R209 ;  /* 0x000000d199d1723e */ /* 0x000fcc00000000ff */
[----:B------:R-:W2:Y:S01]  /*1a8e0*/  MUFU.EX2 R205, R205 ;  /* 0x000000cd00cd7308 */ /* 0x000ea20000000800 */
[----:B---3--:R-:W-:-:S07]  /*1a8f0*/  FADD.FTZ R222, R211, R222 ;  /* 0x000000ded3de7221 */ /* 0x008fce0000010000 */
[----:B------:R-:W3:Y:S01]  /*1a900*/  MUFU.EX2 R160, R160 ;  /* 0x000000a000a07308 */ /* 0x000ee20000000800 */
[C---:B0-----:R-:W-:Y:S01]  /*1a910*/  FADD.FTZ R222, R157.reuse, R222 ;  /* 0x000000de9dde7221 */ /* 0x041fe20000010000 */
[----:B------:R-:W-:-:S06]  /*1a920*/  F2FP.F16.F32.PACK_AB R211, R157, R211 ;  /* 0x000000d39dd3723e */ /* 0x000fcc00000000ff */
[----:B------:R-:W0:Y:S01]  /*1a930*/  MUFU.EX2 R207, R207 ;  /* 0x000000cf00cf7308 */ /* 0x000e220000000800 */
[----:B--2---:R-:W-:-:S07]  /*1a940*/  FADD.FTZ R222, R205, R222 ;  /* 0x000000decdde7221 */ /* 0x004fce0000010000 */
[----:B------:R-:W2:Y:S01]  /*1a950*/  MUFU.EX2 R156, R156 ;  /* 0x0000009c009c7308 */ /* 0x000ea20000000800 */
[C---:B---3--:R-:W-:Y:S01]  /*1a960*/  FADD.FTZ R222, R160.reuse, R222 ;  /* 0x000000dea0de7221 */ /* 0x048fe20000010000 */
[----:B------:R-:W-:-:S06]  /*1a970*/  F2FP.F16.F32.PACK_AB R205, R160, R205 ;  /* 0x000000cda0cd723e */ /* 0x000fcc00000000ff */
[----:B------:R-:W3:Y:S01]  /*1a980*/  MUFU.EX2 R201, R201 ;  /* 0x000000c900c97308 */ /* 0x000ee20000000800 */
[----:B0-----:R-:W-:-:S07]  /*1a990*/  FADD.FTZ R222, R207, R222 ;  /* 0x000000decfde7221 */ /* 0x001fce0000010000 */
        /* <DEDUP_REMOVED lines=10> */
[----:B-1----:R-:W1:Y:S01]  /*1aa40*/  MUFU.EX2 R9, R163 ;  /* 0x000000a300097308 */ /* 0x002e620000000800 */
[C---:B---3--:R-:W-:Y:S01]  /*1aa50*/  FADD.FTZ R222, R11.reuse, R222 ;  /* 0x000000de0bde7221 */ /* 0x048fe20000010000 */
[----:B------:R-:W-:-:S06]  /*1aa60*/  F2FP.F16.F32.PACK_AB R203, R11, R203 ;  /* 0x000000cb0bcb723e */ /* 0x000fcc00000000ff */
[----:B------:R-:W2:Y:S01]  /*1aa70*/  MUFU.EX2 R199, R199 ;  /* 0x000000c700c77308 */ /* 0x000ea20000000800 */
[----:B0-----:R-:W-:-:S07]  /*1aa80*/  FADD.FTZ R222, R197, R222 ;  /* 0x000000dec5de7221 */ /* 0x001fce0000010000 */
[----:B------:R-:W0:Y:S01]  /*1aa90*/  MUFU.EX2 R13, R167 ;  /* 0x000000a7000d7308 */ /* 0x000e220000000800 */
[C---:B-1----:R-:W-:Y:S01]  /*1aaa0*/  FADD.FTZ R222, R9.reuse, R222 ;  /* 0x000000de09de7221 */ /* 0x042fe20000010000 */
[----:B------:R-:W-:-:S06]  /*1aab0*/  F2FP.F16.F32.PACK_AB R197, R9, R197 ;  /* 0x000000c509c5723e */ /* 0x000fcc00000000ff */
[----:B------:R-:W1:Y:S01]  /*1aac0*/  MUFU.EX2 R193, R193 ;  /* 0x000000c100c17308 */ /* 0x000e620000000800 */
[----:B--2---:R-:W-:-:S07]  /*1aad0*/  FADD.FTZ R222, R199, R222 ;  /* 0x000000dec7de7221 */ /* 0x004fce0000010000 */
[----:B------:R-:W2:Y:S01]  /*1aae0*/  MUFU.EX2 R155, R155 ;  /* 0x0000009b009b7308 */ /* 0x000ea20000000800 */
[C---:B0-----:R-:W-:Y:S01]  /*1aaf0*/  FADD.FTZ R222, R13.reuse, R222 ;  /* 0x000000de0dde7221 */ /* 0x041fe20000010000 */
[----:B------:R-:W-:-:S06]  /*1ab00*/  F2FP.F16.F32.PACK_AB R199, R13, R199 ;  /* 0x000000c70dc7723e */ /* 0x000fcc00000000ff */
[----:B------:R-:W0:Y:S01]  /*1ab10*/  MUFU.EX2 R194, R194 ;  /* 0x000000c200c27308 */ /* 0x000e220000000800 */
[----:B-1----:R-:W-:-:S07]  /*1ab20*/  FADD.FTZ R222, R193, R222 ;  /* 0x000000dec1de7221 */ /* 0x002fce0000010000 */
[----:B------:R-:W1:Y:S01]  /*1ab30*/  MUFU.EX2 R158, R158 ;  /* 0x0000009e009e7308 */ /* 0x000e620000000800 */
[C---:B--2---:R-:W-:Y:S01]  /*1ab40*/  FADD.FTZ R9, R155.reuse, R222 ;  /* 0x000000de9b097221 */ /* 0x044fe20000010000 */
[----:B------:R-:W-:-:S06]  /*1ab50*/  F2FP.F16.F32.PACK_AB R193, R155, R193 ;  /* 0x000000c19bc1723e */ /* 0x000fcc00000000ff */
[----:B------:R-:W2:Y:S01]  /*1ab60*/  MUFU.EX2 R159, R159 ;  /* 0x0000009f009f7308 */ /* 0x000ea20000000800 */
[----:B0-----:R-:W-:Y:S01]  /*1ab70*/  FADD.FTZ R8, R194, R223 ;  /* 0x000000dfc2087221 */ /* 0x001fe20000010000 */
[----:B------:R-:W-:-:S03]  /*1ab80*/  F2FP.F16.F32.PACK_AB R194, R7, R194 ;  /* 0x000000c207c2723e */ /* 0x000fc600000000ff */
[----:B------:R-:W-:Y:S01]  /*1ab90*/  FADD.FTZ R223, R7, R8 ;  /* 0x0000000807df7221 */ /* 0x000fe20000010000 */
[----:B------:R-:W-:Y:S01]  /*1aba0*/  MOV R7, R4 ;  /* 0x0000000400077202 */ /* 0x000fe20000000f00 */
[----:B------:R-:W-:Y:S02]  /*1abb0*/  IMAD.MOV.U32 R8, RZ, RZ, R5 ;  /* 0x000000ffff087224 */ /* 0x000fe400078e0005 */
[----:B-1----:R-:W-:Y:S01]  /*1abc0*/  FADD.FTZ R222, R158, R9 ;  /* 0x000000099ede7221 */ /* 0x002fe20000010000 */
[----:B------:R-:W-:-:S03]  /*1abd0*/  MOV R9, R225 ;  /* 0x000000e100097202 */ /* 0x000fc60000000f00 */
[C---:B--2---:R-:W-:Y:S01]  /*1abe0*/  FADD.FTZ R222, R159.reuse, R222 ;  /* 0x000000de9fde7221 */ /* 0x044fe20000010000 */
[----:B------:R-:W-:Y:S01]  /*1abf0*/  F2FP.F16.F32.PACK_AB R195, R159, R158 ;  /* 0x0000009e9fc3723e */ /* 0x000fe200000000ff */
[----:B------:R-:W-:Y:S06]  /*1ac00*/  @P2 BRA `(.L_x_657) ;  /* 0xffffffb800102947 */ /* 0x000fec000383ffff */
.L_x_646:
[----:B------:R-:W-:Y:S05]  /*1ac10*/  BSYNC B0 ;  /* 0x0000000000007941 */ /* 0x000fea0003800000 */
.L_x_645:
        /* <DEDUP_REMOVED lines=131> */
.L_x_658:
[----:B------:R-:W-:Y:S02]  /*1b450*/  LEA R0, R224, R16, 0x3 ;  /* 0x00000010e0007211 */ /* 0x000fe400078e18ff */
[----:B------:R-:W-:-:S04]  /*1b460*/  SHF.L.U32 R7, R225, 0x1f, RZ ;  /* 0x0000001fe1077819 */ /* 0x000fc800000006ff */
[----:B------:R0:W1:Y:S01]  /*1b470*/  SYNCS.PHASECHK.TRANS64.TRYWAIT P2, [R0+URZ+0x38850], R7 ;  /* 0x03885007000075a7 */ /* 0x000062000804017f */
[----:B------:R-:W-:Y:S05]  /*1b480*/  @!P0 BRA `(.L_x_659) ;  /* 0x0000000000048947 */ /* 0x000fea0003800000 */
[----:B------:R-:W-:Y:S01]  /*1b490*/  BPT.TRAP 0x1 ;  /* 0x000000040000795c */ /* 0x000fe20000300000 */
.L_x_659:
[----:B------:R-:W-:Y:S01]  /*1b4a0*/  VIADD R16, R16, 0x400 ;  /* 0x0000040010107836 */ /* 0x000fe20000000000 */
[----:B------:R-:W-:Y:S04]  /*1b4b0*/  BSSY B0, `(.L_x_660) ;  /* 0x0000008000007945 */ /* 0x000fe80003800000 */
[----:B------:R-:W-:-:S04]  /*1b4c0*/  SHF.R.U32.HI R16, RZ, 0x4, R16 ;  /* 0x00000004ff107819 */ /* 0x000fc80000011610 */
[----:B------:R-:W-:-:S04]  /*1b4d0*/  LOP3.LUT R16, R16, 0x3fff, RZ, 0xc0, !PT ;  /* 0x00003fff10107812 */ /* 0x000fc800078ec0ff */
[----:B------:R-:W-:-:S05]  /*1b4e0*/  LOP3.LUT R3, R16, 0x2800000, RZ, 0xfc, !PT ;  /* 0x0280000010037812 */ /* 0x000fca00078efcff */
[----:B------:R-:W-:Y:S01]  /*1b4f0*/  IMAD R3, R224, 0xa00, R3 ;  /* 0x00000a00e0037824 */ /* 0x000fe200078e0203 */
[----:B-1----:R-:W-:Y:S06]  /*1b500*/  @P2 BRA `(.L_x_661) ;  /* 0x0000000000082947 */ /* 0x002fec0003800000 */
[----:B------:R-:W1:Y:S02]  /*1b510*/  SYNCS.PHASECHK.TRANS64.TRYWAIT P0, [R0+URZ+0x38850], R7 ;  /* 0x03885007000075a7 */ /* 0x000e64000800017f */
[----:B-1----:R-:W-:Y:S05]  /*1b520*/  @!P0 BRA `(.L_x_662) ;  /* 0x000000a0005c8947 */ /* 0x002fea0003800000 */
.L_x_661:
[----:B------:R-:W-:Y:S05]  /*1b530*/  BSYNC B0 ;  /* 0x0000000000007941 */ /* 0x000fea0003800000 */
.L_x_660:
[----:B01----:R-:W-:Y:S01]  /*1b540*/  IMAD.MOV.U32 R7, RZ, RZ, 0x40000040 ;  /* 0x40000040ff077424 */ /* 0x003fe200078e00ff */
[----:B------:R-:W-:Y:S01]  /*1b550*/  MOV R6, R3 ;  /* 0x0000000300067202 */ /* 0x000fe20000000f00 */
[----:B------:R-:W2:Y:S01]  /*1b560*/  LDL.LU R15, [R1+0x70] ;  /* 0x00007000010f7983 */ /* 0x000ea20000300800 */
[----:B------:R-:W-:Y:S01]  /*1b570*/  WARPGROUP.ARRIVE ;  /* 0x00000000000079c5 */ /* 0x000fe20000000000 */
[----:B------:R-:W-:Y:S01]  /*1b580*/  IADD3 R224, R224, 0x1, RZ ;  /* 0x00000001e0e07810 */ /* 0x000fe20007ffe0ff */
[----:B------:R-:W-:Y:S01]  /*1b590*/  IMAD.MOV.U32 R12, RZ, RZ, RZ ;  /* 0x000000ffff0c7224 */ /* 0x000fe200078e00ff */
[----:B------:R-:W-:Y:S02]  /*1b5a0*/  R2UR UR6, R6 ;  /* 0x00000000060672ca */ /* 0x000fe400000e0000 */
[----:B------:R-:W-:Y:S01]  /*1b5b0*/  R2UR UR7, R7 ;  /* 0x00000000070772ca */ /* 0x000fe200000e0000 */
[----:B------:R-:W-:Y:S01]  /*1b5c0*/  IMAD.MOV.U32 R7, RZ, RZ, 0x40000040 ;  /* 0x40000040ff077424 */ /* 0x000fe200078e00ff */
[----:B------:R-:W-:-:S02]  /*1b5d0*/  IADD3 R6, R3, 0x80, RZ ;  /* 0x0000008003067810 */ /* 0x000fc40007ffe0ff */
[----:B------:R-:W-:Y:S02]  /*1b5e0*/  ISETP.NE.AND P2, PT, R224, 0x2, PT ;  /* 0x00000002e000780c */ /* 0x000fe40003f45270 */
[----:B------:R-:W-:Y:S01]  /*1b5f0*/  @!P1 IADD3 R11, R0, 0x38860, RZ ;  /* 0x00038860000b9810 */ /* 0x000fe20007ffe0ff */
[----:B------:R-:W-:Y:S01]  /*1b600*/  IMAD.MOV.U32 R0, RZ, RZ, -0x800000 ;  /* 0xff800000ff007424 */ /* 0x000fe200078e00ff */
[----:B------:R-:W-:Y:S02]  /*1b610*/  SEL R224, R224, RZ, P2 ;  /* 0x000000ffe0e07207 */ /* 0x000fe40001000000 */
[----:B------:R-:W-:-:S03]  /*1b620*/  @!P1 PRMT R11, RZ, 0x654, R11 ;  /* 0x00000654ff0b9816 */ /* 0x000fc6000000000b */
[----:B------:R-:W-:Y:S01]  /*1b630*/  HGMMA.64x256x16.F32 R24, R208, gdesc[UR4].tnspB, R24, gsb0 ;  /* 0x43e00004d0187df0 */ /* 0x000fe20008000818 */
[----:B------:R-:W-:Y:S02]  /*1b640*/  R2UR UR6, R6 ;  /* 0x00000000060672ca */ /* 0x000fe400000e0000 */
[----:B------:R-:W-:Y:S01]  /*1b650*/  R2UR UR7, R7 ;  /* 0x00000000070772ca */ /* 0x000fe200000e0000 */
[----:B------:R-:W-:Y:S01]  /*1b660*/  IMAD.MOV.U32 R7, RZ, RZ, 0x40000040 ;  /* 0x40000040ff077424 */ /* 0x000fe200078e00ff */
[----:B------:R-:W-:Y:S01]  /*1b670*/  IADD3 R6, R3, 0x100, RZ ;  /* 0x0000010003067810 */ /* 0x000fe20007ffe0ff */
[----:B------:R-:W-:Y:S02]  /*1b680*/  WARPGROUP.DEPBAR.LE gsb0, 0x0 ;  /* 0x00008000000079c5 */ /* 0x000fe40000010000 */
[----:B------:R-:W-:-:S15]  /*1b690*/  WARPGROUP.ARRIVE ;  /* 0x00000000000079c5 */ /* 0x000fde0000000000 */
[----:B------:R-:W-:-:S05]  /*1b6a0*/  NOP ;  /* 0x0000000000007918 */ /* 0x000fca0000000000 */
[----:B------:R-:W-:Y:S01]  /*1b6b0*/  HGMMA.64x256x16.F32 R24, R204, gdesc[UR4].tnspB, R24, gsb0 ;  /* 0x43e00004cc187df0 */ /* 0x000fe20008000818 */
[----:B------:R-:W-:Y:S02]  /*1b6c0*/  R2UR UR6, R6 ;  /* 0x00000000060672ca */ /* 0x000fe400000e0000 */
[----:B------:R-:W-:Y:S01]  /*1b6d0*/  R2UR UR7, R7 ;  /* 0x00000000070772ca */ /* 0x000fe200000e0000 */
[----:B------:R-:W-:Y:S01]  /*1b6e0*/  IMAD.MOV.U32 R7, RZ, RZ, 0x40000040 ;  /* 0x40000040ff077424 */ /* 0x000fe200078e00ff */
[----:B------:R-:W-:Y:S02]  /*1b6f0*/  IADD3 R6, R3, 0x180, RZ ;  /* 0x0000018003067810 */ /* 0x000fe40007ffe0ff */
[----:B--2---:R-:W-:-:S05]  /*1b700*/  IADD3 R15, R15, 0x1, RZ ;  /* 0x000000010f0f7810 */ /* 0x004fca0007ffe0ff */
[----:B------:R-:W-:Y:S01]  /*1b710*/  STL [R1+0x70], R15 ;  /* 0x0000700f01007387 */ /* 0x000fe20000100800 */
[----:B------:R-:W-:Y:S02]  /*1b720*/  WARPGROUP.DEPBAR.LE gsb0, 0x0 ;  /* 0x00008000000079c5 */ /* 0x000fe40000010000 */
[----:B------:R-:W-:-:S13]  /*1b730*/  WARPGROUP.ARRIVE ;  /* 0x00000000000079c5 */ /* 0x000fda0000000000 */
[----:B------:R-:W-:Y:S01]  /*1b740*/  HGMMA.64x256x16.F32 R24, R200, gdesc[UR4].tnspB, R24, gsb0 ;  /* 0x43e00004c8187df0 */ /* 0x000fe20008000818 */
[----:B------:R-:W-:Y:S02]  /*1b750*/  R2UR UR6, R6 ;  /* 0x00000000060672ca */ /* 0x000fe400000e0000 */
[----:B------:R-:W-:Y:S01]  /*1b760*/  R2UR UR7, R7 ;  /* 0x00000000070772ca */ /* 0x000fe200000e0000 */
[----:B------:R-:W-:Y:S01]  /*1b770*/  IMAD.MOV.U32 R7, RZ, RZ, 0x40000040 ;  /* 0x40000040ff077424 */ /* 0x000fe200078e00ff */
[----:B------:R-:W-:Y:S02]  /*1b780*/  IADD3 R6, R3, 0x200, RZ ;  /* 0x0000020003067810 */ /* 0x000fe40007ffe0ff */
[----:B------:R-:W0:Y:S01]  /*1b790*/  SHFL.BFLY PT, R3, R222, 0x2, 0x1f ;  /* 0x0c401f00de037f89 */ /* 0x000e2200000e0000 */
[----:B------:R-:W-:Y:S02]  /*1b7a0*/  WARPGROUP.DEPBAR.LE gsb0, 0x0 ;  /* 0x00008000000079c5 */ /* 0x000fe40000010000 */
[----:B------:R-:W-:-:S15]  /*1b7b0*/  WARPGROUP.ARRIVE ;  /* 0x00000000000079c5 */ /* 0x000fde0000000000 */
[----:B------:R-:W-:-:S03]  /*1b7c0*/  NOP ;  /* 0x0000000000007918 */ /* 0x000fc60000000000 */
[----:B------:R-:W-:Y:S01]  /*1b7d0*/  HGMMA.64x256x16.F32 R24, R196, gdesc[UR4].tnspB, R24, gsb0 ;  /* 0x43e00004c4187df0 */ /* 0x000fe20008000818 */
[----:B------:R-:W-:Y:S02]  /*1b7e0*/  R2UR UR6, R6 ;  /* 0x00000000060672ca */ /* 0x000fe400000e0000 */
[----:B------:R-:W-:Y:S01]  /*1b7f0*/  R2UR UR7, R7 ;  /* 0x00000000070772ca */ /* 0x000fe200000e0000 */
[----:B------:R-:W1:Y:S01]  /*1b800*/  SHFL.BFLY PT, R6, R223, 0x2, 0x1f ;  /* 0x0c401f00df067f89 */ /* 0x000e6200000e0000 */
[----:B0-----:R-:W-:-:S05]  /*1b810*/  FADD.FTZ R7, R3, R222 ;  /* 0x000000de03077221 */ /* 0x001fca0000010000 */
[----:B------:R-:W0:Y:S01]  /*1b820*/  SHFL.BFLY PT, R8, R7, 0x1, 0x1f ;  /* 0x0c201f0007087f89 */ /* 0x000e2200000e0000 */
[----:B-1----:R-:W-:-:S05]  /*1b830*/  FADD.FTZ R6, R6, R223 ;  /* 0x000000df06067221 */ /* 0x002fca0000010000 */
[----:B------:R-:W1:Y:S01]  /*1b840*/  SHFL.BFLY PT, R3, R6, 0x1, 0x1f ;  /* 0x0c201f0006037f89 */ /* 0x000e6200000e0000 */
[----:B0-----:R-:W-:-:S05]  /*1b850*/  FADD.FTZ R14, R7, R8 ;  /* 0x00000008070e7221 */ /* 0x001fca0000010000 */
[----:B------:R-:W-:-:S13]  /*1b860*/  FSETP.NE.FTZ.AND P3, PT, R14, RZ, PT ;  /* 0x000000ff0e00720b */ /* 0x000fda0003f75000 */
[----:B------:R-:W0:Y:S01]  /*1b870*/  @P3 MUFU.LG2 R10, R14 ;  /* 0x0000000e000a3308 */ /* 0x000e220000000c00 */
[----:B-1----:R-:W-:Y:S01]  /*1b880*/  FADD.FTZ R13, R6, R3 ;  /* 0x00000003060d7221 */ /* 0x002fe20000010000 */
[----:B------:R-:W-:Y:S01]  /*1b890*/  SEL R6, RZ, 0x1, P2 ;  /* 0x00000001ff067807 */ /* 0x000fe20001000000 */
[----:B------:R-:W-:-:S03]  /*1b8a0*/  IMAD.MOV.U32 R3, RZ, RZ, -0x800000 ;  /* 0xff800000ff037424 */ /* 0x000fc600078e00ff */
[----:B------:R-:W-:Y:S02]  /*1b8b0*/  FSETP.NE.FTZ.AND P0, PT, R13, RZ, PT ;  /* 0x000000ff0d00720b */ /* 0x000fe40003f15000 */
[----:B------:R-:W-:Y:S02]  /*1b8c0*/  LOP3.LUT R225, R225, R6, RZ, 0x3c, !PT ;  /* 0x00000006e1e17212 */ /* 0x000fe400078e3cff */
[----:B------:R-:W-:Y:S01]  /*1b8d0*/  MOV R6, RZ ;  /* 0x000000ff00067202 */ /* 0x000fe20000000f00 */
[----:B0-----:R-:W-:-:S05]  /*1b8e0*/  @P3 FMUL.FTZ R7, R10, 0.69314718246459960938 ;  /* 0x3f3172180a073820 */ /* 0x001fca0000410000 */
[----:B------:R-:W-:Y:S03]  /*1b8f0*/  @P3 MUFU.RCP R6, R14 ;  /* 0x0000000e00063308 */ /* 0x000fe60000001000 */
[C---:B------:R-:W-:Y:S01]  /*1b900*/  @P0 FMUL.FTZ R8, R2.reuse, 0.69314718246459960938 ;  /* 0x3f31721802080820 */ /* 0x040fe20000410000 */
[----:B------:R-:W-:-:S04]  /*1b910*/  @P3 FMUL.FTZ R2, R2, 0.69314718246459960938 ;  /* 0x3f31721802023820 */ /* 0x000fc80000410000 */
[----:B------:R-:W0:Y:S01]  /*1b920*/  @P0 MUFU.LG2 R9, R13 ;  /* 0x0000000d00090308 */ /* 0x000e220000000c00 */
[----:B------:R-:W-:-:S07]  /*1b930*/  @P3 FFMA.FTZ R3, R2, R4, R7 ;  /* 0x0000000402033223 */ /* 0x000fce0000010007 */
[----:B------:R-:W1:Y:S01]  /*1b940*/  @P0 MUFU.RCP R12, R13 ;  /* 0x0000000d000c0308 */ /* 0x000e620000001000 */
[----:B0-----:R-:W-:-:S04]  /*1b950*/  @P0 FMUL.FTZ R9, R9, 0.69314718246459960938 ;  /* 0x3f31721809090820 */ /* 0x001fc80000410000 */
[----:B------:R-:W-:Y:S01]  /*1b960*/  @P0 FFMA.FTZ R0, R8, R5, R9 ;  /* 0x0000000508000223 */ /* 0x000fe20000010009 */
[----:B------:R-:W-:Y:S01]  /*1b970*/  PLOP3.LUT P0, PT, PT, PT, PT, 0x8, 0x0 ;  /* 0x000000000000781c */ /* 0x000fe20003f0e170 */
[----:B------:R-:W-:Y:S02]  /*1b980*/  WARPGROUP.DEPBAR.LE gsb0, 0x0 ;  /* 0x00008000000079c5 */ /* 0x000fe40000010000 */
[----:B------:R-:W-:-:S06]  /*1b990*/  WARPGROUP.ARRIVE ;  /* 0x00000000000079c5 */ /* 0x000fcc0000000000 */
[----:B------:R-:W-:Y:S03]  /*1b9a0*/  HGMMA.64x256x16.F32 R24, R192, gdesc[UR4].tnspB, R24, gsb0 ;  /* 0x43e00004c0187df0 */ /* 0x000fe60008000818 */
[----:B------:R-:W-:Y:S02]  /*1b9b0*/  WARPGROUP.DEPBAR.LE gsb0, 0x0 ;  /* 0x00008000000079c5 */ /* 0x000fe40000010000 */
[-C--:B-1----:R-:W-:Y:S01]  /*1b9c0*/  FMUL.FTZ R4, R24, R12.reuse ;  /* 0x0000000c18047220 */ /* 0x082fe20000410000 */
[-C--:B------:R-:W-:Y:S01]  /*1b9d0*/  FMUL.FTZ R160, R44, R12.reuse ;  /* 0x0000000c2ca07220 */ /* 0x080fe20000410000 */
[-C--:B------:R-:W-:Y:S01]  /*1b9e0*/  FMUL.FTZ R163, R56, R12.reuse ;  /* 0x0000000c38a37220 */ /* 0x080fe20000410000 */
[----:B------:R-:W-:Y:S01]  /*1b9f0*/  FMUL.FTZ R169, R80, R12 ;  /* 0x0000000c50a97220 */ /* 0x000fe20000410000 */
[-C--:B------:R-:W-:Y:S01]  /*1ba00*/  FMUL.FTZ R10, R27, R6.reuse ;  /* 0x000000061b0a7220 */ /* 0x080fe20000410000 */
[----:B------:R-:W-:Y:S01]  /*1ba10*/  FMUL.FTZ R8, R31, R6 ;  /* 0x000000061f087220 */ /* 0x000fe20000410000 */
[----:B------:R0:W-:Y:S01]  /*1ba20*/  @!P1 SYNCS.ARRIVE.TRANS64.RED.A1T0 RZ, [R11+URZ], RZ ;  /* 0x000000ff0bff99a7 */ /* 0x0001e2000810043f */
        /* <DEDUP_REMOVED lines=61> */
[----:B------:R-:W-:Y:S01]  /*1be00*/  FMUL.FTZ R31, R63, R6 ;  /* 0x000000063f1f7220 */ /* 0x000fe20000410000 */
        /* <DEDUP_REMOVED lines=8> */
[-C--:B0-----:R-:W-:Y:S01]  /*1be90*/  FMUL.FTZ R11, R46, R6.reuse ;  /* 0x000000062e0b7220 */ /* 0x081fe20000410000 */
        /* <DEDUP_REMOVED lines=50> */
[----:B------:R-:W-:-:S07]  /*1c1c0*/  FMUL.FTZ R76, R151, R6 ;  /* 0x00000006974c7220 */ /* 0x000fce0000410000 */
.L_x_570:
[----:B------:R-:W0:Y:S08]  /*1c1d0*/  S2UR UR5, SR_CgaCtaId ;  /* 0x00000000000579c3 */ /* 0x000e300000008800 */
[----:B------:R-:W-:Y:S06]  /*1c1e0*/  BAR.SYNC.DEFER_BLOCKING 0x5, 0x120 ;  /* 0x0144800000007b1d */ /* 0x000fec0000010000 */
[----:B------:R-:W-:Y:S01]  /*1c1f0*/  UMOV UR4, 0x400 ;  /* 0x0000040000047882 */ /* 0x000fe20000000000 */
[----:B------:R-:W-:Y:S01]  /*1c200*/  BSSY B0, `(.L_x_663) ;  /* 0x0000293000007945 */ /* 0x000fe20003800000 */
[----:B0-----:R-:W-:-:S06]  /*1c210*/  ULEA UR4, UR5, UR4, 0x18 ;  /* 0x0000000405047291 */ /* 0x001fcc000f8ec03f */
[----:B------:R-:W-:-:S05]  /*1c220*/  IMAD.U32 R16, RZ, RZ, UR4 ;  /* 0x00000004ff107e24 */ /* 0x000fca000f8e00ff */
[----:B------:R0:W1:Y:S01]  /*1c230*/  LDS.128 R148, [R16+0x388d0] ;  /* 0x0388d00010947984 */ /* 0x0000620000000c00 */
[----:B------:R-:W-:Y:S06]  /*1c240*/  BAR.ARV 0x4, 0x120 ;  /* 0x0104800000007b1d */ /* 0x000fec0000002000 */
[----:B------:R-:W-:Y:S05]  /*1c250*/  @P0 BRA `(.L_x_664) ;  /* 0x0000001c00580947 */ /* 0x000fea0003800000 */
[----:B------:R-:W2:Y:S04]  /*1c260*/  LDL R6, [R1+0x98] ;  /* 0x0000980001067983 */ /* 0x000ea80000100800 */
[----:B-1----:R-:W3:Y:S01]  /*1c270*/  LDL R148, [R1+0x64] ;  /* 0x0000640001947983 */ /* 0x002ee20000100800 */
[----:B------:R-:W1:Y:S01]  /*1c280*/  S2R R21, SR_SWINHI ;  /* 0x0000000000157919 */ /* 0x000e620000002f00 */
[----:B------:R-:W-:Y:S01]  /*1c290*/  F2FP.F16.F32.PACK_AB R5, R10, R5 ;  /* 0x000000050a05723e */ /* 0x000fe200000000ff */
[----:B------:R-:W-:Y:S01]  /*1c2a0*/  ULDC.64 UR4, c[0x0][0xbd8] ;  /* 0x0002f60000047ab9 */ /* 0x000fe20000000a00 */
[----:B------:R-:W-:Y:S02]  /*1c2b0*/  MOV R14, R16 ;  /* 0x00000010000e7202 */ /* 0x000fe40000000f00 */
[----:B-1----:R-:W-:-:S02]  /*1c2c0*/  MOV R15, R21 ;  /* 0x00000015000f7202 */ /* 0x002fc40000000f00 */
        /* <DEDUP_REMOVED lines=11> */
[----:B-----5:R-:W-:Y:S01]  /*1c380*/  F2FP.F16.F32.PACK_AB R147, R76, R72 ;  /* 0x000000484c93723e */ /* 0x020fe200000000ff */
[----:B------:R-:W-:Y:S01]  /*1c390*/  ULDC.64 UR6, c[0x0][0x208] ;  /* 0x0000820000067ab9 */ /* 0x000fe20000000a00 */
[----:B------:R-:W-:Y:S01]  /*1c3a0*/  BAR.SYNC.DEFER_BLOCKING 0x1, 0x100 ;  /* 0x0044000000007b1d */ /* 0x000fe20000010000 */
[----:B--2---:R-:W-:-:S03]  /*1c3b0*/  IMAD.WIDE R120, R6, 0x2, R14 ;  /* 0x0000000206787825 */ /* 0x004fc600078e020e */
[C---:B------:R-:W-:Y:S02]  /*1c3c0*/  IADD3 R6, P1, R120.reuse, 0x20, RZ ;  /* 0x0000002078067810 */ /* 0x040fe40007f3e0ff */
[----:B------:R-:W-:Y:S02]  /*1c3d0*/  IADD3 R46, P0, R120, 0x40, RZ ;  /* 0x00000040782e7810 */ /* 0x000fe40007f1e0ff */
[----:B------:R-:W-:Y:S02]  /*1c3e0*/  LOP3.LUT R88, R6, 0x380, RZ, 0xc0, !PT ;  /* 0x0000038006587812 */ /* 0x000fe400078ec0ff */
[----:B------:R-:W-:Y:S02]  /*1c3f0*/  IADD3 R100, P3, R120, 0x4000, RZ ;  /* 0x0000400078647810 */ /* 0x000fe40007f7e0ff */
[----:B------:R-:W-:Y:S02]  /*1c400*/  LOP3.LUT R92, R46, 0x380, RZ, 0xc0, !PT ;  /* 0x000003802e5c7812 */ /* 0x000fe400078ec0ff */
[----:B------:R-:W-:-:S02]  /*1c410*/  IADD3.X R89, RZ, R121, RZ, P1, !PT ;  /* 0x00000079ff597210 */ /* 0x000fc40000ffe4ff */
[----:B------:R-:W-:Y:S02]  /*1c420*/  SHF.R.U64 R88, R88, 0x3, RZ ;  /* 0x0000000358587819 */ /* 0x000fe400000012ff */
[C---:B------:R-:W-:Y:S02]  /*1c430*/  IADD3 R108, P1, R120.reuse, 0x8000, RZ ;  /* 0x00008000786c7810 */ /* 0x040fe40007f3e0ff */
[----:B------:R-:W-:Y:S02]  /*1c440*/  IADD3 R84, P4, R120, 0x60, RZ ;  /* 0x0000006078547810 */ /* 0x000fe40007f9e0ff */
[----:B------:R-:W-:Y:S02]  /*1c450*/  LOP3.LUT R118, R100, 0x380, RZ, 0xc0, !PT ;  /* 0x0000038064767812 */ /* 0x000fe400078ec0ff */
[----:B------:R-:W-:Y:S02]  /*1c460*/  SHF.R.U64 R92, R92, 0x3, RZ ;  /* 0x000000035c5c7819 */ /* 0x000fe400000012ff */
[----:B------:R-:W-:-:S02]  /*1c470*/  IADD3 R106, P2, R120, 0x4060, RZ ;  /* 0x00004060786a7810 */ /* 0x000fc40007f5e0ff */
[----:B------:R-:W-:Y:S02]  /*1c480*/  LOP3.LUT R88, R88, R6, RZ, 0x3c, !PT ;  /* 0x0000000658587212 */ /* 0x000fe400078e3cff */
[----:B------:R-:W-:Y:S02]  /*1c490*/  LOP3.LUT R6, R108, 0x380, RZ, 0xc0, !PT ;  /* 0x000003806c067812 */ /* 0x000fe400078ec0ff */
[----:B------:R-:W-:Y:S02]  /*1c4a0*/  LOP3.LUT R96, R84, 0x380, RZ, 0xc0, !PT ;  /* 0x0000038054607812 */ /* 0x000fe400078ec0ff */
[----:B------:R-:W-:Y:S02]  /*1c4b0*/  SHF.R.U64 R118, R118, 0x3, RZ ;  /* 0x0000000376767819 */ /* 0x000fe400000012ff */
[----:B------:R-:W-:Y:S02]  /*1c4c0*/  LOP3.LUT R92, R92, R46, RZ, 0x3c, !PT ;  /* 0x0000002e5c5c7212 */ /* 0x000fe400078e3cff */
[----:B------:R-:W-:-:S02]  /*1c4d0*/  IADD3 R102, P6, R120, 0x4020, RZ ;  /* 0x0000402078667810 */ /* 0x000fc40007fde0ff */
[----:B------:R-:W-:Y:S01]  /*1c4e0*/  LOP3.LUT R46, R106, 0x380, RZ, 0xc0, !PT ;  /* 0x000003806a2e7812 */ /* 0x000fe200078ec0ff */
[----:B------:R-:W-:Y:S01]  /*1c4f0*/  IMAD.X R101, RZ, RZ, R121, P3 ;  /* 0x000000ffff657224 */ /* 0x000fe200018e0679 */
[----:B------:R-:W-:Y:S02]  /*1c500*/  SHF.R.U64 R6, R6, 0x3, RZ ;  /* 0x0000000306067819 */ /* 0x000fe400000012ff */
[----:B------:R-:W-:Y:S02]  /*1c510*/  IADD3 R114, P3, R120, 0x8060, RZ ;  /* 0x0000806078727810 */ /* 0x000fe40007f7e0ff */
[----:B------:R-:W-:Y:S02]  /*1c520*/  SHF.R.U64 R96, R96, 0x3, RZ ;  /* 0x0000000360607819 */ /* 0x000fe400000012ff */
[----:B------:R-:W-:Y:S02]  /*1c530*/  LOP3.LUT R100, R118, R100, RZ, 0x3c, !PT ;  /* 0x0000006476647212 */ /* 0x000fe400078e3cff */
[----:B------:R-:W-:-:S02]  /*1c540*/  LOP3.LUT R21, R120, 0x380, RZ, 0xc0, !PT ;  /* 0x0000038078157812 */ /* 0x000fc400078ec0ff */
[----:B------:R-:W-:Y:S02]  /*1c550*/  IADD3 R104, P5, R120, 0x4040, RZ ;  /* 0x0000404078687810 */ /* 0x000fe40007fbe0ff */
[----:B------:R-:W-:Y:S02]  /*1c560*/  IADD3.X R103, RZ, R121, RZ, P6, !PT ;  /* 0x00000079ff677210 */ /* 0x000fe400037fe4ff */
[----:B------:R-:W-:Y:S02]  /*1c570*/  LOP3.LUT R118, R102, 0x380, RZ, 0xc0, !PT ;  /* 0x0000038066767812 */ /* 0x000fe400078ec0ff */
[----:B------:R-:W-:Y:S02]  /*1c580*/  SHF.R.U64 R46, R46, 0x3, RZ ;  /* 0x000000032e2e7819 */ /* 0x000fe400000012ff */
[----:B------:R-:W-:Y:S02]  /*1c590*/  IADD3 R116, P6, R120, 0xc000, RZ ;  /* 0x0000c00078747810 */ /* 0x000fe40007fde0ff */
[----:B------:R-:W-:-:S02]  /*1c5a0*/  LOP3.LUT R108, R6, R108, RZ, 0x3c, !PT ;  /* 0x0000006c066c7212 */ /* 0x000fc400078e3cff */
[----:B------:R-:W-:Y:S02]  /*1c5b0*/  LOP3.LUT R96, R96, R84, RZ, 0x3c, !PT ;  /* 0x0000005460607212 */ /* 0x000fe400078e3cff */
[----:B------:R-:W-:Y:S01]  /*1c5c0*/  LOP3.LUT R6, R114, 0x380, RZ, 0xc0, !PT ;  /* 0x0000038072067812 */ /* 0x000fe200078ec0ff */
[----:B------:R-:W-:Y:S01]  /*1c5d0*/  IMAD.X R105, RZ, RZ, R121, P5 ;  /* 0x000000ffff697224 */ /* 0x000fe200028e0679 */
[----:B------:R-:W-:Y:S02]  /*1c5e0*/  IADD3.X R97, RZ, R121, RZ, P4, !PT ;  /* 0x00000079ff617210 */ /* 0x000fe400027fe4ff */
[----:B------:R-:W-:Y:S02]  /*1c5f0*/  SHF.R.U64 R21, R21, 0x3, RZ ;  /* 0x0000000315157819 */ /* 0x000fe400000012ff */
[----:B------:R-:W-:Y:S02]  /*1c600*/  LOP3.LUT R84, R104, 0x380, RZ, 0xc0, !PT ;  /* 0x0000038068547812 */ /* 0x000fe400078ec0ff */
[----:B------:R-:W-:-:S02]  /*1c610*/  SHF.R.U64 R118, R118, 0x3, RZ ;  /* 0x0000000376767819 */ /* 0x000fc400000012ff */
[----:B------:R-:W-:Y:S01]  /*1c620*/  LOP3.LUT R106, R46, R106, RZ, 0x3c, !PT ;  /* 0x0000006a2e6a7212 */ /* 0x000fe200078e3cff */
[--C-:B------:R-:W-:Y:S01]  /*1c630*/  IMAD.X R93, RZ, RZ, R121.reuse, P0 ;  /* 0x000000ffff5d7224 */ /* 0x100fe200000e0679 */
[----:B------:R-:W-:Y:S01]  /*1c640*/  IADD3 R112, P4, R120, 0x8040, RZ ;  /* 0x0000804078707810 */ /* 0x000fe20007f9e0ff */
[----:B------:R-:W-:Y:S01]  /*1c650*/  IMAD.X R109, RZ, RZ, R121, P1 ;  /* 0x000000ffff6d7224 */ /* 0x000fe200008e0679 */
[----:B------:R-:W-:Y:S02]  /*1c660*/  LOP3.LUT R46, R116, 0x380, RZ, 0xc0, !PT ;  /* 0x00000380742e7812 */ /* 0x000fe400078ec0ff */
[C---:B------:R-:W-:Y:S02]  /*1c670*/  IADD3 R20, P5, R120.reuse, 0xc020, RZ ;  /* 0x0000c02078147810 */ /* 0x040fe40007fbe0ff */
[----:B------:R-:W-:Y:S02]  /*1c680*/  IADD3.X R107, RZ, R121, RZ, P2, !PT ;  /* 0x00000079ff6b7210 */ /* 0x000fe400017fe4ff */
[----:B------:R-:W-:-:S02]  /*1c690*/  IADD3 R110, P0, R120, 0x8020, RZ ;  /* 0x00008020786e7810 */ /* 0x000fc40007f1e0ff */
[C---:B------:R-:W-:Y:S02]  /*1c6a0*/  IADD3 R26, P2, R120.reuse, 0xc040, RZ ;  /* 0x0000c040781a7810 */ /* 0x040fe40007f5e0ff */
[----:B------:R-:W-:Y:S02]  /*1c6b0*/  IADD3 R30, P1, R120, 0xc060, RZ ;  /* 0x0000c060781e7810 */ /* 0x000fe40007f3e0ff */
[----:B------:R-:W-:Y:S02]  /*1c6c0*/  SHF.R.U64 R6, R6, 0x3, RZ ;  /* 0x0000000306067819 */ /* 0x000fe400000012ff */
[----:B------:R-:W-:Y:S02]  /*1c6d0*/  LOP3.LUT R120, R21, R120, RZ, 0x3c, !PT ;  /* 0x0000007815787212 */ /* 0x000fe400078e3cff */
[----:B------:R-:W-:Y:S02]  /*1c6e0*/  SHF.R.U64 R84, R84, 0x3, RZ ;  /* 0x0000000354547819 */ /* 0x000fe400000012ff */
[----:B------:R-:W-:-:S02]  /*1c6f0*/  LOP3.LUT R102, R118, R102, RZ, 0x3c, !PT ;  /* 0x0000006676667212 */ /* 0x000fc400078e3cff */
[----:B------:R-:W-:Y:S02]  /*1c700*/  LOP3.LUT R118, R112, 0x380, RZ, 0xc0, !PT ;  /* 0x0000038070767812 */ /* 0x000fe400078ec0ff */
[----:B------:R-:W-:Y:S02]  /*1c710*/  SHF.R.U64 R46, R46, 0x3, RZ ;  /* 0x000000032e2e7819 */ /* 0x000fe400000012ff */
[----:B------:R-:W-:Y:S02]  /*1c720*/  LOP3.LUT R10, R20, 0x380, RZ, 0xc0, !PT ;  /* 0x00000380140a7812 */ /* 0x000fe400078ec0ff */
[----:B------:R-:W-:Y:S02]  /*1c730*/  LOP3.LUT R114, R6, R114, RZ, 0x3c, !PT ;  /* 0x0000007206727212 */ /* 0x000fe400078e3cff */
[----:B------:R-:W-:Y:S02]  /*1c740*/  LOP3.LUT R104, R84, R104, RZ, 0x3c, !PT ;  /* 0x0000006854687212 */ /* 0x000fe400078e3cff */
[----:B------:R-:W-:-:S02]  /*1c750*/  MOV R120, R120 ;  /* 0x0000007800787202 */ /* 0x000fc40000000f00 */
[----:B------:R-:W-:Y:S02]  /*1c760*/  F2FP.F16.F32.PACK_AB R6, R29, R28 ;  /* 0x0000001c1d06723e */ /* 0x000fe400000000ff */
[----:B------:R-:W-:Y:S02]  /*1c770*/  LOP3.LUT R84, R110, 0x380, RZ, 0xc0, !PT ;  /* 0x000003806e547812 */ /* 0x000fe400078ec0ff */
[----:B------:R-:W-:Y:S02]  /*1c780*/  SHF.R.U64 R118, R118, 0x3, RZ ;  /* 0x0000000376767819 */ /* 0x000fe400000012ff */
[----:B------:R-:W-:Y:S02]  /*1c790*/  LOP3.LUT R116, R46, R116, RZ, 0x3c, !PT ;  /* 0x000000742e747212 */ /* 0x000fe400078e3cff */
[----:B------:R-:W-:Y:S02]  /*1c7a0*/  LOP3.LUT R25, R26, 0x380, RZ, 0xc0, !PT ;  /* 0x000003801a197812 */ /* 0x000fe400078ec0ff */
[----:B------:R-:W-:-:S02]  /*1c7b0*/  LOP3.LUT R46, R30, 0x380, RZ, 0xc0, !PT ;  /* 0x000003801e2e7812 */ /* 0x000fc400078ec0ff */
[----:B------:R-:W-:Y:S01]  /*1c7c0*/  SHF.R.U64 R10, R10, 0x3, RZ ;  /* 0x000000030a0a7819 */ /* 0x000fe200000012ff */
[----:B------:R1:W-:Y:S01]  /*1c7d0*/  STSM.16.M88.4 [R120], R4 ;  /* 0x0000000478007844 */ /* 0x0003e20000000200 */
[----:B------:R-:W-:Y:S02]  /*1c7e0*/  SHF.R.U64 R84, R84, 0x3, RZ ;  /* 0x0000000354547819 */ /* 0x000fe400000012ff */
[----:B------:R-:W-:Y:S02]  /*1c7f0*/  LOP3.LUT R112, R118, R112, RZ, 0x3c, !PT ;  /* 0x0000007076707212 */ /* 0x000fe400078e3cff */
[----:B------:R-:W-:Y:S02]  /*1c800*/  SHF.R.U64 R25, R25, 0x3, RZ ;  /* 0x0000000319197819 */ /* 0x000fe400000012ff */
[----:B------:R-:W-:Y:S02]  /*1c810*/  SHF.R.U64 R46, R46, 0x3, RZ ;  /* 0x000000032e2e7819 */ /* 0x000fe400000012ff */
[----:B------:R-:W-:-:S02]  /*1c820*/  LOP3.LUT R118, R10, R20, RZ, 0x3c, !PT ;  /* 0x000000140a767212 */ /* 0x000fc400078e3cff */
[----:B------:R-:W-:Y:S02]  /*1c830*/  MOV R88, R88 ;  /* 0x0000005800587202 */ /* 0x000fe40000000f00 */
[----:B------:R-:W-:Y:S02]  /*1c840*/  MOV R92, R92 ;  /* 0x0000005c005c7202 */ /* 0x000fe40000000f00 */
[----:B------:R-:W-:Y:S02]  /*1c850*/  F2FP.F16.F32.PACK_AB R10, R45, R160 ;  /* 0x000000a02d0a723e */ /* 0x000fe400000000ff */
[----:B-1----:R-:W-:Y:S02]  /*1c860*/  F2FP.F16.F32.PACK_AB R4, R33, R32 ;  /* 0x000000202104723e */ /* 0x002fe400000000ff */
[----:B------:R-:W-:Y:S02]  /*1c870*/  F2FP.F16.F32.PACK_AB R5, R35, R34 ;  /* 0x000000222305723e */ /* 0x000fe400000000ff */
[----:B------:R-:W-:-:S02]  /*1c880*/  F2FP.F16.F32.PACK_AB R6, R37, R24 ;  /* 0x000000182506723e */ /* 0x000fc400000000ff */
[----:B------:R-:W-:Y:S02]  /*1c890*/  F2FP.F16.F32.PACK_AB R7, R39, R38 ;  /* 0x000000262707723e */ /* 0x000fe400000000ff */
[----:B------:R-:W-:Y:S02]  /*1c8a0*/  LOP3.LUT R110, R84, R110, RZ, 0x3c, !PT ;  /* 0x0000006e546e7212 */ /* 0x000fe400078e3cff */
[----:B------:R-:W-:Y:S01]  /*1c8b0*/  LOP3.LUT R20, R25, R26, RZ, 0x3c, !PT ;  /* 0x0000001a19147212 */ /* 0x000fe200078e3cff */
[----:B------:R1:W-:Y:S01]  /*1c8c0*/  STSM.16.M88.4 [R88], R4 ;  /* 0x0000000458007844 */ /* 0x0003e20000000200 */
[----:B------:R-:W-:Y:S02]  /*1c8d0*/  LOP3.LUT R84, R46, R30, RZ, 0x3c, !PT ;  /* 0x0000001e2e547212 */ /* 0x000fe400078e3cff */
[----:B------:R-:W-:Y:S02]  /*1c8e0*/  MOV R96, R96 ;  /* 0x0000006000607202 */ /* 0x000fe40000000f00 */
[----:B------:R-:W-:-:S02]  /*1c8f0*/  F2FP.F16.F32.PACK_AB R24, R49, R161 ;  /* 0x000000a13118723e */ /* 0x000fc400000000ff */
[----:B------:R-:W-:Y:S02]  /*1c900*/  F2FP.F16.F32.PACK_AB R25, R51, R50 ;  /* 0x000000323319723e */ /* 0x000fe400000000ff */
[----:B------:R-:W-:Y:S01]  /*1c910*/  F2FP.F16.F32.PACK_AB R26, R53, R162 ;  /* 0x000000a2351a723e */ /* 0x000fe200000000ff */
[----:B------:R2:W-:Y:S01]  /*1c920*/  STSM.16.M88.4 [R92], R8 ;  /* 0x000000085c007844 */ /* 0x0005e20000000200 */
[----:B------:R-:W-:Y:S02]  /*1c930*/  MOV R100, R100 ;  /* 0x0000006400647202 */ /* 0x000fe40000000f00 */
[----:B------:R-:W-:Y:S02]  /*1c940*/  F2FP.F16.F32.PACK_AB R28, R57, R163 ;  /* 0x000000a3391c723e */ /* 0x000fe400000000ff */
[----:B------:R-:W-:Y:S02]  /*1c950*/  F2FP.F16.F32.PACK_AB R29, R59, R58 ;  /* 0x0000003a3b1d723e */ /* 0x000fe400000000ff */
[----:B------:R-:W-:Y:S01]  /*1c960*/  F2FP.F16.F32.PACK_AB R30, R61, R164 ;  /* 0x000000a43d1e723e */ /* 0x000fe200000000ff */
[----:B------:R-:W-:Y:S01]  /*1c970*/  IMAD.X R113, RZ, RZ, R121, P4 ;  /* 0x000000ffff717224 */ /* 0x000fe200020e0679 */
[----:B------:R-:W-:-:S02]  /*1c980*/  MOV R102, R102 ;  /* 0x0000006600667202 */ /* 0x000fc40000000f00 */
[----:B-1----:R-:W-:Y:S02]  /*1c990*/  F2FP.F16.F32.PACK_AB R4, R65, R165 ;  /* 0x000000a54104723e */ /* 0x002fe400000000ff */
[----:B------:R-:W-:Y:S02]  /*1c9a0*/  F2FP.F16.F32.PACK_AB R5, R67, R66 ;  /* 0x000000424305723e */ /* 0x000fe400000000ff */
[----:B------:R-:W-:Y:S02]  /*1c9b0*/  F2FP.F16.F32.PACK_AB R6, R69, R166 ;  /* 0x000000a64506723e */ /* 0x000fe400000000ff */
[----:B------:R-:W-:Y:S02]  /*1c9c0*/  F2FP.F16.F32.PACK_AB R7, R71, R70 ;  /* 0x000000464707723e */ /* 0x000fe400000000ff */
[----:B------:R-:W-:Y:S02]  /*1c9d0*/  IADD3.X R111, RZ, R121, RZ, P0, !PT ;  /* 0x00000079ff6f7210 */ /* 0x000fe400007fe4ff */
[----:B------:R-:W-:-:S02]  /*1c9e0*/  MOV R104, R104 ;  /* 0x0000006800687202 */ /* 0x000fc40000000f00 */
[----:B--2---:R-:W-:Y:S02]  /*1c9f0*/  F2FP.F16.F32.PACK_AB R8, R73, R167 ;  /* 0x000000a74908723e */ /* 0x004fe400000000ff */
[----:B------:R-:W-:Y:S02]  /*1ca00*/  F2FP.F16.F32.PACK_AB R9, R75, R74 ;  /* 0x0000004a4b09723e */ /* 0x000fe400000000ff */
[----:B------:R-:W-:Y:S02]  /*1ca10*/  F2FP.F16.F32.PACK_AB R10, R77, R168 ;  /* 0x000000a84d0a723e */ /* 0x000fe400000000ff */
[----:B------:R-:W-:Y:S01]  /*1ca20*/  F2FP.F16.F32.PACK_AB R11, R79, R78 ;  /* 0x0000004e4f0b723e */ /* 0x000fe200000000ff */
[----:B------:R-:W-:Y:S01]  /*1ca30*/  STSM.16.M88.4 [R96], R24 ;  /* 0x0000001860007844 */ /* 0x000fe20000000200 */
[----:B------:R-:W-:Y:S02]  /*1ca40*/  IADD3.X R115, RZ, R121, RZ, P3, !PT ;  /* 0x00000079ff737210 */ /* 0x000fe40001ffe4ff */
[----:B------:R-:W-:Y:S01]  /*1ca50*/  MOV R106, R106 ;  /* 0x0000006a006a7202 */ /* 0x000fe20000000f00 */
[----:B------:R-:W-:Y:S01]  /*1ca60*/  STSM.16.M88.4 [R100], R28 ;  /* 0x0000001c64007844 */ /* 0x000fe20000000200 */
        /* <DEDUP_REMOVED lines=8> */
[----:B------:R-:W-:Y:S01]  /*1caf0*/  F2FP.F16.F32.PACK_AB R46, R80, R172 ;  /* 0x000000ac502e723e */ /* 0x000fe200000000ff */
[----:B------:R2:W-:Y:S01]  /*1cb00*/  STSM.16.M88.4 [R104], R8 ;  /* 0x0000000868007844 */ /* 0x0005e20000000200 */
[----:B------:R-:W-:Y:S02]  /*1cb10*/  MOV R110, R110 ;  /* 0x0000006e006e7202 */ /* 0x000fe40000000f00 */
[----:B------:R-:W-:Y:S02]  /*1cb20*/  F2FP.F16.F32.PACK_AB R56, R152, R173 ;  /* 0x000000ad9838723e */ /* 0x000fe400000000ff */
[----:B------:R-:W-:Y:S02]  /*1cb30*/  F2FP.F16.F32.PACK_AB R57, R99, R98 ;  /* 0x000000626339723e */ /* 0x000fe400000000ff */
[----:B------:R-:W-:Y:S02]  /*1cb40*/  F2FP.F16.F32.PACK_AB R58, R153, R174 ;  /* 0x000000ae993a723e */ /* 0x000fe400000000ff */
[----:B------:R-:W-:-:S02]  /*1cb50*/  F2FP.F16.F32.PACK_AB R59, R36, R13 ;  /* 0x0000000d243b723e */ /* 0x000fc400000000ff */
[----:B------:R-:W-:Y:S02]  /*1cb60*/  MOV R112, R112 ;  /* 0x0000007000707202 */ /* 0x000fe40000000f00 */
[----:B-1----:R-:W-:Y:S02]  /*1cb70*/  F2FP.F16.F32.PACK_AB R4, R154, R175 ;  /* 0x000000af9a04723e */ /* 0x002fe400000000ff */
[----:B------:R-:W-:Y:S02]  /*1cb80*/  F2FP.F16.F32.PACK_AB R5, R42, R40 ;  /* 0x000000282a05723e */ /* 0x000fe400000000ff */
[----:B------:R-:W-:Y:S02]  /*1cb90*/  F2FP.F16.F32.PACK_AB R6, R155, R176 ;  /* 0x000000b09b06723e */ /* 0x000fe400000000ff */
[----:B------:R-:W-:Y:S01]  /*1cba0*/  F2FP.F16.F32.PACK_AB R7, R52, R48 ;  /* 0x000000303407723e */ /* 0x000fe200000000ff */
[----:B------:R-:W-:Y:S01]  /*1cbb0*/  STSM.16.M88.4 [R106], R32 ;  /* 0x000000206a007844 */ /* 0x000fe20000000200 */
[----:B------:R-:W-:-:S02]  /*1cbc0*/  MOV R114, R114 ;  /* 0x0000007200727202 */ /* 0x000fc40000000f00 */
[----:B--2---:R-:W-:Y:S02]  /*1cbd0*/  F2FP.F16.F32.PACK_AB R8, R156, R177 ;  /* 0x000000b19c08723e */ /* 0x004fe400000000ff */
[----:B------:R-:W-:Y:S02]  /*1cbe0*/  F2FP.F16.F32.PACK_AB R9, R60, R55 ;  /* 0x000000373c09723e */ /* 0x000fe400000000ff */
[----:B------:R-:W-:Y:S02]  /*1cbf0*/  F2FP.F16.F32.PACK_AB R10, R157, R178 ;  /* 0x000000b29d0a723e */ /* 0x000fe400000000ff */
[----:B------:R-:W-:Y:S01]  /*1cc00*/  F2FP.F16.F32.PACK_AB R11, R64, R63 ;  /* 0x0000003f400b723e */ /* 0x000fe200000000ff */
[----:B------:R-:W-:Y:S01]  /*1cc10*/  STSM.16.M88.4 [R108], R44 ;  /* 0x0000002c6c007844 */ /* 0x000fe20000000200 */
[----:B------:R-:W-:-:S03]  /*1cc20*/  IMAD.X R117, RZ, RZ, R121, P6 ;  /* 0x000000ffff757224 */ /* 0x000fc600030e0679 */
[----:B------:R-:W-:Y:S01]  /*1cc30*/  STSM.16.M88.4 [R110], R56 ;  /* 0x000000386e007844 */ /* 0x000fe20000000200 */
[----:B------:R-:W-:-:S03]  /*1cc40*/  IADD3.X R119, RZ, R121, RZ, P5, !PT ;  /* 0x00000079ff777210 */ /* 0x000fc60002ffe4ff */
[----:B------:R3:W-:Y:S01]  /*1cc50*/  STSM.16.M88.4 [R112], R4 ;  /* 0x0000000470007844 */ /* 0x0007e20000000200 */
[----:B------:R-:W-:-:S03]  /*1cc60*/  IMAD.X R21, RZ, RZ, R121, P2 ;  /* 0x000000ffff157224 */ /* 0x000fc600010e0679 */
[----:B------:R1:W-:Y:S01]  /*1cc70*/  STSM.16.M88.4 [R114], R8 ;  /* 0x0000000872007844 */ /* 0x0003e20000000200 */
[----:B------:R-:W-:Y:S02]  /*1cc80*/  IADD3.X R85, RZ, R121, RZ, P1, !PT ;  /* 0x00000079ff557210 */ /* 0x000fe40000ffe4ff */
[----:B------:R-:W-:Y:S02]  /*1cc90*/  MOV R116, R116 ;  /* 0x0000007400747202 */ /* 0x000fe40000000f00 */
[----:B------:R-:W-:Y:S02]  /*1cca0*/  F2FP.F16.F32.PACK_AB R24, R158, R179 ;  /* 0x000000b39e18723e */ /* 0x000fe400000000ff */
[----:B------:R-:W-:Y:S01]  /*1ccb0*/  F2FP.F16.F32.PACK_AB R25, R123, R122 ;  /* 0x0000007a7b19723e */ /* 0x000fe200000000ff */
[----:B---3--:R-:W-:Y:S01]  /*1ccc0*/  IMAD.SHL.U32 R4, R148, 0x4, RZ ;  /* 0x0000000494047824 */ /* 0x008fe200078e00ff */
[----:B-1----:R-:W-:Y:S02]  /*1ccd0*/  SHF.R.S32.HI R10, RZ, 0x1f, R148 ;  /* 0x0000001fff0a7819 */ /* 0x002fe40000011494 */
[----:B------:R-:W-:-:S02]  /*1cce0*/  F2FP.F16.F32.PACK_AB R26, R125, R124 ;  /* 0x0000007c7d1a723e */ /* 0x000fc400000000ff */
[----:B------:R-:W-:Y:S02]  /*1ccf0*/  F2FP.F16.F32.PACK_AB R27, R127, R126 ;  /* 0x0000007e7f1b723e */ /* 0x000fe400000000ff */
[----:B------:R-:W-:Y:S02]  /*1cd00*/  ISETP.NE.U32.AND P3, PT, RZ, UR4, PT ;  /* 0x00000004ff007c0c */ /* 0x000fe4000bf65070 */
[----:B------:R-:W-:Y:S02]  /*1cd10*/  SHF.L.U64.HI R8, R148, 0x2, R10 ;  /* 0x0000000294087819 */ /* 0x000fe4000001020a */
[----:B------:R-:W-:Y:S02]  /*1cd20*/  IADD3 R6, P0, R4, UR4, RZ ;  /* 0x0000000404067c10 */ /* 0x000fe4000ff1e0ff */
[----:B------:R-:W-:Y:S02]  /*1cd30*/  MOV R118, R118 ;  /* 0x0000007600767202 */ /* 0x000fe40000000f00 */
[----:B------:R-:W-:-:S02]  /*1cd40*/  F2FP.F16.F32.PACK_AB R28, R129, R128 ;  /* 0x00000080811c723e */ /* 0x000fc400000000ff */
[----:B------:R-:W-:Y:S02]  /*1cd50*/  F2FP.F16.F32.PACK_AB R29, R131, R130 ;  /* 0x00000082831d723e */ /* 0x000fe400000000ff */
[----:B------:R-:W-:Y:S02]  /*1cd60*/  F2FP.F16.F32.PACK_AB R30, R133, R132 ;  /* 0x00000084851e723e */ /* 0x000fe400000000ff */
[----:B------:R-:W-:Y:S02]  /*1cd70*/  F2FP.F16.F32.PACK_AB R31, R135, R134 ;  /* 0x00000086871f723e */ /* 0x000fe400000000ff */
[----:B------:R-:W-:Y:S02]  /*1cd80*/  MOV R20, R20 ;  /* 0x0000001400147202 */ /* 0x000fe40000000f00 */
[----:B------:R-:W-:Y:S02]  /*1cd90*/  F2FP.F16.F32.PACK_AB R32, R137, R136 ;  /* 0x000000888920723e */ /* 0x000fe400000000ff */
[----:B------:R-:W-:-:S02]  /*1cda0*/  F2FP.F16.F32.PACK_AB R33, R139, R138 ;  /* 0x0000008a8b21723e */ /* 0x000fc400000000ff */
[----:B------:R-:W-:Y:S02]  /*1cdb0*/  F2FP.F16.F32.PACK_AB R34, R141, R140 ;  /* 0x0000008c8d22723e */ /* 0x000fe400000000ff */
[----:B------:R-:W-:Y:S02]  /*1cdc0*/  F2FP.F16.F32.PACK_AB R35, R143, R142 ;  /* 0x0000008e8f23723e */ /* 0x000fe400000000ff */
[----:B------:R-:W-:Y:S01]  /*1cdd0*/  MOV R84, R84 ;  /* 0x0000005400547202 */ /* 0x000fe20000000f00 */
[----:B------:R1:W-:Y:S01]  /*1cde0*/  STSM.16.M88.4 [R116], R24 ;  /* 0x0000001874007844 */ /* 0x0003e20000000200 */
[----:B------:R-:W-:Y:S02]  /*1cdf0*/  ISETP.NE.AND.EX P3, PT, RZ, UR5, PT, P3 ;  /* 0x00000005ff007c0c */ /* 0x000fe4000bf65330 */
[----:B------:R-:W-:Y:S01]  /*1ce00*/  IADD3.X R7, R8, UR5, RZ, P0, !PT ;  /* 0x0000000508077c10 */ /* 0x000fe200087fe4ff */
[----:B------:R-:W-:Y:S01]  /*1ce10*/  ULDC.64 UR4, c[0x0][0xbe0] ;  /* 0x0002f80000047ab9 */ /* 0x000fe20000000a00 */
[----:B------:R1:W-:Y:S01]  /*1ce20*/  STSM.16.M88.4 [R118], R28 ;  /* 0x0000001c76007844 */ /* 0x0003e20000000200 */
[----:B------:R-:W-:-:S03]  /*1ce30*/  ISETP.NE.U32.AND P1, PT, RZ, UR4, PT ;  /* 0x00000004ff007c0c */ /* 0x000fc6000bf25070 */
[----:B------:R1:W-:Y:S01]  /*1ce40*/  STSM.16.M88.4 [R20], R32 ;  /* 0x0000002014007844 */ /* 0x0003e20000000200 */
[----:B------:R-:W-:-:S03]  /*1ce50*/  ISETP.NE.AND.EX P1, PT, RZ, UR5, PT, P1 ;  /* 0x00000005ff007c0c */ /* 0x000fc6000bf25310 */
[----:B------:R1:W-:Y:S01]  /*1ce60*/  STSM.16.M88.4 [R84], R144 ;  /* 0x0000009054007844 */ /* 0x0003e20000000200 */
[----:B------:R-:W-:-:S05]  /*1ce70*/  IMAD R5, R18, 0x8, R220 ;  /* 0x0000000812057824 */ /* 0x000fca00078e02dc */
[----:B------:R-:W-:Y:S01]  /*1ce80*/  SHF.L.U32 R5, R5, 0x3, RZ ;  /* 0x0000000305057819 */ /* 0x000fe200000006ff */
[----:B------:R-:W-:Y:S03]  /*1ce90*/  BAR.SYNC.DEFER_BLOCKING 0x1, 0x100 ;  /* 0x0044000000007b1d */ /* 0x000fe60000010000 */
[----:B------:R-:W-:Y:S01]  /*1cea0*/  @P1 IADD3 R4, P0, R4, UR4, RZ ;  /* 0x0000000404041c10 */ /* 0x000fe2000ff1e0ff */
[----:B------:R-:W-:Y:S02]  /*1ceb0*/  IMAD.WIDE R14, R5, 0x2, R14 ;  /* 0x00000002050e7825 */ /* 0x000fe400078e020e */
[----:B------:R-:W-:Y:S01]  /*1cec0*/  ULDC UR4, c[0x0][0xa88] ;  /* 0x0002a20000047ab9 */ /* 0x000fe20000000800 */
[----:B------:R-:W-:Y:S01]  /*1ced0*/  MOV R77, RZ ;  /* 0x000000ff004d7202 */ /* 0x000fe20000000f00 */
[----:B------:R-:W-:Y:S01]  /*1cee0*/  IMAD.U32 R2, RZ, RZ, UR4 ;  /* 0x00000004ff027e24 */ /* 0x000fe2000f8e00ff */
[----:B------:R-:W-:-:S02]  /*1cef0*/  @P1 IADD3.X R5, R8, UR5, RZ, P0, !PT ;  /* 0x0000000508051c10 */ /* 0x000fc400087fe4ff */
[----:B------:R-:W-:-:S04]  /*1cf00*/  IADD3 R9, P0, R14, 0x1000, RZ ;  /* 0x000010000e097810 */ /* 0x000fc80007f1e0ff */
[----:B------:R-:W-:Y:S01]  /*1cf10*/  LOP3.LUT R8, R9, 0x380, RZ, 0xc0, !PT ;  /* 0x0000038009087812 */ /* 0x000fe200078ec0ff */
[----:B------:R1:W5:Y:S04]  /*1cf20*/  @P3 LDG.E R77, desc[UR6][R6.64] ;  /* 0x00000006064d3981 */ /* 0x000368000c1e1900 */
[----:B------:R1:W5:Y:S01]  /*1cf30*/  @P1 LDG.E R2, desc[UR6][R4.64] ;  /* 0x0000000604021981 */ /* 0x000362000c1e1900 */
[----:B------:R-:W-:Y:S05]  /*1cf40*/  @P1 BRA `(.L_x_665) ;  /* 0x0000000000141947 */ /* 0x000fea0003800000 */
[----:B------:R-:W-:Y:S05]  /*1cf50*/  @!P3 BRA `(.L_x_665) ;  /* 0x000000000010b947 */ /* 0x000fea0003800000 */
[----:B------:R-:W-:Y:S02]  /*1cf60*/  ULDC.64 UR4, c[0x0][0x208] ;  /* 0x0000820000047ab9 */ /* 0x000fe40000000a00 */
[----:B-1----:R-:W2:Y:S04]  /*1cf70*/  LDG.E R5, desc[UR4][R6.64] ;  /* 0x0000000406057981 */ /* 0x002ea8000c1e1900 */
[----:B-----5:R-:W2:Y:S02]  /*1cf80*/  LDG.E R2, desc[UR4][R6.64+0x4] ;  /* 0x0000040406027981 */ /* 0x020ea4000c1e1900 */
[----:B--2---:R-:W-:-:S07]  /*1cf90*/  IADD3 R2, -R5, R2, RZ ;  /* 0x0000000205027210 */ /* 0x004fce0007ffe1ff */
.L_x_665:
[----:B-1----:R-:W2:Y:S01]  /*1cfa0*/  LDL R6, [R1+0x94] ;  /* 0x0000940001067983 */ /* 0x002ea20000100800 */
[----:B------:R-:W-:-:S03]  /*1cfb0*/  ULDC.64 UR4, c[0x0][0xb70] ;  /* 0x0002dc0000047ab9 */ /* 0x000fc60000000a00 */
[----:B------:R-:W3:Y:S04]  /*1cfc0*/  LDL.LU R82, [R1+0x68] ;  /* 0x0000680001527983 */ /* 0x000ee80000300800 */
[----:B------:R-:W2:Y:S01]  /*1cfd0*/  LDL.LU R80, [R1+0x74] ;  /* 0x0000740001507983 */ /* 0x000ea20000300800 */
[----:B------:R-:W-:Y:S01]  /*1cfe0*/  SEL R19, R10, RZ, !P3 ;  /* 0x000000ff0a137207 */ /* 0x000fe20005800000 */
[--C-:B-----5:R-:W-:Y:S01]  /*1cff0*/  IMAD.MOV.U32 R20, RZ, RZ, R77.reuse ;  /* 0x000000ffff147224 */ /* 0x120fe200078e004d */
[----:B------:R-:W-:Y:S01]  /*1d000*/  SHF.R.S32.HI R21, RZ, 0x1f, R77 ;  /* 0x0000001fff157819 */ /* 0x000fe2000001144d */
[----:B------:R-:W4:Y:S01]  /*1d010*/  LDL R10, [R1+0x78] ;  /* 0x00007800010a7983 */ /* 0x000f220000100800 */
[C---:B------:R-:W-:Y:S02]  /*1d020*/  IADD3 R25, P2, R14.reuse, 0x3000, RZ ;  /* 0x000030000e197810 */ /* 0x040fe40007f5e0ff */
[----:B------:R-:W-:Y:S01]  /*1d030*/  IADD3 R13, P1, R14, 0x2000, RZ ;  /* 0x000020000e0d7810 */ /* 0x000fe20007f3e0ff */
[----:B------:R-:W4:Y:S01]  /*1d040*/  LDL R81, [R1+0x7c] ;  /* 0x00007c0001517983 */ /* 0x000f220000100800 */
[----:B------:R-:W-:-:S02]  /*1d050*/  LOP3.LUT R24, R25, 0x380, RZ, 0xc0, !PT ;  /* 0x0000038019187812 */ /* 0x000fc400078ec0ff */
[----:B------:R-:W-:Y:S02]  /*1d060*/  SHF.R.U64 R8, R8, 0x3, RZ ;  /* 0x0000000308087819 */ /* 0x000fe400000012ff */
[----:B------:R-:W-:Y:S02]  /*1d070*/  LOP3.LUT R12, R13, 0x380, RZ, 0xc0, !PT ;  /* 0x000003800d0c7812 */ /* 0x000fe400078ec0ff */
[----:B------:R-:W-:Y:S02]  /*1d080*/  SHF.R.U64 R24, R24, 0x3, RZ ;  /* 0x0000000318187819 */ /* 0x000fe400000012ff */
[----:B------:R-:W-:Y:S02]  /*1d090*/  LOP3.LUT R8, R8, R9, RZ, 0x3c, !PT ;  /* 0x0000000908087212 */ /* 0x000fe400078e3cff */
[----:B------:R-:W-:Y:S02]  /*1d0a0*/  SHF.R.U64 R12, R12, 0x3, RZ ;  /* 0x000000030c0c7819 */ /* 0x000fe400000012ff */
[----:B------:R-:W-:-:S02]  /*1d0b0*/  IADD3.X R9, RZ, R15, RZ, P0, !PT ;  /* 0x0000000fff097210 */ /* 0x000fc400007fe4ff */
[----:B------:R-:W-:Y:S02]  /*1d0c0*/  LOP3.LUT R24, R24, R25, RZ, 0x3c, !PT ;  /* 0x0000001918187212 */ /* 0x000fe400078e3cff */
[C---:B------:R-:W-:Y:S02]  /*1d0d0*/  IADD3 R45, P0, R14.reuse, 0x8000, RZ ;  /* 0x000080000e2d7810 */ /* 0x040fe40007f1e0ff */
[C---:B------:R-:W-:Y:S02]  /*1d0e0*/  IADD3 R33, P4, R14.reuse, 0x5000, RZ ;  /* 0x000050000e217810 */ /* 0x040fe40007f9e0ff */
[----:B------:R-:W-:Y:S02]  /*1d0f0*/  IADD3 R37, P5, R14, 0x6000, RZ ;  /* 0x000060000e257810 */ /* 0x000fe40007fbe0ff */
[----:B------:R-:W-:Y:S02]  /*1d100*/  IADD3.X R25, RZ, R15, RZ, P2, !PT ;  /* 0x0000000fff197210 */ /* 0x000fe400017fe4ff */
[----:B------:R-:W-:Y:S01]  /*1d110*/  LOP3.LUT R12, R12, R13, RZ, 0x3c, !PT ;  /* 0x0000000d0c0c7212 */ /* 0x000fe200078e3cff */
[----:B------:R-:W-:Y:S01]  /*1d120*/  IMAD.X R13, RZ, RZ, R15, P1 ;  /* 0x000000ffff0d7224 */ /* 0x000fe200008e060f */
[----:B------:R-:W-:-:S02]  /*1d130*/  IADD3 R53, P2, R14, 0xa000, RZ ;  /* 0x0000a0000e357810 */ /* 0x000fc40007f5e0ff */
[----:B------:R-:W-:Y:S02]  /*1d140*/  IADD3 R49, P1, R14, 0x9000, RZ ;  /* 0x000090000e317810 */ /* 0x000fe40007f3e0ff */
[----:B------:R-:W-:Y:S02]  /*1d150*/  LOP3.LUT R44, R45, 0x380, RZ, 0xc0, !PT ;  /* 0x000003802d2c7812 */ /* 0x000fe400078ec0ff */
[----:B------:R-:W-:Y:S02]  /*1d160*/  LOP3.LUT R32, R33, 0x380, RZ, 0xc0, !PT ;  /* 0x0000038021207812 */ /* 0x000fe400078ec0ff */
[----:B------:R-:W-:Y:S02]  /*1d170*/  LOP3.LUT R36, R37, 0x380, RZ, 0xc0, !PT ;  /* 0x0000038025247812 */ /* 0x000fe400078ec0ff */
[----:B------:R-:W-:Y:S02]  /*1d180*/  LOP3.LUT R52, R53, 0x380, RZ, 0xc0, !PT ;  /* 0x0000038035347812 */ /* 0x000fe400078ec0ff */
[----:B------:R-:W-:-:S02]  /*1d190*/  LOP3.LUT R48, R49, 0x380, RZ, 0xc0, !PT ;  /* 0x0000038031307812 */ /* 0x000fc400078ec0ff */
[----:B------:R-:W-:Y:S02]  /*1d1a0*/  SHF.R.U64 R44, R44, 0x3, RZ ;  /* 0x000000032c2c7819 */ /* 0x000fe400000012ff */
[----:B------:R-:W-:Y:S02]  /*1d1b0*/  SHF.R.U64 R32, R32, 0x3, RZ ;  /* 0x0000000320207819 */ /* 0x000fe400000012ff */
[----:B------:R-:W-:Y:S02]  /*1d1c0*/  SHF.R.U64 R36, R36, 0x3, RZ ;  /* 0x0000000324247819 */ /* 0x000fe400000012ff */
[----:B------:R-:W-:Y:S02]  /*1d1d0*/  SHF.R.U64 R52, R52, 0x3, RZ ;  /* 0x0000000334347819 */ /* 0x000fe400000012ff */
[----:B------:R-:W-:Y:S02]  /*1d1e0*/  SHF.R.U64 R48, R48, 0x3, RZ ;  /* 0x0000000330307819 */ /* 0x000fe400000012ff */
[----:B------:R-:W-:Y:S01]  /*1d1f0*/  LOP3.LUT R44, R44, R45, RZ, 0x3c, !PT ;  /* 0x0000002d2c2c7212 */ /* 0x000fe200078e3cff */
[----:B------:R-:W-:Y:S01]  /*1d200*/  IMAD.X R45, RZ, RZ, R15, P0 ;  /* 0x000000ffff2d7224 */ /* 0x000fe200000e060f */
[----:B------:R-:W-:-:S02]  /*1d210*/  LOP3.LUT R32, R32, R33, RZ, 0x3c, !PT ;  /* 0x0000002120207212 */ /* 0x000fc400078e3cff */
[----:B------:R-:W-:Y:S01]  /*1d220*/  LOP3.LUT R36, R36, R37, RZ, 0x3c, !PT ;  /* 0x0000002524247212 */ /* 0x000fe200078e3cff */
[----:B------:R-:W-:Y:S01]  /*1d230*/  IMAD.X R37, RZ, RZ, R15, P5 ;  /* 0x000000ffff257224 */ /* 0x000fe200028e060f */
[----:B------:R-:W-:Y:S02]  /*1d240*/  LOP3.LUT R52, R52, R53, RZ, 0x3c, !PT ;  /* 0x0000003534347212 */ /* 0x000fe400078e3cff */
[-C--:B------:R-:W-:Y:S02]  /*1d250*/  IADD3.X R33, RZ, R15.reuse, RZ, P4, !PT ;  /* 0x0000000fff217210 */ /* 0x080fe400027fe4ff */
[C---:B------:R-:W-:Y:S02]  /*1d260*/  IADD3 R61, P4, R14.reuse, 0xc000, RZ ;  /* 0x0000c0000e3d7810 */ /* 0x040fe40007f9e0ff */
[----:B------:R-:W-:Y:S02]  /*1d270*/  IADD3 R65, P5, R14, 0xd000, RZ ;  /* 0x0000d0000e417810 */ /* 0x000fe40007fbe0ff */
[----:B------:R-:W-:-:S02]  /*1d280*/  IADD3.X R53, RZ, R15, RZ, P2, !PT ;  /* 0x0000000fff357210 */ /* 0x000fc400017fe4ff */
[----:B------:R-:W-:Y:S02]  /*1d290*/  LOP3.LUT R48, R48, R49, RZ, 0x3c, !PT ;  /* 0x0000003130307212 */ /* 0x000fe400078e3cff */
[----:B------:R-:W-:Y:S02]  /*1d2a0*/  IADD3.X R49, RZ, R15, RZ, P1, !PT ;  /* 0x0000000fff317210 */ /* 0x000fe40000ffe4ff */
[----:B------:R-:W-:Y:S02]  /*1d2b0*/  LOP3.LUT R60, R61, 0x380, RZ, 0xc0, !PT ;  /* 0x000003803d3c7812 */ /* 0x000fe400078ec0ff */
[----:B------:R-:W-:Y:S02]  /*1d2c0*/  LOP3.LUT R64, R65, 0x380, RZ, 0xc0, !PT ;  /* 0x0000038041407812 */ /* 0x000fe400078ec0ff */
[----:B------:R-:W-:Y:S02]  /*1d2d0*/  SHF.R.U64 R60, R60, 0x3, RZ ;  /* 0x000000033c3c7819 */ /* 0x000fe400000012ff */
[----:B------:R-:W-:-:S02]  /*1d2e0*/  SHF.R.U64 R64, R64, 0x3, RZ ;  /* 0x0000000340407819 */ /* 0x000fc400000012ff */
[----:B------:R-:W-:Y:S02]  /*1d2f0*/  LOP3.LUT R60, R60, R61, RZ, 0x3c, !PT ;  /* 0x0000003d3c3c7212 */ /* 0x000fe400078e3cff */
[----:B------:R-:W-:Y:S01]  /*1d300*/  LOP3.LUT R64, R64, R65, RZ, 0x3c, !PT ;  /* 0x0000004140407212 */ /* 0x000fe200078e3cff */
[----:B------:R-:W-:Y:S01]  /*1d310*/  IMAD.X R65, RZ, RZ, R15, P5 ;  /* 0x000000ffff417224 */ /* 0x000fe200028e060f */
[----:B------:R-:W-:Y:S01]  /*1d320*/  IADD3.X R61, RZ, R15, RZ, P4, !PT ;  /* 0x0000000fff3d7210 */ /* 0x000fe200027fe4ff */
[----:B------:R-:W-:Y:S01]  /*1d330*/  ULDC.64 UR6, c[0x0][0x208] ;  /* 0x0000820000067ab9 */ /* 0x000fe20000000a00 */
[--C-:B------:R-:W-:Y:S01]  /*1d340*/  SHF.R.S32.HI R79, RZ, 0x1f, R212.reuse ;  /* 0x0000001fff4f7819 */ /* 0x100fe200000114d4 */
[----:B------:R-:W-:Y:S01]  /*1d350*/  IMAD.MOV.U32 R78, RZ, RZ, R212 ;  /* 0x000000ffff4e7224 */ /* 0x000fe200078e00d4 */
[----:B------:R-:W-:Y:S01]  /*1d360*/  BSSY B1, `(.L_x_666) ;  /* 0x0000079000017945 */ /* 0x000fe20003800000 */
[----:B---3--:R-:W-:Y:S01]  /*1d370*/  SHF.R.S32.HI R76, RZ, 0x1f, R82 ;  /* 0x0000001fff4c7819 */ /* 0x008fe20000011452 */
[----:B--2---:R-:W-:-:S04]  /*1d380*/  IMAD R11, R80, 0x80, R6 ;  /* 0x00000080500b7824 */ /* 0x004fc800078e0206 */
[----:B------:R-:W-:-:S04]  /*1d390*/  IMAD R4, R76, UR4, RZ ;  /* 0x000000044c047c24 */ /* 0x000fc8000f8e02ff */
[C---:B------:R-:W-:Y:S02]  /*1d3a0*/  IMAD R7, R82.reuse, UR5, R4 ;  /* 0x0000000552077c24 */ /* 0x040fe4000f8e0204 */
[----:B------:R-:W-:Y:S01]  /*1d3b0*/  IMAD.WIDE.U32 R4, R82, UR4, R20 ;  /* 0x0000000452047c25 */ /* 0x000fe2000f8e0014 */
[----:B------:R-:W-:Y:S01]  /*1d3c0*/  SEL R20, R148, RZ, !P3 ;  /* 0x000000ff94147207 */ /* 0x000fe20005800000 */
[----:B------:R-:W-:-:S03]  /*1d3d0*/  ULDC.64 UR4, c[0x0][0xb78] ;  /* 0x0002de0000047ab9 */ /* 0x000fc60000000a00 */
[----:B------:R-:W-:Y:S01]  /*1d3e0*/  IADD3 R5, R5, R7, RZ ;  /* 0x0000000705057210 */ /* 0x000fe20007ffe0ff */
[----:B------:R-:W-:Y:S02]  /*1d3f0*/  IMAD R7, R19, UR4, RZ ;  /* 0x0000000413077c24 */ /* 0x000fe4000f8e02ff */
[----:B------:R-:W-:-:S04]  /*1d400*/  IMAD.WIDE.U32 R4, R20, UR4, R4 ;  /* 0x0000000414047c25 */ /* 0x000fc8000f8e0004 */
[----:B------:R-:W-:Y:S01]  /*1d410*/  IMAD R6, R20, UR5, R7 ;  /* 0x0000000514067c24 */ /* 0x000fe2000f8e0207 */
[----:B------:R-:W-:Y:S01]  /*1d420*/  SHF.R.S32.HI R7, RZ, 0x1f, R11 ;  /* 0x0000001fff077819 */ /* 0x000fe2000001140b */
[----:B------:R-:W-:Y:S01]  /*1d430*/  ULDC.64 UR4, c[0x0][0xb40] ;  /* 0x0002d00000047ab9 */ /* 0x000fe20000000a00 */
[----:B------:R-:W-:-:S04]  /*1d440*/  IADD3 R4, P6, R11, R4, RZ ;  /* 0x000000040b047210 */ /* 0x000fc80007fde0ff */
[----:B------:R-:W-:Y:S02]  /*1d450*/  IADD3.X R7, R7, R5, R6, P6, !PT ;  /* 0x0000000507077210 */ /* 0x000fe400037fe406 */
[----:B------:R-:W-:Y:S02]  /*1d460*/  LEA R54, P6, R4, UR4, 0x2 ;  /* 0x0000000404367c11 */ /* 0x000fe4000f8c10ff */
[----:B------:R-:W-:Y:S02]  /*1d470*/  IADD3 R29, P3, R14, 0x4000, RZ ;  /* 0x000040000e1d7810 */ /* 0x000fe40007f7e0ff */
[----:B------:R-:W-:Y:S01]  /*1d480*/  LEA.HI.X R55, R4, UR5, R7, 0x2, P6 ;  /* 0x0000000504377c11 */ /* 0x000fe2000b0f1407 */
[----:B------:R-:W-:Y:S01]  /*1d490*/  VIADD R5, R11, 0x8 ;  /* 0x000000080b057836 */ /* 0x000fe20000000000 */
[----:B------:R-:W-:Y:S01]  /*1d4a0*/  IADD3 R41, P6, R14, 0x7000, RZ ;  /* 0x000070000e297810 */ /* 0x000fe20007fde0ff */
[----:B------:R-:W-:Y:S01]  /*1d4b0*/  ULDC.64 UR4, c[0x0][0xaa0] ;  /* 0x0002a80000047ab9 */ /* 0x000fe20000000a00 */
[----:B------:R-:W-:-:S02]  /*1d4c0*/  LOP3.LUT R28, R29, 0x380, RZ, 0xc0, !PT ;  /* 0x000003801d1c7812 */ /* 0x000fc400078ec0ff */
[----:B------:R-:W-:Y:S02]  /*1d4d0*/  LOP3.LUT R40, R41, 0x380, RZ, 0xc0, !PT ;  /* 0x0000038029287812 */ /* 0x000fe400078ec0ff */
[----:B------:R-:W-:Y:S02]  /*1d4e0*/  SHF.R.U64 R28, R28, 0x3, RZ ;  /* 0x000000031c1c7819 */ /* 0x000fe400000012ff */
[----:B------:R-:W-:Y:S02]  /*1d4f0*/  SHF.R.U64 R40, R40, 0x3, RZ ;  /* 0x0000000328287819 */ /* 0x000fe400000012ff */
[----:B------:R-:W-:Y:S01]  /*1d500*/  LOP3.LUT R28, R28, R29, RZ, 0x3c, !PT ;  /* 0x0000001d1c1c7212 */ /* 0x000fe200078e3cff */
[----:B------:R-:W-:Y:S01]  /*1d510*/  IMAD.X R29, RZ, RZ, R15, P3 ;  /* 0x000000ffff1d7224 */ /* 0x000fe200018e060f */
[----:B------:R-:W-:Y:S02]  /*1d520*/  LOP3.LUT R40, R40, R41, RZ, 0x3c, !PT ;  /* 0x0000002928287212 */ /* 0x000fe400078e3cff */
[----:B------:R-:W-:-:S02]  /*1d530*/  IADD3.X R41, RZ, R15, RZ, P6, !PT ;  /* 0x0000000fff297210 */ /* 0x000fc400037fe4ff */
[----:B----4-:R-:W-:Y:S02]  /*1d540*/  LOP3.LUT P0, RZ, R10, 0x3, RZ, 0xc0, !PT ;  /* 0x000000030aff7812 */ /* 0x010fe4000780c0ff */
[C---:B------:R-:W-:Y:S02]  /*1d550*/  IADD3 R57, P3, R14.reuse, 0xb000, RZ ;  /* 0x0000b0000e397810 */ /* 0x040fe40007f7e0ff */
[C---:B------:R-:W-:Y:S02]  /*1d560*/  IADD3 R69, P6, R14.reuse, 0xe000, RZ ;  /* 0x0000e0000e457810 */ /* 0x040fe40007fde0ff */
[----:B------:R-:W-:Y:S02]  /*1d570*/  IADD3 R7, P2, R14, 0xf000, RZ ;  /* 0x0000f0000e077810 */ /* 0x000fe40007f5e0ff */
[----:B------:R-:W-:Y:S02]  /*1d580*/  ISETP.GE.OR P1, PT, R11, R2, P0 ;  /* 0x000000020b00720c */ /* 0x000fe40000726670 */
[----:B------:R-:W-:-:S02]  /*1d590*/  LOP3.LUT R56, R57, 0x380, RZ, 0xc0, !PT ;  /* 0x0000038039387812 */ /* 0x000fc400078ec0ff */
[----:B------:R-:W-:Y:S02]  /*1d5a0*/  LOP3.LUT R68, R69, 0x380, RZ, 0xc0, !PT ;  /* 0x0000038045447812 */ /* 0x000fe400078ec0ff */
[----:B------:R-:W-:Y:S02]  /*1d5b0*/  LOP3.LUT R4, R14, 0x380, RZ, 0xc0, !PT ;  /* 0x000003800e047812 */ /* 0x000fe400078ec0ff */
[----:B------:R-:W-:Y:S02]  /*1d5c0*/  ISETP.GE.OR P0, PT, R5, R2, P0 ;  /* 0x000000020500720c */ /* 0x000fe40000706670 */
[----:B------:R-:W-:Y:S02]  /*1d5d0*/  LOP3.LUT R6, R7, 0x380, RZ, 0xc0, !PT ;  /* 0x0000038007067812 */ /* 0x000fe400078ec0ff */
[----:B------:R-:W-:Y:S02]  /*1d5e0*/  SHF.R.U64 R56, R56, 0x3, RZ ;  /* 0x0000000338387819 */ /* 0x000fe400000012ff */
[----:B------:R-:W-:-:S02]  /*1d5f0*/  SHF.R.U64 R68, R68, 0x3, RZ ;  /* 0x0000000344447819 */ /* 0x000fc400000012ff */
[----:B------:R-:W-:Y:S02]  /*1d600*/  SHF.R.U64 R5, R4, 0x3, RZ ;  /* 0x0000000304057819 */ /* 0x000fe400000012ff */
[----:B------:R-:W-:Y:S01]  /*1d610*/  SHF.R.U64 R6, R6, 0x3, RZ ;  /* 0x0000000306067819 */ /* 0x000fe200000012ff */
[--C-:B------:R-:W-:Y:S01]  /*1d620*/  IMAD.X R73, RZ, RZ, R15.reuse, P2 ;  /* 0x000000ffff497224 */ /* 0x100fe200010e060f */
[----:B------:R-:W-:Y:S01]  /*1d630*/  LOP3.LUT R56, R56, R57, RZ, 0x3c, !PT ;  /* 0x0000003938387212 */ /* 0x000fe200078e3cff */
[----:B------:R-:W-:Y:S01]  /*1d640*/  IMAD.X R57, RZ, RZ, R15, P3 ;  /* 0x000000ffff397224 */ /* 0x000fe200018e060f */
[----:B------:R-:W-:Y:S02]  /*1d650*/  LOP3.LUT R68, R68, R69, RZ, 0x3c, !PT ;  /* 0x0000004544447212 */ /* 0x000fe400078e3cff */
[----:B------:R-:W-:Y:S02]  /*1d660*/  LOP3.LUT R4, R5, R14, RZ, 0x3c, !PT ;  /* 0x0000000e05047212 */ /* 0x000fe400078e3cff */
[----:B------:R-:W-:-:S02]  /*1d670*/  IADD3.X R69, RZ, R15, RZ, P6, !PT ;  /* 0x0000000fff457210 */ /* 0x000fc400037fe4ff */
[----:B------:R-:W-:Y:S02]  /*1d680*/  MOV R5, R15 ;  /* 0x0000000f00057202 */ /* 0x000fe40000000f00 */
[----:B------:R-:W-:Y:S01]  /*1d690*/  LOP3.LUT R72, R6, R7, RZ, 0x3c, !PT ;  /* 0x0000000706487212 */ /* 0x000fe200078e3cff */
[----:B------:R1:W-:Y:S01]  /*1d6a0*/  @!P1 STG.E desc[UR6][R54.64], R0 ;  /* 0x0000000036009986 */ /* 0x0003e2000c101906 */
[----:B------:R-:W-:-:S03]  /*1d6b0*/  IMAD.WIDE.U32 R78, R77, UR4, R78 ;  /* 0x000000044d4e7c25 */ /* 0x000fc6000f8e004e */
[----:B------:R2:W-:Y:S04]  /*1d6c0*/  @!P0 STG.E desc[UR6][R54.64+0x20], R3 ;  /* 0x0000200336008986 */ /* 0x0005e8000c101906 */
[----:B------:R-:W5:Y:S01]  /*1d6d0*/  LD.E.128 R4, desc[UR6][R4.64] ;  /* 0x0000000604047980 */ /* 0x000f62000c101d00 */
[----:B-1----:R-:W-:-:S03]  /*1d6e0*/  IMAD R0, R21, UR4, RZ ;  /* 0x0000000415007c24 */ /* 0x002fc6000f8e02ff */
[----:B------:R-:W5:Y:S04]  /*1d6f0*/  LD.E.128 R8, desc[UR6][R8.64] ;  /* 0x0000000608087980 */ /* 0x000f68000c101d00 */
[----:B------:R-:W5:Y:S01]  /*1d700*/  LD.E.128 R12, desc[UR6][R12.64] ;  /* 0x000000060c0c7980 */ /* 0x000f62000c101d00 */
[----:B------:R-:W-:Y:S01]  /*1d710*/  IMAD R77, R77, UR5, R0 ;  /* 0x000000054d4d7c24 */ /* 0x000fe2000f8e0200 */
[----:B------:R-:W-:Y:S02]  /*1d720*/  ULDC.64 UR4, c[0x0][0xae0] ;  /* 0x0002b80000047ab9 */ /* 0x000fe40000000a00 */
[----:B------:R-:W5:Y:S04]  /*1d730*/  LD.E.128 R24, desc[UR6][R24.64] ;  /* 0x0000000618187980 */ /* 0x000f68000c101d00 */
[----:B------:R-:W5:Y:S04]  /*1d740*/  LD.E.128 R28, desc[UR6][R28.64] ;  /* 0x000000061c1c7980 */ /* 0x000f68000c101d00 */
[----:B------:R-:W5:Y:S04]  /*1d750*/  LD.E.128 R32, desc[UR6][R32.64] ;  /* 0x0000000620207980 */ /* 0x000f68000c101d00 */
[----:B------:R-:W5:Y:S04]  /*1d760*/  LD.E.128 R36, desc[UR6][R36.64] ;  /* 0x0000000624247980 */ /* 0x000f68000c101d00 */
[----:B------:R-:W5:Y:S04]  /*1d770*/  LD.E.128 R40, desc[UR6][R40.64] ;  /* 0x0000000628287980 */ /* 0x000f68000c101d00 */
[----:B------:R-:W5:Y:S04]  /*1d780*/  LD.E.128 R44, desc[UR6][R44.64] ;  /* 0x000000062c2c7980 */ /* 0x000f68000c101d00 */
[----:B------:R-:W5:Y:S04]  /*1d790*/  LD.E.128 R48, desc[UR6][R48.64] ;  /* 0x0000000630307980 */ /* 0x000f68000c101d00 */
[----:B--2---:R-:W5:Y:S04]  /*1d7a0*/  LD.E.128 R52, desc[UR6][R52.64] ;  /* 0x0000000634347980 */ /* 0x004f68000c101d00 */
[----:B------:R-:W5:Y:S04]  /*1d7b0*/  LD.E.128 R56, desc[UR6][R56.64] ;  /* 0x0000000638387980 */ /* 0x000f68000c101d00 */
[----:B------:R-:W5:Y:S04]  /*1d7c0*/  LD.E.128 R60, desc[UR6][R60.64] ;  /* 0x000000063c3c7980 */ /* 0x000f68000c101d00 */
[----:B------:R-:W5:Y:S04]  /*1d7d0*/  LD.E.128 R64, desc[UR6][R64.64] ;  /* 0x0000000640407980 */ /* 0x000f68000c101d00 */
[----:B------:R-:W5:Y:S04]  /*1d7e0*/  LD.E.128 R68, desc[UR6][R68.64] ;  /* 0x0000000644447980 */ /* 0x000f68000c101d00 */
[----:B------:R-:W5:Y:S01]  /*1d7f0*/  LD.E.128 R72, desc[UR6][R72.64] ;  /* 0x0000000648487980 */ /* 0x000f62000c101d00 */
[----:B------:R-:W-:Y:S01]  /*1d800*/  @!PT LDS RZ, [RZ] ;  /* 0x00000000fffff984 */ /* 0x000fe20000000800 */
[----:B------:R-:W-:Y:S01]  /*1d810*/  @!PT LDS RZ, [RZ] ;  /* 0x00000000fffff984 */ /* 0x000fe20000000800 */
[----:B------:R-:W-:Y:S01]  /*1d820*/  @!PT LDS RZ, [RZ] ;  /* 0x00000000fffff984 */ /* 0x000fe20000000800 */
[----:B------:R-:W-:Y:S01]  /*1d830*/  @!PT LDS RZ, [RZ] ;  /* 0x00000000fffff984 */ /* 0x000fe20000000800 */
[----:B------:R1:W-:Y:S06]  /*1d840*/  MEMBAR.ALL.CTA ;  /* 0x0000000000007992 */ /* 0x0003ec0000008000 */
[----:B-1----:R-:W1:Y:S01]  /*1d850*/  FENCE.VIEW.ASYNC.S ;  /* 0x00000000000073c6 */ /* 0x002e620000000000 */
[----:B------:R-:W-:Y:S01]  /*1d860*/  IADD3 R79, R79, R77, RZ ;  /* 0x0000004d4f4f7210 */ /* 0x000fe20007ffe0ff */
[----:B------:R-:W-:-:S02]  /*1d870*/  IMAD R77, R80, -0x80, R2 ;  /* 0xffffff80504d7824 */ /* 0x000fc400078e0202 */
[----:B------:R-:W-:Y:S02]  /*1d880*/  IMAD R76, R76, UR4, RZ ;  /* 0x000000044c4c7c24 */ /* 0x000fe4000f8e02ff */
[----:B------:R-:W-:Y:S01]  /*1d890*/  IMAD.WIDE.U32 R2, R82, UR4, R78 ;  /* 0x0000000452027c25 */ /* 0x000fe2000f8e004e */
[----:B------:R-:W-:-:S03]  /*1d8a0*/  ISETP.GE.AND P3, PT, R18, R77, PT ;  /* 0x0000004d1200720c */ /* 0x000fc60003f66270 */
[----:B------:R-:W-:Y:S01]  /*1d8b0*/  IMAD R21, R82, UR5, R76 ;  /* 0x0000000552157c24 */ /* 0x000fe2000f8e024c */
[----:B------:R-:W-:Y:S01]  /*1d8c0*/  ULDC.64 UR4, c[0x0][0xae8] ;  /* 0x0002ba0000047ab9 */ /* 0x000fe20000000a00 */
[----:B------:R-:W-:Y:S02]  /*1d8d0*/  IADD3 R0, R16, 0x38820, RZ ;  /* 0x0003882010007810 */ /* 0x000fe40007ffe0ff */
[----:B------:R-:W-:Y:S02]  /*1d8e0*/  IMAD.IADD R3, R3, 0x1, R21 ;  /* 0x0000000103037824 */ /* 0x000fe400078e0215 */
[----:B------:R-:W-:Y:S01]  /*1d8f0*/  IMAD R21, R19, UR4, RZ ;  /* 0x0000000413157c24 */ /* 0x000fe2000f8e02ff */
[----:B------:R-:W-:Y:S02]  /*1d900*/  PRMT R0, RZ, 0x654, R0 ;  /* 0x00000654ff007816 */ /* 0x000fe40000000000 */
[----:B------:R-:W-:Y:S01]  /*1d910*/  SHF.R.S32.HI R19, RZ, 0x1f, R18 ;  /* 0x0000001fff137819 */ /* 0x000fe20000011412 */
[----:B------:R-:W-:-:S02]  /*1d920*/  IMAD R79, R20, UR5, R21 ;  /* 0x00000005144f7c24 */ /* 0x000fc4000f8e0215 */
[----:B------:R-:W-:Y:S01]  /*1d930*/  IMAD.WIDE.U32 R20, R20, UR4, R2 ;  /* 0x0000000414147c25 */ /* 0x000fe2000f8e0002 */
[----:B-1----:R1:W-:Y:S01]  /*1d940*/  SYNCS.ARRIVE.TRANS64.RED.A1T0 RZ, [R0+URZ], RZ ;  /* 0x000000ff00ff79a7 */ /* 0x0023e2000810043f */
[-C--:B------:R-:W-:Y:S02]  /*1d950*/  ISETP.GE.AND P0, PT, R217, R77.reuse, PT ;  /* 0x0000004dd900720c */ /* 0x080fe40003f06270 */
[-C--:B------:R-:W-:Y:S02]  /*1d960*/  ISETP.GE.AND P1, PT, R218, R77.reuse, PT ;  /* 0x0000004dda00720c */ /* 0x080fe40003f26270 */
[----:B------:R-:W-:Y:S01]  /*1d970*/  ISETP.GE.AND P2, PT, R81, R77, PT ;  /* 0x0000004d5100720c */ /* 0x000fe20003f46270 */
[----:B------:R-:W-:-:S04]  /*1d980*/  IMAD.WIDE R76, R80, 0x80, R18 ;  /* 0x00000080504c7825 */ /* 0x000fc800078e0212 */
[----:B------:R-:W-:Y:S01]  /*1d990*/  IMAD.IADD R81, R21, 0x1, R79 ;  /* 0x0000000115517824 */ /* 0x000fe200078e024f */
[----:B-1----:R-:W-:Y:S07]  /*1d9a0*/  @P3 BRA `(.L_x_667) ;  /* 0x0000000000503947 */ /* 0x002fee0003800000 */
[----:B------:R-:W-:Y:S01]  /*1d9b0*/  ULDC.64 UR4, c[0x0][0xad8] ;  /* 0x0002b60000047ab9 */ /* 0x000fe20000000a00 */
[----:B------:R-:W-:Y:S01]  /*1d9c0*/  MOV R2, R20 ;  /* 0x0000001400027202 */ /* 0x000fe20000000f00 */
[----:B------:R-:W-:Y:S01]  /*1d9d0*/  IMAD R79, R77, UR4, RZ ;  /* 0x000000044d4f7c24 */ /* 0x000fe2000f8e02ff */
[----:B------:R-:W-:Y:S01]  /*1d9e0*/  ULDC.64 UR6, c[0x0][0xa80] ;  /* 0x0002a00000067ab9 */ /* 0x000fe20000000a00 */
[----:B------:R-:W-:Y:S01]  /*1d9f0*/  IMAD.MOV.U32 R3, RZ, RZ, R81 ;  /* 0x000000ffff037224 */ /* 0x000fe200078e0051 */
[----:B------:R-:W-:Y:S01]  /*1da00*/  ULDC.64 UR8, c[0x0][0x208] ;  /* 0x0000820000087ab9 */ /* 0x000fe20000000a00 */
[C---:B------:R-:W-:Y:S02]  /*1da10*/  IMAD R79, R76.reuse, UR5, R79 ;  /* 0x000000054c4f7c24 */ /* 0x040fe4000f8e024f */
[----:B------:R-:W-:Y:S01]  /*1da20*/  IMAD.WIDE.U32 R2, R76, UR4, R2 ;  /* 0x000000044c027c25 */ /* 0x000fe2000f8e0002 */
[----:B------:R-:W-:Y:S02]  /*1da30*/  ULDC UR4, c[0x0][0xa8c] ;  /* 0x0002a30000047ab9 */ /* 0x000fe40000000800 */
[----:B------:R-:W-:-:S02]  /*1da40*/  ISETP.GE.AND P3, PT, R212, UR4, PT ;  /* 0x00000004d4007c0c */ /* 0x000fc4000bf66270 */
[C---:B------:R-:W-:Y:S02]  /*1da50*/  LEA R78, P5, R2.reuse, UR6, 0x1 ;  /* 0x00000006024e7c11 */ /* 0x040fe4000f8a08ff */
[----:B------:R-:W-:Y:S02]  /*1da60*/  IADD3 R3, R3, R79, RZ ;  /* 0x0000004f03037210 */ /* 0x000fe40007ffe0ff */
[----:B------:R-:W-:Y:S02]  /*1da70*/  ISETP.GE.AND P4, PT, R213, UR4, PT ;  /* 0x00000004d5007c0c */ /* 0x000fe4000bf86270 */
[----:B------:R-:W-:Y:S02]  /*1da80*/  LEA.HI.X R79, R2, UR7, R3, 0x1, P5 ;  /* 0x00000007024f7c11 */ /* 0x000fe4000a8f0c03 */
[----:B------:R-:W-:Y:S02]  /*1da90*/  ISETP.GE.AND P5, PT, R227, UR4, PT ;  /* 0x00000004e3007c0c */ /* 0x000fe4000bfa6270 */
[----:B------:R-:W-:Y:S01]  /*1daa0*/  ISETP.GE.AND P6, PT, R226, UR4, PT ;  /* 0x00000004e2007c0c */ /* 0x000fe2000bfc6270 */
[----:B-----5:R1:W-:Y:S06]  /*1dab0*/  @!P3 STG.E.128 desc[UR8][R78.64], R4 ;  /* 0x000000044e00b986 */ /* 0x0203ec000c101d08 */
[----:B------:R1:W-:Y:S04]  /*1dac0*/  @!P4 STG.E.128 desc[UR8][R78.64+0x80], R28 ;  /* 0x0000801c4e00c986 */ /* 0x0003e8000c101d08 */
[----:B------:R1:W-:Y:S04]  /*1dad0*/  @!P5 STG.E.128 desc[UR8][R78.64+0x100], R44 ;  /* 0x0001002c4e00d986 */ /* 0x0003e8000c101d08 */
[----:B------:R1:W-:Y:S02]  /*1dae0*/  @!P6 STG.E.128 desc[UR8][R78.64+0x180], R60 ;  /* 0x0001803c4e00e986 */ /* 0x0003e4000c101d08 */
.L_x_667:
[----:B------:R-:W-:Y:S05]  /*1daf0*/  BSYNC B1 ;  /* 0x0000000000017941 */ /* 0x000fea0003800000 */
.L_x_666:
[----:B------:R-:W-:Y:S04]  /*1db00*/  BSSY B1, `(.L_x_668) ;  /* 0x0000018000017945 */ /* 0x000fe80003800000 */
[----:B------:R-:W-:Y:S05]  /*1db10*/  @P0 BRA `(.L_x_669) ;  /* 0x0000000000580947 */ /* 0x000fea0003800000 */
[----:B-1---5:R-:W-:Y:S01]  /*1db20*/  IADD3 R5, P0, R76, 0x20, RZ ;  /* 0x000000204c057810 */ /* 0x022fe20007f1e0ff */
[----:B------:R-:W-:Y:S01]  /*1db30*/  ULDC.64 UR6, c[0x0][0xad8] ;  /* 0x0002b60000067ab9 */ /* 0x000fe20000000a00 */
[----:B------:R-:W-:Y:S01]  /*1db40*/  MOV R2, R20 ;  /* 0x0000001400027202 */ /* 0x000fe20000000f00 */
[----:B------:R-:W-:Y:S01]  /*1db50*/  IMAD.MOV.U32 R3, RZ, RZ, R81 ;  /* 0x000000ffff037224 */ /* 0x000fe200078e0051 */
[----:B------:R-:W-:Y:S01]  /*1db60*/  ULDC UR4, c[0x0][0xa8c] ;  /* 0x0002a30000047ab9 */ /* 0x000fe20000000800 */
[----:B------:R-:W-:Y:S01]  /*1db70*/  IMAD.X R0, RZ, RZ, R77, P0 ;  /* 0x000000ffff007224 */ /* 0x000fe200000e064d */
[----:B------:R-:W-:Y:S01]  /*1db80*/  ISETP.GE.AND P3, PT, R212, UR4, PT ;  /* 0x00000004d4007c0c */ /* 0x000fe2000bf66270 */
[----:B------:R-:W-:Y:S01]  /*1db90*/  IMAD.WIDE.U32 R2, R5, UR6, R2 ;  /* 0x0000000605027c25 */ /* 0x000fe2000f8e0002 */
[----:B------:R-:W-:Y:S01]  /*1dba0*/  ISETP.GE.AND P4, PT, R213, UR4, PT ;  /* 0x00000004d5007c0c */ /* 0x000fe2000bf86270 */
[----:B------:R-:W-:Y:S01]  /*1dbb0*/  ULDC.64 UR8, c[0x0][0x208] ;  /* 0x0000820000087ab9 */ /* 0x000fe20000000a00 */
[----:B------:R-:W-:Y:S01]  /*1dbc0*/  ISETP.GE.AND P5, PT, R227, UR4, PT ;  /* 0x00000004e3007c0c */ /* 0x000fe2000bfa6270 */
[----:B------:R-:W-:Y:S01]  /*1dbd0*/  IMAD R0, R0, UR6, RZ ;  /* 0x0000000600007c24 */ /* 0x000fe2000f8e02ff */
[----:B------:R-:W-:-:S03]  /*1dbe0*/  ISETP.GE.AND P6, PT, R226, UR4, PT ;  /* 0x00000004e2007c0c */ /* 0x000fc6000bfc6270 */
[----:B------:R-:W-:Y:S01]  /*1dbf0*/  IMAD R5, R5, UR7, R0 ;  /* 0x0000000705057c24 */ /* 0x000fe2000f8e0200 */
[----:B------:R-:W-:Y:S02]  /*1dc00*/  ULDC.64 UR6, c[0x0][0xa80] ;  /* 0x0002a00000067ab9 */ /* 0x000fe40000000a00 */
[----:B------:R-:W-:Y:S02]  /*1dc10*/  LEA R4, P0, R2, UR6, 0x1 ;  /* 0x0000000602047c11 */ /* 0x000fe4000f8008ff */
[----:B------:R-:W-:-:S04]  /*1dc20*/  IADD3 R3, R3, R5, RZ ;  /* 0x0000000503037210 */ /* 0x000fc80007ffe0ff */
[----:B------:R-:W-:-:S05]  /*1dc30*/  LEA.HI.X R5, R2, UR7, R3, 0x1, P0 ;  /* 0x0000000702057c11 */ /* 0x000fca00080f0c03 */
[----:B------:R2:W-:Y:S04]  /*1dc40*/  @!P3 STG.E.128 desc[UR8][R4.64], R8 ;  /* 0x000000080400b986 */ /* 0x0005e8000c101d08 */
[----:B------:R2:W-:Y:S04]  /*1dc50*/  @!P4 STG.E.128 desc[UR8][R4.64+0x80], R32 ;  /* 0x000080200400c986 */ /* 0x0005e8000c101d08 */
[----:B------:R2:W-:Y:S04]  /*1dc60*/  @!P5 STG.E.128 desc[UR8][R4.64+0x100], R48 ;  /* 0x000100300400d986 */ /* 0x0005e8000c101d08 */
[----:B------:R2:W-:Y:S02]  /*1dc70*/  @!P6 STG.E.128 desc[UR8][R4.64+0x180], R64 ;  /* 0x000180400400e986 */ /* 0x0005e4000c101d08 */
.L_x_669:
[----:B------:R-:W-:Y:S05]  /*1dc80*/  BSYNC B1 ;  /* 0x0000000000017941 */ /* 0x000fea0003800000 */
.L_x_668:
[----:B------:R-:W-:Y:S04]  /*1dc90*/  BSSY B1, `(.L_x_670) ;  /* 0x0000018000017945 */ /* 0x000fe80003800000 */
[----:B------:R-:W-:Y:S05]  /*1dca0*/  @P1 BRA `(.L_x_671) ;  /* 0x0000000000581947 */ /* 0x000fea0003800000 */
[----:B-12--5:R-:W-:Y:S01]  /*1dcb0*/  IADD3 R5, P0, R76, 0x40, RZ ;  /* 0x000000404c057810 */ /* 0x026fe20007f1e0ff */
        /* <DEDUP_REMOVED lines=21> */
.L_x_671:
[----:B------:R-:W-:Y:S05]  /*1de10*/  BSYNC B1 ;  /* 0x0000000000017941 */ /* 0x000fea0003800000 */
.L_x_670:
[----:B------:R-:W-:Y:S05]  /*1de20*/  @P2 BRA `(.L_x_672) ;  /* 0x0000000c00402947 */ /* 0x000fea0003800000 */
[----:B-123-5:R-:W-:Y:S01]  /*1de30*/  IADD3 R5, P0, R76, 0x60, RZ ;  /* 0x000000604c057810 */ /* 0x02efe20007f1e0ff */
        /* <DEDUP_REMOVED lines=10> */
[----:B------:R-:W-:-:S04]  /*1dee0*/  IMAD R76, R76, UR6, RZ ;  /* 0x000000064c4c7c24 */ /* 0x000fc8000f8e02ff */
[----:B------:R-:W-:Y:S01]  /*1def0*/  IMAD R5, R5, UR7, R76 ;  /* 0x0000000705057c24 */ /* 0x000fe2000f8e024c */
[----:B------:R-:W-:Y:S02]  /*1df00*/  ULDC.64 UR6, c[0x0][0xa80] ;  /* 0x0002a00000067ab9 */ /* 0x000fe40000000a00 */
[----:B------:R-:W-:Y:S02]  /*1df10*/  LEA R4, P0, R2, UR6, 0x1 ;  /* 0x0000000602047c11 */ /* 0x000fe4000f8008ff */
[----:B------:R-:W-:-:S04]  /*1df20*/  IADD3 R3, R3, R5, RZ ;  /* 0x0000000503037210 */ /* 0x000fc80007ffe0ff */
        /* <DEDUP_REMOVED lines=9> */
.L_x_664:
[----:B------:R-:W2:Y:S01]  /*1dfc0*/  LDL R13, [R1+0x64] ;  /* 0x00006400010d7983 */ /* 0x000ea20000100800 */
[----:B------:R-:W-:Y:S01]  /*1dfd0*/  ULDC.64 UR4, c[0x0][0xbd8] ;  /* 0x0002f60000047ab9 */ /* 0x000fe20000000a00 */
[----:B------:R-:W-:Y:S01]  /*1dfe0*/  MOV R7, RZ ;  /* 0x000000ff00077202 */ /* 0x000fe20000000f00 */
[----:B------:R-:W-:Y:S01]  /*1dff0*/  ULDC.64 UR6, c[0x0][0x208] ;  /* 0x0000820000067ab9 */ /* 0x000fe20000000a00 */
[----:B------:R-:W-:Y:S01]  /*1e000*/  ISETP.NE.U32.AND P0, PT, RZ, UR4, PT ;  /* 0x00000004ff007c0c */ /* 0x000fe2000bf05070 */
[----:B------:R-:W3:Y:S03]  /*1e010*/  S2R R8, SR_TID.X ;  /* 0x0000000000087919 */ /* 0x000ee60000002100 */
[----:B------:R-:W-:Y:S02]  /*1e020*/  ISETP.NE.AND.EX P0, PT, RZ, UR5, PT, P0 ;  /* 0x00000005ff007c0c */ /* 0x000fe4000bf05300 */
[----:B---3--:R-:W-:Y:S01]  /*1e030*/  IADD3 R6, R8, -0x80, RZ ;  /* 0xffffff8008067810 */ /* 0x008fe20007ffe0ff */
[----:B--2---:R-:W-:Y:S01]  /*1e040*/  IMAD.SHL.U32 R4, R13, 0x4, RZ ;  /* 0x000000040d047824 */ /* 0x004fe200078e00ff */
[----:B------:R-:W-:-:S04]  /*1e050*/  SHF.R.S32.HI R10, RZ, 0x1f, R13 ;  /* 0x0000001fff0a7819 */ /* 0x000fc8000001140d */
[----:B------:R-:W-:Y:S02]  /*1e060*/  IADD3 R2, P1, R4, UR4, RZ ;  /* 0x0000000404027c10 */ /* 0x000fe4000ff3e0ff */
[----:B------:R-:W-:-:S04]  /*1e070*/  SHF.L.U64.HI R0, R13, 0x2, R10 ;  /* 0x000000020d007819 */ /* 0x000fc8000001020a */
[----:B------:R-:W-:Y:S01]  /*1e080*/  IADD3.X R3, R0, UR5, RZ, P1, !PT ;  /* 0x0000000500037c10 */ /* 0x000fe20008ffe4ff */
[----:B------:R-:W-:Y:S02]  /*1e090*/  ULDC.64 UR4, c[0x0][0xbe0] ;  /* 0x0002f80000047ab9 */ /* 0x000fe40000000a00 */
[----:B------:R-:W-:Y:S02]  /*1e0a0*/  ISETP.NE.U32.AND P1, PT, RZ, UR4, PT ;  /* 0x00000004ff007c0c */ /* 0x000fe4000bf25070 */
[----:B------:R2:W5:Y:S02]  /*1e0b0*/  @P0 LDG.E R7, desc[UR6][R2.64] ;  /* 0x0000000602070981 */ /* 0x000564000c1e1900 */
[----:B------:R-:W-:-:S13]  /*1e0c0*/  ISETP.NE.AND.EX P1, PT, RZ, UR5, PT, P1 ;  /* 0x00000005ff007c0c */ /* 0x000fda000bf25310 */
[----:B------:R-:W-:Y:S01]  /*1e0d0*/  @P1 IADD3 R4, P2, R4, UR4, RZ ;  /* 0x0000000404041c10 */ /* 0x000fe2000ff5e0ff */
[----:B------:R-:W-:-:S03]  /*1e0e0*/  ULDC UR4, c[0x0][0xa88] ;  /* 0x0002a20000047ab9 */ /* 0x000fc60000000800 */
[----:B------:R-:W-:Y:S01]  /*1e0f0*/  @P1 IADD3.X R5, R0, UR5, RZ, P2, !PT ;  /* 0x0000000500051c10 */ /* 0x000fe200097fe4ff */
[----:B------:R-:W-:Y:S01]  /*1e100*/  IMAD.U32 R0, RZ, RZ, UR4 ;  /* 0x00000004ff007e24 */ /* 0x000fe2000f8e00ff */
[----:B------:R-:W-:-:S05]  /*1e110*/  ISETP.GE.AND P2, PT, R6, 0x80, PT ;  /* 0x000000800600780c */ /* 0x000fca0003f46270 */
[----:B------:R2:W5:Y:S01]  /*1e120*/  @P1 LDG.E R0, desc[UR6][R4.64] ;  /* 0x0000000604001981 */ /* 0x000562000c1e1900 */
[----:B------:R-:W-:Y:S07]  /*1e130*/  @P1 BRA `(.L_x_673) ;  /* 0x0000000000141947 */ /* 0x000fee0003800000 */
[----:B------:R-:W-:Y:S05]  /*1e140*/  @!P0 BRA `(.L_x_673) ;  /* 0x0000000000108947 */ /* 0x000fea0003800000 */
[----:B------:R-:W-:Y:S02]  /*1e150*/  ULDC.64 UR4, c[0x0][0x208] ;  /* 0x0000820000047ab9 */ /* 0x000fe40000000a00 */
[----:B--2---:R-:W2:Y:S04]  /*1e160*/  LDG.E R5, desc[UR4][R2.64] ;  /* 0x0000000402057981 */ /* 0x004ea8000c1e1900 */
[----:B-----5:R-:W2:Y:S02]  /*1e170*/  LDG.E R0, desc[UR4][R2.64+0x4] ;  /* 0x0000040402007981 */ /* 0x020ea4000c1e1900 */
[----:B--2---:R-:W-:-:S07]  /*1e180*/  IMAD.IADD R0, R0, 0x1, -R5 ;  /* 0x0000000100007824 */ /* 0x004fce00078e0a05 */
.L_x_673:
[----:B------:R-:W3:Y:S04]  /*1e190*/  LDL R14, [R1+0x68] ;  /* 0x00006800010e7983 */ /* 0x000ee80000100800 */
[----:B------:R4:W5:Y:S01]  /*1e1a0*/  LDL R12, [R1+0x74] ;  /* 0x00007400010c7983 */ /* 0x0009620000100800 */
[----:B------:R-:W-:Y:S01]  /*1e1b0*/  BSSY B1, `(.L_x_674) ;  /* 0x000001d000017945 */ /* 0x000fe20003800000 */
[----:B------:R-:W-:Y:S02]  /*1e1c0*/  SHF.R.S32.HI R11, RZ, 0x1f, R212 ;  /* 0x0000001fff0b7819 */ /* 0x000fe400000114d4 */
[----:B------:R-:W-:Y:S02]  /*1e1d0*/  SEL R13, R13, RZ, !P0 ;  /* 0x000000ff0d0d7207 */ /* 0x000fe40004000000 */
[----:B------:R-:W-:-:S02]  /*1e1e0*/  SEL R10, R10, RZ, !P0 ;  /* 0x000000ff0a0a7207 */ /* 0x000fc40004000000 */
[----:B-----5:R-:W-:Y:S02]  /*1e1f0*/  SHF.R.S32.HI R6, RZ, 0x1f, R7 ;  /* 0x0000001fff067819 */ /* 0x020fe40000011407 */
[----:B---3--:R-:W-:Y:S01]  /*1e200*/  SHF.R.S32.HI R9, RZ, 0x1f, R14 ;  /* 0x0000001fff097819 */ /* 0x008fe2000001140e */
[----:B----4-:R-:W-:Y:S06]  /*1e210*/  @P2 BRA `(.L_x_675) ;  /* 0x0000000000582947 */ /* 0x010fec0003800000 */
[----:B--2---:R-:W-:-:S05]  /*1e220*/  LEA R2, R12, R8, 0x7 ;  /* 0x000000080c027211 */ /* 0x004fca00078e38ff */
[----:B------:R-:W-:-:S05]  /*1e230*/  VIADD R3, R2, 0xffffff80 ;  /* 0xffffff8002037836 */ /* 0x000fca0000000000 */
[----:B------:R-:W-:-:S13]  /*1e240*/  ISETP.GE.AND P0, PT, R3, R0, PT ;  /* 0x000000000300720c */ /* 0x000fda0003f06270 */
[----:B------:R-:W-:Y:S05]  /*1e250*/  @P0 BRA `(.L_x_675) ;  /* 0x0000000000480947 */ /* 0x000fea0003800000 */
[----:B------:R-:W-:Y:S01]  /*1e260*/  IADD3 R2, P0, R3, R7, RZ ;  /* 0x0000000703027210 */ /* 0x000fe20007f1e0ff */
[----:B------:R-:W-:Y:S01]  /*1e270*/  ULDC.64 UR4, c[0x0][0xb70] ;  /* 0x0002dc0000047ab9 */ /* 0x000fe20000000a00 */
[----:B------:R-:W-:Y:S01]  /*1e280*/  ULDC.64 UR6, c[0x0][0x208] ;  /* 0x0000820000067ab9 */ /* 0x000fe20000000a00 */
[----:B------:R-:W-:Y:S01]  /*1e290*/  IMAD R4, R9, UR4, RZ ;  /* 0x0000000409047c24 */ /* 0x000fe2000f8e02ff */
[----:B------:R-:W-:-:S03]  /*1e2a0*/  LEA.HI.X.SX32 R3, R3, R6, 0x1, P0 ;  /* 0x0000000603037211 */ /* 0x000fc600000f0eff */
[C---:B------:R-:W-:Y:S02]  /*1e2b0*/  IMAD R5, R14.reuse, UR5, R4 ;  /* 0x000000050e057c24 */ /* 0x040fe4000f8e0204 */
[----:B------:R-:W-:Y:S01]  /*1e2c0*/  IMAD.WIDE.U32 R2, R14, UR4, R2 ;  /* 0x000000040e027c25 */ /* 0x000fe2000f8e0002 */
[----:B------:R-:W-:-:S03]  /*1e2d0*/  ULDC.64 UR4, c[0x0][0xb78] ;  /* 0x0002de0000047ab9 */ /* 0x000fc60000000a00 */
[----:B------:R-:W-:Y:S01]  /*1e2e0*/  IMAD R4, R10, UR4, RZ ;  /* 0x000000040a047c24 */ /* 0x000fe2000f8e02ff */
[----:B------:R-:W-:-:S03]  /*1e2f0*/  IADD3 R3, R3, R5, RZ ;  /* 0x0000000503037210 */ /* 0x000fc60007ffe0ff */
[C---:B------:R-:W-:Y:S02]  /*1e300*/  IMAD R5, R13.reuse, UR5, R4 ;  /* 0x000000050d057c24 */ /* 0x040fe4000f8e0204 */
[----:B------:R-:W-:Y:S01]  /*1e310*/  IMAD.WIDE.U32 R2, R13, UR4, R2 ;  /* 0x000000040d027c25 */ /* 0x000fe2000f8e0002 */
[----:B------:R-:W-:-:S03]  /*1e320*/  ULDC.64 UR4, c[0x0][0xb40] ;  /* 0x0002d00000047ab9 */ /* 0x000fc60000000a00 */
[----:B------:R-:W-:Y:S01]  /*1e330*/  IMAD.IADD R3, R3, 0x1, R5 ;  /* 0x0000000103037824 */ /* 0x000fe200078e0205 */
[----:B------:R-:W-:-:S04]  /*1e340*/  LEA R4, P0, R2, UR4, 0x2 ;  /* 0x0000000402047c11 */ /* 0x000fc8000f8010ff */
[----:B------:R-:W-:Y:S02]  /*1e350*/  LEA.HI.X R5, R2, UR5, R3, 0x2, P0 ;  /* 0x0000000502057c11 */ /* 0x000fe400080f1403 */
[----:B------:R-:W-:-:S05]  /*1e360*/  MOV R3, 0xff800000 ;  /* 0xff80000000037802 */ /* 0x000fca0000000f00 */
[----:B------:R3:W-:Y:S02]  /*1e370*/  STG.E desc[UR6][R4.64], R3 ;  /* 0x0000000304007986 */ /* 0x0007e4000c101906 */
.L_x_675:
[----:B------:R-:W-:Y:S05]  /*1e380*/  BSYNC B1 ;  /* 0x0000000000017941 */ /* 0x000fea0003800000 */
.L_x_674:
[----:B------:R-:W-:Y:S01]  /*1e390*/  ULDC.64 UR4, c[0x0][0xaa0] ;  /* 0x0002a80000047ab9 */ /* 0x000fe20000000a00 */
[----:B--23--:R-:W-:Y:S01]  /*1e3a0*/  MOV R3, R11 ;  /* 0x0000000b00037202 */ /* 0x00cfe20000000f00 */
[----:B------:R-:W-:Y:S01]  /*1e3b0*/  IMAD.MOV.U32 R2, RZ, RZ, R212 ;  /* 0x000000ffff027224 */ /* 0x000fe200078e00d4 */
[----:B------:R-:W-:Y:S01]  /*1e3c0*/  BSSY B1, `(.L_x_676) ;  /* 0x000002b000017945 */ /* 0x000fe20003800000 */
[----:B------:R-:W-:Y:S02]  /*1e3d0*/  IMAD R4, R6, UR4, RZ ;  /* 0x0000000406047c24 */ /* 0x000fe4000f8e02ff */
[----:B------:R-:W-:-:S04]  /*1e3e0*/  IMAD.WIDE.U32 R2, R7, UR4, R2 ;  /* 0x0000000407027c25 */ /* 0x000fc8000f8e0002 */
[----:B------:R-:W-:Y:S01]  /*1e3f0*/  IMAD R7, R7, UR5, R4 ;  /* 0x0000000507077c24 */ /* 0x000fe2000f8e0204 */
[----:B------:R-:W-:Y:S01]  /*1e400*/  ULDC.64 UR4, c[0x0][0xae0] ;  /* 0x0002b80000047ab9 */ /* 0x000fe20000000a00 */
[----:B------:R-:W-:Y:S02]  /*1e410*/  IMAD R11, R12, -0x80, R0 ;  /* 0xffffff800c0b7824 */ /* 0x000fe400078e0200 */
[----:B------:R-:W-:Y:S02]  /*1e420*/  IMAD R4, R9, UR4, RZ ;  /* 0x0000000409047c24 */ /* 0x000fe4000f8e02ff */
[----:B------:R-:W-:Y:S01]  /*1e430*/  IMAD.IADD R3, R3, 0x1, R7 ;  /* 0x0000000103037824 */ /* 0x000fe200078e0207 */
[-C--:B------:R-:W-:Y:S01]  /*1e440*/  ISETP.GE.AND P2, PT, R18, R11.reuse, PT ;  /* 0x0000000b1200720c */ /* 0x080fe20003f46270 */
[C---:B------:R-:W-:Y:S01]  /*1e450*/  IMAD R5, R14.reuse, UR5, R4 ;  /* 0x000000050e057c24 */ /* 0x040fe2000f8e0204 */
[----:B------:R-:W-:Y:S01]  /*1e460*/  SHF.R.S32.HI R7, RZ, 0x1f, R18 ;  /* 0x0000001fff077819 */ /* 0x000fe20000011412 */
[----:B------:R-:W-:Y:S01]  /*1e470*/  IMAD.WIDE.U32 R2, R14, UR4, R2 ;  /* 0x000000040e027c25 */ /* 0x000fe2000f8e0002 */
[----:B------:R-:W-:Y:S01]  /*1e480*/  ULDC.64 UR4, c[0x0][0xae8] ;  /* 0x0002ba0000047ab9 */ /* 0x000fe20000000a00 */
[----:B------:R-:W-:-:S02]  /*1e490*/  ISETP.GE.AND P1, PT, R217, R11, PT ;  /* 0x0000000bd900720c */ /* 0x000fc40003f26270 */
[----:B------:R-:W-:Y:S01]  /*1e4a0*/  IMAD R0, R10, UR4, RZ ;  /* 0x000000040a007c24 */ /* 0x000fe2000f8e02ff */
[----:B------:R-:W-:Y:S01]  /*1e4b0*/  IADD3 R3, R3, R5, RZ ;  /* 0x0000000503037210 */ /* 0x000fe20007ffe0ff */
[----:B------:R-:W-:Y:S01]  /*1e4c0*/  IMAD.MOV.U32 R6, RZ, RZ, R18 ;  /* 0x000000ffff067224 */ /* 0x000fe200078e0012 */
[----:B------:R-:W-:Y:S01]  /*1e4d0*/  ISETP.GE.AND P0, PT, R218, R11, PT ;  /* 0x0000000bda00720c */ /* 0x000fe20003f06270 */
[C---:B------:R-:W-:Y:S02]  /*1e4e0*/  IMAD R9, R13.reuse, UR5, R0 ;  /* 0x000000050d097c24 */ /* 0x040fe4000f8e0200 */
[----:B------:R-:W-:-:S04]  /*1e4f0*/  IMAD.WIDE.U32 R4, R13, UR4, R2 ;  /* 0x000000040d047c25 */ /* 0x000fc8000f8e0002 */
[----:B------:R-:W-:Y:S01]  /*1e500*/  IMAD.WIDE R6, R12, 0x80, R6 ;  /* 0x000000800c067825 */ /* 0x000fe200078e0206 */
[----:B------:R-:W-:Y:S01]  /*1e510*/  IADD3 R13, R5, R9, RZ ;  /* 0x00000009050d7210 */ /* 0x000fe20007ffe0ff */
[----:B------:R-:W-:Y:S06]  /*1e520*/  @P2 BRA `(.L_x_677) ;  /* 0x0000000000502947 */ /* 0x000fec0003800000 */
[----:B------:R-:W-:Y:S01]  /*1e530*/  ULDC.64 UR6, c[0x0][0xad8] ;  /* 0x0002b60000067ab9 */ /* 0x000fe20000000a00 */
[----:B------:R-:W-:Y:S01]  /*1e540*/  MOV R3, R13 ;  /* 0x0000000d00037202 */ /* 0x000fe20000000f00 */
[----:B------:R-:W-:Y:S01]  /*1e550*/  IMAD R9, R7, UR6, RZ ;  /* 0x0000000607097c24 */ /* 0x000fe2000f8e02ff */
[----:B------:R-:W-:Y:S01]  /*1e560*/  ULDC UR4, c[0x0][0xa8c] ;  /* 0x0002a30000047ab9 */ /* 0x000fe20000000800 */
[----:B------:R-:W-:Y:S01]  /*1e570*/  IMAD.MOV.U32 R2, RZ, RZ, R4 ;  /* 0x000000ffff027224 */ /* 0x000fe200078e0004 */
[----:B------:R-:W-:Y:S01]  /*1e580*/  ISETP.GE.AND P3, PT, R212, UR4, PT ;  /* 0x00000004d4007c0c */ /* 0x000fe2000bf66270 */
[C---:B------:R-:W-:Y:S01]  /*1e590*/  IMAD R9, R6.reuse, UR7, R9 ;  /* 0x0000000706097c24 */ /* 0x040fe2000f8e0209 */
[----:B------:R-:W-:Y:S01]  /*1e5a0*/  ISETP.GE.AND P4, PT, R213, UR4, PT ;  /* 0x00000004d5007c0c */ /* 0x000fe2000bf86270 */
[----:B------:R-:W-:Y:S01]  /*1e5b0*/  IMAD.WIDE.U32 R2, R6, UR6, R2 ;  /* 0x0000000606027c25 */ /* 0x000fe2000f8e0002 */
[----:B------:R-:W-:Y:S01]  /*1e5c0*/  ISETP.GE.AND P5, PT, R227, UR4, PT ;  /* 0x00000004e3007c0c */ /* 0x000fe2000bfa6270 */
[----:B------:R-:W-:Y:S01]  /*1e5d0*/  ULDC.64 UR6, c[0x0][0xa80] ;  /* 0x0002a00000067ab9 */ /* 0x000fe20000000a00 */
[----:B------:R-:W-:Y:S01]  /*1e5e0*/  ISETP.GE.AND P6, PT, R226, UR4, PT ;  /* 0x00000004e2007c0c */ /* 0x000fe2000bfc6270 */
[----:B------:R-:W-:Y:S01]  /*1e5f0*/  IMAD.IADD R3, R3, 0x1, R9 ;  /* 0x0000000103037824 */ /* 0x000fe200078e0209 */
[----:B------:R-:W-:Y:S01]  /*1e600*/  LEA R8, P2, R2, UR6, 0x1 ;  /* 0x0000000602087c11 */ /* 0x000fe2000f8408ff */
[----:B------:R-:W-:-:S03]  /*1e610*/  ULDC.64 UR8, c[0x0][0x208] ;  /* 0x0000820000087ab9 */ /* 0x000fc60000000a00 */
[----:B------:R-:W-:-:S05]  /*1e620*/  LEA.HI.X R9, R2, UR7, R3, 0x1, P2 ;  /* 0x0000000702097c11 */ /* 0x000fca00090f0c03 */
[----:B------:R2:W-:Y:S04]  /*1e630*/  @!P3 STG.E.128 desc[UR8][R8.64], RZ ;  /* 0x000000ff0800b986 */ /* 0x0005e8000c101d08 */
[----:B------:R2:W-:Y:S04]  /*1e640*/  @!P4 STG.E.128 desc[UR8][R8.64+0x80], RZ ;  /* 0x000080ff0800c986 */ /* 0x0005e8000c101d08 */
[----:B------:R2:W-:Y:S04]  /*1e650*/  @!P5 STG.E.128 desc[UR8][R8.64+0x100], RZ ;  /* 0x000100ff0800d986 */ /* 0x0005e8000c101d08 */
[----:B------:R2:W-:Y:S02]  /*1e660*/  @!P6 STG.E.128 desc[UR8][R8.64+0x180], RZ ;  /* 0x000180ff0800e986 */ /* 0x0005e4000c101d08 */
.L_x_677:
[----:B------:R-:W-:Y:S05]  /*1e670*/  BSYNC B1 ;  /* 0x0000000000017941 */ /* 0x000fea0003800000 */
.L_x_676:
[----:B------:R-:W3:Y:S01]  /*1e680*/  LDL R0, [R1+0x7c] ;  /* 0x00007c0001007983 */ /* 0x000ee20000100800 */
[----:B------:R-:W-:Y:S01]  /*1e690*/  BSSY B1, `(.L_x_678) ;  /* 0x0000019000017945 */ /* 0x000fe20003800000 */
[----:B---3--:R-:W-:-:S03]  /*1e6a0*/  ISETP.GE.AND P2, PT, R0, R11, PT ;  /* 0x0000000b0000720c */ /* 0x008fc60003f46270 */
[----:B------:R-:W-:Y:S10]  /*1e6b0*/  @P1 BRA `(.L_x_679) ;  /* 0x0000000000581947 */ /* 0x000ff40003800000 */
[----:B--2---:R-:W-:Y:S01]  /*1e6c0*/  IADD3 R9, P1, R6, 0x20, RZ ;  /* 0x0000002006097810 */ /* 0x004fe20007f3e0ff */
[----:B------:R-:W-:Y:S01]  /*1e6d0*/  ULDC.64 UR6, c[0x0][0xad8] ;  /* 0x0002b60000067ab9 */ /* 0x000fe20000000a00 */
[----:B------:R-:W-:Y:S01]  /*1e6e0*/  MOV R3, R13 ;  /* 0x0000000d00037202 */ /* 0x000fe20000000f00 */
[----:B------:R-:W-:Y:S01]  /*1e6f0*/  IMAD.MOV.U32 R2, RZ, RZ, R4 ;  /* 0x000000ffff027224 */ /* 0x000fe200078e0004 */
[----:B------:R-:W-:Y:S01]  /*1e700*/  IADD3.X R0, RZ, R7, RZ, P1, !PT ;  /* 0x00000007ff007210 */ /* 0x000fe20000ffe4ff */
[----:B------:R-:W-:Y:S01]  /*1e710*/  ULDC UR4, c[0x0][0xa8c] ;  /* 0x0002a30000047ab9 */ /* 0x000fe20000000800 */
[----:B------:R-:W-:Y:S01]  /*1e720*/  ULDC.64 UR8, c[0x0][0x208] ;  /* 0x0000820000087ab9 */ /* 0x000fe20000000a00 */
[----:B------:R-:W-:Y:S01]  /*1e730*/  IMAD.WIDE.U32 R2, R9, UR6, R2 ;  /* 0x0000000609027c25 */ /* 0x000fe2000f8e0002 */
[----:B------:R-:W-:Y:S02]  /*1e740*/  ISETP.GE.AND P3, PT, R212, UR4, PT ;  /* 0x00000004d4007c0c */ /* 0x000fe4000bf66270 */
[----:B------:R-:W-:Y:S01]  /*1e750*/  ISETP.GE.AND P4, PT, R213, UR4, PT ;  /* 0x00000004d5007c0c */ /* 0x000fe2000bf86270 */
[----:B------:R-:W-:Y:S01]  /*1e760*/  IMAD R0, R0, UR6, RZ ;  /* 0x0000000600007c24 */ /* 0x000fe2000f8e02ff */
[----:B------:R-:W-:-:S02]  /*1e770*/  ISETP.GE.AND P5, PT, R227, UR4, PT ;  /* 0x00000004e3007c0c */ /* 0x000fc4000bfa6270 */
        /* <DEDUP_REMOVED lines=10> */
.L_x_679:
[----:B------:R-:W-:Y:S05]  /*1e820*/  BSYNC B1 ;  /* 0x0000000000017941 */ /* 0x000fea0003800000 */
.L_x_678:
[----:B------:R-:W-:Y:S04]  /*1e830*/  BSSY B1, `(.L_x_680) ;  /* 0x0000018000017945 */ /* 0x000fe80003800000 */
[----:B------:R-:W-:Y:S05]  /*1e840*/  @P0 BRA `(.L_x_681) ;  /* 0x0000000000580947 */ /* 0x000fea0003800000 */
[----:B--23--:R-:W-:Y:S01]  /*1e850*/  IADD3 R9, P0, R6, 0x40, RZ ;  /* 0x0000004006097810 */ /* 0x00cfe20007f1e0ff */
        /* <DEDUP_REMOVED lines=21> */
.L_x_681:
[----:B------:R-:W-:Y:S05]  /*1e9b0*/  BSYNC B1 ;  /* 0x0000000000017941 */ /* 0x000fea0003800000 */
.L_x_680:
[----:B------:R-:W-:Y:S05]  /*1e9c0*/  @P2 BRA `(.L_x_672) ;  /* 0x0000000000582947 */ /* 0x000fea0003800000 */
[----:B------:R-:W-:Y:S01]  /*1e9d0*/  IADD3 R5, P0, R6, 0x60, RZ ;  /* 0x0000006006057810 */ /* 0x000fe20007f1e0ff */
        /* <DEDUP_REMOVED lines=21> */
.L_x_672:
[----:B------:R-:W-:Y:S05]  /*1eb30*/  BSYNC B0 ;  /* 0x0000000000007941 */ /* 0x000fea0003800000 */
.L_x_663:
[----:B------:R-:W-:Y:S02]  /*1eb40*/  ULDC UR4, c[0x0][0xc14] ;  /* 0x0003050000047ab9 */ /* 0x000fe40000000800 */
[----:B-1----:R-:W-:-:S13]  /*1eb50*/  ISETP.GE.AND P0, PT, R151, UR4, PT ;  /* 0x0000000497007c0c */ /* 0x002fda000bf06270 */
[----:B------:R-:W-:Y:S05]  /*1eb60*/  @!P0 BRA `(.L_x_682) ;  /* 0xfffffe2400888947 */ /* 0x000fea000383ffff */
[----:B------:R-:W-:Y:S05]  /*1eb70*/  BRA `(.L_x_451) ;  /* 0x0000006000cc7947 */ /* 0x000fea0003800000 */
.L_x_449:
[----:B------:R-:W-:-:S08]  /*1eb80*/  NOP ;  /* 0x0000000000007918 */ /* 0x000fd00000000000 */
[----:B0-----:R-:W0:-:S00]  /*1eb90*/  USETMAXREG.DEALLOC.CTAPOOL 0x18 ;  /* 0x00000018000079c8 */ /* 0x001e0000080e0500 */
[----:B0-----:R-:W-:-:S06]  /*1eba0*/  LOP3.LUT R0, R0, 0x3, RZ, 0xc0, !PT ;  /* 0x0000000300007812 */ /* 0x001fcc00078ec0ff */
[----:B------:R-:W0:Y:S02]  /*1ebb0*/  SHFL.IDX PT, R0, R0, RZ, 0x1f ;  /* 0x00001fff00007589 */ /* 0x000e2400000e0000 */
[----:B0-----:R-:W-:-:S13]  /*1ebc0*/  ISETP.NE.AND P0, PT, R0, RZ, PT ;  /* 0x000000ff0000720c */ /* 0x001fda0003f05270 */
[----:B------:R-:W-:Y:S05]  /*1ebd0*/  @P0 BRA `(.L_x_451) ;  /* 0x0000006000b40947 */ /* 0x000fea0003800000 */
[----:B------:R-:W-:Y:S01]  /*1ebe0*/  LOP3.LUT R8, R3, 0x1f, RZ, 0xc0, !PT ;  /* 0x0000001f03087812 */ /* 0x000fe200078ec0ff */
[----:B------:R-:W-:Y:S01]  /*1ebf0*/  ULDC UR5, c[0x0][0xc14] ;  /* 0x0003050000057ab9 */ /* 0x000fe20000000800 */
[----:B------:R-:W-:Y:S01]  /*1ec00*/  LOP3.LUT R4, R4, 0xffffffdf, RZ, 0xc0, !PT ;  /* 0xffffffdf04047812 */ /* 0x000fe200078ec0ff */
[----:B------:R-:W-:Y:S01]  /*1ec10*/  ULDC.64 UR6, c[0x0][0x208] ;  /* 0x0000820000067ab9 */ /* 0x000fe20000000a00 */
[----:B------:R-:W-:Y:S01]  /*1ec20*/  ISETP.NE.AND P0, PT, R8, 0x1f, PT ;  /* 0x0000001f0800780c */ /* 0x000fe20003f05270 */
[----:B------:R-:W-:Y:S01]  /*1ec30*/  ULDC UR4, c[0x0][0xc10] ;  /* 0x0003040000047ab9 */ /* 0x000fe20000000800 */
[----:B------:R-:W-:-:S11]  /*1ec40*/  MOV R0, RZ ;  /* 0x000000ff00007202 */ /* 0x000fd60000000f00 */
        /* <DEDUP_REMOVED lines=9> */
[----:B------:R-:W-:Y:S02]  /*1ece0*/  LOP3.LUT R4, R4, 0xfffffffe, RZ, 0xc0, !PT ;  /* 0xfffffffe04047812 */ /* 0x000fe400078ec0ff */
[----:B------:R-:W-:-:S07]  /*1ecf0*/  MOV R16, RZ ;  /* 0x000000ff00107202 */ /* 0x000fce0000000f00 */
        /* <DEDUP_REMOVED lines=9> */
[----:B------:R-:W-:Y:S02]  /*1ed90*/  ISETP.GE.U32.AND P0, PT, R8, 0x4, PT ;  /* 0x000000040800780c */ /* 0x000fe40003f06070 */
[----:B------:R-:W-:-:S05]  /*1eda0*/  IADD3 R6, R5, R6, RZ ;  /* 0x0000000605067210 */ /* 0x000fca0007ffe0ff */
[----:B------:R-:W1:Y:S06]  /*1edb0*/  SHFL.UP PT, R7, R6, 0x4, RZ ;  /* 0x0480000006077989 */ /* 0x000e6c00000e00ff */
        /* <DEDUP_REMOVED lines=16> */
[----:B-1----:R-:W-:-:S05]  /*1eec0*/  IMAD R5, R5, UR4, RZ ;  /* 0x0000000405057c24 */ /* 0x002fca000f8e02ff */
[----:B0-----:R-:W-:Y:S02]  /*1eed0*/  ISETP.GT.AND P0, PT, R5, UR6, PT ;  /* 0x0000000605007c0c */ /* 0x001fe4000bf04270 */
[----:B------:R-:W-:-:S11]  /*1eee0*/  MOV R6, R5 ;  /* 0x0000000500067202 */ /* 0x000fd60000000f00 */
[----:B------:R-:W-:Y:S05]  /*1eef0*/  @P0 BRA `(.L_x_683) ;  /* 0x0000000000c40947 */ /* 0x000fea0003800000 */
[----:B------:R-:W-:Y:S01]  /*1ef00*/  IMAD.MOV.U32 R5, RZ, RZ, R6 ;  /* 0x000000ffff057224 */ /* 0x000fe200078e0006 */
[----:B------:R-:W-:Y:S01]  /*1ef10*/  MOV R19, RZ ;  /* 0x000000ff00137202 */ /* 0x000fe20000000f00 */
[----:B------:R-:W-:Y:S01]  /*1ef20*/  ULDC UR5, c[0x0][0xc14] ;  /* 0x0003050000057ab9 */ /* 0x000fe20000000800 */
[----:B------:R-:W-:Y:S01]  /*1ef30*/  ULDC UR7, c[0x0][0xc14] ;  /* 0x0003050000077ab9 */ /* 0x000fe20000000800 */
[----:B------:R-:W-:-:S05]  /*1ef40*/  ULDC UR4, c[0x0][0xc10] ;  /* 0x0003040000047ab9 */ /* 0x000fca0000000800 */
.L_x_687:
[----:B------:R-:W-:Y:S01]  /*1ef50*/  VIADD R0, R19, 0x1f ;  /* 0x0000001f13007836 */ /* 0x000fe20000000000 */
[----:B------:R-:W-:-:S04]  /*1ef60*/  MOV R19, UR7 ;  /* 0x0000000700137c02 */ /* 0x000fc80008000f00 */
        /* <DEDUP_REMOVED lines=15> */
.L_x_686:
[----:B------:R-:W-:Y:S05]  /*1f060*/  BSYNC B0 ;  /* 0x0000000000007941 */ /* 0x000fea0003800000 */
.L_x_685:
[----:B0----5:R-:W0:Y:S01]  /*1f070*/  SHFL.UP PT, R2, R0, 0x1, RZ ;  /* 0x0420000000027989 */ /* 0x021e2200000e00ff */
[C---:B------:R-:W-:Y:S02]  /*1f080*/  ISETP.NE.AND P0, PT, R8.reuse, RZ, PT ;  /* 0x000000ff0800720c */ /* 0x040fe40003f05270 */
[----:B------:R-:W-:Y:S02]  /*1f090*/  ISETP.GE.U32.AND P1, PT, R8, 0x2, PT ;  /* 0x000000020800780c */ /* 0x000fe40003f26070 */
        /* <DEDUP_REMOVED lines=8> */
[----:B0-----:R-:W-:Y:S02]  /*1f120*/  SEL R7, R6, RZ, P0 ;  /* 0x000000ff06077207 */ /* 0x001fe40000000000 */
[----:B------:R-:W-:Y:S02]  /*1f130*/  ISETP.GE.U32.AND P0, PT, R8, 0x10, PT ;  /* 0x000000100800780c */ /* 0x000fe40003f06070 */
[----:B------:R-:W-:-:S05]  /*1f140*/  IADD3 R7, R2, R7, RZ ;  /* 0x0000000702077210 */ /* 0x000fca0007ffe0ff */
[----:B------:R-:W0:Y:S02]  /*1f150*/  SHFL.UP PT, R6, R7, 0x8, RZ ;  /* 0x0500000007067989 */ /* 0x000e2400000e00ff */
[----:B0-----:R-:W-:-:S05]  /*1f160*/  SEL R6, R6, RZ, P1 ;  /* 0x000000ff06067207 */ /* 0x001fca0000800000 */
[----:B------:R-:W-:-:S05]  /*1f170*/  IMAD.IADD R6, R7, 0x1, R6 ;  /* 0x0000000107067824 */ /* 0x000fca00078e0206 */
[----:B------:R-:W0:Y:S02]  /*1f180*/  SHFL.UP PT, R8, R6, 0x10, RZ ;  /* 0x0600000006087989 */ /* 0x000e2400000e00ff */
[----:B0-----:R-:W-:-:S04]  /*1f190*/  SEL R9, R8, RZ, P0 ;  /* 0x000000ff08097207 */ /* 0x001fc80000000000 */
[----:B------:R-:W-:-:S05]  /*1f1a0*/  IADD3 R9, R6, R9, RZ ;  /* 0x0000000906097210 */ /* 0x000fca0007ffe0ff */
[----:B------:R-:W0:Y:S02]  /*1f1b0*/  SHFL.IDX PT, R3, R9, 0x1f, 0x1f ;  /* 0x03e01f0009037f89 */ /* 0x000e2400000e0000 */
[----:B0-----:R-:W-:-:S04]  /*1f1c0*/  IMAD R6, R3, UR4, RZ ;  /* 0x0000000403067c24 */ /* 0x001fc8000f8e02ff */
[----:B------:R-:W-:-:S05]  /*1f1d0*/  IMAD.IADD R5, R6, 0x1, R5 ;  /* 0x0000000106057824 */ /* 0x000fca00078e0205 */
[----:B------:R-:W-:-:S13]  /*1f1e0*/  ISETP.GT.AND P0, PT, R5, UR6, PT ;  /* 0x0000000605007c0c */ /* 0x000fda000bf04270 */
[----:B------:R-:W-:Y:S05]  /*1f1f0*/  @!P0 BRA `(.L_x_687) ;  /* 0xfffffffc00548947 */ /* 0x000fea000383ffff */
[----:B------:R-:W-:-:S07]  /*1f200*/  MOV R2, R9 ;  /* 0x0000000900027202 */ /* 0x000fce0000000f00 */
.L_x_683:
        /* <DEDUP_REMOVED lines=14> */
[----:B------:R-:W-:-:S05]  /*1f2f0*/  IADD3 R9, R5, -0x1, RZ ;  /* 0xffffffff05097810 */ /* 0x000fca0007ffe0ff */
[----:B------:R0:W1:Y:S02]  /*1f300*/  SHFL.IDX PT, R16, R2, R9, 0x1f ;  /* 0x00001f0902107589 */ /* 0x00006400000e0000 */
.L_x_688:
[----:B-1----:R-:W-:Y:S01]  /*1f310*/  IMAD R16, R16, UR4, R7 ;  /* 0x0000000410107c24 */ /* 0x002fe2000f8e0207 */
[----:B------:R-:W-:Y:S01]  /*1f320*/  IADD3 R19, R5, R19, RZ ;  /* 0x0000001305137210 */ /* 0x000fe20007ffe0ff */
[----:B------:R-:W-:Y:S02]  /*1f330*/  IMAD R7, R11, R6, RZ ;  /* 0x000000060b077224 */ /* 0x000fe400078e02ff */
[----:B0-----:R-:W-:Y:S01]  /*1f340*/  IMAD.MOV.U32 R2, RZ, RZ, RZ ;  /* 0x000000ffff027224 */ /* 0x001fe200078e00ff */
[----:B------:R-:W-:-:S03]  /*1f350*/  IADD3 R17, -R16, UR6, RZ ;  /* 0x0000000610117c10 */ /* 0x000fc6000fffe1ff */
[----:B------:R-:W-:Y:S01]  /*1f360*/  IMAD.HI.U32 R2, R3, R7, R2 ;  /* 0x0000000703027227 */ /* 0x000fe200078e0002 */
[----:B------:R-:W-:Y:S02]  /*1f370*/  IABS R7, R0 ;  /* 0x0000000000077213 */ /* 0x000fe40000000000 */
[----:B------:R-:W-:Y:S02]  /*1f380*/  IABS R3, R17 ;  /* 0x0000001100037213 */ /* 0x000fe40000000000 */
[----:B------:R-:W-:-:S03]  /*1f390*/  IADD3 R7, RZ, -R7, RZ ;  /* 0x80000007ff077210 */ /* 0x000fc60007ffe0ff */
[----:B------:R-:W-:-:S04]  /*1f3a0*/  IMAD.HI.U32 R2, R2, R3, RZ ;  /* 0x0000000302027227 */ /* 0x000fc800078e00ff */
[----:B------:R-:W-:-:S05]  /*1f3b0*/  IMAD R3, R2, R7, R3 ;  /* 0x0000000702037224 */ /* 0x000fca00078e0203 */
[----:B------:R-:W-:-:S13]  /*1f3c0*/  ISETP.GT.U32.AND P0, PT, R6, R3, PT ;  /* 0x000000030600720c */ /* 0x000fda0003f04070 */
[----:B------:R-:W-:Y:S01]  /*1f3d0*/  @!P0 IADD3 R3, R3, -R6, RZ ;  /* 0x8000000603038210 */ /* 0x000fe20007ffe0ff */
[----:B------:R-:W-:-:S03]  /*1f3e0*/  @!P0 VIADD R2, R2, 0x1 ;  /* 0x0000000102028836 */ /* 0x000fc60000000000 */
[----:B------:R-:W-:Y:S02]  /*1f3f0*/  ISETP.GE.U32.AND P0, PT, R3, R6, PT ;  /* 0x000000060300720c */ /* 0x000fe40003f06070 */
[----:B------:R-:W-:-:S11]  /*1f400*/  LOP3.LUT R3, R17, R0, RZ, 0x3c, !PT ;  /* 0x0000000011037212 */ /* 0x000fd600078e3cff */
[----:B------:R-:W-:Y:S01]  /*1f410*/  @P0 VIADD R2, R2, 0x1 ;  /* 0x0000000102020836 */ /* 0x000fe20000000000 */
[----:B------:R-:W-:-:S13]  /*1f420*/  ISETP.GE.AND P0, PT, R3, RZ, PT ;  /* 0x000000ff0300720c */ /* 0x000fda0003f06270 */
[----:B------:R-:W-:Y:S02]  /*1f430*/  @!P0 IADD3 R2, -R2, RZ, RZ ;  /* 0x000000ff02028210 */ /* 0x000fe40007ffe1ff */
[----:B------:R-:W-:-:S13]  /*1f440*/  ISETP.NE.AND P0, PT, R0, RZ, PT ;  /* 0x000000ff0000720c */ /* 0x000fda0003f05270 */
[----:B------:R-:W-:-:S05]  /*1f450*/  @!P0 LOP3.LUT R2, RZ, R0, RZ, 0x33, !PT ;  /* 0x00000000ff028212 */ /* 0x000fca00078e33ff */
[--C-:B------:R-:W-:Y:S02]  /*1f460*/  IMAD.MOV R3, RZ, RZ, -R2.reuse ;  /* 0x000000ffff037224 */ /* 0x100fe400078e0a02 */
[----:B------:R-:W-:Y:S02]  /*1f470*/  IMAD.MOV.U32 R18, RZ, RZ, R2 ;  /* 0x000000ffff127224 */ /* 0x000fe400078e0002 */
[----:B------:R-:W-:Y:S01]  /*1f480*/  IMAD R17, R0, R3, R17 ;  /* 0x0000000300117224 */ /* 0x000fe200078e0211 */
[----:B------:R-:W-:Y:S06]  /*1f490*/  BRA `(.L_x_689) ;  /* 0x00000000000c7947 */ /* 0x000fec0003800000 */
.L_x_684:
[----:B------:R-:W-:Y:S01]  /*1f4a0*/  MOV R17, RZ ;  /* 0x000000ff00117202 */ /* 0x000fe20000000f00 */
[----:B------:R-:W-:Y:S01]  /*1f4b0*/  IMAD.U32 R16, RZ, RZ, UR6 ;  /* 0x00000006ff107e24 */ /* 0x000fe2000f8e00ff */
[----:B------:R-:W-:-:S07]  /*1f4c0*/  MOV R18, RZ ;  /* 0x000000ff00127202 */ /* 0x000fce0000000f00 */
.L_x_689:
        /* <DEDUP_REMOVED lines=14> */
[----:B0-----:R-:W-:Y:S01]  /*1f5b0*/  MOV R0, 0x1 ;  /* 0x0000000100007802 */ /* 0x001fe20000000f00 */
[----:B------:R0:W-:Y:S01]  /*1f5c0*/  STL [R1], RZ ;  /* 0x000000ff01007387 */ /* 0x0001e20000100800 */
[----:B------:R-:W-:Y:S01]  /*1f5d0*/  ULDC.64 UR38, c[0x0][0x198] ;  /* 0x0000660000267ab9 */ /* 0x000fe20000000a00 */
[----:B------:R-:W-:Y:S02]  /*1f5e0*/  ULDC UR36, c[0x0][0xc] ;  /* 0x0000030000247ab9 */ /* 0x000fe40000000800 */
[----:B------:R0:W-:Y:S04]  /*1f5f0*/  STL [R1+0x8], R0 ;  /* 0x0000080001007387 */ /* 0x0001e80000100800 */
[----:B------:R0:W-:Y:S04]  /*1f600*/  STL [R1+0x10], RZ ;  /* 0x000010ff01007387 */ /* 0x0001e80000100800 */
[----:B------:R0:W-:Y:S04]  /*1f610*/  STL [R1+0x14], R0 ;  /* 0x0000140001007387 */ /* 0x0001e80000100800 */
[----:B------:R0:W-:Y:S02]  /*1f620*/  STL [R1+0x30], RZ ;  /* 0x000030ff01007387 */ /* 0x0001e40000100800 */
.L_x_775:
[----:B-12---:R-:W1:Y:S01]  /*1f630*/  LDC.64 R2, c[0x0][0xc60] ;  /* 0x00031800ff027b82 */ /* 0x006e620000000a00 */
[----:B------:R-:W-:Y:S01]  /*1f640*/  ULDC.64 UR4, c[0x0][0x208] ;  /* 0x0000820000047ab9 */ /* 0x000fe20000000a00 */
[----:B-1----:R-:W-:-:S05]  /*1f650*/  IMAD.WIDE R2, R19, 0x4, R2 ;  /* 0x0000000413027825 */ /* 0x002fca00078e0202 */
[----:B------:R-:W0:Y:S01]  /*1f660*/  LDG.E R11, desc[UR4][R2.64] ;  /* 0x00000004020b7981 */ /* 0x000e22000c1e1900 */
[----:B------:R-:W-:Y:S05]  /*1f670*/  YIELD ;  /* 0x0000000000007946 */ /* 0x000fea0003800000 */
[----:B------:R-:W-:Y:S01]  /*1f680*/  ULDC.64 UR4, c[0x0][0xa28] ;  /* 0x00028a0000047ab9 */ /* 0x000fe20000000a00 */
[----:B------:R-:W-:Y:S01]  /*1f690*/  IMAD.MOV.U32 R6, RZ, RZ, RZ ;  /* 0x000000ffff067224 */ /* 0x000fe200078e00ff */
[----:B------:R-:W-:Y:S01]  /*1f6a0*/  ISETP.NE.U32.AND P0, PT, RZ, UR4, PT ;  /* 0x00000004ff007c0c */ /* 0x000fe2000bf05070 */
[----:B------:R-:W-:Y:S01]  /*1f6b0*/  ULDC.64 UR8, c[0x0][0x208] ;  /* 0x0000820000087ab9 */ /* 0x000fe20000000a00 */
[----:B------:R-:W-:Y:S01]  /*1f6c0*/  MOV R4, RZ ;  /* 0x000000ff00047202 */ /* 0x000fe20000000f00 */
[----:B------:R-:W-:Y:S01]  /*1f6d0*/  ULDC.64 UR6, c[0x0][0xa10] ;  /* 0x0002840000067ab9 */ /* 0x000fe20000000a00 */
[----:B------:R-:W-:-:S02]  /*1f6e0*/  ISETP.NE.AND.EX P0, PT, RZ, UR5, PT, P0 ;  /* 0x00000005ff007c0c */ /* 0x000fc4000bf05300 */
[----:B0-----:R-:W-:Y:S01]  /*1f6f0*/  SHF.R.S32.HI R0, RZ, 0x1f, R11 ;  /* 0x0000001fff007819 */ /* 0x001fe2000001140b */
[----:B------:R-:W-:Y:S10]  /*1f700*/  STL [R1+0x20], R11 ;  /* 0x0000200b01007387 */ /* 0x000ff40000100800 */
[----:B------:R-:W-:-:S04]  /*1f710*/  @P0 LEA R2, P1, R11, UR4, 0x2 ;  /* 0x000000040b020c11 */ /* 0x000fc8000f8210ff */
        /* <DEDUP_REMOVED lines=9> */
[----:B------:R-:W-:Y:S02]  /*1f7b0*/  ISETP.NE.U32.AND P1, PT, RZ, UR4, PT ;  /* 0x00000004ff007c0c */ /* 0x000fe4000bf25070 */
[C---:B------:R-:W-:Y:S02]  /*1f7c0*/  SHF.L.U64.HI R0, R11.reuse, 0x2, R0 ;  /* 0x000000020b007819 */ /* 0x040fe40000010200 */
[----:B------:R-:W-:Y:S02]  /*1f7d0*/  ISETP.NE.AND.EX P1, PT, RZ, UR5, PT, P1 ;  /* 0x00000005ff007c0c */ /* 0x000fe4000bf25310 */
[----:B------:R-:W-:Y:S01]  /*1f7e0*/  MOV R10, RZ ;  /* 0x000000ff000a7202 */ /* 0x000fe20000000f00 */
[----:B--2---:R0:W-:Y:S02]  /*1f7f0*/  STL [R1+0x38], R4 ;  /* 0x0000380401007387 */ /* 0x0041e40000100800 */
[----:B0-----:R-:W-:-:S08]  /*1f800*/  IMAD.SHL.U32 R4, R11, 0x4, RZ ;  /* 0x000000040b047824 */ /* 0x001fd000078e00ff */
[----:B------:R-:W-:Y:S01]  /*1f810*/  @P1 IADD3 R8, P0, R4, UR4, RZ ;  /* 0x0000000404081c10 */ /* 0x000fe2000ff1e0ff */
[----:B------:R0:W-:Y:S03]  /*1f820*/  STL [R1+0x28], R4 ;  /* 0x0000280401007387 */ /* 0x0001e60000100800 */
[----:B------:R-:W-:Y:S01]  /*1f830*/  @P1 IADD3.X R9, R0, UR5, RZ, P0, !PT ;  /* 0x0000000500091c10 */ /* 0x000fe200087fe4ff */
[----:B------:R-:W-:Y:S01]  /*1f840*/  ULDC.64 UR4, c[0x0][0xa08] ;  /* 0x0002820000047ab9 */ /* 0x000fe20000000a00 */
[----:B------:R1:W-:Y:S01]  /*1f850*/  STL [R1+0x2c], R0 ;  /* 0x00002c0001007387 */ /* 0x0003e20000100800 */
[----:B------:R-:W-:Y:S02]  /*1f860*/  IADD3 R2, P0, R4, UR4, RZ ;  /* 0x0000000404027c10 */ /* 0x000fe4000ff1e0ff */
[----:B------:R-:W-:Y:S02]  /*1f870*/  ISETP.NE.U32.AND P2, PT, RZ, UR4, PT ;  /* 0x00000004ff007c0c */ /* 0x000fe4000bf45070 */
[----:B------:R-:W-:-:S02]  /*1f880*/  IADD3.X R3, R0, UR5, RZ, P0, !PT ;  /* 0x0000000500037c10 */ /* 0x000fc400087fe4ff */
[----:B------:R-:W-:Y:S01]  /*1f890*/  ISETP.NE.AND.EX P2, PT, RZ, UR5, PT, P2 ;  /* 0x00000005ff007c0c */ /* 0x000fe2000bf45320 */
[----:B------:R-:W-:Y:S01]  /*1f8a0*/  ULDC.64 UR4, c[0x0][0x3f8] ;  /* 0x0000fe0000047ab9 */ /* 0x000fe20000000a00 */
[----:B0-----:R-:W-:Y:S01]  /*1f8b0*/  IADD3 R4, P0, R4, UR6, RZ ;  /* 0x0000000604047c10 */ /* 0x001fe2000ff1e0ff */
[----:B------:R-:W-:-:S03]  /*1f8c0*/  UISETP.NE.U32.AND UP0, UPT, UR4, URZ, UPT ;  /* 0x0000003f0400728c */ /* 0x000fc6000bf05070 */
[----:B------:R-:W-:Y:S01]  /*1f8d0*/  ULDC UR4, c[0x0][0x404] ;  /* 0x0001010000047ab9 */ /* 0x000fe20000000800 */
[----:B------:R-:W-:Y:S01]  /*1f8e0*/  UISETP.NE.AND.EX UP0, UPT, UR5, URZ, UPT, UP0 ;  /* 0x0000003f0500728c */ /* 0x000fe2000bf05300 */
[----:B------:R-:W-:Y:S02]  /*1f8f0*/  IADD3.X R5, R0, UR7, RZ, P0, !PT ;  /* 0x0000000700057c10 */ /* 0x000fe400087fe4ff */
[----:B------:R-:W-:Y:S01]  /*1f900*/  ULDC UR5, c[0x0][0x2e0] ;  /* 0x0000b80000057ab9 */ /* 0x000fe20000000800 */
[----:B------:R-:W-:Y:S02]  /*1f910*/  USEL UR4, UR4, 0x1, UP0 ;  /* 0x0000000104047887 */ /* 0x000fe40008000000 */
[----:B------:R0:W5:Y:S02]  /*1f920*/  @P2 LDG.E R10, desc[UR8][R2.64] ;  /* 0x00000008020a2981 */ /* 0x000164000c1e1900 */
[----:B------:R-:W-:Y:S01]  /*1f930*/  UIMAD UR4, UR4, UR5, URZ ;  /* 0x00000005040472a4 */ /* 0x000fe2000f8e023f */
[----:B------:R-:W-:-:S05]  /*1f940*/  ISETP.NE.U32.AND P0, PT, RZ, UR6, PT ;  /* 0x00000006ff007c0c */ /* 0x000fca000bf05070 */
[----:B------:R-:W-:Y:S01]  /*1f950*/  IMAD.U32 R7, RZ, RZ, UR4 ;  /* 0x00000004ff077e24 */ /* 0x000fe2000f8e00ff */
[----:B------:R-:W-:Y:S01]  /*1f960*/  ULDC UR4, c[0x0][0x338] ;  /* 0x0000ce0000047ab9 */ /* 0x000fe20000000800 */
[----:B------:R-:W-:Y:S02]  /*1f970*/  ISETP.NE.AND.EX P0, PT, RZ, UR7, PT, P0 ;  /* 0x00000007ff007c0c */ /* 0x000fe4000bf05300 */
[----:B-1----:R-:W-:Y:S02]  /*1f980*/  MOV R0, UR4 ;  /* 0x0000000400007c02 */ /* 0x002fe40008000f00 */
[----:B------:R0:W5:Y:S01]  /*1f990*/  @P1 LDG.E R7, desc[UR8][R8.64] ;  /* 0x0000000808071981 */ /* 0x000162000c1e1900 */
[----:B------:R-:W-:Y:S08]  /*1f9a0*/  @P1 BRA `(.L_x_691) ;  /* 0x0000000000141947 */ /* 0x000ff00003800000 */
[----:B------:R-:W-:Y:S05]  /*1f9b0*/  @!P2 BRA `(.L_x_691) ;  /* 0x000000000010a947 */ /* 0x000fea0003800000 */
[----:B------:R-:W-:Y:S02]  /*1f9c0*/  ULDC.64 UR4, c[0x0][0x208] ;  /* 0x0000820000047ab9 */ /* 0x000fe40000000a00 */
[----:B-----5:R-:W2:Y:S04]  /*1f9d0*/  LDG.E R7, desc[UR4][R2.64] ;  /* 0x0000000402077981 */ /* 0x020ea8000c1e1900 */
[----:B0-----:R-:W2:Y:S02]  /*1f9e0*/  LDG.E R2, desc[UR4][R2.64+0x4] ;  /* 0x0000040402027981 */ /* 0x001ea4000c1e1900 */
[----:B--2---:R-:W-:-:S07]  /*1f9f0*/  IMAD.IADD R7, R2, 0x1, -R7 ;  /* 0x0000000102077824 */ /* 0x004fce00078e0a07 */
.L_x_691:
[----:B------:R-:W-:Y:S02]  /*1fa00*/  ULDC.64 UR4, c[0x0][0x208] ;  /* 0x0000820000047ab9 */ /* 0x000fe40000000a00 */
[----:B0-----:R-:W2:Y:S04]  /*1fa10*/  @P0 LDG.E R2, desc[UR4][R4.64] ;  /* 0x0000000404020981 */ /* 0x001ea8000c1e1900 */
[----:B------:R-:W2:Y:S01]  /*1fa20*/  @P0 LDG.E R3, desc[UR4][R4.64+0x4] ;  /* 0x0000040404030981 */ /* 0x000ea2000c1e1900 */
[----:B-----5:R-:W-:Y:S01]  /*1fa30*/  IMAD.IADD R7, R7, 0x1, -R6 ;  /* 0x0000000107077824 */ /* 0x020fe200078e0a06 */
[----:B------:R-:W-:Y:S01]  /*1fa40*/  BSSY B0, `(.L_x_692) ;  /* 0x0000108000007945 */ /* 0x000fe20003800000 */
[----:B------:R-:W-:Y:S02]  /*1fa50*/  PLOP3.LUT P2, PT, PT, PT, PT, 0x80, 0x0 ;  /* 0x000000000000781c */ /* 0x000fe40003f4f070 */
[----:B--2---:R-:W-:-:S04]  /*1fa60*/  @P0 IADD3 R0, -R2, R3, RZ ;  /* 0x0000000302000210 */ /* 0x004fc80007ffe1ff */
[----:B------:R-:W-:-:S05]  /*1fa70*/  IADD3 R8, R7, R0, RZ ;  /* 0x0000000007087210 */ /* 0x000fca0007ffe0ff */
[----:B------:R-:W-:Y:S01]  /*1fa80*/  VIADD R2, R8, 0x4f ;  /* 0x0000004f08027836 */ /* 0x000fe20000000000 */
[----:B------:R0:W-:Y:S03]  /*1fa90*/  STL [R1+0x34], R8 ;  /* 0x0000340801007387 */ /* 0x0001e60000100800 */
[----:B------:R-:W-:-:S05]  /*1faa0*/  IMAD.HI R2, R2, 0x66666667, RZ ;  /* 0x6666666702027827 */ /* 0x000fca00078e02ff */
[----:B------:R-:W-:-:S04]  /*1fab0*/  SHF.R.U32.HI R3, RZ, 0x1f, R2 ;  /* 0x0000001fff037819 */ /* 0x000fc80000011602 */
[----:B0-----:R-:W-:-:S05]  /*1fac0*/  LEA.HI.SX32 R8, R2, R3, 0x1b ;  /* 0x0000000302087211 */ /* 0x001fca00078fdaff */
[----:B------:R-:W-:Y:S01]  /*1fad0*/  IMAD R2, R8, 0x50, -R7 ;  /* 0x0000005008027824 */ /* 0x000fe200078e0a07 */
[----:B------:R-:W-:Y:S01]  /*1fae0*/  IADD3 R7, -R7, RZ, RZ ;  /* 0x000000ff07077210 */ /* 0x000fe20007ffe1ff */
[----:B------:R0:W-:Y:S03]  /*1faf0*/  STL [R1+0x24], R8 ;  /* 0x0000240801007387 */ /* 0x0001e60000100800 */
[----:B------:R-:W-:Y:S02]  /*1fb00*/  VIMNMX R0, R2, R0, PT ;  /* 0x0000000002007248 */ /* 0x000fe40003fe0100 */
[----:B------:R-:W-:-:S04]  /*1fb10*/  VIMNMX R2, RZ, R7, !PT ;  /* 0x00000007ff027248 */ /* 0x000fc80007fe0100 */
[----:B------:R-:W-:Y:S01]  /*1fb20*/  ISETP.GT.AND P1, PT, R0, R2, PT ;  /* 0x000000020000720c */ /* 0x000fe20003f24270 */
[----:B0-----:R-:W-:-:S12]  /*1fb30*/  IMAD.WIDE.U32 R8, R2, -0x33333333, RZ ;  /* 0xcccccccd02087825 */ /* 0x001fd800078e00ff */
[----:B------:R-:W-:Y:S01]  /*1fb40*/  @P1 VIADD R3, R0, 0x4f ;  /* 0x0000004f00031836 */ /* 0x000fe20000000000 */
[----:B------:R-:W-:-:S03]  /*1fb50*/  SHF.R.U32.HI R0, RZ, 0x6, R9 ;  /* 0x00000006ff007819 */ /* 0x000fc60000011609 */
[----:B------:R-:W-:Y:S01]  /*1fb60*/  @P1 IMAD.HI R3, R3, 0x66666667, RZ ;  /* 0x6666666703031827 */ /* 0x000fe200078e02ff */
[----:B------:R-:W-:-:S04]  /*1fb70*/  MOV R2, R0 ;  /* 0x0000000000027202 */ /* 0x000fc80000000f00 */
[----:B------:R-:W-:-:S04]  /*1fb80*/  @P1 SHF.R.U32.HI R7, RZ, 0x1f, R3 ;  /* 0x0000001fff071819 */ /* 0x000fc80000011603 */
[----:B------:R-:W-:Y:S01]  /*1fb90*/  @P1 LEA.HI.SX32 R2, R3, R7, 0x1b ;  /* 0x0000000703021211 */ /* 0x000fe200078fdaff */
[----:B------:R-:W-:Y:S01]  /*1fba0*/  IMAD.MOV.U32 R7, RZ, RZ, RZ ;  /* 0x000000ffff077224 */ /* 0x000fe200078e00ff */
[----:B------:R-:W-:-:S05]  /*1fbb0*/  IADD3 R3, R10, R6, RZ ;  /* 0x000000060a037210 */ /* 0x000fca0007ffe0ff */
[----:B------:R0:W-:Y:S01]  /*1fbc0*/  STL [R1+0x4], R3 ;  /* 0x0000040301007387 */ /* 0x0001e20000100800 */
[----:B------:R-:W-:-:S03]  /*1fbd0*/  ISETP.GT.AND P1, PT, R2, R0, PT ;  /* 0x000000000200720c */ /* 0x000fc60003f24270 */
[----:B------:R0:W5:Y:S10]  /*1fbe0*/  @P0 LDG.E R7, desc[UR4][R4.64] ;  /* 0x0000000404070981 */ /* 0x000174000c1e1900 */
[----:B0-----:R-:W-:Y:S05]  /*1fbf0*/  @!P1 BRA `(.L_x_693) ;  /* 0x0000000c00b09947 */ /* 0x001fea0003800000 */
[----:B------:R-:W0:Y:S01]  /*1fc00*/  LDC R3, c[0x0][0x428] ;  /* 0x00010a00ff037b82 */ /* 0x000e220000000800 */
[----:B------:R-:W-:Y:S01]  /*1fc10*/  UMOV UR4, 0xffffffff ;  /* 0xffffffff00047882 */ /* 0x000fe20000000000 */
[----:B0-----:R-:W-:Y:S01]  /*1fc20*/  ISETP.NE.AND P1, PT, R3, 0x1, PT ;  /* 0x000000010300780c */ /* 0x001fe20003f25270 */
[----:B------:R-:W-:-:S12]  /*1fc30*/  IMAD.MOV.U32 R3, RZ, RZ, R18 ;  /* 0x000000ffff037224 */ /* 0x000fd800078e0012 */
[----:B------:R-:W0:Y:S08]  /*1fc40*/  @P1 LDC R4, c[0x0][0x42c] ;  /* 0x00010b00ff041b82 */ /* 0x000e300000000800 */
[----:B------:R-:W1:Y:S01]  /*1fc50*/  @P1 LDC R5, c[0x0][0x430] ;  /* 0x00010c00ff051b82 */ /* 0x000e620000000800 */
[----:B0-----:R-:W-:-:S05]  /*1fc60*/  @P1 IMAD.HI.U32 R4, R18, R4, RZ ;  /* 0x0000000412041227 */ /* 0x001fca00078e00ff */
[----:B-1----:R-:W-:Y:S02]  /*1fc70*/  @P1 SHF.R.U32.HI R3, RZ, R5, R4 ;  /* 0x00000005ff031219 */ /* 0x002fe40000011604 */
[----:B------:R-:W-:Y:S01]  /*1fc80*/  SEL R4, R11, RZ, !P0 ;  /* 0x000000ff0b047207 */ /* 0x000fe20004000000 */
[----:B------:R-:W-:Y:S06]  /*1fc90*/  BRA.DIV UR4, `(.L_x_694) ;  /* 0x0000005a04947947 */ /* 0x000fec000b800000 */
.L_x_818:
[----:B------:R-:W-:-:S03]  /*1fca0*/  UMOV UR4, 0xffffffff ;  /* 0xffffffff00047882 */ /* 0x000fc60000000000 */
[----:B------:R-:W-:Y:S05]  /*1fcb0*/  BRA.DIV UR4, `(.L_x_695) ;  /* 0x0000005a04c07947 */ /* 0x000fea000b800000 */
[----:B------:R-:W-:-:S13]  /*1fcc0*/  ELECT P6, URZ, PT ;  /* 0x00000000003f782f */ /* 0x000fda00038c0000 */
.L_x_821:
[----:B------:R-:W2:Y:S01]  /*1fcd0*/  LDL R5, [R1+0x30] ;  /* 0x0000300001057983 */ /* 0x000ea20000100800 */
[----:B------:R-:W-:Y:S01]  /*1fce0*/  BSSY B1, `(.L_x_696) ;  /* 0x000000b000017945 */ /* 0x000fe20003800000 */
[----:B------:R-:W0:Y:S01]  /*1fcf0*/  S2R R9, SR_CgaCtaId ;  /* 0x0000000000097919 */ /* 0x000e220000008800 */
[----:B--2---:R-:W-:-:S04]  /*1fd00*/  IADD3 R5, R5, 0x1, RZ ;  /* 0x0000000105057810 */ /* 0x004fc80007ffe0ff */
[----:B------:R-:W-:-:S04]  /*1fd10*/  LEA.HI R6, R5, R5, RZ, 0x1 ;  /* 0x0000000505067211 */ /* 0x000fc800078f08ff */
[----:B------:R-:W-:-:S05]  /*1fd20*/  LOP3.LUT R6, R6, 0xfffffffe, RZ, 0xc0, !PT ;  /* 0xfffffffe06067812 */ /* 0x000fca00078ec0ff */
[----:B------:R-:W-:Y:S01]  /*1fd30*/  IMAD.IADD R5, R5, 0x1, -R6 ;  /* 0x0000000105057824 */ /* 0x000fe200078e0a06 */
[----:B------:R-:W-:-:S04]  /*1fd40*/  MOV R6, 0x400 ;  /* 0x0000040000067802 */ /* 0x000fc80000000f00 */
[----:B0-----:R-:W-:Y:S02]  /*1fd50*/  LEA R9, R9, R6, 0x18 ;  /* 0x0000000609097211 */ /* 0x001fe400078ec0ff */
[----:B------:R-:W-:-:S04]  /*1fd60*/  SHF.L.U32 R5, R5, 0x1f, RZ ;  /* 0x0000001f05057819 */ /* 0x000fc800000006ff */
[----:B------:R-:W0:Y:S02]  /*1fd70*/  SYNCS.PHASECHK.TRANS64.TRYWAIT P0, [R9+URZ+0x38820], R5 ;  /* 0x03882005090075a7 */ /* 0x000e24000800017f */
[----:B0-----:R-:W-:Y:S05]  /*1fd80*/  @!P0 BRA `(.L_x_697) ;  /* 0x0000005800ac8947 */ /* 0x001fea0003800000 */
.L_x_822:
[----:B------:R-:W-:Y:S05]  /*1fd90*/  BSYNC B1 ;  /* 0x0000000000017941 */ /* 0x000fea0003800000 */
.L_x_696:
[----:B------:R-:W-:Y:S04]  /*1fda0*/  BSSY B1, `(.L_x_698) ;  /* 0x000005a000017945 */ /* 0x000fe80003800000 */
[----:B------:R-:W-:Y:S05]  /*1fdb0*/  @!P6 BRA `(.L_x_699) ;  /* 0x000000040060e947 */ /* 0x000fea0003800000 */
[----:B------:R-:W0:Y:S04]  /*1fdc0*/  LDL R8, [R1+0x10] ;  /* 0x0000100001087983 */ /* 0x000e280000100800 */
[----:B------:R-:W2:Y:S01]  /*1fdd0*/  LDL R6, [R1+0x14] ;  /* 0x0000140001067983 */ /* 0x000ea20000100800 */
[----:B0-----:R-:W-:Y:S02]  /*1fde0*/  LEA R5, R8, R9, 0x3 ;  /* 0x0000000908057211 */ /* 0x001fe400078e18ff */
[----:B--2---:R-:W-:-:S04]  /*1fdf0*/  SHF.L.U32 R10, R6, 0x1f, RZ ;  /* 0x0000001f060a7819 */ /* 0x004fc800000006ff */
[----:B------:R-:W0:Y:S02]  /*1fe00*/  SYNCS.PHASECHK.TRANS64.TRYWAIT P0, [R5+URZ+0x388a0], R10 ;  /* 0x0388a00a050075a7 */ /* 0x000e24000800017f */
[----:B0-----:R-:W-:Y:S05]  /*1fe10*/  @!P0 BRA `(.L_x_700) ;  /* 0x00000058009c8947 */ /* 0x001fea0003800000 */
.L_x_823:
[----:B------:R-:W1:Y:S02]  /*1fe20*/  S2R R6, SR_TID.X ;  /* 0x0000000000067919 */ /* 0x000e640000002100 */
[----:B-1----:R-:W-:-:S04]  /*1fe30*/  LOP3.LUT R6, R6, 0x7f, RZ, 0xc0, !PT ;  /* 0x0000007f06067812 */ /* 0x002fc800078ec0ff */
[----:B------:R-:W-:-:S13]  /*1fe40*/  ISETP.NE.AND P1, PT, R6, RZ, PT ;  /* 0x000000ff0600720c */ /* 0x000fda0003f25270 */
        /* <DEDUP_REMOVED lines=8> */
.L_x_701:
[----:B-1----:R-:W2:Y:S01]  /*1fed0*/  LDL R6, [R1+0x10] ;  /* 0x0000100001067983 */ /* 0x002ea20000100800 */
[----:B------:R-:W-:Y:S01]  /*1fee0*/  R2UR UR9, R5 ;  /* 0x00000000050972ca */ /* 0x000fe200000e0000 */
[----:B-----5:R-:W-:Y:S01]  /*1fef0*/  IMAD R8, R2, 0x50, R7 ;  /* 0x0000005002087824 */ /* 0x020fe200078e0207 */
[----:B------:R-:W-:Y:S01]  /*1ff00*/  UIADD3 UR4, UP0, UR38, 0x570, URZ ;  /* 0x0000057026047890 */ /* 0x000fe2000ff1e03f */
[----:B------:R-:W-:Y:S01]  /*1ff10*/  R2UR UR12, R3 ;  /* 0x00000000030c72ca */ /* 0x000fe200000e0000 */
[----:B------:R-:W-:Y:S01]  /*1ff20*/  UMOV UR10, URZ ;  /* 0x0000003f000a7c82 */ /* 0x000fe20008000000 */
[----:B------:R-:W-:Y:S01]  /*1ff30*/  R2UR UR13, R4 ;  /* 0x00000000040d72ca */ /* 0x000fe200000e0000 */
[----:B------:R-:W-:Y:S01]  /*1ff40*/  UIADD3.X UR5, URZ, UR39, URZ, UP0, !UPT ;  /* 0x000000273f057290 */ /* 0x000fe200087fe43f */
[----:B------:R-:W-:Y:S01]  /*1ff50*/  IADD3 R8, R8, -0x50, RZ ;  /* 0xffffffb008087810 */ /* 0x000fe20007ffe0ff */
[----:B------:R-:W-:Y:S01]  /*1ff60*/  UMOV UR6, 0x0 ;  /* 0x0000000000067882 */ /* 0x000fe20000000000 */
[----:B------:R-:W-:Y:S01]  /*1ff70*/  UMOV UR7, 0x12f00000 ;  /* 0x12f0000000077882 */ /* 0x000fe20000000000 */
[----:B------:R-:W-:Y:S01]  /*1ff80*/  UMOV UR17, 0x40 ;  /* 0x0000004000117882 */ /* 0x000fe20000000000 */
[----:B------:R-:W-:-:S02]  /*1ff90*/  R2UR UR11, R8 ;  /* 0x00000000080b72ca */ /* 0x000fc400000e0000 */
[----:B------:R-:W-:Y:S01]  /*1ffa0*/  UIADD3 UR9, UR9, 0x38890, URZ ;  /* 0x0003889009097890 */ /* 0x000fe2000fffe03f */
[----:B--2---:R-:W-:-:S05]  /*1ffb0*/  IMAD R6, R6, 0xa000, R9 ;  /* 0x0000a00006067824 */ /* 0x004fca00078e0209 */
[----:B------:R-:W-:-:S13]  /*1ffc0*/  R2UR UR16, R6 ;  /* 0x00000000061072ca */ /* 0x000fda00000e0000 */
[----:B------:R-:W-:Y:S02]  /*1ffd0*/  UIADD3 UR8, UR16, 0x24400, URZ ;  /* 0x0002440010087890 */ /* 0x000fe4000fffe03f */
        /* <DEDUP_REMOVED lines=14> */
[----:B------:R1:W-:Y:S01]  /*200c0*/  UTMALDG.4D [UR8], [UR4], desc[UR6] ;  /* 0x00000608040075b4 */ /* 0x0003e20008019000 */
[----:B------:R-:W2:Y:S02]  /*200d0*/  SYNCS.PHASECHK.TRANS64.TRYWAIT P0, [R5+URZ+0x388c0], R10 ;  /* 0x0388c00a050075a7 */ /* 0x000ea4000800017f */
[----:B-12---:R-:W-:Y:S05]  /*200e0*/  @!P0 BRA `(.L_x_702) ;  /* 0x0000005400fc8947 */ /* 0x006fea0003800000 */
.L_x_824:
[----:B------:R-:W-:Y:S05]  /*200f0*/  @P1 BRA `(.L_x_703) ;  /* 0x00000000001c1947 */ /* 0x000fea0003800000 */
[----:B------:R-:W2:Y:S01]  /*20100*/  S2R R11, SR_TID.X ;  /* 0x00000000000b7919 */ /* 0x000ea20000002100 */
[----:B01----:R-:W-:-:S04]  /*20110*/  IMAD.MOV.U32 R10, RZ, RZ, 0xa000 ;  /* 0x0000a000ff0a7424 */ /* 0x003fc800078e00ff */
[----:B------:R3:W-:Y:S01]  /*20120*/  SYNCS.ARRIVE.TRANS64 RZ, [R5+URZ+0x388b0], R10 ;  /* 0x0388b00a05ff79a7 */ /* 0x0007e2000800003f */
[----:B--2---:R-:W-:-:S04]  /*20130*/  LOP3.LUT R11, R11, 0x1f, RZ, 0xc0, !PT ;  /* 0x0000001f0b0b7812 */ /* 0x004fc800078ec0ff */
[----:B------:R-:W-:-:S13]  /*20140*/  ISETP.NE.AND P0, PT, R11, RZ, PT ;  /* 0x000000ff0b00720c */ /* 0x000fda0003f05270 */
[----:B---3--:R-:W-:Y:S05]  /*20150*/  @!P0 BRA `(.L_x_703) ;  /* 0x0000000000048947 */ /* 0x008fea0003800000 */
[----:B------:R-:W-:Y:S01]  /*20160*/  BPT.TRAP 0x1 ;  /* 0x000000040000795c */ /* 0x000fe20000300000 */
.L_x_703:
[----:B------:R-:W-:Y:S01]  /*20170*/  R2UR UR16, R6 ;  /* 0x00000000061072ca */ /* 0x000fe200000e0000 */
[----:B------:R-:W-:Y:S01]  /*20180*/  UIADD3 UR4, UP0, UR38, 0x670, URZ ;  /* 0x0000067026047890 */ /* 0x000fe2000ff1e03f */
[----:B------:R-:W-:Y:S01]  /*20190*/  R2UR UR9, R5 ;  /* 0x00000000050972ca */ /* 0x000fe200000e0000 */
[----:B------:R-:W-:Y:S01]  /*201a0*/  UMOV UR10, URZ ;  /* 0x0000003f000a7c82 */ /* 0x000fe20008000000 */
[----:B------:R-:W-:Y:S01]  /*201b0*/  R2UR UR11, R8 ;  /* 0x00000000080b72ca */ /* 0x000fe200000e0000 */
[----:B------:R-:W-:Y:S01]  /*201c0*/  UIADD3.X UR5, URZ, UR39, URZ, UP0, !UPT ;  /* 0x000000273f057290 */ /* 0x000fe200087fe43f */
[----:B------:R-:W-:Y:S01]  /*201d0*/  R2UR UR12, R3 ;  /* 0x00000000030c72ca */ /* 0x000fe200000e0000 */
[----:B------:R-:W-:Y:S01]  /*201e0*/  UMOV UR6, 0x0 ;  /* 0x0000000000067882 */ /* 0x000fe20000000000 */
[----:B------:R-:W-:Y:S01]  /*201f0*/  R2UR UR13, R4 ;  /* 0x00000000040d72ca */ /* 0x000fe200000e0000 */
[----:B------:R-:W-:Y:S01]  /*20200*/  UMOV UR7, 0x12f00000 ;  /* 0x12f0000000077882 */ /* 0x000fe20000000000 */
[----:B------:R-:W-:-:S03]  /*20210*/  UMOV UR17, 0x40 ;  /* 0x0000004000117882 */ /* 0x000fc60000000000 */
[----:B------:R-:W-:Y:S02]  /*20220*/  UIADD3 UR8, UR16, 0x400, URZ ;  /* 0x0000040010087890 */ /* 0x000fe4000fffe03f */
[----:B------:R-:W-:Y:S02]  /*20230*/  UIADD3 UR9, UR9, 0x388b0, URZ ;  /* 0x000388b009097890 */ /* 0x000fe4000fffe03f */
[----:B------:R-:W-:Y:S02]  /*20240*/  UIADD3 UR14, UR16, 0x2c00, URZ ;  /* 0x00002c00100e7890 */ /* 0x000fe4000fffe03f */
[----:B------:R-:W-:Y:S02]  /*20250*/  UIADD3 UR15, UR16, 0x5400, URZ ;  /* 0x00005400100f7890 */ /* 0x000fe4000fffe03f */
[----:B------:R-:W-:-:S03]  /*20260*/  UIADD3 UR16, UR16, 0x7c00, URZ ;  /* 0x00007c0010107890 */ /* 0x000fc6000fffe03f */
        /* <DEDUP_REMOVED lines=13> */
.L_x_699:
[----:B------:R-:W-:Y:S05]  /*20340*/  BSYNC B1 ;  /* 0x0000000000017941 */ /* 0x000fea0003800000 */
.L_x_698:
[----:B01----:R-:W2:Y:S04]  /*20350*/  LDL.LU R5, [R1+0x10] ;  /* 0x0000100001057983 */ /* 0x003ea80000300800 */
[----:B------:R-:W3:Y:S01]  /*20360*/  LDL.LU R8, [R1+0x14] ;  /* 0x0000140001087983 */ /* 0x000ee20000300800 */
[----:B------:R-:W-:Y:S02]  /*20370*/  PLOP3.LUT P2, PT, PT, PT, PT, 0x8, 0x0 ;  /* 0x000000000000781c */ /* 0x000fe40003f4e170 */
[----:B--2---:R-:W-:-:S04]  /*20380*/  IADD3 R5, R5, 0x1, RZ ;  /* 0x0000000105057810 */ /* 0x004fc80007ffe0ff */
[----:B------:R-:W-:-:S04]  /*20390*/  ISETP.NE.AND P0, PT, R5, 0x2, PT ;  /* 0x000000020500780c */ /* 0x000fc80003f05270 */
[----:B------:R-:W-:Y:S02]  /*203a0*/  SEL R6, RZ, 0x1, P0 ;  /* 0x00000001ff067807 */ /* 0x000fe40000000000 */
[----:B------:R-:W-:Y:S01]  /*203b0*/  SEL R10, R5, RZ, P0 ;  /* 0x000000ff050a7207 */ /* 0x000fe20000000000 */
[----:B------:R-:W-:Y:S01]  /*203c0*/  VIADD R5, R2, 0xfffffffe ;  /* 0xfffffffe02057836 */ /* 0x000fe20000000000 */
[----:B---3--:R-:W-:-:S03]  /*203d0*/  LOP3.LUT R8, R8, R6, RZ, 0x3c, !PT ;  /* 0x0000000608087212 */ /* 0x008fc600078e3cff */
[----:B------:R0:W-:Y:S01]  /*203e0*/  STL [R1+0x10], R10 ;  /* 0x0000100a01007387 */ /* 0x0001e20000100800 */
[----:B------:R-:W-:-:S03]  /*203f0*/  ISETP.GE.AND P0, PT, R5, R0, PT ;  /* 0x000000000500720c */ /* 0x000fc60003f06270 */
[----:B------:R0:W-:Y:S10]  /*20400*/  STL [R1+0x14], R8 ;  /* 0x0000140801007387 */ /* 0x0001f40000100800 */
[----:B0-----:R-:W-:Y:S05]  /*20410*/  @!P0 BRA `(.L_x_693) ;  /* 0x0000000400a88947 */ /* 0x001fea0003800000 */
[C---:B-----5:R-:W-:Y:S01]  /*20420*/  IMAD R5, R2.reuse, 0x50, R7 ;  /* 0x0000005002057824 */ /* 0x060fe200078e0207 */
[----:B------:R-:W-:-:S03]  /*20430*/  IADD3 R2, R2, -0x1, RZ ;  /* 0xffffffff02027810 */ /* 0x000fc60007ffe0ff */
[----:B------:R-:W-:-:S07]  /*20440*/  VIADD R5, R5, 0xffffff60 ;  /* 0xffffff6005057836 */ /* 0x000fce0000000000 */
.L_x_710:
[----:B------:R-:W-:Y:S05]  /*20450*/  YIELD ;  /* 0x0000000000007946 */ /* 0x000fea0003800000 */
[----:B------:R-:W-:Y:S04]  /*20460*/  BSSY B1, `(.L_x_704) ;  /* 0x0000058000017945 */ /* 0x000fe80003800000 */
[----:B0-----:R-:W-:Y:S05]  /*20470*/  @!P6 BRA `(.L_x_705) ;  /* 0x000000040058e947 */ /* 0x001fea0003800000 */
[----:B------:R-:W2:Y:S04]  /*20480*/  LDL R6, [R1+0x10] ;  /* 0x0000100001067983 */ /* 0x000ea80000100800 */
[----:B------:R-:W3:Y:S01]  /*20490*/  LDL R7, [R1+0x14] ;  /* 0x0000140001077983 */ /* 0x000ee20000100800 */
[----:B--2---:R-:W-:Y:S02]  /*204a0*/  LEA R6, R6, R9, 0x3 ;  /* 0x0000000906067211 */ /* 0x004fe400078e18ff */
[----:B---3--:R-:W-:-:S04]  /*204b0*/  SHF.L.U32 R7, R7, 0x1f, RZ ;  /* 0x0000001f07077819 */ /* 0x008fc800000006ff */
[----:B------:R-:W0:Y:S02]  /*204c0*/  SYNCS.PHASECHK.TRANS64.TRYWAIT P0, [R6+URZ+0x388a0], R7 ;  /* 0x0388a007060075a7 */ /* 0x000e24000800017f */
[----:B0-----:R-:W-:Y:S05]  /*204d0*/  @!P0 BRA `(.L_x_706) ;  /* 0x0000005400148947 */ /* 0x001fea0003800000 */
.L_x_825:
        /* <DEDUP_REMOVED lines=11> */
.L_x_707:
[----:B-1----:R-:W2:Y:S01]  /*20590*/  LDL R8, [R1+0x10] ;  /* 0x0000100001087983 */ /* 0x002ea20000100800 */
        /* <DEDUP_REMOVED lines=8> */
[----:B------:R-:W-:Y:S01]  /*20620*/  UMOV UR7, 0x12f00000 ;  /* 0x12f0000000077882 */ /* 0x000fe20000000000 */
[----:B------:R-:W-:-:S04]  /*20630*/  UMOV UR17, 0x40 ;  /* 0x0000004000117882 */ /* 0x000fc80000000000 */
        /* <DEDUP_REMOVED lines=21> */
.L_x_826:
[----:B------:R-:W-:Y:S05]  /*20790*/  @P0 BRA `(.L_x_709) ;  /* 0x00000000001c0947 */ /* 0x000fea0003800000 */
[----:B------:R-:W2:Y:S01]  /*207a0*/  S2R R10, SR_TID.X ;  /* 0x00000000000a7919 */ /* 0x000ea20000002100 */
[----:B01----:R-:W-:-:S04]  /*207b0*/  MOV R7, 0xa000 ;  /* 0x0000a00000077802 */ /* 0x003fc80000000f00 */
[----:B------:R3:W-:Y:S01]  /*207c0*/  SYNCS.ARRIVE.TRANS64 RZ, [R6+URZ+0x388b0], R7 ;  /* 0x0388b00706ff79a7 */ /* 0x0007e2000800003f */
[----:B--2---:R-:W-:-:S04]  /*207d0*/  LOP3.LUT R10, R10, 0x1f, RZ, 0xc0, !PT ;  /* 0x0000001f0a0a7812 */ /* 0x004fc800078ec0ff */
[----:B------:R-:W-:-:S13]  /*207e0*/  ISETP.NE.AND P1, PT, R10, RZ, PT ;  /* 0x000000ff0a00720c */ /* 0x000fda0003f25270 */
[----:B---3--:R-:W-:Y:S05]  /*207f0*/  @!P1 BRA `(.L_x_709) ;  /* 0x0000000000049947 */ /* 0x008fea0003800000 */
[----:B------:R-:W-:Y:S01]  /*20800*/  BPT.TRAP 0x1 ;  /* 0x000000040000795c */ /* 0x000fe20000300000 */
.L_x_709:
        /* <DEDUP_REMOVED lines=29> */
.L_x_705:
[----:B------:R-:W-:Y:S05]  /*209e0*/  BSYNC B1 ;  /* 0x0000000000017941 */ /* 0x000fea0003800000 */
.L_x_704:
[----:B01----:R-:W2:Y:S04]  /*209f0*/  LDL.LU R6, [R1+0x10] ;  /* 0x0000100001067983 */ /* 0x003ea80000300800 */
[----:B------:R-:W3:Y:S01]  /*20a00*/  LDL.LU R7, [R1+0x14] ;  /* 0x0000140001077983 */ /* 0x000ee20000300800 */
[----:B------:R-:W-:Y:S01]  /*20a10*/  IADD3 R2, R2, -0x1, RZ ;  /* 0xffffffff02027810 */ /* 0x000fe20007ffe0ff */
[----:B------:R-:W-:Y:S02]  /*20a20*/  VIADD R5, R5, 0xffffffb0 ;  /* 0xffffffb005057836 */ /* 0x000fe40000000000 */
[----:B--2---:R-:W-:-:S05]  /*20a30*/  VIADD R6, R6, 0x1 ;  /* 0x0000000106067836 */ /* 0x004fca0000000000 */
[----:B------:R-:W-:-:S04]  /*20a40*/  ISETP.NE.AND P0, PT, R6, 0x2, PT ;  /* 0x000000020600780c */ /* 0x000fc80003f05270 */
[----:B------:R-:W-:Y:S02]  /*20a50*/  SEL R8, R6, RZ, P0 ;  /* 0x000000ff06087207 */ /* 0x000fe40000000000 */
[----:B------:R-:W-:Y:S02]  /*20a60*/  SEL R6, RZ, 0x1, P0 ;  /* 0x00000001ff067807 */ /* 0x000fe40000000000 */
[----:B------:R-:W-:Y:S01]  /*20a70*/  ISETP.GT.AND P0, PT, R2, R0, PT ;  /* 0x000000000200720c */ /* 0x000fe20003f04270 */
[----:B------:R0:W-:Y:S01]  /*20a80*/  STL [R1+0x10], R8 ;  /* 0x0000100801007387 */ /* 0x0001e20000100800 */
[----:B---3--:R-:W-:-:S05]  /*20a90*/  LOP3.LUT R7, R7, R6, RZ, 0x3c, !PT ;  /* 0x0000000607077212 */ /* 0x008fca00078e3cff */
[----:B------:R0:W-:Y:S06]  /*20aa0*/  STL [R1+0x14], R7 ;  /* 0x0000140701007387 */ /* 0x0001ec0000100800 */
[----:B------:R-:W-:Y:S05]  /*20ab0*/  @P0 BRA `(.L_x_710) ;  /* 0xfffffff800640947 */ /* 0x000fea000383ffff */
.L_x_693:
[----:B------:R-:W-:Y:S05]  /*20ac0*/  BSYNC B0 ;  /* 0x0000000000007941 */ /* 0x000fea0003800000 */
.L_x_692:
[----:B------:R-:W2:Y:S01]  /*20ad0*/  LDL R6, [R1+0x34] ;  /* 0x0000340001067983 */ /* 0x000ea20000100800 */
[----:B------:R-:W-:Y:S05]  /*20ae0*/  @!P2 WARPSYNC.ALL ;  /* 0x000000000000a948 */ /* 0x000fea0003800000 */
[----:B------:R-:W-:Y:S01]  /*20af0*/  BSSY B6, `(.L_x_711) ;  /* 0x0000362000067945 */ /* 0x000fe20003800000 */
[----:B------:R-:W-:Y:S01]  /*20b00*/  @!P2 BAR.SYNC.DEFER_BLOCKING 0xc, 0x120 ;  /* 0x030480000000ab1d */ /* 0x000fe20000010000 */
[----:B--2---:R-:W-:-:S13]  /*20b10*/  ISETP.GT.AND P0, PT, R6, RZ, PT ;  /* 0x000000ff0600720c */ /* 0x004fda0003f04270 */
[----:B------:R-:W-:Y:S05]  /*20b20*/  @P0 BRA `(.L_x_712) ;  /* 0x0000000000480947 */ /* 0x000fea0003800000 */
[----:B------:R-:W1:Y:S02]  /*20b30*/  S2R R6, SR_TID.X ;  /* 0x0000000000067919 */ /* 0x000e640000002100 */
[----:B-1----:R-:W-:-:S04]  /*20b40*/  LOP3.LUT R6, R6, 0x1f, RZ, 0xc0, !PT ;  /* 0x0000001f06067812 */ /* 0x002fc800078ec0ff */
[----:B------:R-:W-:-:S13]  /*20b50*/  ISETP.NE.AND P1, PT, R6, RZ, PT ;  /* 0x000000ff0600720c */ /* 0x000fda0003f25270 */
[----:B------:R-:W-:Y:S05]  /*20b60*/  @P1 BRA `(.L_x_713) ;  /* 0x0000003400681947 */ /* 0x000fea0003800000 */
[----:B0----5:R-:W0:Y:S01]  /*20b70*/  S2R R7, SR_LANEID ;  /* 0x0000000000077919 */ /* 0x021e220000000000 */
[----:B------:R-:W-:Y:S01]  /*20b80*/  VOTEU.ANY UR4, UPT, PT ;  /* 0x0000000000047886 */ /* 0x000fe200038e0100 */
[----:B------:R-:W1:Y:S01]  /*20b90*/  LDC.64 R2, c[0x0][0xc38] ;  /* 0x00030e00ff027b82 */ /* 0x000e620000000a00 */
[----:B------:R-:W0:Y:S01]  /*20ba0*/  FLO.U32 R0, UR4 ;  /* 0x0000000400007d00 */ /* 0x000e2200080e0000 */
[----:B------:R-:W-:-:S07]  /*20bb0*/  ULDC.64 UR6, c[0x0][0x208] ;  /* 0x0000820000067ab9 */ /* 0x000fce0000000a00 */
[----:B------:R-:W1:Y:S01]  /*20bc0*/  POPC R5, UR4 ;  /* 0x0000000400057d09 */ /* 0x000e620008000000 */
[----:B0-----:R-:W-:-:S13]  /*20bd0*/  ISETP.EQ.U32.AND P0, PT, R0, R7, PT ;  /* 0x000000070000720c */ /* 0x001fda0003f02070 */
[----:B-1----:R-:W2:Y:S01]  /*20be0*/  @P0 ATOMG.E.ADD.STRONG.GPU PT, R3, desc[UR6][R2.64], R5 ;  /* 0x00000005020309a8 */ /* 0x002ea200081ee1c6 */
[----:B------:R-:W0:Y:S02]  /*20bf0*/  S2R R4, SR_LTMASK ;  /* 0x0000000000047919 */ /* 0x000e240000003900 */
[----:B0-----:R-:W-:-:S04]  /*20c00*/  LOP3.LUT R4, R4, UR4, RZ, 0xc0, !PT ;  /* 0x0000000404047c12 */ /* 0x001fc8000f8ec0ff */
[----:B------:R-:W0:Y:S01]  /*20c10*/  POPC R7, R4 ;  /* 0x0000000400077309 */ /* 0x000e220000000000 */
[----:B--2---:R-:W0:Y:S02]  /*20c20*/  SHFL.IDX PT, R0, R3, R0, 0x1f ;  /* 0x00001f0003007589 */ /* 0x004e2400000e0000 */
[----:B0-----:R-:W-:Y:S01]  /*20c30*/  IADD3 R16, R0, UR36, R7 ;  /* 0x0000002400107c10 */ /* 0x001fe2000fffe007 */
[----:B------:R-:W-:Y:S06]  /*20c40*/  BRA `(.L_x_713) ;  /* 0x0000003400307947 */ /* 0x000fec0003800000 */
.L_x_712:
[----:B------:R-:W1:Y:S01]  /*20c50*/  S2R R0, SR_CgaCtaId ;  /* 0x0000000000007919 */ /* 0x000e620000008800 */
[----:B------:R-:W-:-:S04]  /*20c60*/  MOV R2, 0x400 ;  /* 0x0000040000027802 */ /* 0x000fc80000000f00 */
[----:B-1----:R-:W-:-:S04]  /*20c70*/  LEA R3, R0, R2, 0x18 ;  /* 0x0000000200037211 */ /* 0x002fc800078ec0ff */
[----:B------:R-:W-:Y:S01]  /*20c80*/  IADD3 R0, R3, 0x24400, RZ ;  /* 0x0002440003007810 */ /* 0x000fe20007ffe0ff */
[----:B------:R1:W-:Y:S03]  /*20c90*/  STL [R1+0x18], R3 ;  /* 0x0000180301007387 */ /* 0x0003e60000100800 */
[----:B------:R-:W-:-:S13]  /*20ca0*/  LOP3.LUT P0, RZ, R0, 0x3ff, RZ, 0xc0, !PT ;  /* 0x000003ff00ff7812 */ /* 0x000fda000780c0ff */
[----:B-1----:R-:W-:Y:S05]  /*20cb0*/  @!P0 BRA `(.L_x_714) ;  /* 0x0000000000408947 */ /* 0x002fea0003800000 */
        /* <DEDUP_REMOVED lines=8> */
[----:B0----5:R-:W-:Y:S01]  /*20d40*/  MOV R7, UR9 ;  /* 0x0000000900077c02 */ /* 0x021fe20008000f00 */
[----:B------:R-:W-:Y:S01]  /*20d50*/  IMAD.U32 R10, RZ, RZ, UR4 ;  /* 0x00000004ff0a7e24 */ /* 0x000fe2000f8e00ff */
[----:B------:R-:W-:Y:S01]  /*20d60*/  MOV R11, UR5 ;  /* 0x00000005000b7c02 */ /* 0x000fe20008000f00 */
[----:B------:R-:W-:Y:S01]  /*20d70*/  IMAD.MOV.U32 R8, RZ, RZ, 0x70 ;  /* 0x00000070ff087424 */ /* 0x000fe200078e00ff */
[----:B------:R-:W-:Y:S01]  /*20d80*/  MOV R12, 0x1 ;  /* 0x00000001000c7802 */ /* 0x000fe20000000f00 */
[----:B------:R-:W-:-:S07]  /*20d90*/  IMAD.MOV.U32 R13, RZ, RZ, RZ ;  /* 0x000000ffff0d7224 */ /* 0x000fce00078e00ff */
[----:B------:R-:W-:-:S07]  /*20da0*/  LEPC R20, `(.L_x_714) ;  /* 0x000000001014794e */ /* 0x000fce0000000000 */
[----:B-1----:R-:W-:Y:S05]  /*20db0*/  CALL.ABS.NOINC R2 ;  /* 0x0000000002007343 */ /* 0x002fea0003c00000 */
.L_x_714:
        /* <DEDUP_REMOVED lines=12> */
[----:B0----5:R-:W-:Y:S01]  /*20e80*/  MOV R7, UR9 ;  /* 0x0000000900077c02 */ /* 0x021fe20008000f00 */
[----:B------:R-:W-:Y:S01]  /*20e90*/  IMAD.U32 R10, RZ, RZ, UR4 ;  /* 0x00000004ff0a7e24 */ /* 0x000fe2000f8e00ff */
[----:B------:R-:W-:Y:S01]  /*20ea0*/  MOV R11, UR5 ;  /* 0x00000005000b7c02 */ /* 0x000fe20008000f00 */
[----:B------:R-:W-:Y:S01]  /*20eb0*/  IMAD.MOV.U32 R8, RZ, RZ, 0x70 ;  /* 0x00000070ff087424 */ /* 0x000fe200078e00ff */
[----:B------:R-:W-:Y:S01]  /*20ec0*/  MOV R12, 0x1 ;  /* 0x00000001000c7802 */ /* 0x000fe20000000f00 */
[----:B-1----:R-:W-:-:S07]  /*20ed0*/  IMAD.MOV.U32 R13, RZ, RZ, RZ ;  /* 0x000000ffff0d7224 */ /* 0x002fce00078e00ff */
[----:B------:R-:W-:-:S07]  /*20ee0*/  LEPC R20, `(.L_x_716) ;  /* 0x000000001014794e */ /* 0x000fce0000000000 */
[----:B--2---:R-:W-:Y:S05]  /*20ef0*/  CALL.ABS.NOINC R2 ;  /* 0x0000000002007343 */ /* 0x004fea0003c00000 */
.L_x_716:
[----:B------:R-:W-:Y:S01]  /*20f00*/  MOV R2, 0x0 ;  /* 0x0000000000027802 */ /* 0x000fe20000000f00 */
[----:B------:R-:W-:Y:S01]  /*20f10*/  ULDC.64 UR4, c[0x4][0xa8] ;  /* 0x01002a0000047ab9 */ /* 0x000fe20000000a00 */
[----:B------:R-:W-:Y:S01]  /*20f20*/  ULDC.64 UR6, c[0x4][0xb0] ;  /* 0x01002c0000067ab9 */ /* 0x000fe20000000a00 */
[----:B------:R-:W-:Y:S01]  /*20f30*/  ULDC.64 UR8, c[0x4][0x18] ;  /* 0x0100060000087ab9 */ /* 0x000fe20000000a00 */
[----:B------:R-:W-:Y:S01]  /*20f40*/  MOV R4, UR4 ;  /* 0x0000000400047c02 */ /* 0x000fe20008000f00 */
[----:B------:R-:W-:Y:S01]  /*20f50*/  IMAD.U32 R5, RZ, RZ, UR5 ;  /* 0x00000005ff057e24 */ /* 0x000fe2000f8e00ff */
[----:B------:R-:W0:Y:S01]  /*20f60*/  LDC.64 R2, c[0x4][R2] ;  /* 0x0100000002027b82 */ /* 0x000e220000000a00 */
[----:B------:R-:W-:Y:S01]  /*20f70*/  MOV R6, UR6 ;  /* 0x0000000600067c02 */ /* 0x000fe20008000f00 */
[----:B------:R-:W-:Y:S01]  /*20f80*/  IMAD.U32 R7, RZ, RZ, UR7 ;  /* 0x00000007ff077e24 */ /* 0x000fe2000f8e00ff */
[----:B------:R-:W-:Y:S01]  /*20f90*/  MOV R10, UR8 ;  /* 0x00000008000a7c02 */ /* 0x000fe20008000f00 */
[----:B------:R-:W-:Y:S01]  /*20fa0*/  IMAD.U32 R11, RZ, RZ, UR9 ;  /* 0x00000009ff0b7e24 */ /* 0x000fe2000f8e00ff */
[----:B------:R-:W-:Y:S01]  /*20fb0*/  MOV R8, 0x70 ;  /* 0x0000007000087802 */ /* 0x000fe20000000f00 */
[----:B------:R-:W-:Y:S01]  /*20fc0*/  IMAD.MOV.U32 R12, RZ, RZ, 0x1 ;  /* 0x00000001ff0c7424 */ /* 0x000fe200078e00ff */
[----:B------:R-:W-:-:S07]  /*20fd0*/  MOV R13, RZ ;  /* 0x000000ff000d7202 */ /* 0x000fce0000000f00 */
[----:B------:R-:W-:-:S07]  /*20fe0*/  LEPC R20, `(.L_x_715) ;  /* 0x000000001014794e */ /* 0x000fce0000000000 */
[----:B0-----:R-:W-:Y:S05]  /*20ff0*/  CALL.ABS.NOINC R2 ;  /* 0x0000000002007343 */ /* 0x001fea0003c00000 */
.L_x_715:
        /* <DEDUP_REMOVED lines=8> */
[----:B------:R-:W1:Y:S02]  /*21080*/  S2R R6, SR_TID.X ;  /* 0x0000000000067919 */ /* 0x000e640000002100 */
[----:B-1----:R-:W-:-:S04]  /*21090*/  LOP3.LUT R6, R6, 0x1f, RZ, 0xc0, !PT ;  /* 0x0000001f06067812 */ /* 0x002fc800078ec0ff */
        /* <DEDUP_REMOVED lines=8> */
[----:B----4-:R-:W-:Y:S02]  /*21120*/  LEA R17, R17, R4, 0x7 ;  /* 0x0000000411117211 */ /* 0x010fe400078e38ff */
[----:B------:R-:W1:Y:S01]  /*21130*/  LDC R4, c[0x0][0x428] ;  /* 0x00010a00ff047b82 */ /* 0x000e620000000800 */
[----:B------:R-:W-:-:S06]  /*21140*/  IMAD.MOV.U32 R0, RZ, RZ, R5 ;  /* 0x000000ffff007224 */ /* 0x000fcc00078e0005 */
[----:B------:R2:W5:Y:S01]  /*21150*/  @P0 LDG.E R0, desc[UR6][R2.64] ;  /* 0x0000000602000981 */ /* 0x000562000c1e1900 */
[----:B------:R-:W-:Y:S02]  /*21160*/  PLOP3.LUT P1, PT, P6, PT, PT, 0x8, 0x0 ;  /* 0x000000000000781c */ /* 0x000fe4000372e170 */
[----:B-1----:R-:W-:Y:S01]  /*21170*/  ISETP.NE.AND P0, PT, R4, 0x1, PT ;  /* 0x000000010400780c */ /* 0x002fe20003f05270 */
[----:B------:R-:W-:-:S12]  /*21180*/  IMAD.MOV.U32 R4, RZ, RZ, R18 ;  /* 0x000000ffff047224 */ /* 0x000fd800078e0012 */
[----:B--2---:R-:W1:Y:S08]  /*21190*/  @P0 LDC R3, c[0x0][0x42c] ;  /* 0x00010b00ff030b82 */ /* 0x004e700000000800 */
[----:B------:R-:W2:Y:S01]  /*211a0*/  @P0 LDC R2, c[0x0][0x430] ;  /* 0x00010c00ff020b82 */ /* 0x000ea20000000800 */
[----:B-1----:R-:W-:-:S05]  /*211b0*/  @P0 IMAD.HI.U32 R3, R18, R3, RZ ;  /* 0x0000000312030227 */ /* 0x002fca00078e00ff */
[----:B--2---:R-:W-:Y:S02]  /*211c0*/  @P0 SHF.R.U32.HI R4, RZ, R2, R3 ;  /* 0x00000002ff040219 */ /* 0x004fe40000011603 */
[----:B------:R-:W-:-:S04]  /*211d0*/  ISETP.NE.U32.AND P0, PT, RZ, UR4, PT ;  /* 0x00000004ff007c0c */ /* 0x000fc8000bf05070 */
[----:B------:R-:W-:-:S04]  /*211e0*/  ISETP.NE.AND.EX P0, PT, RZ, UR5, PT, P0 ;  /* 0x00000005ff007c0c */ /* 0x000fc8000bf05300 */
[----:B------:R-:W-:-:S09]  /*211f0*/  SEL R2, R5, RZ, !P0 ;  /* 0x000000ff05027207 */ /* 0x000fd20004000000 */
.L_x_717:
        /* <DEDUP_REMOVED lines=10> */
[----:B------:R-:W1:Y:S01]  /*212a0*/  S2R R3, SR_TID.X ;  /* 0x0000000000037919 */ /* 0x000e620000002100 */
[----:B------:R-:W-:Y:S01]  /*212b0*/  UMOV UR4, 0x40 ;  /* 0x0000004000047882 */ /* 0x000fe20000000000 */
[----:B-1----:R-:W-:-:S04]  /*212c0*/  LOP3.LUT R3, R3, 0x1f, RZ, 0xc0, !PT ;  /* 0x0000001f03037812 */ /* 0x002fc800078ec0ff */
[----:B------:R-:W-:-:S04]  /*212d0*/  ISETP.NE.AND P2, PT, R3, RZ, PT ;  /* 0x000000ff0300720c */ /* 0x000fc80003f45270 */
[----:B------:R-:W-:-:S09]  /*212e0*/  PLOP3.LUT P1, PT, P2, PT, PT, 0x8, 0x0 ;  /* 0x000000000000781c */ /* 0x000fd2000172e170 */
[----:B------:R-:W-:-:S05]  /*212f0*/  VOTEU.ALL UP0, P2 ;  /* 0x00000000003f7886 */ /* 0x000fca0001000000 */
.L_x_718:
        /* <DEDUP_REMOVED lines=15> */
.L_x_719:
        /* <DEDUP_REMOVED lines=15> */
.L_x_720:
        /* <DEDUP_REMOVED lines=9> */
[----:B0-----:R-:W0:Y:S01]  /*21570*/  LDC.64 R8, c[0x0][0x3f8] ;  /* 0x0000fe00ff087b82 */ /* 0x001e220000000a00 */
[----:B------:R-:W-:Y:S02]  /*21580*/  ULDC.64 UR4, c[0x0][0xa08] ;  /* 0x0002820000047ab9 */ /* 0x000fe40000000a00 */
[----:B0-----:R-:W-:Y:S01]  /*21590*/  LOP3.LUT P0, RZ, R8, UR4, RZ, 0xfc, !PT ;  /* 0x0000000408ff7c12 */ /* 0x001fe2000f80fcff */
[----:B------:R-:W-:-:S03]  /*215a0*/  UMOV UR4, 0xffffffff ;  /* 0xffffffff00047882 */ /* 0x000fc60000000000 */
[----:B------:R-:W-:-:S04]  /*215b0*/  LOP3.LUT P0, RZ, R9, UR5, RZ, 0xfc, P0 ;  /* 0x0000000509ff7c12 */ /* 0x000fc8000800fcff */
[----:B-----5:R-:W-:Y:S01]  /*215c0*/  SEL R5, R0, RZ, !P0 ;  /* 0x000000ff00057207 */ /* 0x020fe20004000000 */
[----:B------:R-:W-:Y:S08]  /*215d0*/  BRA.DIV UR4, `(.L_x_721) ;  /* 0x0000004204fc7947 */ /* 0x000ff0000b800000 */
.L_x_829:
[----:B------:R-:W2:Y:S01]  /*215e0*/  LDL R3, [R1+0x24] ;  /* 0x0000240001037983 */ /* 0x000ea20000100800 */
[----:B------:R-:W-:Y:S01]  /*215f0*/  UMOV UR4, 0xffffffff ;  /* 0xffffffff00047882 */ /* 0x000fe20000000000 */
[----:B------:R-:W-:Y:S02]  /*21600*/  SHF.R.S32.HI R12, RZ, 0x1f, R0 ;  /* 0x0000001fff0c7819 */ /* 0x000fe40000011400 */
[----:B--2---:R-:W-:Y:S01]  /*21610*/  IADD3 R3, R3, -0x1, RZ ;  /* 0xffffffff03037810 */ /* 0x004fe20007ffe0ff */
[----:B------:R-:W-:Y:S06]  /*21620*/  BRA.DIV UR4, `(.L_x_722) ;  /* 0x00000046041c7947 */ /* 0x000fec000b800000 */
[----:B------:R-:W-:-:S13]  /*21630*/  ELECT P6, URZ, PT ;  /* 0x00000000003f782f */ /* 0x000fda00038c0000 */
.L_x_832:
        /* <DEDUP_REMOVED lines=20> */
[----:B------:R-:W-:-:S05]  /*21780*/  IMAD.WIDE.U32 R6, R0, UR4, R6 ;  /* 0x0000000400067c25 */ /* 0x000fca000f8e0006 */
[----:B------:R-:W-:Y:S02]  /*21790*/  IADD3 R5, R7, R10, RZ ;  /* 0x0000000a07057210 */ /* 0x000fe40007ffe0ff */
[----:B------:R-:W-:-:S04]  /*217a0*/  LEA R10, P0, R6, R8, 0x2 ;  /* 0x00000008060a7211 */ /* 0x000fc800078010ff */
[----:B------:R-:W-:-:S05]  /*217b0*/  LEA.HI.X R11, R6, R9, R5, 0x2, P0 ;  /* 0x00000009060b7211 */ /* 0x000fca00000f1405 */
[----:B------:R0:W5:Y:S04]  /*217c0*/  LDG.E R5, desc[UR6][R10.64] ;  /* 0x000000060a057981 */ /* 0x000168000c1e1900 */
.L_x_724:
        /* <DEDUP_REMOVED lines=9> */
.L_x_833:
[----:B------:R-:W1:Y:S02]  /*21860*/  S2R R10, SR_TID.X ;  /* 0x00000000000a7919 */ /* 0x000e640000002100 */
[----:B-1----:R-:W-:-:S04]  /*21870*/  LOP3.LUT R10, R10, 0x7f, RZ, 0xc0, !PT ;  /* 0x0000007f0a0a7812 */ /* 0x002fc800078ec0ff */
[----:B------:R-:W-:-:S13]  /*21880*/  ISETP.NE.AND P0, PT, R10, RZ, PT ;  /* 0x000000ff0a00720c */ /* 0x000fda0003f05270 */
[----:B------:R-:W-:Y:S05]  /*21890*/  @P0 BRA `(.L_x_726) ;  /* 0x00000000001c0947 */ /* 0x000fea0003800000 */
[----:B------:R-:W1:Y:S01]  /*218a0*/  S2R R10, SR_TID.X ;  /* 0x00000000000a7919 */ /* 0x000e620000002100 */
[----:B0-----:R-:W-:-:S04]  /*218b0*/  MOV R7, 0xa000 ;  /* 0x0000a00000077802 */ /* 0x001fc80000000f00 */
[----:B------:R2:W-:Y:S01]  /*218c0*/  SYNCS.ARRIVE.TRANS64 RZ, [R6+URZ+0x38830], R7 ;  /* 0x0388300706ff79a7 */ /* 0x0005e2000800003f */
[----:B-1----:R-:W-:-:S04]  /*218d0*/  LOP3.LUT R10, R10, 0x1f, RZ, 0xc0, !PT ;  /* 0x0000001f0a0a7812 */ /* 0x002fc800078ec0ff */
[----:B------:R-:W-:-:S13]  /*218e0*/  ISETP.NE.AND P1, PT, R10, RZ, PT ;  /* 0x000000ff0a00720c */ /* 0x000fda0003f25270 */
[----:B--2---:R-:W-:Y:S05]  /*218f0*/  @!P1 BRA `(.L_x_726) ;  /* 0x0000000000049947 */ /* 0x004fea0003800000 */
[----:B------:R-:W-:Y:S01]  /*21900*/  BPT.TRAP 0x1 ;  /* 0x000000040000795c */ /* 0x000fe20000300000 */
.L_x_726:
        /* <DEDUP_REMOVED lines=38> */
.L_x_723:
        /* <DEDUP_REMOVED lines=11> */
[C---:B------:R-:W-:Y:S01]  /*21c20*/  @P0 R2UR UR29, R2.reuse ;  /* 0x00000000021d02ca */ /* 0x040fe200000e0000 */
[----:B------:R-:W-:Y:S01]  /*21c30*/  UMOV UR7, 0x12f00000 ;  /* 0x12f0000000077882 */ /* 0x000fe20000000000 */
[----:B------:R-:W-:Y:S01]  /*21c40*/  UMOV UR10, URZ ;  /* 0x0000003f000a7c82 */ /* 0x000fe20008000000 */
[----:B------:R-:W-:Y:S01]  /*21c50*/  @P0 R2UR UR21, R2 ;  /* 0x00000000021502ca */ /* 0x000fe200000e0000 */
[----:B------:R-:W-:Y:S01]  /*21c60*/  UMOV UR14, 0x0 ;  /* 0x00000000000e7882 */ /* 0x000fe20000000000 */
[C---:B------:R-:W-:Y:S01]  /*21c70*/  @P0 R2UR UR28, R18.reuse ;  /* 0x00000000121c02ca */ /* 0x040fe200000e0000 */
[----:B------:R-:W-:Y:S01]  /*21c80*/  @P0 IMAD.MOV.U32 R6, RZ, RZ, 0x10000 ;  /* 0x00010000ff060424 */ /* 0x000fe200078e00ff */
[C---:B------:R-:W-:Y:S01]  /*21c90*/  @P0 R2UR UR27, R17.reuse ;  /* 0x00000000111b02ca */ /* 0x040fe200000e0000 */
[----:B------:R-:W-:Y:S01]  /*21ca0*/  UMOV UR15, 0x12f00000 ;  /* 0x12f00000000f7882 */ /* 0x000fe20000000000 */
[----:B------:R-:W-:Y:S01]  /*21cb0*/  @P0 R2UR UR20, R18 ;  /* 0x00000000121402ca */ /* 0x000fe200000e0000 */
[----:B------:R-:W-:Y:S01]  /*21cc0*/  UMOV UR26, 0x40 ;  /* 0x00000040001a7882 */ /* 0x000fe20000000000 */
[----:B------:R-:W-:Y:S01]  /*21cd0*/  @P0 R2UR UR19, R17 ;  /* 0x00000000111302ca */ /* 0x000fe200000e0000 */
        /* <DEDUP_REMOVED lines=9> */
[----:B------:R-:W-:Y:S02]  /*21d70*/  UIADD3 UR24, UR30, 0x18400, URZ ;  /* 0x000184001e187890 */ /* 0x000fe4000fffe03f */
[----:B------:R-:W-:Y:S01]  /*21d80*/  UIADD3 UR16, UR30, 0x1c400, URZ ;  /* 0x0001c4001e107890 */ /* 0x000fe2000fffe03f */
[----:B------:R0:W-:Y:S02]  /*21d90*/  @P0 SYNCS.ARRIVE.TRANS64 RZ, [R7+URZ+0x38800], R6 ;  /* 0x0388000607ff09a7 */ /* 0x0001e4000800003f */
[----:B------:R-:W-:Y:S01]  /*21da0*/  UMOV UR25, UR9 ;  /* 0x0000000900197c82 */ /* 0x000fe20008000000 */
[----:B------:R-:W-:Y:S01]  /*21db0*/  UMOV UR17, UR9 ;  /* 0x0000000900117c82 */ /* 0x000fe20008000000 */
[----:B------:R1:W-:Y:S02]  /*21dc0*/  UTMALDG.4D [UR8], [UR4], desc[UR6] ;  /* 0x00000608040075b4 */ /* 0x0003e40008019000 */
[----:B------:R0:W-:Y:S02]  /*21dd0*/  UTMALDG.4D [UR24], [UR4], desc[UR14] ;  /* 0x00000e18040075b4 */ /* 0x0001e40008019000 */
[----:B------:R0:W-:Y:S01]  /*21de0*/  UTMALDG.4D [UR16], [UR4], desc[UR22] ;  /* 0x00001610040075b4 */ /* 0x0001e20008019000 */
[----:B-1----:R-:W-:Y:S01]  /*21df0*/  @P0 R2UR UR13, R2 ;  /* 0x00000000020d02ca */ /* 0x002fe200000e0000 */
[----:B------:R-:W-:Y:S01]  /*21e00*/  UIADD3 UR8, UR30, 0x20400, URZ ;  /* 0x000204001e087890 */ /* 0x000fe2000fffe03f */
[----:B------:R-:W-:Y:S01]  /*21e10*/  @P0 R2UR UR12, R18 ;  /* 0x00000000120c02ca */ /* 0x000fe200000e0000 */
[----:B------:R-:W-:Y:S01]  /*21e20*/  UMOV UR6, 0x0 ;  /* 0x0000000000067882 */ /* 0x000fe20000000000 */
[----:B------:R-:W-:Y:S01]  /*21e30*/  @P0 R2UR UR11, R17 ;  /* 0x00000000110b02ca */ /* 0x000fe200000e0000 */
[----:B------:R-:W-:Y:S01]  /*21e40*/  UMOV UR7, 0x12f00000 ;  /* 0x12f0000000077882 */ /* 0x000fe20000000000 */
[----:B------:R-:W-:-:S11]  /*21e50*/  UMOV UR10, 0xc0 ;  /* 0x000000c0000a7882 */ /* 0x000fd60000000000 */
[----:B------:R0:W-:Y:S01]  /*21e60*/  UTMALDG.4D [UR8], [UR4], desc[UR6] ;  /* 0x00000608040075b4 */ /* 0x0001e20008019000 */
[----:B--2---:R-:W-:-:S04]  /*21e70*/  IADD3 R11, R11, 0x1, RZ ;  /* 0x000000010b0b7810 */ /* 0x004fc80007ffe0ff */
[----:B------:R-:W-:Y:S01]  /*21e80*/  LEA.HI R2, R11, R11, RZ, 0x1 ;  /* 0x0000000b0b027211 */ /* 0x000fe200078f08ff */
[----:B------:R0:W-:Y:S03]  /*21e90*/  STL [R1+0x30], R11 ;  /* 0x0000300b01007387 */ /* 0x0001e60000100800 */
[----:B------:R-:W-:-:S05]  /*21ea0*/  LOP3.LUT R2, R2, 0xfffffffe, RZ, 0xc0, !PT ;  /* 0xfffffffe02027812 */ /* 0x000fca00078ec0ff */
[----:B------:R-:W-:-:S05]  /*21eb0*/  IMAD.IADD R2, R11, 0x1, -R2 ;  /* 0x000000010b027824 */ /* 0x000fca00078e0a02 */
[----:B------:R-:W-:-:S04]  /*21ec0*/  SHF.L.U32 R2, R2, 0x1f, RZ ;  /* 0x0000001f02027819 */ /* 0x000fc800000006ff */
[----:B------:R-:W1:Y:S02]  /*21ed0*/  SYNCS.PHASECHK.TRANS64.TRYWAIT P0, [R7+URZ+0x38820], R2 ;  /* 0x03882002070075a7 */ /* 0x000e64000800017f */
[----:B01----:R-:W-:Y:S05]  /*21ee0*/  @!P0 BRA `(.L_x_728) ;  /* 0x0000003c00208947 */ /* 0x003fea0003800000 */
.L_x_834:
[----:B------:R-:W-:Y:S05]  /*21ef0*/  BSYNC B0 ;  /* 0x0000000000007941 */ /* 0x000fea0003800000 */
.L_x_727:
[----:B0-----:R-:W2:Y:S01]  /*21f00*/  LDL.LU R6, [R1+0x34] ;  /* 0x0000340001067983 */ /* 0x001ea20000300800 */
[----:B------:R-:W-:Y:S01]  /*21f10*/  BSSY B0, `(.L_x_729) ;  /* 0x00001c6000007945 */ /* 0x000fe20003800000 */
[----:B--2---:R-:W-:-:S13]  /*21f20*/  ISETP.GE.AND P0, PT, R6, 0x51, PT ;  /* 0x000000510600780c */ /* 0x004fda0003f06270 */
[----:B------:R-:W-:Y:S05]  /*21f30*/  @!P0 BRA `(.L_x_730) ;  /* 0x0000001c000c8947 */ /* 0x000fea0003800000 */
[----:B------:R-:W2:Y:S01]  /*21f40*/  LDL R6, [R1+0x24] ;  /* 0x0000240001067983 */ /* 0x000ea20000100800 */
[----:B------:R-:W-:Y:S01]  /*21f50*/  IMAD.MOV.U32 R2, RZ, RZ, 0x1 ;  /* 0x00000001ff027424 */ /* 0x000fe200078e00ff */
[----:B------:R-:W-:Y:S01]  /*21f60*/  BSSY B1, `(.L_x_731) ;  /* 0x000009f000017945 */ /* 0x000fe20003800000 */
[----:B--2---:R-:W-:-:S04]  /*21f70*/  IADD3 R13, -R6, RZ, RZ ;  /* 0x000000ff060d7210 */ /* 0x004fc80007ffe1ff */
[----:B------:R-:W-:-:S04]  /*21f80*/  VIADDMNMX R13, R13, R2, 0xffffffff, !PT ;  /* 0xffffffff0d0d7446 */ /* 0x000fc80007800102 */
[C---:B------:R-:W-:Y:S01]  /*21f90*/  IADD3 R2, R6.reuse, R13, RZ ;  /* 0x0000000d06027210 */ /* 0x040fe20007ffe0ff */
[----:B------:R-:W-:-:S03]  /*21fa0*/  VIADD R6, R6, 0xfffffffe ;  /* 0xfffffffe06067836 */ /* 0x000fc60000000000 */
[----:B------:R-:W-:-:S04]  /*21fb0*/  LOP3.LUT R2, R2, 0x1, RZ, 0xc0, !PT ;  /* 0x0000000102027812 */ /* 0x000fc800078ec0ff */
[----:B------:R-:W-:-:S13]  /*21fc0*/  ISETP.NE.U32.AND P0, PT, R2, 0x1, PT ;  /* 0x000000010200780c */ /* 0x000fda0003f05070 */
[----:B------:R-:W-:Y:S05]  /*21fd0*/  @P0 BRA `(.L_x_732) ;  /* 0x00000008005c0947 */ /* 0x000fea0003800000 */
[----:B------:R-:W2:Y:S04]  /*21fe0*/  LDL R7, [R1] ;  /* 0x0000000001077983 */ /* 0x000ea80000100800 */
[----:B------:R-:W3:Y:S01]  /*21ff0*/  LDL R10, [R1+0x8] ;  /* 0x00000800010a7983 */ /* 0x000ee20000100800 */
[----:B------:R-:W-:Y:S01]  /*22000*/  BSSY B2, `(.L_x_733) ;  /* 0x0000090000027945 */ /* 0x000fe20003800000 */
[----:B--2---:R-:W-:-:S04]  /*22010*/  IADD3 R7, R7, 0x1, RZ ;  /* 0x0000000107077810 */ /* 0x004fc80007ffe0ff */
        /* <DEDUP_REMOVED lines=10> */
[----:B------:R-:W-:Y:S01]  /*220c0*/  MOV R2, R6 ;  /* 0x0000000600027202 */ /* 0x000fe20000000f00 */
[----:B------:R-:W-:Y:S01]  /*220d0*/  ULDC.64 UR4, c[0x0][0x408] ;  /* 0x0001020000047ab9 */ /* 0x000fe20000000a00 */
[----:B------:R-:W-:Y:S01]  /*220e0*/  ULDC.64 UR6, c[0x0][0x208] ;  /* 0x0000820000067ab9 */ /* 0x000fe20000000a00 */
[----:B0-----:R-:W-:-:S13]  /*220f0*/  ISETP.NE.AND P0, PT, R17, 0x1, PT ;  /* 0x000000011100780c */ /* 0x001fda0003f05270 */
[----:B------:R-:W0:Y:S02]  /*22100*/  @P0 LDC.64 R10, c[0x0][0x420] ;  /* 0x00010800ff0a0b82 */ /* 0x000e240000000a00 */
[----:B0-----:R-:W-:-:S05]  /*22110*/  @P0 IMAD.HI.U32 R10, R6, R10, RZ ;  /* 0x0000000a060a0227 */ /* 0x001fca00078e00ff */
[----:B------:R-:W-:Y:S01]  /*22120*/  @P0 SHF.R.U32.HI R2, RZ, R11, R10 ;  /* 0x0000000bff020219 */ /* 0x000fe2000001160a */
[----:B------:R-:W-:-:S03]  /*22130*/  IMAD R10, R12, UR4, RZ ;  /* 0x000000040c0a7c24 */ /* 0x000fc6000f8e02ff */
[----:B------:R-:W-:Y:S01]  /*22140*/  SHF.R.S32.HI R11, RZ, 0x1f, R2 ;  /* 0x0000001fff0b7819 */ /* 0x000fe20000011402 */
[C---:B------:R-:W-:Y:S02]  /*22150*/  IMAD R15, R0.reuse, UR5, R10 ;  /* 0x00000005000f7c24 */ /* 0x040fe4000f8e020a */
[--C-:B------:R-:W-:Y:S02]  /*22160*/  IMAD.MOV.U32 R10, RZ, RZ, R2.reuse ;  /* 0x000000ffff0a7224 */ /* 0x100fe400078e0002 */
[----:B------:R-:W-:Y:S02]  /*22170*/  IMAD.MOV R2, RZ, RZ, -R2 ;  /* 0x000000ffff027224 */ /* 0x000fe400078e0a02 */
[----:B------:R-:W-:-:S04]  /*22180*/  IMAD.WIDE.U32 R10, R0, UR4, R10 ;  /* 0x00000004000a7c25 */ /* 0x000fc8000f8e000a */
[----:B------:R-:W-:Y:S01]  /*22190*/  IMAD R6, R17, R2, R6 ;  /* 0x0000000211067224 */ /* 0x000fe200078e0206 */
[----:B------:R-:W-:Y:S02]  /*221a0*/  IADD3 R15, R15, R11, RZ ;  /* 0x0000000b0f0f7210 */ /* 0x000fe40007ffe0ff */
[----:B------:R-:W-:-:S04]  /*221b0*/  LEA R8, P0, R10, R8, 0x2 ;  /* 0x000000080a087211 */ /* 0x000fc800078010ff */
[----:B------:R-:W-:-:S05]  /*221c0*/  LEA.HI.X R9, R10, R9, R15, 0x2, P0 ;  /* 0x000000090a097211 */ /* 0x000fca00000f140f */
[----:B------:R0:W5:Y:S04]  /*221d0*/  LDG.E R2, desc[UR6][R8.64] ;  /* 0x0000000608027981 */ /* 0x000168000c1e1900 */
.L_x_735:
[----:B0-----:R-:W0:Y:S01]  /*221e0*/  S2R R9, SR_CgaCtaId ;  /* 0x0000000000097919 */ /* 0x001e220000008800 */
[----:B------:R-:W-:-:S04]  /*221f0*/  MOV R8, 0x400 ;  /* 0x0000040000087802 */ /* 0x000fc80000000f00 */
[----:B0-----:R-:W-:Y:S02]  /*22200*/  LEA R8, R9, R8, 0x18 ;  /* 0x0000000809087211 */ /* 0x001fe400078ec0ff */
[----:B------:R-:W-:Y:S02]  /*22210*/  SHF.L.U32 R9, R14, 0x1f, RZ ;  /* 0x0000001f0e097819 */ /* 0x000fe400000006ff */
[----:B------:R-:W-:-:S04]  /*22220*/  LEA R8, R7, R8, 0x3 ;  /* 0x0000000807087211 */ /* 0x000fc800078e18ff */
[----:B------:R-:W0:Y:S02]  /*22230*/  SYNCS.PHASECHK.TRANS64.TRYWAIT P0, [R8+URZ+0x38840], R9 ;  /* 0x03884009080075a7 */ /* 0x000e24000800017f */
[----:B0-----:R-:W-:Y:S05]  /*22240*/  @!P0 BRA `(.L_x_736) ;  /* 0x0000003800688947 */ /* 0x001fea0003800000 */
.L_x_835:
        /* <DEDUP_REMOVED lines=11> */
.L_x_737:
        /* <DEDUP_REMOVED lines=22> */
[----:B------:R-:W-:Y:S01]  /*22460*/  IADD3 R9, R9, 0x38800, RZ ;  /* 0x0003880009097810 */ /* 0x000fe20007ffe0ff */
        /* <DEDUP_REMOVED lines=19> */
.L_x_836:
[----:B------:R-:W-:Y:S05]  /*225a0*/  @P1 BRA `(.L_x_739) ;  /* 0x0000000000301947 */ /* 0x000fea0003800000 */
[----:B------:R-:W2:Y:S01]  /*225b0*/  LDL R10, [R1] ;  /* 0x00000000010a7983 */ /* 0x000ea20000100800 */
[----:B------:R-:W-:Y:S01]  /*225c0*/  MOV R11, 0x400 ;  /* 0x00000400000b7802 */ /* 0x000fe20000000f00 */
[----:B------:R-:W1:Y:S01]  /*225d0*/  S2R R17, SR_TID.X ;  /* 0x0000000000117919 */ /* 0x000e620000002100 */
[----:B------:R-:W3:Y:S01]  /*225e0*/  S2R R15, SR_CgaCtaId ;  /* 0x00000000000f7919 */ /* 0x000ee20000008800 */
[----:B0-----:R-:W-:Y:S01]  /*225f0*/  IMAD.MOV.U32 R9, RZ, RZ, 0xa000 ;  /* 0x0000a000ff097424 */ /* 0x001fe200078e00ff */
[----:B-1----:R-:W-:-:S04]  /*22600*/  LOP3.LUT R17, R17, 0x1f, RZ, 0xc0, !PT ;  /* 0x0000001f11117812 */ /* 0x002fc800078ec0ff */
[----:B------:R-:W-:Y:S02]  /*22610*/  ISETP.NE.AND P0, PT, R17, RZ, PT ;  /* 0x000000ff1100720c */ /* 0x000fe40003f05270 */
[----:B---3--:R-:W-:-:S04]  /*22620*/  LEA R11, R15, R11, 0x18 ;  /* 0x0000000b0f0b7211 */ /* 0x008fc800078ec0ff */
[----:B--2---:R-:W-:-:S04]  /*22630*/  LEA R8, R10, R11, 0x3 ;  /* 0x0000000b0a087211 */ /* 0x004fc800078e18ff */
[----:B------:R1:W-:Y:S03]  /*22640*/  SYNCS.ARRIVE.TRANS64 RZ, [R8+URZ+0x38850], R9 ;  /* 0x0388500908ff79a7 */ /* 0x0003e6000800003f */
[----:B------:R-:W-:Y:S05]  /*22650*/  @!P0 BRA `(.L_x_739) ;  /* 0x0000000000048947 */ /* 0x000fea0003800000 */
[----:B------:R-:W-:Y:S01]  /*22660*/  BPT.TRAP 0x1 ;  /* 0x000000040000795c */ /* 0x000fe20000300000 */
.L_x_739:
        /* <DEDUP_REMOVED lines=15> */
[----:B--2---:R-:W-:-:S02]  /*22760*/  R2UR UR11, R8 ;  /* 0x00000000080b72ca */ /* 0x004fc400000e0000 */
[----:B---3--:R-:W-:-:S04]  /*22770*/  LEA R8, R10, R11, 0x3 ;  /* 0x0000000b0a087211 */ /* 0x008fc800078e18ff */
        /* <DEDUP_REMOVED lines=24> */
.L_x_734:
[----:B------:R-:W-:Y:S05]  /*22900*/  BSYNC B2 ;  /* 0x0000000000027941 */ /* 0x000fea0003800000 */
.L_x_733:
[----:B------:R-:W2:Y:S04]  /*22910*/  LDL.LU R2, [R1+0x24] ;  /* 0x0000240001027983 */ /* 0x000ea80000300800 */
[----:B------:R0:W-:Y:S04]  /*22920*/  STL [R1], R7 ;  /* 0x0000000701007387 */ /* 0x0001e80000100800 */
[----:B------:R0:W-:Y:S02]  /*22930*/  STL [R1+0x8], R14 ;  /* 0x0000080e01007387 */ /* 0x0001e40000100800 */
[----:B0-2---:R-:W-:-:S07]  /*22940*/  IADD3 R6, R2, -0x3, RZ ;  /* 0xfffffffd02067810 */ /* 0x005fce0007ffe0ff */
.L_x_732:
[----:B------:R-:W-:Y:S05]  /*22950*/  BSYNC B1 ;  /* 0x0000000000017941 */ /* 0x000fea0003800000 */
.L_x_731:
[----:B------:R-:W-:-:S05]  /*22960*/  IMAD.MOV R2, RZ, RZ, -R13 ;  /* 0x000000ffff027224 */ /* 0x000fca00078e0a0d */
[----:B------:R-:W-:-:S13]  /*22970*/  ISETP.NE.AND P0, PT, R3, R2, PT ;  /* 0x000000020300720c */ /* 0x000fda0003f05270 */
[----:B------:R-:W-:Y:S05]  /*22980*/  @!P0 BRA `(.L_x_730) ;  /* 0x0000001000788947 */ /* 0x000fea0003800000 */
[----:B------:R-:W-:-:S07]  /*22990*/  MOV R10, R5 ;  /* 0x00000005000a7202 */ /* 0x000fce0000000f00 */
.L_x_754:
        /* <DEDUP_REMOVED lines=11> */
[----:B------:R-:W-:Y:S02]  /*22a50*/  MOV R9, R6 ;  /* 0x0000000600097202 */ /* 0x000fe40000000f00 */
        /* <DEDUP_REMOVED lines=10> */
[----:B------:R-:W-:-:S04]  /*22b00*/  @P0 SHF.R.U32.HI R2, RZ, R3, R9 ;  /* 0x00000003ff020219 */ /* 0x000fc80000011609 */
[----:B------:R-:W-:Y:S02]  /*22b10*/  IADD3 R9, -R2, RZ, RZ ;  /* 0x000000ff02097210 */ /* 0x000fe40007ffe1ff */
[----:B------:R-:W-:-:S03]  /*22b20*/  SHF.R.S32.HI R3, RZ, 0x1f, R2 ;  /* 0x0000001fff037819 */ /* 0x000fc60000011402 */
[----:B------:R-:W-:Y:S02]  /*22b30*/  IMAD R9, R10, R9, R6 ;  /* 0x000000090a097224 */ /* 0x000fe400078e0206 */
[----:B------:R-:W-:Y:S02]  /*22b40*/  IMAD R10, R12, UR6, RZ ;  /* 0x000000060c0a7c24 */ /* 0x000fe4000f8e02ff */
[----:B------:R-:W-:-:S04]  /*22b50*/  IMAD.WIDE.U32 R2, R0, UR6, R2 ;  /* 0x0000000600027c25 */ /* 0x000fc8000f8e0002 */
[----:B------:R-:W-:-:S04]  /*22b60*/  IMAD R10, R0, UR7, R10 ;  /* 0x00000007000a7c24 */ /* 0x000fc8000f8e020a */
[----:B------:R-:W-:Y:S01]  /*22b70*/  IMAD.IADD R3, R10, 0x1, R3 ;  /* 0x000000010a037824 */ /* 0x000fe200078e0203 */
[----:B------:R-:W-:-:S04]  /*22b80*/  LEA R10, P0, R2, UR4, 0x2 ;  /* 0x00000004020a7c11 */ /* 0x000fc8000f8010ff */
[----:B------:R-:W-:-:S05]  /*22b90*/  LEA.HI.X R11, R2, UR5, R3, 0x2, P0 ;  /* 0x00000005020b7c11 */ /* 0x000fca00080f1403 */
[----:B------:R0:W5:Y:S04]  /*22ba0*/  LDG.E R10, desc[UR8][R10.64] ;  /* 0x000000080a0a7981 */ /* 0x000168000c1e1900 */
.L_x_742:
[----:B------:R-:W1:Y:S01]  /*22bb0*/  S2R R3, SR_CgaCtaId ;  /* 0x0000000000037919 */ /* 0x000e620000008800 */
[----:B------:R-:W-:-:S04]  /*22bc0*/  MOV R2, 0x400 ;  /* 0x0000040000027802 */ /* 0x000fc80000000f00 */
[----:B-1----:R-:W-:Y:S02]  /*22bd0*/  LEA R2, R3, R2, 0x18 ;  /* 0x0000000203027211 */ /* 0x002fe400078ec0ff */
[----:B------:R-:W-:Y:S02]  /*22be0*/  SHF.L.U32 R3, R8, 0x1f, RZ ;  /* 0x0000001f08037819 */ /* 0x000fe400000006ff */
[----:B------:R-:W-:-:S04]  /*22bf0*/  LEA R2, R7, R2, 0x3 ;  /* 0x0000000207027211 */ /* 0x000fc800078e18ff */
[----:B------:R-:W1:Y:S02]  /*22c00*/  SYNCS.PHASECHK.TRANS64.TRYWAIT P0, [R2+URZ+0x38840], R3 ;  /* 0x03884003020075a7 */ /* 0x000e64000800017f */
[----:B-1----:R-:W-:Y:S05]  /*22c10*/  @!P0 BRA `(.L_x_743) ;  /* 0x00000030001c8947 */ /* 0x002fea0003800000 */
.L_x_837:
        /* <DEDUP_REMOVED lines=11> */
.L_x_744:
[----:B------:R-:W2:Y:S04]  /*22cd0*/  LDL R15, [R1+0x4] ;  /* 0x00000400010f7983 */ /* 0x000ea80000100800 */
[----:B------:R-:W3:Y:S01]  /*22ce0*/  LDL.LU R14, [R1+0x8] ;  /* 0x00000800010e7983 */ /* 0x000ee20000300800 */
[----:B-1----:R-:W-:-:S03]  /*22cf0*/  MOV R3, 0x400 ;  /* 0x0000040000037802 */ /* 0x002fc60000000f00 */
        /* <DEDUP_REMOVED lines=39> */
.L_x_838:
        /* <DEDUP_REMOVED lines=8> */
.L_x_746:
        /* <DEDUP_REMOVED lines=40> */
.L_x_741:
[----:B------:R-:W-:Y:S05]  /*23270*/  BSYNC B1 ;  /* 0x0000000000017941 */ /* 0x000fea0003800000 */
.L_x_740:
[----:B------:R-:W-:Y:S01]  /*23280*/  IADD3 R3, R7, 0x1, RZ ;  /* 0x0000000107037810 */ /* 0x000fe20007ffe0ff */
[----:B------:R-:W-:Y:S03]  /*23290*/  BSSY B1, `(.L_x_747) ;  /* 0x000008a000017945 */ /* 0x000fe60003800000 */
        /* <DEDUP_REMOVED lines=8> */
[----:B------:R-:W-:Y:S01]  /*23320*/  VIADD R9, R6, 0xffffffff ;  /* 0xffffffff06097836 */ /* 0x000fe20000000000 */
        /* <DEDUP_REMOVED lines=8> */
[----:B-1----:R-:W-:Y:S01]  /*233b0*/  @P0 IMAD.HI.U32 R10, R9, R2, RZ ;  /* 0x00000002090a0227 */ /* 0x002fe200078e00ff */
[----:B------:R-:W-:-:S04]  /*233c0*/  MOV R2, R9 ;  /* 0x0000000900027202 */ /* 0x000fc80000000f00 */
[----:B------:R-:W-:Y:S01]  /*233d0*/  @P0 SHF.R.U32.HI R2, RZ, R3, R10 ;  /* 0x00000003ff020219 */ /* 0x000fe2000001160a */
[----:B------:R-:W-:-:S04]  /*233e0*/  IMAD R10, R12, UR6, RZ ;  /* 0x000000060c0a7c24 */ /* 0x000fc8000f8e02ff */
[----:B------:R-:W-:Y:S02]  /*233f0*/  IMAD.MOV R3, RZ, RZ, -R2 ;  /* 0x000000ffff037224 */ /* 0x000fe400078e0a02 */
[----:B------:R-:W-:Y:S02]  /*23400*/  IMAD R10, R0, UR7, R10 ;  /* 0x00000007000a7c24 */ /* 0x000fe4000f8e020a */
[----:B------:R-:W-:Y:S01]  /*23410*/  IMAD R9, R11, R3, R9 ;  /* 0x000000030b097224 */ /* 0x000fe200078e0209 */
[----:B------:R-:W-:-:S03]  /*23420*/  SHF.R.S32.HI R3, RZ, 0x1f, R2 ;  /* 0x0000001fff037819 */ /* 0x000fc60000011402 */
[----:B------:R-:W-:-:S05]  /*23430*/  IMAD.WIDE.U32 R2, R0, UR6, R2 ;  /* 0x0000000600027c25 */ /* 0x000fca000f8e0002 */
[----:B------:R-:W-:Y:S02]  /*23440*/  IADD3 R3, R10, R3, RZ ;  /* 0x000000030a037210 */ /* 0x000fe40007ffe0ff */
[----:B------:R-:W-:-:S04]  /*23450*/  LEA R10, P0, R2, UR4, 0x2 ;  /* 0x00000004020a7c11 */ /* 0x000fc8000f8010ff */
[----:B------:R-:W-:-:S05]  /*23460*/  LEA.HI.X R11, R2, UR5, R3, 0x2, P0 ;  /* 0x00000005020b7c11 */ /* 0x000fca00080f1403 */
[----:B------:R1:W5:Y:S04]  /*23470*/  LDG.E R10, desc[UR8][R10.64] ;  /* 0x000000080a0a7981 */ /* 0x000368000c1e1900 */
.L_x_749:
[----:B------:R-:W2:Y:S01]  /*23480*/  S2R R3, SR_CgaCtaId ;  /* 0x0000000000037919 */ /* 0x000ea20000008800 */
[----:B------:R-:W-:-:S04]  /*23490*/  MOV R2, 0x400 ;  /* 0x0000040000027802 */ /* 0x000fc80000000f00 */
[----:B--2---:R-:W-:Y:S02]  /*234a0*/  LEA R2, R3, R2, 0x18 ;  /* 0x0000000203027211 */ /* 0x004fe400078ec0ff */
[----:B------:R-:W-:-:S03]  /*234b0*/  SHF.L.U32 R3, R13, 0x1f, RZ ;  /* 0x0000001f0d037819 */ /* 0x000fc600000006ff */
[----:B------:R-:W-:-:S04]  /*234c0*/  IMAD R2, R14, 0x8, R2 ;  /* 0x000000080e027824 */ /* 0x000fc800078e0202 */
[----:B------:R-:W2:Y:S02]  /*234d0*/  SYNCS.PHASECHK.TRANS64.TRYWAIT P0, [R2+URZ+0x38840], R3 ;  /* 0x03884003020075a7 */ /* 0x000ea4000800017f */
[----:B--2---:R-:W-:Y:S05]  /*234e0*/  @!P0 BRA `(.L_x_750) ;  /* 0x0000002800108947 */ /* 0x004fea0003800000 */
.L_x_839:
        /* <DEDUP_REMOVED lines=11> */
.L_x_751:
        /* <DEDUP_REMOVED lines=16> */
[----:B------:R-:W-:Y:S02]  /*236a0*/  SHF.L.U32 R8, R8, 0x1f, RZ ;  /* 0x0000001f08087819 */ /* 0x000fe400000006ff */
        /* <DEDUP_REMOVED lines=25> */
.L_x_840:
[----:B------:R-:W-:Y:S05]  /*23840*/  @P0 BRA `(.L_x_753) ;  /* 0x00000000001c0947 */ /* 0x000fea0003800000 */
[----:B------:R-:W1:Y:S02]  /*23850*/  S2R R3, SR_TID.X ;  /* 0x0000000000037919 */ /* 0x000e640000002100 */
[----:B-1----:R-:W-:-:S04]  /*23860*/  LOP3.LUT R3, R3, 0x1f, RZ, 0xc0, !PT ;  /* 0x0000001f03037812 */ /* 0x002fc800078ec0ff */
[----:B------:R-:W-:Y:S02]  /*23870*/  ISETP.NE.AND P1, PT, R3, RZ, PT ;  /* 0x000000ff0300720c */ /* 0x000fe40003f25270 */
[----:B------:R-:W-:-:S04]  /*23880*/  MOV R3, 0xa000 ;  /* 0x0000a00000037802 */ /* 0x000fc80000000f00 */
[----:B------:R1:W-:Y:S07]  /*23890*/  SYNCS.ARRIVE.TRANS64 RZ, [R2+URZ+0x50], R3 ;  /* 0x0000500302ff79a7 */ /* 0x0003ee000800003f */
[----:B------:R-:W-:Y:S05]  /*238a0*/  @!P1 BRA `(.L_x_753) ;  /* 0x0000000000049947 */ /* 0x000fea0003800000 */
[----:B------:R-:W-:Y:S01]  /*238b0*/  BPT.TRAP 0x1 ;  /* 0x000000040000795c */ /* 0x000fe20000300000 */
.L_x_753:
        /* <DEDUP_REMOVED lines=21> */
[----:B------:R-:W-:Y:S01]  /*23a10*/  IMAD.MOV.U32 R5, RZ, RZ, R10 ;  /* 0x000000ffff057224 */ /* 0x000fe200078e000a */
[----:B--2---:R-:W-:Y:S02]  /*23a20*/  R2UR UR11, R13 ;  /* 0x000000000d0b72ca */ /* 0x004fe400000e0000 */
        /* <DEDUP_REMOVED lines=16> */
.L_x_748:
[----:B------:R-:W-:Y:S05]  /*23b30*/  BSYNC B1 ;  /* 0x0000000000017941 */ /* 0x000fea0003800000 */
.L_x_747:
[C---:B------:R-:W-:Y:S02]  /*23b40*/  ISETP.GT.AND P0, PT, R6.reuse, 0x1, PT ;  /* 0x000000010600780c */ /* 0x040fe40003f04270 */
[----:B------:R-:W-:-:S11]  /*23b50*/  IADD3 R6, R6, -0x2, RZ ;  /* 0xfffffffe06067810 */ /* 0x000fd60007ffe0ff */
[----:B------:R-:W-:Y:S05]  /*23b60*/  @P0 BRA `(.L_x_754) ;  /* 0xffffffec008c0947 */ /* 0x000fea000383ffff */
.L_x_730:
[----:B------:R-:W-:Y:S05]  /*23b70*/  BSYNC B0 ;  /* 0x0000000000007941 */ /* 0x000fea0003800000 */
.L_x_729:
[----:B------:R-:W1:Y:S01]  /*23b80*/  S2R R2, SR_TID.X ;  /* 0x0000000000027919 */ /* 0x000e620000002100 */
[----:B------:R-:W-:Y:S01]  /*23b90*/  BSSY B0, `(.L_x_755) ;  /* 0x0000011000007945 */ /* 0x000fe20003800000 */
[----:B-1----:R-:W-:-:S04]  /*23ba0*/  LOP3.LUT R2, R2, 0x1f, RZ, 0xc0, !PT ;  /* 0x0000001f02027812 */ /* 0x002fc800078ec0ff */
[----:B------:R-:W-:-:S13]  /*23bb0*/  ISETP.NE.AND P0, PT, R2, RZ, PT ;  /* 0x000000ff0200720c */ /* 0x000fda0003f05270 */
[----:B------:R-:W-:Y:S05]  /*23bc0*/  @P0 BRA `(.L_x_756) ;  /* 0x0000000000340947 */ /* 0x000fea0003800000 */
[----:B------:R-:W1:Y:S01]  /*23bd0*/  S2R R3, SR_LANEID ;  /* 0x0000000000037919 */ /* 0x000e620000000000 */
[----:B------:R-:W-:Y:S01]  /*23be0*/  VOTEU.ANY UR4, UPT, PT ;  /* 0x0000000000047886 */ /* 0x000fe200038e0100 */
[----:B------:R-:W-:Y:S01]  /*23bf0*/  ULDC.64 UR6, c[0x0][0x208] ;  /* 0x0000820000067ab9 */ /* 0x000fe20000000a00 */
[----:B------:R-:W1:Y:S08]  /*23c00*/  FLO.U32 R0, UR4 ;  /* 0x0000000400007d00 */ /* 0x000e7000080e0000 */
[----:B------:R-:W2:Y:S01]  /*23c10*/  POPC R7, UR4 ;  /* 0x0000000400077d09 */ /* 0x000ea20008000000 */
[----:B-1----:R-:W-:-:S02]  /*23c20*/  ISETP.EQ.U32.AND P0, PT, R0, R3, PT ;  /* 0x000000030000720c */ /* 0x002fc40003f02070 */
[----:B------:R-:W2:Y:S11]  /*23c30*/  LDC.64 R2, c[0x0][0xc38] ;  /* 0x00030e00ff027b82 */ /* 0x000eb60000000a00 */
[----:B--2---:R-:W2:Y:S01]  /*23c40*/  @P0 ATOMG.E.ADD.STRONG.GPU PT, R3, desc[UR6][R2.64], R7 ;  /* 0x00000007020309a8 */ /* 0x004ea200081ee1c6 */
[----:B------:R-:W1:Y:S02]  /*23c50*/  S2R R6, SR_LTMASK ;  /* 0x0000000000067919 */ /* 0x000e640000003900 */
[----:B-1----:R-:W-:-:S04]  /*23c60*/  LOP3.LUT R6, R6, UR4, RZ, 0xc0, !PT ;  /* 0x0000000406067c12 */ /* 0x002fc8000f8ec0ff */
[----:B------:R-:W1:Y:S01]  /*23c70*/  POPC R9, R6 ;  /* 0x0000000600097309 */ /* 0x000e620000000000 */
[----:B--2---:R-:W1:Y:S02]  /*23c80*/  SHFL.IDX PT, R0, R3, R0, 0x1f ;  /* 0x00001f0003007589 */ /* 0x004e6400000e0000 */
[----:B-1----:R-:W-:-:S07]  /*23c90*/  IADD3 R16, R0, UR36, R9 ;  /* 0x0000002400107c10 */ /* 0x002fce000fffe009 */
.L_x_756:
[----:B------:R-:W-:Y:S05]  /*23ca0*/  BSYNC B0 ;  /* 0x0000000000007941 */ /* 0x000fea0003800000 */
.L_x_755:
        /* <DEDUP_REMOVED lines=11> */
.L_x_841:
        /* <DEDUP_REMOVED lines=11> */
.L_x_760:
        /* <DEDUP_REMOVED lines=38> */
.L_x_758:
[----:B------:R-:W-:Y:S05]  /*24070*/  BSYNC B0 ;  /* 0x0000000000007941 */ /* 0x000fea0003800000 */
.L_x_757:
        /* <DEDUP_REMOVED lines=9> */
.L_x_713:
[----:B------:R-:W-:Y:S05]  /*24110*/  BSYNC B6 ;  /* 0x0000000000067941 */ /* 0x000fea0003800000 */
.L_x_711:
[----:B------:R-:W-:-:S03]  /*24120*/  UMOV UR4, 0xffffffff ;  /* 0xffffffff00047882 */ /* 0x000fc60000000000 */
[----:B------:R-:W-:Y:S05]  /*24130*/  BRA.DIV UR4, `(.L_x_761) ;  /* 0x0000001e04387947 */ /* 0x000fea000b800000 */
[----:B------:R2:W3:Y:S04]  /*24140*/  SHFL.IDX PT, R4, R16, RZ, 0x1f ;  /* 0x00001fff10047589 */ /* 0x0004e800000e0000 */
[----:B------:R2:W4:Y:S02]  /*24150*/  SHFL.IDX PT, R6, R16, 0x1, 0x1f ;  /* 0x00201f0010067f89 */ /* 0x00052400000e0000 */
.L_x_845:
[----:B0-----:R-:W0:Y:S01]  /*24160*/  S2R R8, SR_TID.X ;  /* 0x0000000000087919 */ /* 0x001e220000002100 */
[----:B------:R-:W-:Y:S01]  /*24170*/  ULDC UR4, c[0x0][0xc14] ;  /* 0x0003050000047ab9 */ /* 0x000fe20000000800 */
[----:B------:R-:W-:Y:S01]  /*24180*/  BSSY B0, `(.L_x_762) ;  /* 0x000000c000007945 */ /* 0x000fe20003800000 */
[----:B-1----:R-:W-:Y:S01]  /*24190*/  IMAD.U32 R0, RZ, RZ, UR4 ;  /* 0x00000004ff007e24 */ /* 0x002fe2000f8e00ff */
[----:B------:R-:W-:Y:S02]  /*241a0*/  MOV R17, RZ ;  /* 0x000000ff00117202 */ /* 0x000fe40000000f00 */
[----:B0-----:R-:W-:-:S04]  /*241b0*/  LOP3.LUT R8, R8, 0x1f, RZ, 0xc0, !PT ;  /* 0x0000001f08087812 */ /* 0x001fc800078ec0ff */
[C---:B------:R-:W-:Y:S02]  /*241c0*/  ISETP.NE.AND P0, PT, R8.reuse, 0x1f, PT ;  /* 0x0000001f0800780c */ /* 0x040fe40003f05270 */
[----:B------:R-:W-:-:S04]  /*241d0*/  IADD3 R5, R8, R19, RZ ;  /* 0x0000001308057210 */ /* 0x000fc80007ffe0ff */
[----:B------:R-:W-:-:S13]  /*241e0*/  ISETP.GE.OR P0, PT, R5, R0, !P0 ;  /* 0x000000000500720c */ /* 0x000fda0004706670 */
[----:B------:R-:W-:Y:S05]  /*241f0*/  @P0 BRA `(.L_x_763) ;  /* 0x0000000000100947 */ /* 0x000fea0003800000 */
[----:B------:R-:W0:Y:S01]  /*24200*/  LDC.64 R2, c[0x0][0xc58] ;  /* 0x00031600ff027b82 */ /* 0x000e220000000a00 */
[----:B------:R-:W-:Y:S01]  /*24210*/  ULDC.64 UR4, c[0x0][0x208] ;  /* 0x0000820000047ab9 */ /* 0x000fe20000000a00 */
[----:B0-----:R-:W-:-:S05]  /*24220*/  IMAD.WIDE R2, R5, 0x4, R2 ;  /* 0x0000000405027825 */ /* 0x001fca00078e0202 */
[----:B------:R0:W5:Y:S02]  /*24230*/  LDG.E R17, desc[UR4][R2.64] ;  /* 0x0000000402117981 */ /* 0x000164000c1e1900 */
.L_x_763:
[----:B------:R-:W-:Y:S05]  /*24240*/  BSYNC B0 ;  /* 0x0000000000007941 */ /* 0x000fea0003800000 */
.L_x_762:
        /* <DEDUP_REMOVED lines=8> */
[----:B------:R-:W1:Y:S02]  /*242d0*/  SHFL.UP PT, R14, R13, 0x2, RZ ;  /* 0x044000000d0e7989 */ /* 0x000e6400000e00ff */
[----:B-1----:R-:W-:Y:S02]  /*242e0*/  SEL R14, R14, RZ, P1 ;  /* 0x000000ff0e0e7207 */ /* 0x002fe40000800000 */
[----:B------:R-:W-:Y:S02]  /*242f0*/  ISETP.GE.U32.AND P1, PT, R8, 0x8, PT ;  /* 0x000000080800780c */ /* 0x000fe40003f26070 */
[----:B0-----:R-:W-:-:S05]  /*24300*/  IADD3 R3, R13, R14, RZ ;  /* 0x0000000e0d037210 */ /* 0x001fca0007ffe0ff */
[----:B------:R-:W0:Y:S02]  /*24310*/  SHFL.UP PT, R14, R3, 0x4, RZ ;  /* 0x04800000030e7989 */ /* 0x000e2400000e00ff */
[----:B0-----:R-:W-:Y:S02]  /*24320*/  SEL R14, R14, RZ, P0 ;  /* 0x000000ff0e0e7207 */ /* 0x001fe40000000000 */
[----:B------:R-:W-:-:S03]  /*24330*/  ISETP.GE.U32.AND P0, PT, R8, 0x10, PT ;  /* 0x000000100800780c */ /* 0x000fc60003f06070 */
[----:B------:R-:W-:-:S05]  /*24340*/  IMAD.IADD R5, R3, 0x1, R14 ;  /* 0x0000000103057824 */ /* 0x000fca00078e020e */
[----:B------:R-:W0:Y:S02]  /*24350*/  SHFL.UP PT, R14, R5, 0x8, RZ ;  /* 0x05000000050e7989 */ /* 0x000e2400000e00ff */
[----:B0-----:R-:W-:-:S04]  /*24360*/  SEL R14, R14, RZ, P1 ;  /* 0x000000ff0e0e7207 */ /* 0x001fc80000800000 */
[----:B------:R-:W-:-:S05]  /*24370*/  IADD3 R7, R5, R14, RZ ;  /* 0x0000000e05077210 */ /* 0x000fca0007ffe0ff */
[----:B------:R-:W0:Y:S02]  /*24380*/  SHFL.UP PT, R14, R7, 0x10, RZ ;  /* 0x06000000070e7989 */ /* 0x000e2400000e00ff */
[----:B0-----:R-:W-:-:S05]  /*24390*/  SEL R2, R14, RZ, P0 ;  /* 0x000000ff0e027207 */ /* 0x001fca0000000000 */
[----:B------:R-:W-:-:S05]  /*243a0*/  IMAD.IADD R2, R7, 0x1, R2 ;  /* 0x0000000107027824 */ /* 0x000fca00078e0202 */
[----:B------:R0:W1:Y:S02]  /*243b0*/  SHFL.IDX PT, R14, R2, 0x1f, 0x1f ;  /* 0x03e01f00020e7f89 */ /* 0x00006400000e0000 */
.L_x_853:
[----:B------:R-:W-:Y:S02]  /*243c0*/  ULDC UR4, c[0x0][0xc10] ;  /* 0x0003040000047ab9 */ /* 0x000fe40000000800 */
[----:B--2---:R-:W-:-:S05]  /*243d0*/  MOV R16, UR4 ;  /* 0x0000000400107c02 */ /* 0x004fca0008000f00 */
[----:B-1----:R-:W-:-:S04]  /*243e0*/  IMAD R3, R14, R16, RZ ;  /* 0x000000100e037224 */ /* 0x002fc800078e02ff */
[----:B----4-:R-:W-:-:S05]  /*243f0*/  IMAD.IADD R6, R6, 0x1, R3 ;  /* 0x0000000106067824 */ /* 0x010fca00078e0203 */
[----:B---3--:R-:W-:-:S13]  /*24400*/  ISETP.GT.AND P0, PT, R6, R4, PT ;  /* 0x000000040600720c */ /* 0x008fda0003f04270 */
[----:B------:R-:W-:Y:S05]  /*24410*/  @P0 BRA `(.L_x_765) ;  /* 0x0000000000b80947 */ /* 0x000fea0003800000 */
[----:B------:R-:W1:Y:S02]  /*24420*/  LDC R0, c[0x0][0xc14] ;  /* 0x00030500ff007b82 */ /* 0x000e640000000800 */
.L_x_770:
[----:B------:R-:W-:-:S04]  /*24430*/  IADD3 R19, R19, 0x1f, RZ ;  /* 0x0000001f13137810 */ /* 0x000fc80007ffe0ff */
[----:B-1----:R-:W-:-:S13]  /*24440*/  ISETP.GE.AND P0, PT, R19, R0, PT ;  /* 0x000000001300720c */ /* 0x002fda0003f06270 */
[----:B------:R-:W-:Y:S05]  /*24450*/  @P0 BRA `(.L_x_766) ;  /* 0x0000000400600947 */ /* 0x000fea0003800000 */
[----:B------:R-:W1:Y:S01]  /*24460*/  S2R R8, SR_TID.X ;  /* 0x0000000000087919 */ /* 0x000e620000002100 */
[----:B------:R-:W-:Y:S01]  /*24470*/  BSSY B0, `(.L_x_767) ;  /* 0x000000b000007945 */ /* 0x000fe20003800000 */
[----:B------:R-:W-:Y:S02]  /*24480*/  MOV R17, RZ ;  /* 0x000000ff00117202 */ /* 0x000fe40000000f00 */
[----:B-1----:R-:W-:-:S04]  /*24490*/  LOP3.LUT R8, R8, 0x1f, RZ, 0xc0, !PT ;  /* 0x0000001f08087812 */ /* 0x002fc800078ec0ff */
[C---:B------:R-:W-:Y:S01]  /*244a0*/  ISETP.NE.AND P1, PT, R8.reuse, 0x1f, PT ;  /* 0x0000001f0800780c */ /* 0x040fe20003f25270 */
[----:B------:R-:W-:-:S05]  /*244b0*/  IMAD.IADD R5, R8, 0x1, R19 ;  /* 0x0000000108057824 */ /* 0x000fca00078e0213 */
[----:B------:R-:W-:-:S13]  /*244c0*/  ISETP.GE.OR P0, PT, R5, R0, !P1 ;  /* 0x000000000500720c */ /* 0x000fda0004f06670 */
[----:B------:R-:W-:Y:S05]  /*244d0*/  @P0 BRA `(.L_x_768) ;  /* 0x0000000000100947 */ /* 0x000fea0003800000 */
[----:B0-----:R-:W0:Y:S01]  /*244e0*/  LDC.64 R2, c[0x0][0xc58] ;  /* 0x00031600ff027b82 */ /* 0x001e220000000a00 */
[----:B------:R-:W-:Y:S01]  /*244f0*/  ULDC.64 UR4, c[0x0][0x208] ;  /* 0x0000820000047ab9 */ /* 0x000fe20000000a00 */
[----:B0-----:R-:W-:-:S05]  /*24500*/  IMAD.WIDE R2, R5, 0x4, R2 ;  /* 0x0000000405027825 */ /* 0x001fca00078e0202 */
[----:B------:R1:W5:Y:S02]  /*24510*/  LDG.E R17, desc[UR4][R2.64] ;  /* 0x0000000402117981 */ /* 0x000364000c1e1900 */
.L_x_768:
[----:B------:R-:W-:Y:S05]  /*24520*/  BSYNC B0 ;  /* 0x0000000000007941 */ /* 0x000fea0003800000 */
.L_x_767:
[----:B------:R-:W-:-:S03]  /*24530*/  UMOV UR4, 0xffffffff ;  /* 0xffffffff00047882 */ /* 0x000fc60000000000 */
[----:B------:R-:W-:Y:S05]  /*24540*/  BRA.DIV UR4, `(.L_x_769) ;  /* 0x0000001e04507947 */ /* 0x000fea000b800000 */
[----:B-----5:R-:W2:Y:S01]  /*24550*/  SHFL.UP PT, R14, R17, 0x1, RZ ;  /* 0x04200000110e7989 */ /* 0x020ea200000e00ff */
[C---:B------:R-:W-:Y:S02]  /*24560*/  ISETP.NE.AND P0, PT, R8.reuse, RZ, PT ;  /* 0x000000ff0800720c */ /* 0x040fe40003f05270 */
[----:B------:R-:W-:Y:S02]  /*24570*/  ISETP.GE.U32.AND P1, PT, R8, 0x2, PT ;  /* 0x000000020800780c */ /* 0x000fe40003f26070 */
[----:B--2---:R-:W-:Y:S02]  /*24580*/  SEL R14, R14, RZ, P0 ;  /* 0x000000ff0e0e7207 */ /* 0x004fe40000000000 */
[----:B------:R-:W-:-:S03]  /*24590*/  ISETP.GE.U32.AND P0, PT, R8, 0x4, PT ;  /* 0x000000040800780c */ /* 0x000fc60003f06070 */
[----:B------:R-:W-:-:S05]  /*245a0*/  IMAD.IADD R13, R17, 0x1, R14 ;  /* 0x00000001110d7824 */ /* 0x000fca00078e020e */
[----:B------:R-:W2:Y:S02]  /*245b0*/  SHFL.UP PT, R14, R13, 0x2, RZ ;  /* 0x044000000d0e7989 */ /* 0x000ea400000e00ff */
[----:B--2---:R-:W-:Y:S02]  /*245c0*/  SEL R14, R14, RZ, P1 ;  /* 0x000000ff0e0e7207 */ /* 0x004fe40000800000 */
[----:B------:R-:W-:Y:S02]  /*245d0*/  ISETP.GE.U32.AND P1, PT, R8, 0x8, PT ;  /* 0x000000080800780c */ /* 0x000fe40003f26070 */
[----:B-1----:R-:W-:-:S05]  /*245e0*/  IADD3 R3, R13, R14, RZ ;  /* 0x0000000e0d037210 */ /* 0x002fca0007ffe0ff */
[----:B------:R-:W1:Y:S02]  /*245f0*/  SHFL.UP PT, R14, R3, 0x4, RZ ;  /* 0x04800000030e7989 */ /* 0x000e6400000e00ff */
[----:B-1----:R-:W-:Y:S02]  /*24600*/  SEL R14, R14, RZ, P0 ;  /* 0x000000ff0e0e7207 */ /* 0x002fe40000000000 */
[----:B------:R-:W-:-:S03]  /*24610*/  ISETP.GE.U32.AND P0, PT, R8, 0x10, PT ;  /* 0x000000100800780c */ /* 0x000fc60003f06070 */
[----:B------:R-:W-:-:S05]  /*24620*/  IMAD.IADD R5, R3, 0x1, R14 ;  /* 0x0000000103057824 */ /* 0x000fca00078e020e */
[----:B------:R-:W1:Y:S02]  /*24630*/  SHFL.UP PT, R14, R5, 0x8, RZ ;  /* 0x05000000050e7989 */ /* 0x000e6400000e00ff */
[----:B-1----:R-:W-:-:S04]  /*24640*/  SEL R14, R14, RZ, P1 ;  /* 0x000000ff0e0e7207 */ /* 0x002fc80000800000 */
[----:B------:R-:W-:-:S05]  /*24650*/  IADD3 R7, R5, R14, RZ ;  /* 0x0000000e05077210 */ /* 0x000fca0007ffe0ff */
[----:B------:R-:W0:Y:S02]  /*24660*/  SHFL.UP PT, R14, R7, 0x10, RZ ;  /* 0x06000000070e7989 */ /* 0x000e2400000e00ff */
[----:B0-----:R-:W-:-:S05]  /*24670*/  SEL R2, R14, RZ, P0 ;  /* 0x000000ff0e027207 */ /* 0x001fca0000000000 */
[----:B------:R-:W-:-:S05]  /*24680*/  IMAD.IADD R2, R7, 0x1, R2 ;  /* 0x0000000107027824 */ /* 0x000fca00078e0202 */
[----:B------:R0:W1:Y:S02]  /*24690*/  SHFL.IDX PT, R14, R2, 0x1f, 0x1f ;  /* 0x03e01f00020e7f89 */ /* 0x00006400000e0000 */
.L_x_861:
[----:B------:R-:W-:Y:S02]  /*246a0*/  ULDC UR4, c[0x0][0xc10] ;  /* 0x0003040000047ab9 */ /* 0x000fe40000000800 */
[----:B------:R-:W-:-:S05]  /*246b0*/  MOV R16, UR4 ;  /* 0x0000000400107c02 */ /* 0x000fca0008000f00 */
[----:B-1----:R-:W-:-:S04]  /*246c0*/  IMAD R3, R14, R16, RZ ;  /* 0x000000100e037224 */ /* 0x002fc800078e02ff */
[----:B------:R-:W-:-:S05]  /*246d0*/  IMAD.IADD R6, R3, 0x1, R6 ;  /* 0x0000000103067824 */ /* 0x000fca00078e0206 */
[----:B------:R-:W-:-:S13]  /*246e0*/  ISETP.GT.AND P0, PT, R6, R4, PT ;  /* 0x000000040600720c */ /* 0x000fda0003f04270 */
[----:B------:R-:W-:Y:S05]  /*246f0*/  @!P0 BRA `(.L_x_770) ;  /* 0xfffffffc004c8947 */ /* 0x000fea000383ffff */
.L_x_765:
[----:B------:R-:W-:Y:S01]  /*24700*/  IADD3 R6, -R3, R6, RZ ;  /* 0x0000000603067210 */ /* 0x000fe20007ffe1ff */
[----:B------:R-:W-:-:S04]  /*24710*/  UMOV UR4, 0xffffffff ;  /* 0xffffffff00047882 */ /* 0x000fc80000000000 */
[----:B------:R-:W-:-:S05]  /*24720*/  IMAD R3, R2, R16, R6 ;  /* 0x0000001002037224 */ /* 0x000fca00078e0206 */
[----:B------:R-:W-:Y:S01]  /*24730*/  ISETP.GT.AND P6, PT, R3, R4, PT ;  /* 0x000000040300720c */ /* 0x000fe20003fc4270 */
[----:B------:R-:W-:-:S12]  /*24740*/  BRA.DIV UR4, `(.L_x_771) ;  /* 0x0000001e04a07947 */ /* 0x000fd8000b800000 */
[----:B------:R-:W-:-:S04]  /*24750*/  VOTE.ANY R3, PT, !P6 ;  /* 0x0000000000037806 */ /* 0x000fc800070e0100 */
[----:B------:R-:W1:Y:S02]  /*24760*/  POPC R5, R3 ;  /* 0x0000000300057309 */ /* 0x000e640000000000 */
[----:B-1----:R1:W2:Y:S02]  /*24770*/  SHFL.IDX PT, R17, R17, R5, 0x1f ;  /* 0x00001f0511117589 */ /* 0x0022a400000e0000 */
.L_x_865:
[----:B------:R-:W-:Y:S01]  /*24780*/  ISETP.NE.AND P0, PT, R3, RZ, PT ;  /* 0x000000ff0300720c */ /* 0x000fe20003f05270 */
[----:B------:R-:W-:-:S12]  /*24790*/  IMAD.MOV.U32 R14, RZ, RZ, RZ ;  /* 0x000000ffff0e7224 */ /* 0x000fd800078e00ff */
[----:B------:R-:W-:Y:S05]  /*247a0*/  @!P0 BRA `(.L_x_772) ;  /* 0x0000000000108947 */ /* 0x000fea0003800000 */
[----:B------:R-:W-:Y:S01]  /*247b0*/  UMOV UR4, 0xffffffff ;  /* 0xffffffff00047882 */ /* 0x000fe20000000000 */
[----:B------:R-:W-:Y:S02]  /*247c0*/  IADD3 R12, R5, -0x1, RZ ;  /* 0xffffffff050c7810 */ /* 0x000fe40007ffe0ff */
[----:B------:R-:W-:Y:S05]  /*247d0*/  BRA.DIV UR4, `(.L_x_773) ;  /* 0x0000001e04c47947 */ /* 0x000fea000b800000 */
[----:B------:R3:W4:Y:S02]  /*247e0*/  SHFL.IDX PT, R14, R2, R12, 0x1f ;  /* 0x00001f0c020e7589 */ /* 0x00072400000e0000 */
.L_x_772:
[----:B----4-:R-:W-:Y:S01]  /*247f0*/  IMAD R16, R14, R16, R6 ;  /* 0x000000100e107224 */ /* 0x010fe200078e0206 */
[----:B--2---:R-:W-:Y:S01]  /*24800*/  IABS R6, R17 ;  /* 0x0000001100067213 */ /* 0x004fe20000000000 */
[----:B0--3--:R-:W-:Y:S02]  /*24810*/  IMAD.MOV.U32 R2, RZ, RZ, RZ ;  /* 0x000000ffff027224 */ /* 0x009fe400078e00ff */
[----:B------:R-:W-:Y:S01]  /*24820*/  IMAD.IADD R19, R5, 0x1, R19 ;  /* 0x0000000105137824 */ /* 0x000fe200078e0213 */
[----:B------:R-:W0:Y:S08]  /*24830*/  I2F.RP R7, R6 ;  /* 0x0000000600077306 */ /* 0x000e300000209400 */
[----:B0-----:R-:W0:Y:S02]  /*24840*/  MUFU.RCP R7, R7 ;  /* 0x0000000700077308 */ /* 0x001e240000001000 */
[----:B0-----:R-:W-:-:S06]  /*24850*/  VIADD R8, R7, 0xffffffe ;  /* 0x0ffffffe07087836 */ /* 0x001fcc0000000000 */
[----:B------:R-:W0:Y:S02]  /*24860*/  F2I.FTZ.U32.TRUNC.NTZ R3, R8 ;  /* 0x0000000800037305 */ /* 0x000e24000021f000 */
[----:B0-----:R-:W-:-:S05]  /*24870*/  IADD3 R9, RZ, -R3, RZ ;  /* 0x80000003ff097210 */ /* 0x001fca0007ffe0ff */
[----:B------:R-:W-:-:S04]  /*24880*/  IMAD R9, R9, R6, RZ ;  /* 0x0000000609097224 */ /* 0x000fc800078e02ff */
[----:B------:R-:W-:Y:S01]  /*24890*/  IMAD.HI.U32 R3, R3, R9, R2 ;  /* 0x0000000903037227 */ /* 0x000fe200078e0002 */
[----:B------:R-:W-:Y:S02]  /*248a0*/  IADD3 R2, R4, -R16, RZ ;  /* 0x8000001004027210 */ /* 0x000fe40007ffe0ff */
[----:B------:R-:W-:Y:S02]  /*248b0*/  IABS R9, R17 ;  /* 0x0000001100097213 */ /* 0x000fe40000000000 */
[----:B------:R-:W-:-:S03]  /*248c0*/  IABS R4, R2 ;  /* 0x0000000200047213 */ /* 0x000fc60000000000 */
[----:B------:R-:W-:Y:S02]  /*248d0*/  IMAD.MOV R7, RZ, RZ, -R9 ;  /* 0x000000ffff077224 */ /* 0x000fe400078e0a09 */
[----:B------:R-:W-:-:S04]  /*248e0*/  IMAD.HI.U32 R3, R3, R4, RZ ;  /* 0x0000000403037227 */ /* 0x000fc800078e00ff */
[----:B------:R-:W-:Y:S01]  /*248f0*/  IMAD R7, R3, R7, R4 ;  /* 0x0000000703077224 */ /* 0x000fe200078e0204 */
[----:B------:R-:W-:-:S04]  /*24900*/  LOP3.LUT R4, R2, R17, RZ, 0x3c, !PT ;  /* 0x0000001102047212 */ /* 0x000fc800078e3cff */
[----:B------:R-:W-:-:S13]  /*24910*/  ISETP.GT.U32.AND P0, PT, R6, R7, PT ;  /* 0x000000070600720c */ /* 0x000fda0003f04070 */
[----:B------:R-:W-:Y:S01]  /*24920*/  @!P0 IADD3 R7, R7, -R6, RZ ;  /* 0x8000000607078210 */ /* 0x000fe20007ffe0ff */
[----:B------:R-:W-:-:S03]  /*24930*/  @!P0 VIADD R3, R3, 0x1 ;  /* 0x0000000103038836 */ /* 0x000fc60000000000 */
[----:B------:R-:W-:-:S13]  /*24940*/  ISETP.GE.U32.AND P0, PT, R7, R6, PT ;  /* 0x000000060700720c */ /* 0x000fda0003f06070 */
[----:B------:R-:W-:Y:S02]  /*24950*/  @P0 IADD3 R3, R3, 0x1, RZ ;  /* 0x0000000103030810 */ /* 0x000fe40007ffe0ff */
[----:B------:R-:W-:-:S13]  /*24960*/  ISETP.GE.AND P0, PT, R4, RZ, PT ;  /* 0x000000ff0400720c */ /* 0x000fda0003f06270 */
[----:B------:R-:W-:Y:S01]  /*24970*/  @!P0 IMAD.MOV R3, RZ, RZ, -R3 ;  /* 0x000000ffff038224 */ /* 0x000fe200078e0a03 */
[----:B------:R-:W-:-:S13]  /*24980*/  ISETP.NE.AND P0, PT, R17, RZ, PT ;  /* 0x000000ff1100720c */ /* 0x000fda0003f05270 */
[----:B------:R-:W-:-:S04]  /*24990*/  @!P0 LOP3.LUT R3, RZ, R17, RZ, 0x33, !PT ;  /* 0x00000011ff038212 */ /* 0x000fc800078e33ff */
[----:B------:R-:W-:Y:S02]  /*249a0*/  IADD3 R4, -R3, RZ, RZ ;  /* 0x000000ff03047210 */ /* 0x000fe40007ffe1ff */
[----:B------:R-:W-:-:S03]  /*249b0*/  MOV R18, R3 ;  /* 0x0000000300127202 */ /* 0x000fc60000000f00 */
[----:B------:R-:W-:Y:S01]  /*249c0*/  IMAD R17, R17, R4, R2 ;  /* 0x0000000411117224 */ /* 0x000fe200078e0202 */
[----:B------:R-:W-:Y:S06]  /*249d0*/  BRA `(.L_x_774) ;  /* 0x00000000001c7947 */ /* 0x000fec0003800000 */
.L_x_766:
[----:B------:R-:W-:Y:S01]  /*249e0*/  UMOV UR4, URZ ;  /* 0x0000003f00047c82 */ /* 0x000fe20008000000 */
[----:B------:R-:W-:Y:S01]  /*249f0*/  UMOV UR5, URZ ;  /* 0x0000003f00057c82 */ /* 0x000fe20008000000 */
[----:B------:R-:W-:Y:S01]  /*24a00*/  ULDC UR6, c[0x0][0xc14] ;  /* 0x0003050000067ab9 */ /* 0x000fe20000000800 */
[----:B------:R-:W-:Y:S01]  /*24a10*/  IMAD.MOV.U32 R16, RZ, RZ, R4 ;  /* 0x000000ffff107224 */ /* 0x000fe200078e0004 */
[----:B------:R-:W-:Y:S01]  /*24a20*/  MOV R17, UR4 ;  /* 0x0000000400117c02 */ /* 0x000fe20008000f00 */
[----:B------:R-:W-:Y:S01]  /*24a30*/  IMAD.U32 R18, RZ, RZ, UR5 ;  /* 0x00000005ff127e24 */ /* 0x000fe2000f8e00ff */
[----:B------:R-:W-:-:S07]  /*24a40*/  MOV R19, UR6 ;  /* 0x0000000600137c02 */ /* 0x000fce0008000f00 */
.L_x_774:
        /* <DEDUP_REMOVED lines=12> */
.L_x_690:
[----:B0-----:R-:W3:Y:S01]  /*24b10*/  LDL.LU R0, [R1+0x30] ;  /* 0x0000300001007983 */ /* 0x001ee20000300800 */
[----:B------:R-:W-:Y:S01]  /*24b20*/  BSSY B0, `(.L_x_776) ;  /* 0x000000b000007945 */ /* 0x000fe20003800000 */
[----:B-1----:R-:W0:Y:S01]  /*24b30*/  S2R R5, SR_CgaCtaId ;  /* 0x0000000000057919 */ /* 0x002e220000008800 */
[----:B---3--:R-:W-:-:S05]  /*24b40*/  VIADD R0, R0, 0x1 ;  /* 0x0000000100007836 */ /* 0x008fca0000000000 */
[----:B--2---:R-:W-:-:S04]  /*24b50*/  LEA.HI R2, R0, R0, RZ, 0x1 ;  /* 0x0000000000027211 */ /* 0x004fc800078f08ff */
[----:B------:R-:W-:-:S04]  /*24b60*/  LOP3.LUT R3, R2, 0xfffffffe, RZ, 0xc0, !PT ;  /* 0xfffffffe02037812 */ /* 0x000fc800078ec0ff */
[----:B------:R-:W-:Y:S02]  /*24b70*/  IADD3 R3, R0, -R3, RZ ;  /* 0x8000000300037210 */ /* 0x000fe40007ffe0ff */
[----:B------:R-:W-:Y:S02]  /*24b80*/  MOV R0, 0x400 ;  /* 0x0000040000007802 */ /* 0x000fe40000000f00 */
[----:B------:R-:W-:Y:S02]  /*24b90*/  SHF.L.U32 R3, R3, 0x1f, RZ ;  /* 0x0000001f03037819 */ /* 0x000fe400000006ff */
[----:B0-----:R-:W-:-:S04]  /*24ba0*/  LEA R0, R5, R0, 0x18 ;  /* 0x0000000005007211 */ /* 0x001fc800078ec0ff */
[----:B------:R-:W0:Y:S02]  /*24bb0*/  SYNCS.PHASECHK.TRANS64.TRYWAIT P0, [R0+URZ+0x38820], R3 ;  /* 0x03882003000075a7 */ /* 0x000e24000800017f */
[----:B0-----:R-:W-:Y:S05]  /*24bc0*/  @!P0 BRA `(.L_x_777) ;  /* 0x0000001800ec8947 */ /* 0x001fea0003800000 */
.L_x_868:
[----:B------:R-:W-:Y:S05]  /*24bd0*/  BSYNC B0 ;  /* 0x0000000000007941 */ /* 0x000fea0003800000 */
.L_x_776:
[----:B------:R-:W-:-:S03]  /*24be0*/  UMOV UR4, 0xffffffff ;  /* 0xffffffff00047882 */ /* 0x000fc60000000000 */
[----:B------:R-:W-:Y:S05]  /*24bf0*/  BRA.DIV UR4, `(.L_x_778) ;  /* 0x0000001a04f47947 */ /* 0x000fea000b800000 */
[----:B------:R-:W1:Y:S02]  /*24c00*/  S2R R2, SR_TID.X ;  /* 0x0000000000027919 */ /* 0x000e640000002100 */
[----:B-1----:R-:W-:-:S04]  /*24c10*/  SHF.R.U32.HI R2, RZ, 0x5, R2 ;  /* 0x00000005ff027819 */ /* 0x002fc80000011602 */
[----:B------:R-:W-:-:S05]  /*24c20*/  LOP3.LUT R2, R2, 0x3, RZ, 0xc0, !PT ;  /* 0x0000000302027812 */ /* 0x000fca00078ec0ff */
[----:B------:R1:W2:Y:S02]  /*24c30*/  SHFL.IDX PT, R14, R2, RZ, 0x1f ;  /* 0x00001fff020e7589 */ /* 0x0002a400000e0000 */
.L_x_871:
[----:B--2---:R-:W-:-:S13]  /*24c40*/  ISETP.NE.AND P0, PT, R14, RZ, PT ;  /* 0x000000ff0e00720c */ /* 0x004fda0003f05270 */
[----:B------:R-:W-:Y:S05]  /*24c50*/  @P0 BRA `(.L_x_451) ;  /* 0x0000000000940947 */ /* 0x000fea0003800000 */
[----:B------:R-:W-:-:S03]  /*24c60*/  UMOV UR4, 0xffffffff ;  /* 0xffffffff00047882 */ /* 0x000fc60000000000 */
[----:B------:R-:W-:Y:S05]  /*24c70*/  BRA.DIV UR4, `(.L_x_779) ;  /* 0x0000001e04087947 */ /* 0x000fea000b800000 */
[----:B------:R-:W-:-:S13]  /*24c80*/  ELECT P6, URZ, PT ;  /* 0x00000000003f782f */ /* 0x000fda00038c0000 */
.L_x_874:
[----:B------:R-:W-:Y:S05]  /*24c90*/  @!P6 BRA `(.L_x_451) ;  /* 0x000000000084e947 */ /* 0x000fea0003800000 */
[----:B-1----:R-:W2:Y:S02]  /*24ca0*/  LDL.LU R2, [R1+0x3c] ;  /* 0x00003c0001027983 */ /* 0x002ea40000300800 */
[----:B--2---:R-:W-:-:S04]  /*24cb0*/  LOP3.LUT R2, R2, 0x2, RZ, 0xfc, !PT ;  /* 0x0000000202027812 */ /* 0x004fc800078efcff */
[----:B------:R-:W-:-:S13]  /*24cc0*/  ISETP.NE.AND P2, PT, R2, 0x3, PT ;  /* 0x000000030200780c */ /* 0x000fda0003f45270 */
[----:B------:R-:W-:Y:S05]  /*24cd0*/  @!P2 BRA `(.L_x_780) ;  /* 0x000000000004a947 */ /* 0x000fea0003800000 */
[----:B------:R-:W-:Y:S01]  /*24ce0*/  BPT.TRAP 0x1 ;  /* 0x000000040000795c */ /* 0x000fe20000300000 */
.L_x_780:
[----:B0-----:R-:W2:Y:S04]  /*24cf0*/  LDL R3, [R1] ;  /* 0x0000000001037983 */ /* 0x001ea80000100800 */
[----:B------:R-:W3:Y:S01]  /*24d00*/  LDL.LU R7, [R1+0x8] ;  /* 0x0000080001077983 */ /* 0x000ee20000300800 */
[----:B------:R-:W-:-:S05]  /*24d10*/  VIADD R2, R0, 0x38840 ;  /* 0x0003884000027836 */ /* 0x000fca0000000000 */
[C---:B--2---:R-:W-:Y:S01]  /*24d20*/  LEA R6, R3.reuse, R2, 0x3 ;  /* 0x0000000203067211 */ /* 0x044fe200078e18ff */
[----:B------:R-:W-:Y:S01]  /*24d30*/  VIADD R3, R3, 0x1 ;  /* 0x0000000103037836 */ /* 0x000fe20000000000 */
[----:B---3--:R-:W-:-:S04]  /*24d40*/  SHF.L.U32 R5, R7, 0x1f, RZ ;  /* 0x0000001f07057819 */ /* 0x008fc800000006ff */
[C---:B------:R-:W-:Y:S01]  /*24d50*/  ISETP.NE.AND P1, PT, R3.reuse, 0x2, PT ;  /* 0x000000020300780c */ /* 0x040fe20003f25270 */
[----:B------:R-:W0:Y:S03]  /*24d60*/  SYNCS.PHASECHK.TRANS64.TRYWAIT P0, [R6+URZ], R5 ;  /* 0x00000005060075a7 */ /* 0x000e26000800017f */
[----:B------:R-:W-:Y:S02]  /*24d70*/  SEL R4, RZ, 0x1, P1 ;  /* 0x00000001ff047807 */ /* 0x000fe40000800000 */
[----:B------:R-:W-:Y:S02]  /*24d80*/  SEL R3, R3, RZ, P1 ;  /* 0x000000ff03037207 */ /* 0x000fe40000800000 */
[----:B------:R-:W-:Y:S02]  /*24d90*/  LOP3.LUT R4, R7, R4, RZ, 0x3c, !PT ;  /* 0x0000000407047212 */ /* 0x000fe400078e3cff */
[----:B------:R-:W-:-:S02]  /*24da0*/  LEA R7, R3, R2, 0x3 ;  /* 0x0000000203077211 */ /* 0x000fc400078e18ff */
[----:B------:R-:W-:Y:S01]  /*24db0*/  SHF.L.U32 R2, R4, 0x1f, RZ ;  /* 0x0000001f04027819 */ /* 0x000fe200000006ff */
[----:B0-----:R-:W-:Y:S06]  /*24dc0*/  @!P0 BRA `(.L_x_781) ;  /* 0x0000001800d48947 */ /* 0x001fec0003800000 */
.L_x_875:
[----:B------:R-:W1:Y:S02]  /*24dd0*/  SYNCS.PHASECHK.TRANS64.TRYWAIT P0, [R7+URZ], R2 ;  /* 0x00000002070075a7 */ /* 0x000e64000800017f */
[----:B-1----:R-:W-:Y:S05]  /*24de0*/  @!P0 BRA `(.L_x_782) ;  /* 0x0000001800e08947 */ /* 0x002fea0003800000 */
.L_x_876:
[----:B------:R-:W-:Y:S05]  /*24df0*/  @!P2 BRA `(.L_x_783) ;  /* 0x000000000004a947 */ /* 0x000fea0003800000 */
[----:B------:R-:W-:Y:S01]  /*24e00*/  BPT.TRAP 0x1 ;  /* 0x000000040000795c */ /* 0x000fe20000300000 */
.L_x_783:
[----:B------:R-:W2:Y:S01]  /*24e10*/  LDL.LU R4, [R1] ;  /* 0x0000000001047983 */ /* 0x000ea20000300800 */
[----:B------:R-:W-:-:S05]  /*24e20*/  VIADD R0, R0, 0x38860 ;  /* 0x0003886000007836 */ /* 0x000fca0000000000 */
[----:B--2---:R-:W-:-:S04]  /*24e30*/  LEA R4, R4, R0, 0x3 ;  /* 0x0000000004047211 */ /* 0x004fc800078e18ff */
[----:B------:R-:W2:Y:S02]  /*24e40*/  SYNCS.PHASECHK.TRANS64.TRYWAIT P0, [R4+URZ], R5 ;  /* 0x00000005040075a7 */ /* 0x000ea4000800017f */
[----:B--2---:R-:W-:Y:S05]  /*24e50*/  @!P0 BRA `(.L_x_784) ;  /* 0x0000001800d88947 */ /* 0x004fea0003800000 */
.L_x_877:
[----:B------:R-:W-:-:S07]  /*24e60*/  IMAD R3, R3, 0x8, R0 ;  /* 0x0000000803037824 */ /* 0x000fce00078e0200 */
.L_x_785:
[----:B---3--:R3:W4:Y:S02]  /*24e70*/  SYNCS.PHASECHK.TRANS64.TRYWAIT P0, [R3+URZ], R2 ;  /* 0x00000002030075a7 */ /* 0x008724000800017f */
[----:B----4-:R-:W-:Y:S05]  /*24e80*/  @!P0 NANOSLEEP.SYNCS 0x989680 ;  /* 0x009896800000895d */ /* 0x010fea0003900000 */
[----:B------:R-:W4:Y:S02]  /*24e90*/  @!P0 SYNCS.PHASECHK.TRANS64 P0, [R3+URZ], R2 ;  /* 0x00000002030085a7 */ /* 0x000f24000800007f */
[----:B----4-:R-:W-:Y:S05]  /*24ea0*/  @!P0 BRA `(.L_x_785) ;  /* 0xfffffffc00f08947 */ /* 0x010fea000383ffff */
.L_x_451:
[----:B------:R-:W-:Y:S05]  /*24eb0*/  BSYNC B7 ;  /* 0x0000000000077941 */ /* 0x000fea0003800000 */
.L_x_448:
[----:B------:R-:W-:Y:S05]  /*24ec0*/  EXIT ;  /* 0x000000000000794d */ /* 0x000fea0003800000 */
.L_x_471:
[----:B0-----:R0:W1:Y:S02]  /*24ed0*/  SYNCS.PHASECHK.TRANS64.TRYWAIT P6, [R0+URZ+0x38890], R115 ;  /* 0x03889073000075a7 */ /* 0x00106400080c017f */
[----:B-1----:R-:W-:Y:S05]  /*24ee0*/  @!P6 NANOSLEEP.SYNCS 0x989680 ;  /* 0x009896800000e95d */ /* 0x002fea0003900000 */
[----:B------:R-:W1:Y:S02]  /*24ef0*/  @!P6 SYNCS.PHASECHK.TRANS64 P6, [R0+URZ+0x38890], R115 ;  /* 0x038890730000e5a7 */ /* 0x000e6400080c007f */
[----:B-1----:R-:W-:Y:S05]  /*24f00*/  @!P6 BRA `(.L_x_471) ;  /* 0xfffffffc00f0e947 */ /* 0x002fea000383ffff */
[----:B------:R-:W-:Y:S05]  /*24f10*/  BRA `(.L_x_786) ;  /* 0xfffffde400987947 */ /* 0x000fea000383ffff */
.L_x_527:
[----:B-1----:R1:W3:Y:S02]  /*24f20*/  SYNCS.PHASECHK.TRANS64.TRYWAIT P6, [R0+URZ+0x38890], R115 ;  /* 0x03889073000075a7 */ /* 0x0022e400080c017f */
[----:B---3--:R-:W-:Y:S05]  /*24f30*/  @!P6 NANOSLEEP.SYNCS 0x989680 ;  /* 0x009896800000e95d */ /* 0x008fea0003900000 */
[----:B------:R-:W3:Y:S02]  /*24f40*/  @!P6 SYNCS.PHASECHK.TRANS64 P6, [R0+URZ+0x38890], R115 ;  /* 0x038890730000e5a7 */ /* 0x000ee400080c007f */
[----:B---3--:R-:W-:Y:S05]  /*24f50*/  @!P6 BRA `(.L_x_527) ;  /* 0xfffffffc00f0e947 */ /* 0x008fea000383ffff */
[----:B------:R-:W-:Y:S05]  /*24f60*/  BRA `(.L_x_787) ;  /* 0xfffffe1800607947 */ /* 0x000fea000383ffff */
.L_x_552:
[----:B0-----:R0:W1:Y:S02]  /*24f70*/  SYNCS.PHASECHK.TRANS64.TRYWAIT P3, [R0+URZ+0x38890], R115 ;  /* 0x03889073000075a7 */ /* 0x001064000806017f */
[----:B-1----:R-:W-:Y:S05]  /*24f80*/  @!P3 NANOSLEEP.SYNCS 0x989680 ;  /* 0x009896800000b95d */ /* 0x002fea0003900000 */
[----:B------:R-:W1:Y:S02]  /*24f90*/  @!P3 SYNCS.PHASECHK.TRANS64 P3, [R0+URZ+0x38890], R115 ;  /* 0x038890730000b5a7 */ /* 0x000e64000806007f */
[----:B-1----:R-:W-:Y:S05]  /*24fa0*/  @!P3 BRA `(.L_x_552) ;  /* 0xfffffffc00f0b947 */ /* 0x002fea000383ffff */
[----:B------:R-:W-:Y:S05]  /*24fb0*/  BRA `(.L_x_788) ;  /* 0xfffffe4800607947 */ /* 0x000fea000383ffff */
.L_x_560:
[----:B--2---:R2:W3:Y:S02]  /*24fc0*/  SYNCS.PHASECHK.TRANS64.TRYWAIT P2, [R0+URZ+0x388b0], R115 ;  /* 0x0388b073000075a7 */ /* 0x0044e4000804017f */
[----:B---3--:R-:W-:Y:S05]  /*24fd0*/  @!P2 NANOSLEEP.SYNCS 0x989680 ;  /* 0x009896800000a95d */ /* 0x008fea0003900000 */
[----:B------:R-:W3:Y:S02]  /*24fe0*/  @!P2 SYNCS.PHASECHK.TRANS64 P2, [R0+URZ+0x388b0], R115 ;  /* 0x0388b0730000a5a7 */ /* 0x000ee4000804007f */
[----:B---3--:R-:W-:Y:S05]  /*24ff0*/  @!P2 BRA `(.L_x_560) ;  /* 0xfffffffc00f0a947 */ /* 0x008fea000383ffff */
[----:B------:R-:W-:Y:S05]  /*25000*/  BRA `(.L_x_789) ;  /* 0xfffffe4c007c7947 */ /* 0x000fea000383ffff */
.L_x_582:
[----:B------:R-:W-:Y:S01]  /*25010*/  BSSY B1, `(.L_x_790) ;  /* 0x0000008000017945 */ /* 0x000fe20003800000 */
[----:B------:R-:W-:Y:S01]  /*25020*/  MOV R13, R29 ;  /* 0x0000001d000d7202 */ /* 0x000fe20000000f00 */
[----:B------:R-:W-:Y:S01]  /*25030*/  IMAD.MOV.U32 R12, RZ, RZ, RZ ;  /* 0x000000ffff0c7224 */ /* 0x000fe200078e00ff */
[----:B------:R-:W-:Y:S01]  /*25040*/  MOV R11, 0x181f ;  /* 0x0000181f000b7802 */ /* 0x000fe20000000f00 */
[----:B------:R-:W-:-:S07]  /*25050*/  IMAD.MOV.U32 R15, RZ, RZ, -0x1 ;  /* 0xffffffffff0f7424 */ /* 0x000fce00078e00ff */
[----:B------:R-:W-:Y:S05]  /*25060*/  WARPSYNC.COLLECTIVE R15, `(.L_x_791) ;  /* 0x000000000f087348 */ /* 0x000fea0003c00000 */
[----:B------:R0:W1:Y:S02]  /*25070*/  SHFL.IDX P6, R14, R13, R12, R11 ;  /* 0x0000000c0d0e7389 */ /* 0x00006400000c000b */
[----:B01----:R-:W-:Y:S01]  /*25080*/  ENDCOLLECTIVE ;  /* 0x000000000000791b */ /* 0x003fe20003800000 */
.L_x_791:
[----:B------:R-:W-:Y:S05]  /*25090*/  BSYNC B1 ;  /* 0x0000000000017941 */ /* 0x000fea0003800000 */
.L_x_790:
[----:B------:R-:W-:Y:S05]  /*250a0*/  BRA `(.L_x_792) ;  /* 0xfffffe6000c87947 */ /* 0x000fea000383ffff */
.L_x_583:
        /* <DEDUP_REMOVED lines=8> */
.L_x_794:
[----:B------:R-:W-:Y:S05]  /*25130*/  BSYNC B1 ;  /* 0x0000000000017941 */ /* 0x000fea0003800000 */
.L_x_793:
[----:B------:R-:W-:Y:S05]  /*25140*/  BRA `(.L_x_795) ;  /* 0xfffffe6000ac7947 */ /* 0x000fea000383ffff */
.L_x_584:
        /* <DEDUP_REMOVED lines=8> */
.L_x_797:
[----:B------:R-:W-:Y:S05]  /*251d0*/  BSYNC B1 ;  /* 0x0000000000017941 */ /* 0x000fea0003800000 */
.L_x_796:
[----:B------:R-:W-:Y:S05]  /*251e0*/  BRA `(.L_x_798) ;  /* 0xfffffe6000907947 */ /* 0x000fea000383ffff */
.L_x_585:
        /* <DEDUP_REMOVED lines=8> */
.L_x_800:
[----:B------:R-:W-:Y:S05]  /*25270*/  BSYNC B1 ;  /* 0x0000000000017941 */ /* 0x000fea0003800000 */
.L_x_799:
[----:B------:R-:W-:Y:S05]  /*25280*/  BRA `(.L_x_801) ;  /* 0xfffffe6000747947 */ /* 0x000fea000383ffff */
.L_x_587:
[----:B0-----:R0:W1:Y:S02]  /*25290*/  SYNCS.PHASECHK.TRANS64.TRYWAIT P1, [R16+URZ+0x38800], R5 ;  /* 0x03880005100075a7 */ /* 0x001064000802017f */
[----:B-1----:R-:W-:Y:S05]  /*252a0*/  @!P1 NANOSLEEP.SYNCS 0x989680 ;  /* 0x009896800000995d */ /* 0x002fea0003900000 */
[----:B------:R-:W1:Y:S02]  /*252b0*/  @!P1 SYNCS.PHASECHK.TRANS64 P1, [R16+URZ+0x38800], R5 ;  /* 0x03880005100095a7 */ /* 0x000e64000802007f */
[----:B-1----:R-:W-:Y:S05]  /*252c0*/  @!P1 BRA `(.L_x_587) ;  /* 0xfffffffc00f09947 */ /* 0x002fea000383ffff */
[----:B------:R-:W-:Y:S05]  /*252d0*/  BRA `(.L_x_802) ;  /* 0xfffffe6000b87947 */ /* 0x000fea000383ffff */
.L_x_621:
        /* <DEDUP_REMOVED lines=8> */
.L_x_804:
[----:B------:R-:W-:Y:S05]  /*25360*/  BSYNC B1 ;  /* 0x0000000000017941 */ /* 0x000fea0003800000 */
.L_x_803:
[----:B------:R-:W-:Y:S05]  /*25370*/  BRA `(.L_x_805) ;  /* 0xfffffe90002c7947 */ /* 0x000fea000383ffff */
.L_x_622:
        /* <DEDUP_REMOVED lines=8> */
.L_x_807:
[----:B------:R-:W-:Y:S05]  /*25400*/  BSYNC B1 ;  /* 0x0000000000017941 */ /* 0x000fea0003800000 */
.L_x_806:
[----:B------:R-:W-:Y:S05]  /*25410*/  BRA `(.L_x_808) ;  /* 0xfffffe9000147947 */ /* 0x000fea000383ffff */
.L_x_623:
        /* <DEDUP_REMOVED lines=8> */
.L_x_810:
[----:B------:R-:W-:Y:S05]  /*254a0*/  BSYNC B1 ;  /* 0x0000000000017941 */ /* 0x000fea0003800000 */
.L_x_809:
[----:B------:R-:W-:Y:S05]  /*254b0*/  BRA `(.L_x_811) ;  /* 0xfffffe8c00f87947 */ /* 0x000fea000383ffff */
.L_x_624:
        /* <DEDUP_REMOVED lines=8> */
.L_x_813:
[----:B------:R-:W-:Y:S05]  /*25540*/  BSYNC B1 ;  /* 0x0000000000017941 */ /* 0x000fea0003800000 */
.L_x_812:
[----:B------:R-:W-:Y:S05]  /*25550*/  BRA `(.L_x_814) ;  /* 0xfffffe8c00dc7947 */ /* 0x000fea000383ffff */
.L_x_626:
[----:B0-----:R0:W1:Y:S02]  /*25560*/  SYNCS.PHASECHK.TRANS64.TRYWAIT P0, [R16+URZ+0x38800], R5 ;  /* 0x03880005100075a7 */ /* 0x001064000800017f */
[----:B-1----:R-:W-:Y:S05]  /*25570*/  @!P0 NANOSLEEP.SYNCS 0x989680 ;  /* 0x009896800000895d */ /* 0x002fea0003900000 */
[----:B------:R-:W1:Y:S02]  /*25580*/  @!P0 SYNCS.PHASECHK.TRANS64 P0, [R16+URZ+0x38800], R5 ;  /* 0x03880005100085a7 */ /* 0x000e64000800007f */
[----:B-1----:R-:W-:Y:S05]  /*25590*/  @!P0 BRA `(.L_x_626) ;  /* 0xfffffffc00f08947 */ /* 0x002fea000383ffff */
[----:B------:R-:W-:Y:S05]  /*255a0*/  BRA `(.L_x_815) ;  /* 0xfffffe9000307947 */ /* 0x000fea000383ffff */
.L_x_644:
[----:B-1----:R1:W2:Y:S02]  /*255b0*/  SYNCS.PHASECHK.TRANS64.TRYWAIT P1, [R0+URZ+0x38830], R3 ;  /* 0x03883003000075a7 */ /* 0x0022a4000802017f */
[----:B--2---:R-:W-:Y:S05]  /*255c0*/  @!P1 NANOSLEEP.SYNCS 0x989680 ;  /* 0x009896800000995d */ /* 0x004fea0003900000 */
[----:B------:R-:W2:Y:S02]  /*255d0*/  @!P1 SYNCS.PHASECHK.TRANS64 P1, [R0+URZ+0x38830], R3 ;  /* 0x03883003000095a7 */ /* 0x000ea4000802007f */
[----:B--2---:R-:W-:Y:S05]  /*255e0*/  @!P1 BRA `(.L_x_644) ;  /* 0xfffffffc00f09947 */ /* 0x004fea000383ffff */
[----:B------:R-:W-:Y:S05]  /*255f0*/  BRA `(.L_x_643) ;  /* 0xfffffec000907947 */ /* 0x000fea000383ffff */
.L_x_651:
[----:B-1----:R1:W2:Y:S02]  /*25600*/  SYNCS.PHASECHK.TRANS64.TRYWAIT P2, [R11+URZ+0x38830], R2 ;  /* 0x038830020b0075a7 */ /* 0x0022a4000804017f */
[----:B--2---:R-:W-:Y:S05]  /*25610*/  @!P2 NANOSLEEP.SYNCS 0x989680 ;  /* 0x009896800000a95d */ /* 0x004fea0003900000 */
[----:B------:R-:W2:Y:S02]  /*25620*/  @!P2 SYNCS.PHASECHK.TRANS64 P2, [R11+URZ+0x38830], R2 ;  /* 0x038830020b00a5a7 */ /* 0x000ea4000804007f */
[----:B--2---:R-:W-:Y:S05]  /*25630*/  @!P2 BRA `(.L_x_651) ;  /* 0xfffffffc00f0a947 */ /* 0x004fea000383ffff */
[----:B------:R-:W-:Y:S05]  /*25640*/  BRA `(.L_x_650) ;  /* 0xffffff0c00cc7947 */ /* 0x000fea000383ffff */
.L_x_656:
[----:B---3--:R3:W4:Y:S02]  /*25650*/  SYNCS.PHASECHK.TRANS64.TRYWAIT P2, [R9+URZ+0x38850], R0 ;  /* 0x03885000090075a7 */ /* 0x008724000804017f */
[----:B----4-:R-:W-:Y:S05]  /*25660*/  @!P2 NANOSLEEP.SYNCS 0x989680 ;  /* 0x009896800000a95d */ /* 0x010fea0003900000 */
[----:B------:R-:W4:Y:S02]  /*25670*/  @!P2 SYNCS.PHASECHK.TRANS64 P2, [R9+URZ+0x38850], R0 ;  /* 0x038850000900a5a7 */ /* 0x000f24000804007f */
[----:B----4-:R-:W-:Y:S05]  /*25680*/  @!P2 BRA `(.L_x_656) ;  /* 0xfffffffc00f0a947 */ /* 0x010fea000383ffff */
[----:B------:R-:W-:Y:S05]  /*25690*/  BRA `(.L_x_655) ;  /* 0xffffff4400707947 */ /* 0x000fea000383ffff */
.L_x_662:
[----:B-1----:R1:W2:Y:S02]  /*256a0*/  SYNCS.PHASECHK.TRANS64.TRYWAIT P0, [R0+URZ+0x38850], R7 ;  /* 0x03885007000075a7 */ /* 0x0022a4000800017f */
[----:B--2---:R-:W-:Y:S05]  /*256b0*/  @!P0 NANOSLEEP.SYNCS 0x989680 ;  /* 0x009896800000895d */ /* 0x004fea0003900000 */
[----:B------:R-:W2:Y:S02]  /*256c0*/  @!P0 SYNCS.PHASECHK.TRANS64 P0, [R0+URZ+0x38850], R7 ;  /* 0x03885007000085a7 */ /* 0x000ea4000800007f */
[----:B--2---:R-:W-:Y:S05]  /*256d0*/  @!P0 BRA `(.L_x_662) ;  /* 0xfffffffc00f08947 */ /* 0x004fea000383ffff */
[----:B------:R-:W-:Y:S05]  /*256e0*/  BRA `(.L_x_661) ;  /* 0xffffff5c00907947 */ /* 0x000fea000383ffff */
.L_x_694:
[----:B------:R-:W0:Y:S01]  /*256f0*/  S2R R11, SR_TID.X ;  /* 0x00000000000b7919 */ /* 0x000e220000002100 */
[----:B------:R-:W-:Y:S01]  /*25700*/  BSSY B1, `(.L_x_816) ;  /* 0x000000a000017945 */ /* 0x000fe20003800000 */
[----:B------:R-:W-:Y:S02]  /*25710*/  IMAD.MOV.U32 R12, RZ, RZ, RZ ;  /* 0x000000ffff0c7224 */ /* 0x000fe400078e00ff */
[----:B------:R-:W-:Y:S01]  /*25720*/  IMAD.MOV.U32 R15, RZ, RZ, -0x1 ;  /* 0xffffffffff0f7424 */ /* 0x000fe200078e00ff */
[----:B0-----:R-:W-:-:S04]  /*25730*/  SHF.R.U32.HI R11, RZ, 0x5, R11 ;  /* 0x00000005ff0b7819 */ /* 0x001fc8000001160b */
[----:B------:R-:W-:-:S04]  /*25740*/  LOP3.LUT R11, R11, 0x3, RZ, 0xc0, !PT ;  /* 0x000000030b0b7812 */ /* 0x000fc800078ec0ff */
[----:B------:R-:W-:Y:S02]  /*25750*/  MOV R13, R11 ;  /* 0x0000000b000d7202 */ /* 0x000fe40000000f00 */
[----:B------:R-:W-:-:S07]  /*25760*/  MOV R11, 0x1f ;  /* 0x0000001f000b7802 */ /* 0x000fce0000000f00 */
[----:B-----5:R-:W-:Y:S05]  /*25770*/  WARPSYNC.COLLECTIVE R15, `(.L_x_817) ;  /* 0x000000000f087348 */ /* 0x020fea0003c00000 */
[----:B------:R0:W1:Y:S02]  /*25780*/  SHFL.IDX P6, R14, R13, R12, R11 ;  /* 0x0000000c0d0e7389 */ /* 0x00006400000c000b */
[----:B01---5:R-:W-:Y:S01]  /*25790*/  ENDCOLLECTIVE ;  /* 0x000000000000791b */ /* 0x023fe20003800000 */
.L_x_817:
[----:B------:R-:W-:Y:S05]  /*257a0*/  BSYNC B1 ;  /* 0x0000000000017941 */ /* 0x000fea0003800000 */
.L_x_816:
[----:B------:R-:W-:Y:S05]  /*257b0*/  BRA `(.L_x_818) ;  /* 0xffffffa400387947 */ /* 0x000fea000383ffff */
.L_x_695:
[----:B------:R-:W-:Y:S01]  /*257c0*/  BSSY B1, `(.L_x_819) ;  /* 0x0000006000017945 */ /* 0x000fe20003800000 */
[----:B------:R-:W-:-:S07]  /*257d0*/  MOV R15, 0xffffffff ;  /* 0xffffffff000f7802 */ /* 0x000fce0000000f00 */
[----:B-----5:R-:W-:Y:S05]  /*257e0*/  WARPSYNC.COLLECTIVE R15, `(.L_x_820) ;  /* 0x000000000f0c7348 */ /* 0x020fea0003c00000 */
[----:B------:R-:W-:Y:S02]  /*257f0*/  ELECT P6, UR62, PT ;  /* 0x00000000003e782f */ /* 0x000fe400038c0000 */
[----:B------:R-:W-:Y:S01]  /*25800*/  MOV R14, UR62 ;  /* 0x0000003e000e7c02 */ /* 0x000fe20008000f00 */
[----:B-----5:R-:W-:Y:S10]  /*25810*/  ENDCOLLECTIVE ;  /* 0x000000000000791b */ /* 0x020ff40003800000 */
.L_x_820:
[----:B------:R-:W-:Y:S05]  /*25820*/  BSYNC B1 ;  /* 0x0000000000017941 */ /* 0x000fea0003800000 */
.L_x_819:
[----:B------:R-:W-:Y:S05]  /*25830*/  BRA `(.L_x_821) ;  /* 0xffffffa400247947 */ /* 0x000fea000383ffff */
.L_x_697:
[----:B0-----:R0:W1:Y:S02]  /*25840*/  SYNCS.PHASECHK.TRANS64.TRYWAIT P0, [R9+URZ+0x38820], R5 ;  /* 0x03882005090075a7 */ /* 0x001064000800017f */
[----:B-1----:R-:W-:Y:S05]  /*25850*/  @!P0 NANOSLEEP.SYNCS 0x989680 ;  /* 0x009896800000895d */ /* 0x002fea0003900000 */
[----:B------:R-:W1:Y:S02]  /*25860*/  @!P0 SYNCS.PHASECHK.TRANS64 P0, [R9+URZ+0x38820], R5 ;  /* 0x03882005090085a7 */ /* 0x000e64000800007f */
[----:B-1----:R-:W-:Y:S05]  /*25870*/  @!P0 BRA `(.L_x_697) ;  /* 0xfffffffc00f08947 */ /* 0x002fea000383ffff */
[----:B------:R-:W-:Y:S05]  /*25880*/  BRA `(.L_x_822) ;  /* 0xffffffa400407947 */ /* 0x000fea000383ffff */
.L_x_700:
[----:B0-----:R0:W1:Y:S02]  /*25890*/  SYNCS.PHASECHK.TRANS64.TRYWAIT P0, [R5+URZ+0x388a0], R10 ;  /* 0x0388a00a050075a7 */ /* 0x001064000800017f */
[----:B-1----:R-:W-:Y:S05]  /*258a0*/  @!P0 NANOSLEEP.SYNCS 0x989680 ;  /* 0x009896800000895d */ /* 0x002fea0003900000 */
[----:B------:R-:W1:Y:S02]  /*258b0*/  @!P0 SYNCS.PHASECHK.TRANS64 P0, [R5+URZ+0x388a0], R10 ;  /* 0x0388a00a050085a7 */ /* 0x000e64000800007f */
[----:B-1----:R-:W-:Y:S05]  /*258c0*/  @!P0 BRA `(.L_x_700) ;  /* 0xfffffffc00f08947 */ /* 0x002fea000383ffff */
[----:B------:R-:W-:Y:S05]  /*258d0*/  BRA `(.L_x_823) ;  /* 0xffffffa400507947 */ /* 0x000fea000383ffff */
.L_x_702:
[----:B-1----:R1:W2:Y:S02]  /*258e0*/  SYNCS.PHASECHK.TRANS64.TRYWAIT P0, [R5+URZ+0x388c0], R10 ;  /* 0x0388c00a050075a7 */ /* 0x0022a4000800017f */
[----:B--2---:R-:W-:Y:S05]  /*258f0*/  @!P0 NANOSLEEP.SYNCS 0x989680 ;  /* 0x009896800000895d */ /* 0x004fea0003900000 */
[----:B------:R-:W2:Y:S02]  /*25900*/  @!P0 SYNCS.PHASECHK.TRANS64 P0, [R5+URZ+0x388c0], R10 ;  /* 0x0388c00a050085a7 */ /* 0x000ea4000800007f */
[----:B--2---:R-:W-:Y:S05]  /*25910*/  @!P0 BRA `(.L_x_702) ;  /* 0xfffffffc00f08947 */ /* 0x004fea000383ffff */
[----:B------:R-:W-:Y:S05]  /*25920*/  BRA `(.L_x_824) ;  /* 0xffffffa400f07947 */ /* 0x000fea000383ffff */
.L_x_706:
[----:B0-----:R0:W1:Y:S02]  /*25930*/  SYNCS.PHASECHK.TRANS64.TRYWAIT P0, [R6+URZ+0x388a0], R7 ;  /* 0x0388a007060075a7 */ /* 0x001064000800017f */
[----:B-1----:R-:W-:Y:S05]  /*25940*/  @!P0 NANOSLEEP.SYNCS 0x989680 ;  /* 0x009896800000895d */ /* 0x002fea0003900000 */
[----:B------:R-:W1:Y:S02]  /*25950*/  @!P0 SYNCS.PHASECHK.TRANS64 P0, [R6+URZ+0x388a0], R7 ;  /* 0x0388a007060085a7 */ /* 0x000e64000800007f */
[----:B-1----:R-:W-:Y:S05]  /*25960*/  @!P0 BRA `(.L_x_706) ;  /* 0xfffffffc00f08947 */ /* 0x002fea000383ffff */
[----:B------:R-:W-:Y:S05]  /*25970*/  BRA `(.L_x_825) ;  /* 0xffffffa800d87947 */ /* 0x000fea000383ffff */
.L_x_708:
[----:B-1----:R1:W2:Y:S02]  /*25980*/  SYNCS.PHASECHK.TRANS64.TRYWAIT P1, [R6+URZ+0x388c0], R7 ;  /* 0x0388c007060075a7 */ /* 0x0022a4000802017f */
[----:B--2---:R-:W-:Y:S05]  /*25990*/  @!P1 NANOSLEEP.SYNCS 0x989680 ;  /* 0x009896800000995d */ /* 0x004fea0003900000 */
[----:B------:R-:W2:Y:S02]  /*259a0*/  @!P1 SYNCS.PHASECHK.TRANS64 P1, [R6+URZ+0x388c0], R7 ;  /* 0x0388c007060095a7 */ /* 0x000ea4000802007f */
[----:B--2---:R-:W-:Y:S05]  /*259b0*/  @!P1 BRA `(.L_x_708) ;  /* 0xfffffffc00f09947 */ /* 0x004fea000383ffff */
[----:B------:R-:W-:Y:S05]  /*259c0*/  BRA `(.L_x_826) ;  /* 0xffffffac00707947 */ /* 0x000fea000383ffff */
.L_x_721:
[----:B------:R-:W0:Y:S01]  /*259d0*/  S2R R3, SR_TID.X ;  /* 0x0000000000037919 */ /* 0x000e220000002100 */
[----:B------:R-:W-:Y:S01]  /*259e0*/  BSSY B0, `(.L_x_827) ;  /* 0x000000a000007945 */ /* 0x000fe20003800000 */
[----:B------:R-:W-:Y:S01]  /*259f0*/  MOV R12, RZ ;  /* 0x000000ff000c7202 */ /* 0x000fe20000000f00 */
[----:B------:R-:W-:Y:S01]  /*25a00*/  IMAD.MOV.U32 R11, RZ, RZ, 0x1f ;  /* 0x0000001fff0b7424 */ /* 0x000fe200078e00ff */
[----:B------:R-:W-:Y:S02]  /*25a10*/  MOV R15, 0xffffffff ;  /* 0xffffffff000f7802 */ /* 0x000fe40000000f00 */
[----:B0-----:R-:W-:-:S04]  /*25a20*/  SHF.R.U32.HI R3, RZ, 0x5, R3 ;  /* 0x00000005ff037819 */ /* 0x001fc80000011603 */
[----:B------:R-:W-:-:S05]  /*25a30*/  LOP3.LUT R3, R3, 0x3, RZ, 0xc0, !PT ;  /* 0x0000000303037812 */ /* 0x000fca00078ec0ff */
[----:B------:R-:W-:-:S07]  /*25a40*/  IMAD.MOV.U32 R13, RZ, RZ, R3 ;  /* 0x000000ffff0d7224 */ /* 0x000fce00078e0003 */
[----:B------:R-:W-:Y:S05]  /*25a50*/  WARPSYNC.COLLECTIVE R15, `(.L_x_828) ;  /* 0x000000000f087348 */ /* 0x000fea0003c00000 */
[----:B------:R0:W1:Y:S02]  /*25a60*/  SHFL.IDX P6, R14, R13, R12, R11 ;  /* 0x0000000c0d0e7389 */ /* 0x00006400000c000b */
[----:B01----:R-:W-:Y:S01]  /*25a70*/  ENDCOLLECTIVE ;  /* 0x000000000000791b */ /* 0x003fe20003800000 */
.L_x_828:
[----:B------:R-:W-:Y:S05]  /*25a80*/  BSYNC B0 ;  /* 0x0000000000007941 */ /* 0x000fea0003800000 */
.L_x_827:
[----:B------:R-:W-:Y:S05]  /*25a90*/  BRA `(.L_x_829) ;  /* 0xffffffb800d07947 */ /* 0x000fea000383ffff */
.L_x_722:
[----:B------:R-:W-:Y:S01]  /*25aa0*/  BSSY B0, `(.L_x_830) ;  /* 0x0000006000007945 */ /* 0x000fe20003800000 */
[----:B------:R-:W-:-:S07]  /*25ab0*/  IMAD.MOV.U32 R15, RZ, RZ, -0x1 ;  /* 0xffffffffff0f7424 */ /* 0x000fce00078e00ff */
[----:B------:R-:W-:Y:S05]  /*25ac0*/  WARPSYNC.COLLECTIVE R15, `(.L_x_831) ;  /* 0x000000000f0c7348 */ /* 0x000fea0003c00000 */
[----:B------:R-:W-:Y:S02]  /*25ad0*/  ELECT P6, UR62, PT ;  /* 0x00000000003e782f */ /* 0x000fe400038c0000 */
[----:B------:R-:W-:Y:S01]  /*25ae0*/  MOV R14, UR62 ;  /* 0x0000003e000e7c02 */ /* 0x000fe20008000f00 */
[----:B------:R-:W-:Y:S10]  /*25af0*/  ENDCOLLECTIVE ;  /* 0x000000000000791b */ /* 0x000ff40003800000 */
.L_x_831:
[----:B------:R-:W-:Y:S05]  /*25b00*/  BSYNC B0 ;  /* 0x0000000000007941 */ /* 0x000fea0003800000 */
.L_x_830:
[----:B------:R-:W-:Y:S05]  /*25b10*/  BRA `(.L_x_832) ;  /* 0xffffffb800c87947 */ /* 0x000fea000383ffff */
.L_x_725:
[----:B0-----:R0:W1:Y:S02]  /*25b20*/  SYNCS.PHASECHK.TRANS64.TRYWAIT P0, [R6+URZ+0x38840], R7 ;  /* 0x03884007060075a7 */ /* 0x001064000800017f */
[----:B-1----:R-:W-:Y:S05]  /*25b30*/  @!P0 NANOSLEEP.SYNCS 0x989680 ;  /* 0x009896800000895d */ /* 0x002fea0003900000 */
[----:B------:R-:W1:Y:S02]  /*25b40*/  @!P0 SYNCS.PHASECHK.TRANS64 P0, [R6+URZ+0x38840], R7 ;  /* 0x03884007060085a7 */ /* 0x000e64000800007f */
[----:B-1----:R-:W-:Y:S05]  /*25b50*/  @!P0 BRA `(.L_x_725) ;  /* 0xfffffffc00f08947 */ /* 0x002fea000383ffff */
[----:B------:R-:W-:Y:S05]  /*25b60*/  BRA `(.L_x_833) ;  /* 0xffffffbc003c7947 */ /* 0x000fea000383ffff */
.L_x_728:
        /* <DEDUP_REMOVED lines=8> */
.L_x_736:
[----:B0-----:R0:W1:Y:S02]  /*25bf0*/  SYNCS.PHASECHK.TRANS64.TRYWAIT P0, [R8+URZ+0x38840], R9 ;  /* 0x03884009080075a7 */ /* 0x001064000800017f */
[----:B-1----:R-:W-:Y:S05]  /*25c00*/  @!P0 NANOSLEEP.SYNCS 0x989680 ;  /* 0x009896800000895d */ /* 0x002fea0003900000 */
[----:B------:R-:W1:Y:S02]  /*25c10*/  @!P0 SYNCS.PHASECHK.TRANS64 P0, [R8+URZ+0x38840], R9 ;  /* 0x03884009080085a7 */ /* 0x000e64000800007f */
[----:B-1----:R-:W-:Y:S05]  /*25c20*/  @!P0 BRA `(.L_x_736) ;  /* 0xfffffffc00f08947 */ /* 0x002fea000383ffff */
[----:B------:R-:W-:Y:S05]  /*25c30*/  BRA `(.L_x_835) ;  /* 0xffffffc400847947 */ /* 0x000fea000383ffff */
.L_x_738:
[----:B0-----:R0:W1:Y:S02]  /*25c40*/  SYNCS.PHASECHK.TRANS64.TRYWAIT P0, [R9+URZ+0x60], R8 ;  /* 0x00006008090075a7 */ /* 0x001064000800017f */
[----:B-1----:R-:W-:Y:S05]  /*25c50*/  @!P0 NANOSLEEP.SYNCS 0x989680 ;  /* 0x009896800000895d */ /* 0x002fea0003900000 */
[----:B------:R-:W1:Y:S02]  /*25c60*/  @!P0 SYNCS.PHASECHK.TRANS64 P0, [R9+URZ+0x60], R8 ;  /* 0x00006008090085a7 */ /* 0x000e64000800007f */
[----:B-1----:R-:W-:Y:S05]  /*25c70*/  @!P0 BRA `(.L_x_738) ;  /* 0xfffffffc00f08947 */ /* 0x002fea000383ffff */
[----:B------:R-:W-:Y:S05]  /*25c80*/  BRA `(.L_x_836) ;  /* 0xffffffc800447947 */ /* 0x000fea000383ffff */
.L_x_743:
[----:B-1----:R1:W2:Y:S02]  /*25c90*/  SYNCS.PHASECHK.TRANS64.TRYWAIT P0, [R2+URZ+0x38840], R3 ;  /* 0x03884003020075a7 */ /* 0x0022a4000800017f */
[----:B--2---:R-:W-:Y:S05]  /*25ca0*/  @!P0 NANOSLEEP.SYNCS 0x989680 ;  /* 0x009896800000895d */ /* 0x004fea0003900000 */
[----:B------:R-:W2:Y:S02]  /*25cb0*/  @!P0 SYNCS.PHASECHK.TRANS64 P0, [R2+URZ+0x38840], R3 ;  /* 0x03884003020085a7 */ /* 0x000ea4000800007f */
[----:B--2---:R-:W-:Y:S05]  /*25cc0*/  @!P0 BRA `(.L_x_743) ;  /* 0xfffffffc00f08947 */ /* 0x004fea000383ffff */
[----:B------:R-:W-:Y:S05]  /*25cd0*/  BRA `(.L_x_837) ;  /* 0xffffffcc00d07947 */ /* 0x000fea000383ffff */
.L_x_745:
[----:B0-----:R0:W1:Y:S02]  /*25ce0*/  SYNCS.PHASECHK.TRANS64.TRYWAIT P1, [R3+URZ+0x60], R2 ;  /* 0x00006002030075a7 */ /* 0x001064000802017f */
[----:B-1----:R-:W-:Y:S05]  /*25cf0*/  @!P1 NANOSLEEP.SYNCS 0x989680 ;  /* 0x009896800000995d */ /* 0x002fea0003900000 */
[----:B------:R-:W1:Y:S02]  /*25d00*/  @!P1 SYNCS.PHASECHK.TRANS64 P1, [R3+URZ+0x60], R2 ;  /* 0x00006002030095a7 */ /* 0x000e64000802007f */
[----:B-1----:R-:W-:Y:S05]  /*25d10*/  @!P1 BRA `(.L_x_745) ;  /* 0xfffffffc00f09947 */ /* 0x002fea000383ffff */
[----:B------:R-:W-:Y:S05]  /*25d20*/  BRA `(.L_x_838) ;  /* 0xffffffd000907947 */ /* 0x000fea000383ffff */
.L_x_750:
[----:B--2---:R2:W3:Y:S02]  /*25d30*/  SYNCS.PHASECHK.TRANS64.TRYWAIT P0, [R2+URZ+0x38840], R3 ;  /* 0x03884003020075a7 */ /* 0x0044e4000800017f */
[----:B---3--:R-:W-:Y:S05]  /*25d40*/  @!P0 NANOSLEEP.SYNCS 0x989680 ;  /* 0x009896800000895d */ /* 0x008fea0003900000 */
[----:B------:R-:W3:Y:S02]  /*25d50*/  @!P0 SYNCS.PHASECHK.TRANS64 P0, [R2+URZ+0x38840], R3 ;  /* 0x03884003020085a7 */ /* 0x000ee4000800007f */
[----:B---3--:R-:W-:Y:S05]  /*25d60*/  @!P0 BRA `(.L_x_750) ;  /* 0xfffffffc00f08947 */ /* 0x008fea000383ffff */
[----:B------:R-:W-:Y:S05]  /*25d70*/  BRA `(.L_x_839) ;  /* 0xffffffd400dc7947 */ /* 0x000fea000383ffff */
.L_x_752:
[----:B0-----:R0:W1:Y:S02]  /*25d80*/  SYNCS.PHASECHK.TRANS64.TRYWAIT P1, [R2+URZ+0x60], R8 ;  /* 0x00006008020075a7 */ /* 0x001064000802017f */
[----:B-1----:R-:W-:Y:S05]  /*25d90*/  @!P1 NANOSLEEP.SYNCS 0x989680 ;  /* 0x009896800000995d */ /* 0x002fea0003900000 */
[----:B------:R-:W1:Y:S02]  /*25da0*/  @!P1 SYNCS.PHASECHK.TRANS64 P1, [R2+URZ+0x60], R8 ;  /* 0x00006008020095a7 */ /* 0x000e64000802007f */
[----:B-1----:R-:W-:Y:S05]  /*25db0*/  @!P1 BRA `(.L_x_752) ;  /* 0xfffffffc00f09947 */ /* 0x002fea000383ffff */
[----:B------:R-:W-:Y:S05]  /*25dc0*/  BRA `(.L_x_840) ;  /* 0xffffffd8009c7947 */ /* 0x000fea000383ffff */
.L_x_759:
[----:B-1----:R1:W2:Y:S02]  /*25dd0*/  SYNCS.PHASECHK.TRANS64.TRYWAIT P0, [R3+URZ+0x38860], R0 ;  /* 0x03886000030075a7 */ /* 0x0022a4000800017f */
[----:B--2---:R-:W-:Y:S05]  /*25de0*/  @!P0 NANOSLEEP.SYNCS 0x989680 ;  /* 0x009896800000895d */ /* 0x004fea0003900000 */
[----:B------:R-:W2:Y:S02]  /*25df0*/  @!P0 SYNCS.PHASECHK.TRANS64 P0, [R3+URZ+0x38860], R0 ;  /* 0x03886000030085a7 */ /* 0x000ea4000800007f */
[----:B--2---:R-:W-:Y:S05]  /*25e00*/  @!P0 BRA `(.L_x_759) ;  /* 0xfffffffc00f08947 */ /* 0x004fea000383ffff */
[----:B------:R-:W-:Y:S05]  /*25e10*/  BRA `(.L_x_841) ;  /* 0xffffffdc00d07947 */ /* 0x000fea000383ffff */
.L_x_761:
[----:B------:R-:W-:Y:S01]  /*25e20*/  BSSY B0, `(.L_x_842) ;  /* 0x0000008000007945 */ /* 0x000fe20003800000 */
[----:B0-----:R-:W-:Y:S01]  /*25e30*/  MOV R13, R16 ;  /* 0x00000010000d7202 */ /* 0x001fe20000000f00 */
[----:B------:R-:W-:Y:S01]  /*25e40*/  IMAD.MOV.U32 R12, RZ, RZ, RZ ;  /* 0x000000ffff0c7224 */ /* 0x000fe200078e00ff */
[----:B------:R-:W-:Y:S01]  /*25e50*/  MOV R11, 0x1f ;  /* 0x0000001f000b7802 */ /* 0x000fe20000000f00 */
[----:B------:R-:W-:-:S07]  /*25e60*/  IMAD.MOV.U32 R15, RZ, RZ, -0x1 ;  /* 0xffffffffff0f7424 */ /* 0x000fce00078e00ff */
[----:B-1---5:R-:W-:Y:S05]  /*25e70*/  WARPSYNC.COLLECTIVE R15, `(.L_x_843) ;  /* 0x000000000f087348 */ /* 0x022fea0003c00000 */
[----:B------:R0:W2:Y:S02]  /*25e80*/  SHFL.IDX P6, R14, R13, R12, R11 ;  /* 0x0000000c0d0e7389 */ /* 0x0000a400000c000b */
[----:B012--5:R-:W-:Y:S01]  /*25e90*/  ENDCOLLECTIVE ;  /* 0x000000000000791b */ /* 0x027fe20003800000 */
.L_x_843:
[----:B------:R-:W-:Y:S05]  /*25ea0*/  BSYNC B0 ;  /* 0x0000000000007941 */ /* 0x000fea0003800000 */
.L_x_842:
[----:B------:R-:W-:Y:S01]  /*25eb0*/  IMAD.MOV.U32 R13, RZ, RZ, R16 ;  /* 0x000000ffff0d7224 */ /* 0x000fe200078e0010 */
[----:B------:R-:W-:Y:S01]  /*25ec0*/  MOV R12, 0x1 ;  /* 0x00000001000c7802 */ /* 0x000fe20000000f00 */
[----:B------:R-:W-:Y:S01]  /*25ed0*/  IMAD.MOV.U32 R11, RZ, RZ, 0x1f ;  /* 0x0000001fff0b7424 */ /* 0x000fe200078e00ff */
[----:B------:R-:W-:Y:S02]  /*25ee0*/  MOV R15, 0xffffffff ;  /* 0xffffffff000f7802 */ /* 0x000fe40000000f00 */
[----:B------:R-:W-:-:S07]  /*25ef0*/  MOV R4, R14 ;  /* 0x0000000e00047202 */ /* 0x000fce0000000f00 */
[----:B------:R-:W-:Y:S05]  /*25f00*/  WARPSYNC.COLLECTIVE R15, `(.L_x_844) ;  /* 0x000000000f087348 */ /* 0x000fea0003c00000 */
[----:B------:R0:W1:Y:S02]  /*25f10*/  SHFL.IDX P6, R14, R13, R12, R11 ;  /* 0x0000000c0d0e7389 */ /* 0x00006400000c000b */
[----:B01----:R-:W-:Y:S01]  /*25f20*/  ENDCOLLECTIVE ;  /* 0x000000000000791b */ /* 0x003fe20003800000 */
.L_x_844:
[----:B------:R-:W-:Y:S01]  /*25f30*/  IMAD.MOV.U32 R6, RZ, RZ, R14 ;  /* 0x000000ffff067224 */ /* 0x000fe200078e000e */
[----:B------:R-:W-:Y:S06]  /*25f40*/  BRA `(.L_x_845) ;  /* 0xffffffe000847947 */ /* 0x000fec000383ffff */
.L_x_764:
[----:B------:R-:W-:Y:S01]  /*25f50*/  BSSY B0, `(.L_x_846) ;  /* 0x0000008000007945 */ /* 0x000fe20003800000 */
[----:B-----5:R-:W-:Y:S01]  /*25f60*/  MOV R13, R17 ;  /* 0x00000011000d7202 */ /* 0x020fe20000000f00 */
[----:B------:R-:W-:Y:S01]  /*25f70*/  IMAD.MOV.U32 R12, RZ, RZ, 0x1 ;  /* 0x00000001ff0c7424 */ /* 0x000fe200078e00ff */
[----:B------:R-:W-:Y:S01]  /*25f80*/  MOV R11, RZ ;  /* 0x000000ff000b7202 */ /* 0x000fe20000000f00 */
[----:B------:R-:W-:-:S07]  /*25f90*/  IMAD.MOV.U32 R15, RZ, RZ, -0x1 ;  /* 0xffffffffff0f7424 */ /* 0x000fce00078e00ff */
[----:B0-234-:R-:W-:Y:S05]  /*25fa0*/  WARPSYNC.COLLECTIVE R15, `(.L_x_847) ;  /* 0x000000000f087348 */ /* 0x01dfea0003c00000 */
[----:B------:R1:W0:Y:S02]  /*25fb0*/  SHFL.UP P6, R14, R13, R12, R11 ;  /* 0x0400000c0d0e7389 */ /* 0x00022400000c000b */
[----:B01234-:R-:W-:Y:S01]  /*25fc0*/  ENDCOLLECTIVE ;  /* 0x000000000000791b */ /* 0x01ffe20003800000 */
.L_x_847:
[----:B------:R-:W-:Y:S05]  /*25fd0*/  BSYNC B0 ;  /* 0x0000000000007941 */ /* 0x000fea0003800000 */
.L_x_846:
[----:B------:R-:W-:Y:S01]  /*25fe0*/  ISETP.NE.AND P0, PT, R8, RZ, PT ;  /* 0x000000ff0800720c */ /* 0x000fe20003f05270 */
[----:B------:R-:W-:Y:S01]  /*25ff0*/  IMAD.MOV.U32 R12, RZ, RZ, 0x2 ;  /* 0x00000002ff0c7424 */ /* 0x000fe200078e00ff */
[----:B------:R-:W-:Y:S01]  /*26000*/  MOV R11, RZ ;  /* 0x000000ff000b7202 */ /* 0x000fe20000000f00 */
[----:B------:R-:W-:Y:S01]  /*26010*/  IMAD.MOV.U32 R15, RZ, RZ, -0x1 ;  /* 0xffffffffff0f7424 */ /* 0x000fe200078e00ff */
[----:B------:R-:W-:Y:S02]  /*26020*/  SEL R14, R14, RZ, P0 ;  /* 0x000000ff0e0e7207 */ /* 0x000fe40000000000 */
[----:B------:R-:W-:Y:S02]  /*26030*/  ISETP.GE.U32.AND P0, PT, R8, 0x2, PT ;  /* 0x000000020800780c */ /* 0x000fe40003f06070 */
[----:B------:R-:W-:-:S11]  /*26040*/  IADD3 R13, R17, R14, RZ ;  /* 0x0000000e110d7210 */ /* 0x000fd60007ffe0ff */
[----:B------:R-:W-:Y:S05]  /*26050*/  WARPSYNC.COLLECTIVE R15, `(.L_x_848) ;  /* 0x000000000f087348 */ /* 0x000fea0003c00000 */
[----:B------:R0:W1:Y:S02]  /*26060*/  SHFL.UP P6, R14, R13, R12, R11 ;  /* 0x0400000c0d0e7389 */ /* 0x00006400000c000b */
[----:B01----:R-:W-:Y:S01]  /*26070*/  ENDCOLLECTIVE ;  /* 0x000000000000791b */ /* 0x003fe20003800000 */
.L_x_848:
[----:B------:R-:W-:Y:S02]  /*26080*/  MOV R12, 0x4 ;  /* 0x00000004000c7802 */ /* 0x000fe40000000f00 */
[----:B------:R-:W-:Y:S02]  /*26090*/  SEL R14, R14, RZ, P0 ;  /* 0x000000ff0e0e7207 */ /* 0x000fe40000000000 */
[----:B------:R-:W-:Y:S02]  /*260a0*/  ISETP.GE.U32.AND P0, PT, R8, 0x4, PT ;  /* 0x000000040800780c */ /* 0x000fe40003f06070 */
[----:B------:R-:W-:-:S05]  /*260b0*/  IADD3 R3, R13, R14, RZ ;  /* 0x0000000e0d037210 */ /* 0x000fca0007ffe0ff */
[----:B------:R-:W-:-:S07]  /*260c0*/  IMAD.MOV.U32 R13, RZ, RZ, R3 ;  /* 0x000000ffff0d7224 */ /* 0x000fce00078e0003 */
[----:B------:R-:W-:Y:S05]  /*260d0*/  WARPSYNC.COLLECTIVE R15, `(.L_x_849) ;  /* 0x000000000f087348 */ /* 0x000fea0003c00000 */
[----:B------:R0:W1:Y:S02]  /*260e0*/  SHFL.UP P6, R14, R13, R12, R11 ;  /* 0x0400000c0d0e7389 */ /* 0x00006400000c000b */
[----:B01----:R-:W-:Y:S01]  /*260f0*/  ENDCOLLECTIVE ;  /* 0x000000000000791b */ /* 0x003fe20003800000 */
.L_x_849:
[----:B------:R-:W-:Y:S01]  /*26100*/  IMAD.MOV.U32 R12, RZ, RZ, 0x8 ;  /* 0x00000008ff0c7424 */ /* 0x000fe200078e00ff */
[----:B------:R-:W-:Y:S02]  /*26110*/  SEL R14, R14, RZ, P0 ;  /* 0x000000ff0e0e7207 */ /* 0x000fe40000000000 */
[----:B------:R-:W-:-:S03]  /*26120*/  ISETP.GE.U32.AND P0, PT, R8, 0x8, PT ;  /* 0x000000080800780c */ /* 0x000fc60003f06070 */
[----:B------:R-:W-:-:S05]  /*26130*/  IMAD.IADD R5, R3, 0x1, R14 ;  /* 0x0000000103057824 */ /* 0x000fca00078e020e */
[----:B------:R-:W-:-:S07]  /*26140*/  MOV R13, R5 ;  /* 0x00000005000d7202 */ /* 0x000fce0000000f00 */
[----:B------:R-:W-:Y:S05]  /*26150*/  WARPSYNC.COLLECTIVE R15, `(.L_x_850) ;  /* 0x000000000f087348 */ /* 0x000fea0003c00000 */
[----:B------:R0:W1:Y:S02]  /*26160*/  SHFL.UP P6, R14, R13, R12, R11 ;  /* 0x0400000c0d0e7389 */ /* 0x00006400000c000b */
[----:B01----:R-:W-:Y:S01]  /*26170*/  ENDCOLLECTIVE ;  /* 0x000000000000791b */ /* 0x003fe20003800000 */
.L_x_850:
        /* <DEDUP_REMOVED lines=8> */
.L_x_851:
[----:B------:R-:W-:Y:S01]  /*26200*/  IMAD.MOV.U32 R12, RZ, RZ, 0x1f ;  /* 0x0000001fff0c7424 */ /* 0x000fe200078e00ff */
[----:B------:R-:W-:Y:S02]  /*26210*/  MOV R11, 0x1f ;  /* 0x0000001f000b7802 */ /* 0x000fe40000000f00 */
[----:B------:R-:W-:-:S05]  /*26220*/  SEL R2, R14, RZ, P0 ;  /* 0x000000ff0e027207 */ /* 0x000fca0000000000 */
[----:B------:R-:W-:-:S05]  /*26230*/  IMAD.IADD R2, R7, 0x1, R2 ;  /* 0x0000000107027824 */ /* 0x000fca00078e0202 */
[----:B------:R-:W-:-:S07]  /*26240*/  MOV R13, R2 ;  /* 0x00000002000d7202 */ /* 0x000fce0000000f00 */
[----:B------:R-:W-:Y:S05]  /*26250*/  WARPSYNC.COLLECTIVE R15, `(.L_x_852) ;  /* 0x000000000f087348 */ /* 0x000fea0003c00000 */
[----:B------:R0:W1:Y:S02]  /*26260*/  SHFL.IDX P6, R14, R13, R12, R11 ;  /* 0x0000000c0d0e7389 */ /* 0x00006400000c000b */
[----:B01----:R-:W-:Y:S01]  /*26270*/  ENDCOLLECTIVE ;  /* 0x000000000000791b */ /* 0x003fe20003800000 */
.L_x_852:
[----:B------:R-:W-:Y:S05]  /*26280*/  BRA `(.L_x_853) ;  /* 0xffffffe0004c7947 */ /* 0x000fea000383ffff */
.L_x_769:
[----:B------:R-:W-:Y:S01]  /*26290*/  BSSY B0, `(.L_x_854) ;  /* 0x0000008000007945 */ /* 0x000fe20003800000 */
[----:B-----5:R-:W-:Y:S01]  /*262a0*/  IMAD.MOV.U32 R13, RZ, RZ, R17 ;  /* 0x000000ffff0d7224 */ /* 0x020fe200078e0011 */
[----:B------:R-:W-:Y:S01]  /*262b0*/  MOV R12, 0x1 ;  /* 0x00000001000c7802 */ /* 0x000fe20000000f00 */
[----:B------:R-:W-:Y:S01]  /*262c0*/  IMAD.MOV.U32 R11, RZ, RZ, RZ ;  /* 0x000000ffff0b7224 */ /* 0x000fe200078e00ff */
[----:B------:R-:W-:-:S07]  /*262d0*/  MOV R15, 0xffffffff ;  /* 0xffffffff000f7802 */ /* 0x000fce0000000f00 */
[----:B01----:R-:W-:Y:S05]  /*262e0*/  WARPSYNC.COLLECTIVE R15, `(.L_x_855) ;  /* 0x000000000f087348 */ /* 0x003fea0003c00000 */
[----:B------:R2:W3:Y:S02]  /*262f0*/  SHFL.UP P6, R14, R13, R12, R11 ;  /* 0x0400000c0d0e7389 */ /* 0x0004e400000c000b */
[----:B0123--:R-:W-:Y:S01]  /*26300*/  ENDCOLLECTIVE ;  /* 0x000000000000791b */ /* 0x00ffe20003800000 */
.L_x_855:
[----:B------:R-:W-:Y:S05]  /*26310*/  BSYNC B0 ;  /* 0x0000000000007941 */ /* 0x000fea0003800000 */
.L_x_854:
[----:B------:R-:W-:Y:S01]  /*26320*/  ISETP.NE.AND P0, PT, R8, RZ, PT ;  /* 0x000000ff0800720c */ /* 0x000fe20003f05270 */
[----:B------:R-:W-:Y:S01]  /*26330*/  IMAD.MOV.U32 R11, RZ, RZ, RZ ;  /* 0x000000ffff0b7224 */ /* 0x000fe200078e00ff */
[----:B------:R-:W-:Y:S02]  /*26340*/  MOV R12, 0x2 ;  /* 0x00000002000c7802 */ /* 0x000fe40000000f00 */
[----:B------:R-:W-:Y:S02]  /*26350*/  SEL R14, R14, RZ, P0 ;  /* 0x000000ff0e0e7207 */ /* 0x000fe40000000000 */
[----:B------:R-:W-:Y:S02]  /*26360*/  MOV R15, 0xffffffff ;  /* 0xffffffff000f7802 */ /* 0x000fe40000000f00 */
[----:B------:R-:W-:Y:S01]  /*26370*/  ISETP.GE.U32.AND P0, PT, R8, 0x2, PT ;  /* 0x000000020800780c */ /* 0x000fe20003f06070 */
[----:B------:R-:W-:-:S12]  /*26380*/  IMAD.IADD R13, R17, 0x1, R14 ;  /* 0x00000001110d7824 */ /* 0x000fd800078e020e */
[----:B------:R-:W-:Y:S05]  /*26390*/  WARPSYNC.COLLECTIVE R15, `(.L_x_856) ;  /* 0x000000000f087348 */ /* 0x000fea0003c00000 */
[----:B------:R0:W1:Y:S02]  /*263a0*/  SHFL.UP P6, R14, R13, R12, R11 ;  /* 0x0400000c0d0e7389 */ /* 0x00006400000c000b */
[----:B01----:R-:W-:Y:S01]  /*263b0*/  ENDCOLLECTIVE ;  /* 0x000000000000791b */ /* 0x003fe20003800000 */
.L_x_856:
        /* <DEDUP_REMOVED lines=8> */
.L_x_857:
        /* <DEDUP_REMOVED lines=8> */
.L_x_858:
        /* <DEDUP_REMOVED lines=8> */
.L_x_859:
[----:B------:R-:W-:Y:S01]  /*26540*/  MOV R12, 0x1f ;  /* 0x0000001f000c7802 */ /* 0x000fe20000000f00 */
[----:B------:R-:W-:Y:S01]  /*26550*/  IMAD.MOV.U32 R11, RZ, RZ, 0x1f ;  /* 0x0000001fff0b7424 */ /* 0x000fe200078e00ff */
[----:B------:R-:W-:-:S04]  /*26560*/  SEL R2, R14, RZ, P0 ;  /* 0x000000ff0e027207 */ /* 0x000fc80000000000 */
[----:B------:R-:W-:-:S05]  /*26570*/  IADD3 R2, R7, R2, RZ ;  /* 0x0000000207027210 */ /* 0x000fca0007ffe0ff */
[----:B------:R-:W-:-:S07]  /*26580*/  IMAD.MOV.U32 R13, RZ, RZ, R2 ;  /* 0x000000ffff0d7224 */ /* 0x000fce00078e0002 */
[----:B------:R-:W-:Y:S05]  /*26590*/  WARPSYNC.COLLECTIVE R15, `(.L_x_860) ;  /* 0x000000000f087348 */ /* 0x000fea0003c00000 */
[----:B------:R0:W1:Y:S02]  /*265a0*/  SHFL.IDX P6, R14, R13, R12, R11 ;  /* 0x0000000c0d0e7389 */ /* 0x00006400000c000b */
[----:B01----:R-:W-:Y:S01]  /*265b0*/  ENDCOLLECTIVE ;  /* 0x000000000000791b */ /* 0x003fe20003800000 */
.L_x_860:
[----:B------:R-:W-:Y:S05]  /*265c0*/  BRA `(.L_x_861) ;  /* 0xffffffe000347947 */ /* 0x000fea000383ffff */
.L_x_771:
[----:B------:R-:W-:Y:S01]  /*265d0*/  BSSY B0, `(.L_x_862) ;  /* 0x0000006000007945 */ /* 0x000fe20003800000 */
[----:B------:R-:W-:Y:S02]  /*265e0*/  PLOP3.LUT P6, PT, P6, PT, PT, 0x8, 0x0 ;  /* 0x000000000000781c */ /* 0x000fe400037ce170 */
[----:B------:R-:W-:-:S11]  /*265f0*/  MOV R15, 0xffffffff ;  /* 0xffffffff000f7802 */ /* 0x000fd60000000f00 */
[----:B0-----:R-:W-:Y:S05]  /*26600*/  WARPSYNC.COLLECTIVE R15, `(.L_x_863) ;  /* 0x000000000f087348 */ /* 0x001fea0003c00000 */
[----:B------:R-:W-:Y:S01]  /*26610*/  VOTE.ANY R14, PT, P6 ;  /* 0x00000000000e7806 */ /* 0x000fe200030e0100 */
[----:B0-----:R-:W-:Y:S06]  /*26620*/  ENDCOLLECTIVE ;  /* 0x000000000000791b */ /* 0x001fec0003800000 */
.L_x_863:
[----:B------:R-:W-:Y:S05]  /*26630*/  BSYNC B0 ;  /* 0x0000000000007941 */ /* 0x000fea0003800000 */
.L_x_862:
[----:B------:R-:W-:Y:S01]  /*26640*/  IMAD.MOV.U32 R3, RZ, RZ, R14 ;  /* 0x000000ffff037224 */ /* 0x000fe200078e000e */
[----:B------:R-:W-:Y:S01]  /*26650*/  MOV R13, R17 ;  /* 0x00000011000d7202 */ /* 0x000fe20000000f00 */
[----:B------:R-:W-:Y:S01]  /*26660*/  IMAD.MOV.U32 R15, RZ, RZ, -0x1 ;  /* 0xffffffffff0f7424 */ /* 0x000fe200078e00ff */
[----:B------:R-:W-:Y:S01]  /*26670*/  MOV R11, 0x1f ;  /* 0x0000001f000b7802 */ /* 0x000fe20000000f00 */
[----:B------:R-:W0:Y:S02]  /*26680*/  POPC R5, R3 ;  /* 0x0000000300057309 */ /* 0x000e240000000000 */
[----:B0-----:R-:W-:-:S07]  /*26690*/  IMAD.MOV.U32 R12, RZ, RZ, R5 ;  /* 0x000000ffff0c7224 */ /* 0x001fce00078e0005 */
[----:B------:R-:W-:Y:S05]  /*266a0*/  WARPSYNC.COLLECTIVE R15, `(.L_x_864) ;  /* 0x000000000f087348 */ /* 0x000fea0003c00000 */
[----:B------:R0:W1:Y:S02]  /*266b0*/  SHFL.IDX P6, R14, R13, R12, R11 ;  /* 0x0000000c0d0e7389 */ /* 0x00006400000c000b */
[----:B01----:R-:W-:Y:S01]  /*266c0*/  ENDCOLLECTIVE ;  /* 0x000000000000791b */ /* 0x003fe20003800000 */
.L_x_864:
[----:B------:R-:W-:Y:S01]  /*266d0*/  MOV R17, R14 ;  /* 0x0000000e00117202 */ /* 0x000fe20000000f00 */
[----:B------:R-:W-:Y:S06]  /*266e0*/  BRA `(.L_x_865) ;  /* 0xffffffe000247947 */ /* 0x000fec000383ffff */
.L_x_773:
[----:B------:R-:W-:Y:S01]  /*266f0*/  BSSY B0, `(.L_x_866) ;  /* 0x0000007000007945 */ /* 0x000fe20003800000 */
[----:B------:R-:W-:Y:S01]  /*26700*/  IMAD.MOV.U32 R13, RZ, RZ, R2 ;  /* 0x000000ffff0d7224 */ /* 0x000fe200078e0002 */
[----:B------:R-:W-:Y:S01]  /*26710*/  MOV R11, 0x1f ;  /* 0x0000001f000b7802 */ /* 0x000fe20000000f00 */
[----:B------:R-:W-:-:S07]  /*26720*/  IMAD.MOV.U32 R15, RZ, RZ, -0x1 ;  /* 0xffffffffff0f7424 */ /* 0x000fce00078e00ff */
[----:B012---:R-:W-:Y:S05]  /*26730*/  WARPSYNC.COLLECTIVE R15, `(.L_x_867) ;  /* 0x000000000f087348 */ /* 0x007fea0003c00000 */
[----:B------:R3:W4:Y:S02]  /*26740*/  SHFL.IDX P6, R14, R13, R12, R11 ;  /* 0x0000000c0d0e7389 */ /* 0x00072400000c000b */
[----:B01234-:R-:W-:Y:S01]  /*26750*/  ENDCOLLECTIVE ;  /* 0x000000000000791b */ /* 0x01ffe20003800000 */
.L_x_867:
[----:B------:R-:W-:Y:S05]  /*26760*/  BSYNC B0 ;  /* 0x0000000000007941 */ /* 0x000fea0003800000 */
.L_x_866:
[----:B------:R-:W-:Y:S05]  /*26770*/  BRA `(.L_x_772) ;  /* 0xffffffe0001c7947 */ /* 0x000fea000383ffff */
.L_x_777:
[----:B0-----:R0:W1:Y:S02]  /*26780*/  SYNCS.PHASECHK.TRANS64.TRYWAIT P0, [R0+URZ+0x38820], R3 ;  /* 0x03882003000075a7 */ /* 0x001064000800017f */
[----:B-1----:R-:W-:Y:S05]  /*26790*/  @!P0 NANOSLEEP.SYNCS 0x989680 ;  /* 0x009896800000895d */ /* 0x002fea0003900000 */
[----:B------:R-:W1:Y:S02]  /*267a0*/  @!P0 SYNCS.PHASECHK.TRANS64 P0, [R0+URZ+0x38820], R3 ;  /* 0x03882003000085a7 */ /* 0x000e64000800007f */
[----:B-1----:R-:W-:Y:S05]  /*267b0*/  @!P0 BRA `(.L_x_777) ;  /* 0xfffffffc00f08947 */ /* 0x002fea000383ffff */
[----:B------:R-:W-:Y:S05]  /*267c0*/  BRA `(.L_x_868) ;  /* 0xffffffe400007947 */ /* 0x000fea000383ffff */
.L_x_778:
[----:B------:R-:W1:Y:S01]  /*267d0*/  S2R R2, SR_TID.X ;  /* 0x0000000000027919 */ /* 0x000e620000002100 */
[----:B------:R-:W-:Y:S01]  /*267e0*/  BSSY B0, `(.L_x_869) ;  /* 0x000000a000007945 */ /* 0x000fe20003800000 */
[----:B------:R-:W-:Y:S01]  /*267f0*/  IMAD.MOV.U32 R12, RZ, RZ, RZ ;  /* 0x000000ffff0c7224 */ /* 0x000fe200078e00ff */
[----:B------:R-:W-:Y:S01]  /*26800*/  MOV R11, 0x1f ;  /* 0x0000001f000b7802 */ /* 0x000fe20000000f00 */
[----:B------:R-:W-:Y:S01]  /*26810*/  IMAD.MOV.U32 R15, RZ, RZ, -0x1 ;  /* 0xffffffffff0f7424 */ /* 0x000fe200078e00ff */
[----:B-1----:R-:W-:-:S04]  /*26820*/  SHF.R.U32.HI R2, RZ, 0x5, R2 ;  /* 0x00000005ff027819 */ /* 0x002fc80000011602 */
[----:B------:R-:W-:-:S04]  /*26830*/  LOP3.LUT R2, R2, 0x3, RZ, 0xc0, !PT ;  /* 0x0000000302027812 */ /* 0x000fc800078ec0ff */
[----:B------:R-:W-:-:S07]  /*26840*/  MOV R13, R2 ;  /* 0x00000002000d7202 */ /* 0x000fce0000000f00 */
[----:B0-----:R-:W-:Y:S05]  /*26850*/  WARPSYNC.COLLECTIVE R15, `(.L_x_870) ;  /* 0x000000000f087348 */ /* 0x001fea0003c00000 */
[----:B------:R1:W2:Y:S02]  /*26860*/  SHFL.IDX P6, R14, R13, R12, R11 ;  /* 0x0000000c0d0e7389 */ /* 0x0002a400000c000b */
[----:B012---:R-:W-:Y:S01]  /*26870*/  ENDCOLLECTIVE ;  /* 0x000000000000791b */ /* 0x007fe20003800000 */
.L_x_870:
[----:B------:R-:W-:Y:S05]  /*26880*/  BSYNC B0 ;  /* 0x0000000000007941 */ /* 0x000fea0003800000 */
.L_x_869:
[----:B------:R-:W-:Y:S05]  /*26890*/  BRA `(.L_x_871) ;  /* 0xffffffe000e87947 */ /* 0x000fea000383ffff */
.L_x_779:
[----:B------:R-:W-:Y:S01]  /*268a0*/  BSSY B0, `(.L_x_872) ;  /* 0x0000006000007945 */ /* 0x000fe20003800000 */
[----:B------:R-:W-:-:S07]  /*268b0*/  MOV R15, 0xffffffff ;  /* 0xffffffff000f7802 */ /* 0x000fce0000000f00 */
[----:B01----:R-:W-:Y:S05]  /*268c0*/  WARPSYNC.COLLECTIVE R15, `(.L_x_873) ;  /* 0x000000000f0c7348 */ /* 0x003fea0003c00000 */
[----:B------:R-:W-:Y:S02]  /*268d0*/  ELECT P6, UR62, PT ;  /* 0x00000000003e782f */ /* 0x000fe400038c0000 */
[----:B------:R-:W-:Y:S01]  /*268e0*/  MOV R14, UR62 ;  /* 0x0000003e000e7c02 */ /* 0x000fe20008000f00 */
[----:B01----:R-:W-:Y:S10]  /*268f0*/  ENDCOLLECTIVE ;  /* 0x000000000000791b */ /* 0x003ff40003800000 */
.L_x_873:
[----:B------:R-:W-:Y:S05]  /*26900*/  BSYNC B0 ;  /* 0x0000000000007941 */ /* 0x000fea0003800000 */
.L_x_872:
[----:B------:R-:W-:Y:S05]  /*26910*/  BRA `(.L_x_874) ;  /* 0xffffffe000dc7947 */ /* 0x000fea000383ffff */
.L_x_781:
[----:B0-----:R0:W1:Y:S02]  /*26920*/  SYNCS.PHASECHK.TRANS64.TRYWAIT P0, [R6+URZ], R5 ;  /* 0x00000005060075a7 */ /* 0x001064000800017f */
[----:B-1----:R-:W-:Y:S05]  /*26930*/  @!P0 NANOSLEEP.SYNCS 0x989680 ;  /* 0x009896800000895d */ /* 0x002fea0003900000 */
[----:B------:R-:W1:Y:S02]  /*26940*/  @!P0 SYNCS.PHASECHK.TRANS64 P0, [R6+URZ], R5 ;  /* 0x00000005060085a7 */ /* 0x000e64000800007f */
[----:B-1----:R-:W-:Y:S05]  /*26950*/  @!P0 BRA `(.L_x_781) ;  /* 0xfffffffc00f08947 */ /* 0x002fea000383ffff */
[----:B------:R-:W-:Y:S05]  /*26960*/  BRA `(.L_x_875) ;  /* 0xffffffe400187947 */ /* 0x000fea000383ffff */
.L_x_782:
[----:B-1----:R1:W2:Y:S02]  /*26970*/  SYNCS.PHASECHK.TRANS64.TRYWAIT P0, [R7+URZ], R2 ;  /* 0x00000002070075a7 */ /* 0x0022a4000800017f */
[----:B--2---:R-:W-:Y:S05]  /*26980*/  @!P0 NANOSLEEP.SYNCS 0x989680 ;  /* 0x009896800000895d */ /* 0x004fea0003900000 */
[----:B------:R-:W2:Y:S02]  /*26990*/  @!P0 SYNCS.PHASECHK.TRANS64 P0, [R7+URZ], R2 ;  /* 0x00000002070085a7 */ /* 0x000ea4000800007f */
[----:B--2---:R-:W-:Y:S05]  /*269a0*/  @!P0 BRA `(.L_x_782) ;  /* 0xfffffffc00f08947 */ /* 0x004fea000383ffff */
[----:B------:R-:W-:Y:S05]  /*269b0*/  BRA `(.L_x_876) ;  /* 0xffffffe4000c7947 */ /* 0x000fea000383ffff */
.L_x_784:
[----:B--2---:R2:W3:Y:S02]  /*269c0*/  SYNCS.PHASECHK.TRANS64.TRYWAIT P0, [R4+URZ], R5 ;  /* 0x00000005040075a7 */ /* 0x0044e4000800017f */
[----:B---3--:R-:W-:Y:S05]  /*269d0*/  @!P0 NANOSLEEP.SYNCS 0x989680 ;  /* 0x009896800000895d */ /* 0x008fea0003900000 */
[----:B------:R-:W3:Y:S02]  /*269e0*/  @!P0 SYNCS.PHASECHK.TRANS64 P0, [R4+URZ], R5 ;  /* 0x00000005040085a7 */ /* 0x000ee4000800007f */
[----:B---3--:R-:W-:Y:S05]  /*269f0*/  @!P0 BRA `(.L_x_784) ;  /* 0xfffffffc00f08947 */ /* 0x008fea000383ffff */
[----:B------:R-:W-:Y:S05]  /*26a00*/  BRA `(.L_x_877) ;  /* 0xffffffe400147947 */ /* 0x000fea000383ffff */
.L_x_878:
        /* <DEDUP_REMOVED lines=15> */
.L_x_2840:


//--------------------- .text._ZN7cutlass13device_kernelIN5flash11enable_sm90INS1_16FlashAttnFwdSm90INS1_25CollectiveMainloopFwdSm90ILi2EN4cute5tupleIJNS5_1CILi1EEES8_S8_EEENS6_IJNS7_ILi128EEENS7_ILi64EEENS7_ILi256EEEEEELi256ENS_6half_tEfNS_4arch4Sm90ELb0ELb1ELb0ELb0ELb0ELb0ELb0ELb1ELb1ELb0ELb0ELb0EEENS1_21CollectiveEpilogueFwdINS6_IJSA_SC_SB_EEES9_SE_SG_Li256ELb0ELb0ELb0ELb0EEENS1_30DynamicPersistentTileSchedulerILi256ELi32ELb0ELb0ELb1EEEEEEEEEvNT_6ParamsE --------------------------
	.section	.text._ZN7cutlass13device_kernelIN5flash11enable_sm90INS1_16FlashAttnFwdSm90INS1_25CollectiveMainloopFwdSm90ILi2EN4cute5tupleIJNS5_1CILi1EEES8_S8_EEENS6_IJNS7_ILi128EEENS7_ILi64EEENS7_ILi256EEEEEELi256ENS_6half_tEfNS_4arch4Sm90ELb0ELb1ELb0ELb0ELb0ELb0ELb0ELb1ELb1ELb0ELb0ELb0EEENS1_21CollectiveEpilogueFwdINS6_IJSA_SC_SB_EEES9_SE_SG_Li256ELb0ELb0ELb0ELb0EEENS1_30DynamicPersistentTileSchedulerILi256ELi32ELb0ELb0ELb1EEEEEEEEEvNT_6ParamsE,"ax",@progbits
	.align	128
.text._ZN7cutlass13device_kernelIN5flash11enable_sm90INS1_16FlashAttnFwdSm90INS1_25CollectiveMainloopFwdSm90ILi2EN4cute5tupleIJNS5_1CILi1EEES8_S8_EEENS6_IJNS7_ILi128EEENS7_ILi64EEENS7_ILi256EEEEEELi256ENS_6half_tEfNS_4arch4Sm90ELb0ELb1ELb0ELb0ELb0ELb0ELb0ELb1ELb1ELb0ELb0ELb0EEENS1_21CollectiveEpilogueFwdINS6_IJSA_SC_SB_EEES9_SE_SG_Li256ELb0ELb0ELb0ELb0EEENS1_30DynamicPersistentTileSchedulerILi256ELi32ELb0ELb0ELb1EEEEEEEEEvNT_6ParamsE:
        .type           _ZN7cutlass13device_kernelIN5flash11enable_sm90INS1_16FlashAttnFwdSm90INS1_25CollectiveMainloopFwdSm90ILi2EN4cute5tupleIJNS5_1CILi1EEES8_S8_EEENS6_IJNS7_ILi128EEENS7_ILi64EEENS7_ILi256EEEEEELi256ENS_6half_tEfNS_4arch4Sm90ELb0ELb1ELb0ELb0ELb0ELb0ELb0ELb1ELb1ELb0ELb0ELb0EEENS1_21CollectiveEpilogueFwdINS6_IJSA_SC_SB_EEES9_SE_SG_Li256ELb0ELb0ELb0ELb0EEENS1_30DynamicPersistentTileSchedulerILi256ELi32ELb0ELb0ELb1EEEEEEEEEvNT_6ParamsE,@function
        .size           _ZN7cutlass13device_kernelIN5flash11enable_sm90INS1_16FlashAttnFwdSm90INS1_25CollectiveMainloopFwdSm90ILi2EN4cute5tupleIJNS5_1CILi1EEES8_S8_EEENS6_IJNS7_ILi128EEENS7_ILi64EEENS7_ILi256EEEEEELi256ENS_6half_tEfNS_4arch4Sm90ELb0ELb1ELb0ELb0ELb0ELb0ELb0ELb1ELb1ELb0ELb0ELb0EEENS1_21CollectiveEpilogueFwdINS6_IJSA_SC_SB_EEES9_SE_SG_Li256ELb0ELb0ELb0ELb0EEENS1_30DynamicPersistentTileSchedulerILi256ELi32ELb0ELb0ELb1EEEEEEEEEvNT_6ParamsE,(.L_x_2841 - _ZN7cutlass13device_kernelIN5flash11enable_sm90INS1_16FlashAttnFwdSm90INS1_25CollectiveMainloopFwdSm90ILi2EN4cute5tupleIJNS5_1CILi1EEES8_S8_EEENS6_IJNS7_ILi128EEENS7_ILi64EEENS7_ILi256EEEEEELi256ENS_6half_tEfNS_4arch4Sm90ELb0ELb1ELb0ELb0ELb0ELb0ELb0ELb1ELb1ELb0ELb0ELb0EEENS1_21CollectiveEpilogueFwdINS6_IJSA_SC_SB_EEES9_SE_SG_Li256ELb0ELb0ELb0ELb0EEENS1_30DynamicPersistentTileSchedulerILi256ELi32ELb0ELb0ELb1EEEEEEEEEvNT_6ParamsE)
        .other          _ZN7cutlass13device_kernelIN5flash11enable_sm90INS1_16FlashAttnFwdSm90INS1_25CollectiveMainloopFwdSm90ILi2EN4cute5tupleIJNS5_1CILi1EEES8_S8_EEENS6_IJNS7_ILi128EEENS7_ILi64EEENS7_ILi256EEEEEELi256ENS_6half_tEfNS_4arch4Sm90ELb0ELb1ELb0ELb0ELb0ELb0ELb0ELb1ELb1ELb0ELb0ELb0EEENS1_21CollectiveEpilogueFwdINS6_IJSA_SC_SB_EEES9_SE_SG_Li256ELb0ELb0ELb0ELb0EEENS1_30DynamicPersistentTileSchedulerILi256ELi32ELb0ELb0ELb1EEEEEEEEEvNT_6ParamsE,@"STO_CUDA_ENTRY STV_DEFAULT"
_ZN7cutlass13device_kernelIN5flash11enable_sm90INS1_16FlashAttnFwdSm90INS1_25CollectiveMainloopFwdSm90ILi2EN4cute5tupleIJNS5_1CILi1EEES8_S8_EEENS6_IJNS7_ILi128EEENS7_ILi64EEENS7_ILi256EEEEEELi256ENS_6half_tEfNS_4arch4Sm90ELb0ELb1ELb0ELb0ELb0ELb0ELb0ELb1ELb1ELb0ELb0ELb0EEENS1_21CollectiveEpilogueFwdINS6_IJSA_SC_SB_EEES9_SE_SG_Li256ELb0ELb0ELb0ELb0EEENS1_30DynamicPersistentTileSchedulerILi256ELi32ELb0ELb0ELb1EEEEEEEEEvNT_6ParamsE:
        /* <DEDUP_REMOVED lines=24> */
.L_x_880:
[----:B------:R-:W-:Y:S05]  /*0180*/  BSYNC B0 ;  /* 0x0000000000007941 */ /* 0x000fea0003800000 */
.L_x_879:
[----:B------:R-:W-:Y:S01]  /*0190*/  VOTEU.ANY UP0, P0 ;  /* 0x00000000003f7886 */ /* 0x000fe20000000100 */
[----:B------:R-:W1:Y:S01]  /*01a0*/  SHFL.IDX PT, R2, R2, RZ, 0x1f ;  /* 0x00001fff02027589 */ /* 0x000e6200000e0000 */
[----:B------:R-:W-:Y:S01]  /*01b0*/  UMOV UR4, 0x1 ;  /* 0x0000000100047882 */ /* 0x000fe20000000000 */
[----:B------:R-:W-:Y:S01]  /*01c0*/  VOTEU.ANY UP1, P0 ;  /* 0x00000000003f7886 */ /* 0x000fe20000020100 */
[----:B------:R-:W-:Y:S01]  /*01d0*/  VOTEU.ANY UP2, P0 ;  /* 0x00000000003f7886 */ /* 0x000fe20000040100 */
[----:B------:R-:W2:Y:S01]  /*01e0*/  @UP0 S2UR UR7, SR_CgaCtaId ;  /* 0x00000000000709c3 */ /* 0x000ea20000008800 */
[----:B------:R-:W3:Y:S01]  /*01f0*/  SHFL.IDX PT, R3, R0, RZ, 0x1f ;  /* 0x00001fff00037589 */ /* 0x000ee200000e0000 */
[----:B------:R-:W-:Y:S01]  /*0200*/  @UP0 UMOV UR6, 0x400 ;  /* 0x0000040000060882 */ /* 0x000fe20000000000 */
[----:B------:R-:W-:-:S04]  /*0210*/  @UP0 UIADD3 UR4, -UR4, 0x100000, URZ ;  /* 0x0010000004040890 */ /* 0x000fc8000fffe13f */
[----:B------:R-:W-:Y:S02]  /*0220*/  @UP0 USHF.L.U32 UR5, UR4, 0xb, URZ ;  /* 0x0000000b04050899 */ /* 0x000fe4000800063f */
[----:B------:R-:W-:Y:S01]  /*0230*/  @UP0 USHF.L.U32 UR4, UR4, 0x1, URZ ;  /* 0x0000000104040899 */ /* 0x000fe2000800063f */
[----:B-1----:R-:W-:Y:S01]  /*0240*/  R2UR UR8, R2 ;  /* 0x00000000020872ca */ /* 0x002fe200000e0000 */
[----:B--2---:R-:W-:Y:S01]  /*0250*/  @UP0 ULEA UR6, UR7, UR6, 0x18 ;  /* 0x0000000607060291 */ /* 0x004fe2000f8ec03f */
[----:B---3--:R-:W-:-:S11]  /*0260*/  ISETP.NE.AND P1, PT, R3, RZ, PT ;  /* 0x000000ff0300720c */ /* 0x008fd60003f25270 */
[----:B------:R-:W-:Y:S01]  /*0270*/  UISETP.NE.AND UP0, UPT, UR8, URZ, UPT ;  /* 0x0000003f0800728c */ /* 0x000fe2000bf05270 */
[----:B------:R-:W1:Y:S02]  /*0280*/  FENCE.VIEW.ASYNC.S ;  /* 0x00000000000073c6 */ /* 0x000e640000000000 */
[----:B-1----:R1:W2:Y:S01]  /*0290*/  @UP1 SYNCS.EXCH.64 URZ, [UR6+0x30800], UR4 ;  /* 0x03080004063f15b2 */ /* 0x0022a20008000100 */
[----:B------:R1:W3:Y:S01]  /*02a0*/  @UP2 SYNCS.EXCH.64 URZ, [UR6+0x30820], UR4 ;  /* 0x03082004063f25b2 */ /* 0x0002e20008000100 */
[----:B------:R-:W-:Y:S06]  /*02b0*/  @P1 BRA `(.L_x_881) ;  /* 0x0000000000481947 */ /* 0x000fec0003800000 */
        /* <DEDUP_REMOVED lines=18> */
.L_x_881:
        /* <DEDUP_REMOVED lines=22> */
.L_x_882:
        /* <DEDUP_REMOVED lines=14> */
[----:B------:R4:W1:Y:S01]  /*0620*/  SYNCS.EXCH.64 URZ, [UR6+0x30880], UR4 ;  /* 0x03088004063f75b2 */ /* 0x0008620008000100 */
[----:B------:R4:W1:Y:S01]  /*0630*/  SYNCS.EXCH.64 URZ, [UR6+0x30878], UR4 ;  /* 0x03087804063f75b2 */ /* 0x0008620008000100 */
[----:B------:R4:W1:Y:S02]  /*0640*/  SYNCS.EXCH.64 URZ, [UR6+0x30888], UR4 ;  /* 0x03088804063f75b2 */ /* 0x0008640008000100 */
[----:B----4-:R-:W-:Y:S01]  /*0650*/  NOP ;  /* 0x0000000000007918 */ /* 0x010fe20000000000 */
.L_x_883:
        /* <DEDUP_REMOVED lines=22> */
.L_x_884:
        /* <DEDUP_REMOVED lines=22> */
.L_x_885:
[----:B-1----:R-:W-:Y:S01]  /*0920*/  UMOV UR4, 0x1 ;  /* 0x0000000100047882 */ /* 0x002fe20000000000 */
[----:B------:R-:W-:Y:S01]  /*0930*/  PLOP3.LUT P0, PT, PT, PT, UP0, 0x80, 0x0 ;  /* 0x000000000000781c */ /* 0x000fe20003f0f008 */
[----:B------:R-:W-:Y:S01]  /*0940*/  USEL UR4, UR4, 0x2, !UP0 ;  /* 0x0000000204047887 */ /* 0x000fe2000c000000 */
[----:B------:R-:W-:-:S05]  /*0950*/  NOP ;  /* 0x0000000000007918 */ /* 0x000fca0000000000 */
[----:B------:R-:W-:-:S05]  /*0960*/  IMAD.U32 R2, RZ, RZ, UR4 ;  /* 0x00000004ff027e24 */ /* 0x000fca000f8e00ff */
[----:B------:R1:W-:Y:S01]  /*0970*/  STL [R1], R2 ;  /* 0x0000000201007387 */ /* 0x0003e20000100800 */
[----:B--23--:R-:W-:Y:S06]  /*0980*/  BAR.SYNC.DEFER_BLOCKING 0x0 ;  /* 0x0000000000007b1d */ /* 0x00cfec0000010000 */
[----:B------:R-:W-:Y:S05]  /*0990*/  @!P0 BRA `(.L_x_886) ;  /* 0x000000d400708947 */ /* 0x000fea0003800000 */
.L_x_887:
[----:B------:R-:W-:-:S08]  /*09a0*/  NOP ;  /* 0x0000000000007918 */ /* 0x000fd00000000000 */
[----:B------:R-:W2:Y:S02]  /*09b0*/  USETMAXREG.TRY_ALLOC.CTAPOOL UP0, 0xf0 ;  /* 0x000000f0000079c8 */ /* 0x000ea40008000600 */
[----:B--2---:R-:W-:-:S13]  /*09c0*/  PLOP3.LUT P0, PT, PT, PT, UP0, 0x80, 0x0 ;  /* 0x000000000000781c */ /* 0x004fda0003f0f008 */
[----:B------:R-:W-:Y:S05]  /*09d0*/  @!P0 BRA `(.L_x_887) ;  /* 0xfffffffc00f08947 */ /* 0x000fea000383ffff */
[----:B------:R-:W2:Y:S08]  /*09e0*/  S2UR UR7, SR_CTAID.X ;  /* 0x00000000000779c3 */ /* 0x000eb00000002500 */
[----:B------:R-:W-:Y:S08]  /*09f0*/  BAR.ARV 0x4, 0x120 ;  /* 0x0104800000007b1d */ /* 0x000ff00000002000 */
[----:B------:R-:W2:Y:S08]  /*0a00*/  LDC R0, c[0x0][0xda8] ;  /* 0x00036a00ff007b82 */ /* 0x000eb00000000800 */
[----:B------:R-:W-:Y:S06]  /*0a10*/  BAR.ARV 0x8, 0x120 ;  /* 0x0204800000007b1d */ /* 0x000fec0000002000 */
[----:B--2---:R-:W-:-:S13]  /*0a20*/  ISETP.LE.AND P0, PT, R0, UR7, PT ;  /* 0x0000000700007c0c */ /* 0x004fda000bf03270 */
[----:B------:R-:W-:Y:S05]  /*0a30*/  @P0 EXIT ;  /* 0x000000000000094d */ /* 0x000fea0003800000 */
[----:B------:R-:W2:Y:S01]  /*0a40*/  LDL R3, [R1] ;  /* 0x0000000001037983 */ /* 0x000ea20000100800 */
[----:B------:R-:W3:Y:S01]  /*0a50*/  S2UR UR4, SR_CgaCtaId ;  /* 0x00000000000479c3 */ /* 0x000ee20000008800 */
[----:B------:R-:W-:Y:S01]  /*0a60*/  UMOV UR38, 0x400 ;  /* 0x0000040000267882 */ /* 0x000fe20000000000 */
[----:B------:R-:W-:Y:S01]  /*0a70*/  UMOV UR46, URZ ;  /* 0x0000003f002e7c82 */ /* 0x000fe20008000000 */
[----:B-1----:R-:W1:Y:S01]  /*0a80*/  S2R R2, SR_TID.X ;  /* 0x0000000000027919 */ /* 0x002e620000002100 */
[----:B------:R-:W-:-:S04]  /*0a90*/  UMOV UR36, URZ ;  /* 0x0000003f00247c82 */ /* 0x000fc80008000000 */
[----:B------:R-:W4:Y:S01]  /*0aa0*/  S2UR UR6, SR_SWINHI ;  /* 0x00000000000679c3 */ /* 0x000f220000002f00 */
[----:B---3--:R-:W-:-:S07]  /*0ab0*/  ULEA UR38, UR4, UR38, 0x18 ;  /* 0x0000002604267291 */ /* 0x008fce000f8ec03f */
[----:B------:R-:W-:Y:S01]  /*0ac0*/  UMOV UR4, UR38 ;  /* 0x0000002600047c82 */ /* 0x000fe20008000000 */
[----:B----4-:R-:W-:Y:S01]  /*0ad0*/  UMOV UR5, UR6 ;  /* 0x0000000600057c82 */ /* 0x010fe20008000000 */
[----:B------:R-:W-:Y:S01]  /*0ae0*/  MOV R200, UR4 ;  /* 0x0000000400c87c02 */ /* 0x000fe20008000f00 */
[----:B-1----:R-:W-:Y:S01]  /*0af0*/  VIADD R213, R2, 0xffffff80 ;  /* 0xffffff8002d57836 */ /* 0x002fe20000000000 */
[----:B------:R-:W-:Y:S01]  /*0b00*/  UMOV UR4, UR7 ;  /* 0x0000000700047c82 */ /* 0x000fe20008000000 */
[----:B------:R-:W-:-:S03]  /*0b10*/  IMAD.U32 R201, RZ, RZ, UR5 ;  /* 0x00000005ffc97e24 */ /* 0x000fc6000f8e00ff */
[----:B------:R-:W-:-:S04]  /*0b20*/  SHF.R.S32.HI R0, RZ, 0x1f, R213 ;  /* 0x0000001fff007819 */ /* 0x000fc800000114d5 */
[CC--:B------:R-:W-:Y:S02]  /*0b30*/  LEA.HI R2, R0.reuse, R213.reuse, RZ, 0x4 ;  /* 0x000000d500027211 */ /* 0x0c0fe400078f20ff */
[----:B------:R-:W-:Y:S02]  /*0b40*/  LEA.HI R211, R0, R213, RZ, 0x5 ;  /* 0x000000d500d37211 */ /* 0x000fe400078f28ff */
[----:B------:R-:W-:Y:S02]  /*0b50*/  SHF.R.S32.HI R5, RZ, 0x4, R2 ;  /* 0x00000004ff057819 */ /* 0x000fe40000011402 */
[----:B------:R-:W-:Y:S02]  /*0b60*/  SHF.R.S32.HI R211, RZ, 0x5, R211 ;  /* 0x00000005ffd37819 */ /* 0x000fe400000114d3 */
[C---:B------:R-:W-:Y:S02]  /*0b70*/  LEA.HI R4, R2.reuse, R5, RZ, 0x1 ;  /* 0x0000000502047211 */ /* 0x040fe400078f08ff */
[----:B------:R-:W-:-:S02]  /*0b80*/  LOP3.LUT R2, R2, 0x3fffff0, RZ, 0xc0, !PT ;  /* 0x03fffff002027812 */ /* 0x000fc400078ec0ff */
[----:B------:R-:W-:-:S03]  /*0b90*/  LOP3.LUT R4, R4, 0x1ffffffe, RZ, 0xc0, !PT ;  /* 0x1ffffffe04047812 */ /* 0x000fc600078ec0ff */
[----:B------:R-:W-:Y:S02]  /*0ba0*/  IMAD.IADD R2, R213, 0x1, -R2 ;  /* 0x00000001d5027824 */ /* 0x000fe400078e0a02 */
[----:B------:R-:W-:Y:S02]  /*0bb0*/  IMAD.IADD R4, R5, 0x1, -R4 ;  /* 0x0000000105047824 */ /* 0x000fe400078e0a04 */
[----:B------:R-:W-:-:S04]  /*0bc0*/  IMAD R9, R211, 0x10, R2 ;  /* 0x00000010d3097824 */ /* 0x000fc800078e0202 */
[----:B------:R-:W-:Y:S01]  /*0bd0*/  IMAD R4, R9, 0x8, R4 ;  /* 0x0000000809047824 */ /* 0x000fe200078e0204 */
[----:B--2---:R-:W-:Y:S02]  /*0be0*/  R2UR UR8, R3 ;  /* 0x00000000030872ca */ /* 0x004fe400000e0000 */
[CC--:B------:R-:W-:Y:S02]  /*0bf0*/  LEA.HI R3, R0.reuse, R213.reuse, RZ, 0x7 ;  /* 0x000000d500037211 */ /* 0x0c0fe400078f38ff */
[----:B------:R-:W-:Y:S02]  /*0c00*/  LEA.HI R0, R0, R213, RZ, 0x3 ;  /* 0x000000d500007211 */ /* 0x000fe400078f18ff */
[----:B------:R-:W-:Y:S02]  /*0c10*/  LOP3.LUT R208, R3, 0xffffff80, RZ, 0xc0, !PT ;  /* 0xffffff8003d07812 */ /* 0x000fe400078ec0ff */
[----:B------:R-:W-:Y:S02]  /*0c20*/  SHF.R.S32.HI R210, RZ, 0x7, R3 ;  /* 0x00000007ffd27819 */ /* 0x000fe40000011403 */
[----:B------:R-:W-:Y:S01]  /*0c30*/  LOP3.LUT R2, R0, 0x1ffffff8, RZ, 0xc0, !PT ;  /* 0x1ffffff800027812 */ /* 0x000fe200078ec0ff */
[----:B------:R-:W-:Y:S01]  /*0c40*/  IMAD.IADD R208, R213, 0x1, -R208 ;  /* 0x00000001d5d07824 */ /* 0x000fe200078e0ad0 */
[----:B------:R-:W-:Y:S01]  /*0c50*/  LEA.HI R3, R3, R210, RZ, 0x1 ;  /* 0x000000d203037211 */ /* 0x000fe200078f08ff */
[----:B------:R-:W-:Y:S01]  /*0c60*/  ULOP3.LUT UR5, UR8, 0x1, URZ, 0xfc, !UPT ;  /* 0x0000000108057892 */ /* 0x000fe2000f8efc3f */
[----:B------:R-:W-:Y:S01]  /*0c70*/  SHF.R.S32.HI R204, RZ, 0x3, R0 ;  /* 0x00000003ffcc7819 */ /* 0x000fe20000011400 */
[----:B------:R-:W-:Y:S01]  /*0c80*/  IMAD.IADD R2, R213, 0x1, -R2 ;  /* 0x00000001d5027824 */ /* 0x000fe200078e0a02 */
[----:B------:R-:W-:-:S03]  /*0c90*/  SHF.R.S32.HI R7, RZ, 0x1f, R208 ;  /* 0x0000001fff077819 */ /* 0x000fc600000114d0 */
[----:B------:R-:W-:Y:S01]  /*0ca0*/  IMAD.U32 R212, RZ, RZ, UR5 ;  /* 0x00000005ffd47e24 */ /* 0x000fe2000f8e00ff */
[CC--:B------:R-:W-:Y:S01]  /*0cb0*/  LEA.HI R6, R7.reuse, R208.reuse, RZ, 0x2 ;  /* 0x000000d007067211 */ /* 0x0c0fe200078f10ff */
[----:B------:R-:W-:Y:S01]  /*0cc0*/  UMOV UR5, URZ ;  /* 0x0000003f00057c82 */ /* 0x000fe20008000000 */
[----:B------:R-:W-:Y:S01]  /*0cd0*/  LEA.HI R7, R7, R208, RZ, 0x5 ;  /* 0x000000d007077211 */ /* 0x000fe200078f28ff */
[----:B------:R-:W-:Y:S01]  /*0ce0*/  IMAD.SHL.U32 R202, R2, 0x8, RZ ;  /* 0x0000000802ca7824 */ /* 0x000fe200078e00ff */
[--C-:B------:R-:W-:Y:S02]  /*0cf0*/  SHF.R.S32.HI R5, RZ, 0x2, R6.reuse ;  /* 0x00000002ff057819 */ /* 0x100fe40000011406 */
[----:B------:R-:W-:Y:S02]  /*0d00*/  SHF.R.S32.HI R8, RZ, 0x1f, R6 ;  /* 0x0000001fff087819 */ /* 0x000fe40000011406 */
[----:B------:R-:W-:Y:S02]  /*0d10*/  SHF.R.S32.HI R7, RZ, 0x5, R7 ;  /* 0x00000005ff077819 */ /* 0x000fe40000011407 */
[----:B------:R-:W-:-:S02]  /*0d20*/  LEA.HI R8, R8, R5, RZ, 0x3 ;  /* 0x0000000508087211 */ /* 0x000fc400078f18ff */
[----:B------:R-:W-:Y:S02]  /*0d30*/  MOV R207, UR5 ;  /* 0x0000000500cf7c02 */ /* 0x000fe40008000f00 */
[----:B------:R-:W-:-:S05]  /*0d40*/  LOP3.LUT R8, R8, 0xfffffff8, RZ, 0xc0, !PT ;  /* 0xfffffff808087812 */ /* 0x000fca00078ec0ff */
[----:B------:R-:W-:Y:S01]  /*0d50*/  IMAD.IADD R8, R5, 0x1, -R8 ;  /* 0x0000000105087824 */ /* 0x000fe200078e0a08 */
[----:B------:R-:W-:Y:S01]  /*0d60*/  LOP3.LUT R5, R3, 0x3fffffe, RZ, 0xc0, !PT ;  /* 0x03fffffe03057812 */ /* 0x000fe200078ec0ff */
[----:B------:R-:W-:Y:S02]  /*0d70*/  IMAD.SHL.U32 R3, R4, 0x8, RZ ;  /* 0x0000000804037824 */ /* 0x000fe400078e00ff */
[----:B------:R-:W-:Y:S02]  /*0d80*/  IMAD R8, R7, 0x10, R8 ;  /* 0x0000001007087824 */ /* 0x000fe400078e0208 */
[----:B------:R-:W-:Y:S01]  /*0d90*/  IMAD.WIDE R200, R3, 0x2, R200 ;  /* 0x0000000203c87825 */ /* 0x000fe200078e02c8 */
[----:B------:R-:W-:-:S03]  /*0da0*/  LOP3.LUT R3, R6, 0x7ffffffc, RZ, 0xc0, !PT ;  /* 0x7ffffffc06037812 */ /* 0x000fc600078ec0ff */
[----:B------:R-:W-:Y:S02]  /*0db0*/  IMAD.IADD R5, R210, 0x1, -R5 ;  /* 0x00000001d2057824 */ /* 0x000fe400078e0a05 */
[----:B------:R-:W-:Y:S02]  /*0dc0*/  IMAD.IADD R22, R208, 0x1, -R3 ;  /* 0x00000001d0167824 */ /* 0x000fe400078e0a03 */
[----:B------:R-:W-:-:S07]  /*0dd0*/  IMAD R209, R5, 0x40, R8 ;  /* 0x0000004005d17824 */ /* 0x000fce00078e0208 */
.L_x_980:
[----:B------:R-:W-:Y:S01]  /*0de0*/  ULDC UR5, c[0x0][0xdd0] ;  /* 0x0003740000057ab9 */ /* 0x000fe20000000800 */
[----:B-1----:R-:W1:Y:S01]  /*0df0*/  LDC R0, c[0x0][0xde8] ;  /* 0x00037a00ff007b82 */ /* 0x002e620000000800 */
[----:B------:R-:W-:Y:S01]  /*0e00*/  UISETP.NE.AND UP0, UPT, UR5, 0x1, UPT ;  /* 0x000000010500788c */ /* 0x000fe2000bf05270 */
[----:B------:R-:W-:-:S10]  /*0e10*/  UMOV UR8, UR4 ;  /* 0x0000000400087c82 */ /* 0x000fd40008000000 */
[----:B------:R-:W-:Y:S01]  /*0e20*/  @UP0 ULDC UR6, c[0x0][0xdd4] ;  /* 0x0003750000060ab9 */ /* 0x000fe20000000800 */
[----:B------:R-:W-:Y:S01]  /*0e30*/  @UP0 ULDC UR9, c[0x0][0xdd8] ;  /* 0x0003760000090ab9 */ /* 0x000fe20000000800 */
[----:B------:R-:W-:-:S04]  /*0e40*/  UIMAD.WIDE.U32 UR6, UR4, UR6, URZ ;  /* 0x00000006040672a5 */ /* 0x000fc8000f8e003f */
[----:B------:R-:W-:-:S04]  /*0e50*/  @UP0 USHF.R.U32.HI UR8, URZ, UR9, UR7 ;  /* 0x000000093f080299 */ /* 0x000fc80008011607 */
[----:B------:R-:W-:Y:S02]  /*0e60*/  UIADD3 UR6, -UR8, URZ, URZ ;  /* 0x0000003f08067290 */ /* 0x000fe4000fffe13f */
[----:B-1----:R-:W-:Y:S02]  /*0e70*/  ISETP.LE.AND P0, PT, R0, UR8, PT ;  /* 0x0000000800007c0c */ /* 0x002fe4000bf03270 */
[----:B------:R-:W-:-:S11]  /*0e80*/  UIMAD UR7, UR5, UR6, UR4 ;  /* 0x00000006050772a4 */ /* 0x000fd6000f8e0204 */
[----:B--234-:R-:W-:Y:S05]  /*0e90*/  @!P0 BRA `(.L_x_888) ;  /* 0x0000000000248947 */ /* 0x01cfea0003800000 */
[----:B------:R-:W-:Y:S01]  /*0ea0*/  ULDC UR6, c[0x0][0xddc] ;  /* 0x0003770000067ab9 */ /* 0x000fe20000000800 */
[----:B------:R-:W-:Y:S01]  /*0eb0*/  UMOV UR9, UR7 ;  /* 0x0000000700097c82 */ /* 0x000fe20008000000 */
[----:B------:R-:W-:-:S11]  /*0ec0*/  UISETP.NE.AND UP0, UPT, UR6, 0x1, UPT ;  /* 0x000000010600788c */ /* 0x000fd6000bf05270 */
[----:B------:R-:W-:Y:S02]  /*0ed0*/  @UP0 ULDC.64 UR10, c[0x0][0xde0] ;  /* 0x00037800000a0ab9 */ /* 0x000fe40000000a00 */
[----:B------:R-:W-:-:S04]  /*0ee0*/  UIMAD.WIDE.U32 UR4, UR7, UR10, URZ ;  /* 0x0000000a070472a5 */ /* 0x000fc8000f8e003f */
[----:B------:R-:W-:-:S04]  /*0ef0*/  @UP0 USHF.R.U32.HI UR9, URZ, UR11, UR5 ;  /* 0x0000000b3f090299 */ /* 0x000fc80008011605 */
[----:B------:R-:W-:Y:S02]  /*0f00*/  UIMAD UR4, UR9, UR6, URZ ;  /* 0x00000006090472a4 */ /* 0x000fe4000f8e023f */
[----:B------:R-:W-:Y:S01]  /*0f10*/  IMAD.U32 R206, RZ, RZ, UR9 ;  /* 0x00000009ffce7e24 */ /* 0x000fe2000f8e00ff */
[----:B------:R-:W-:Y:S09]  /*0f20*/  BRA `(.L_x_889) ;  /* 0x0000000000207947 */ /* 0x000ff20003800000 */
.L_x_888:
[----:B------:R-:W-:Y:S01]  /*0f30*/  ULDC UR6, c[0x0][0xdc4] ;  /* 0x0003710000067ab9 */ /* 0x000fe20000000800 */
[----:B------:R-:W-:Y:S01]  /*0f40*/  UMOV UR9, UR7 ;  /* 0x0000000700097c82 */ /* 0x000fe20008000000 */
[----:B------:R-:W-:-:S11]  /*0f50*/  UISETP.NE.AND UP0, UPT, UR6, 0x1, UPT ;  /* 0x000000010600788c */ /* 0x000fd6000bf05270 */
[----:B------:R-:W-:Y:S02]  /*0f60*/  @UP0 ULDC.64 UR10, c[0x0][0xdc8] ;  /* 0x00037200000a0ab9 */ /* 0x000fe40000000a00 */
[----:B------:R-:W-:-:S04]  /*0f70*/  UIMAD.WIDE.U32 UR4, UR7, UR10, URZ ;  /* 0x0000000a070472a5 */ /* 0x000fc8000f8e003f */
[----:B------:R-:W-:-:S04]  /*0f80*/  @UP0 USHF.R.U32.HI UR9, URZ, UR11, UR5 ;  /* 0x0000000b3f090299 */ /* 0x000fc80008011605 */
[----:B------:R-:W-:Y:S02]  /*0f90*/  UIMAD UR4, UR9, UR6, URZ ;  /* 0x00000006090472a4 */ /* 0x000fe4000f8e023f */
[----:B------:R-:W-:-:S10]  /*0fa0*/  IMAD.U32 R206, RZ, RZ, UR9 ;  /* 0x00000009ffce7e24 */ /* 0x000fd4000f8e00ff */
.L_x_889:
[----:B------:R-:W-:Y:S01]  /*0fb0*/  R2UR UR5, R206 ;  /* 0x00000000ce0572ca */ /* 0x000fe200000e0000 */
[----:B------:R-:W-:Y:S01]  /*0fc0*/  UIADD3 UR6, UR7, -UR4, URZ ;  /* 0x8000000407067290 */ /* 0x000fe2000fffe03f */
[----:B------:R-:W-:Y:S01]  /*0fd0*/  ULDC UR43, c[0x0][0xdb8] ;  /* 0x00036e00002b7ab9 */ /* 0x000fe20000000800 */
[----:B------:R-:W-:Y:S01]  /*0fe0*/  ULDC.64 UR12, c[0x0][0x3f8] ;  /* 0x0000fe00000c7ab9 */ /* 0x000fe20000000a00 */
[----:B------:R-:W-:Y:S01]  /*0ff0*/  UISETP.NE.AND UP1, UPT, UR43, 0x1, UPT ;  /* 0x000000012b00788c */ /* 0x000fe2000bf25270 */
[----:B------:R-:W-:Y:S01]  /*1000*/  ULDC UR42, c[0x0][0xdac] ;  /* 0x00036b00002a7ab9 */ /* 0x000fe20000000800 */
[----:B------:R-:W-:Y:S01]  /*1010*/  UISETP.NE.U32.AND UP0, UPT, UR12, URZ, UPT ;  /* 0x0000003f0c00728c */ /* 0x000fe2000bf05070 */
[----:B------:R-:W-:Y:S01]  /*1020*/  ULDC UR11, c[0x0][0xdc4] ;  /* 0x00037100000b7ab9 */ /* 0x000fe20000000800 */
[----:B------:R-:W-:Y:S02]  /*1030*/  ULDC UR45, c[0x0][0x404] ;  /* 0x00010100002d7ab9 */ /* 0x000fe40000000800 */
[----:B------:R-:W-:-:S03]  /*1040*/  UISETP.NE.AND.EX UP0, UPT, UR13, URZ, UPT, UP0 ;  /* 0x0000003f0d00728c */ /* 0x000fc6000bf05300 */
[----:B------:R-:W-:Y:S01]  /*1050*/  ULOP3.LUT UR7, URZ, UR5, URZ, 0x33, !UPT ;  /* 0x000000053f077292 */ /* 0x000fe2000f8e333f */
[----:B------:R-:W-:Y:S02]  /*1060*/  ULDC UR9, c[0x0][0x288] ;  /* 0x0000a20000097ab9 */ /* 0x000fe40000000800 */
[----:B------:R-:W-:Y:S01]  /*1070*/  ULDC.64 UR4, c[0x0][0x9e0] ;  /* 0x0002780000047ab9 */ /* 0x000fe20000000a00 */
[----:B------:R-:W-:Y:S02]  /*1080*/  UIADD3 UR42, UR7, UR42, URZ ;  /* 0x0000002a072a7290 */ /* 0x000fe4000fffe03f */
[----:B------:R-:W-:Y:S02]  /*1090*/  UISETP.GE.AND UP2, UPT, UR5, 0x1, UPT ;  /* 0x000000010500788c */ /* 0x000fe4000bf46270 */
[----:B------:R-:W-:Y:S02]  /*10a0*/  USHF.L.U32 UR42, UR42, 0x7, URZ ;  /* 0x000000072a2a7899 */ /* 0x000fe4000800063f */
[----:B------:R-:W-:-:S02]  /*10b0*/  UIMAD UR8, UR8, UR11, UR6 ;  /* 0x0000000b080872a4 */ /* 0x000fc4000f8e0206 */
[----:B------:R-:W-:Y:S01]  /*10c0*/  USEL UR45, UR45, 0x1, UP0 ;  /* 0x000000012d2d7887 */ /* 0x000fe20008000000 */
[----:B------:R-:W-:Y:S01]  /*10d0*/  PLOP3.LUT P1, PT, PT, PT, UP2, 0x80, 0x0 ;  /* 0x000000000000781c */ /* 0x000fe20003f2f028 */
[----:B------:R-:W-:Y:S01]  /*10e0*/  @UP1 ULDC UR6, c[0x0][0xdbc] ;  /* 0x00036f0000061ab9 */ /* 0x000fe20000000800 */
[----:B------:R-:W-:Y:S01]  /*10f0*/  UIADD3 UR61, UR42, 0x80, -UR9 ;  /* 0x000000802a3d7890 */ /* 0x000fe2000fffe809 */
[----:B------:R-:W-:Y:S01]  /*1100*/  ULDC UR10, c[0x0][0x2e0] ;  /* 0x0000b800000a7ab9 */ /* 0x000fe20000000800 */
[----:B------:R-:W-:Y:S01]  /*1110*/  UIMAD.WIDE.U32 UR6, UR8, UR6, URZ ;  /* 0x00000006080672a5 */ /* 0x000fe2000f8e003f */
[----:B------:R-:W-:Y:S01]  /*1120*/  @UP1 ULDC UR11, c[0x0][0xdc0] ;  /* 0x00037000000b1ab9 */ /* 0x000fe20000000800 */
[----:B------:R-:W-:Y:S01]  /*1130*/  UIMAD UR61, UR45, UR10, UR61 ;  /* 0x0000000a2d3d72a4 */ /* 0x000fe2000f8e023d */
[----:B------:R-:W-:Y:S01]  /*1140*/  UMOV UR44, UR8 ;  /* 0x00000008002c7c82 */ /* 0x000fe20008000000 */
[----:B------:R-:W-:Y:S02]  /*1150*/  @UP1 USHF.R.U32.HI UR44, URZ, UR11, UR7 ;  /* 0x0000000b3f2c1299 */ /* 0x000fe40008011607 */
[----:B------:R-:W-:-:S02]  /*1160*/  UIADD3 UR4, UR61, UR4, URZ ;  /* 0x000000043d047290 */ /* 0x000fc4000fffe03f */
[----:B------:R-:W-:-:S04]  /*1170*/  UIADD3 UR6, -UR44, URZ, URZ ;  /* 0x0000003f2c067290 */ /* 0x000fc8000fffe13f */
[----:B------:R-:W-:Y:S01]  /*1180*/  UIMAD UR43, UR43, UR6, UR8 ;  /* 0x000000062b2b72a4 */ /* 0x000fe2000f8e0208 */
[----:B------:R-:W-:Y:S01]  /*1190*/  IMAD.U32 R0, RZ, RZ, UR4 ;  /* 0x00000004ff007e24 */ /* 0x000fe2000f8e00ff */
[----:B------:R-:W-:Y:S10]  /*11a0*/  @!P1 BRA `(.L_x_890) ;  /* 0x0000000000409947 */ /* 0x000ff40003800000 */
[----:B------:R-:W-:Y:S01]  /*11b0*/  ISETP.LT.AND P0, PT, RZ, UR61, PT ;  /* 0x0000003dff007c0c */ /* 0x000fe2000bf01270 */
[----:B------:R-:W-:-:S12]  /*11c0*/  UIADD3 UR4, UR61, -0x1, URZ ;  /* 0xffffffff3d047890 */ /* 0x000fd8000fffe03f */
[----:B------:R-:W-:Y:S05]  /*11d0*/  @P0 BRA `(.L_x_891) ;  /* 0x00000000001c0947 */ /* 0x000fea0003800000 */
[----:B------:R-:W-:Y:S02]  /*11e0*/  UISETP.NE.AND UP0, UPT, UR5, 0x1, UPT ;  /* 0x000000010500788c */ /* 0x000fe4000bf05270 */
[----:B------:R-:W-:-:S09]  /*11f0*/  UIADD3 UR4, -UR61, URZ, URZ ;  /* 0x0000003f3d047290 */ /* 0x000fd2000fffe13f */
[----:B------:R-:W-:Y:S02]  /*1200*/  @UP0 ULDC.64 UR12, c[0x0][0x9e8] ;  /* 0x00027a00000c0ab9 */ /* 0x000fe40000000a00 */
[----:B------:R-:W-:-:S04]  /*1210*/  UIMAD.WIDE.U32 UR6, UR4, UR12, URZ ;  /* 0x0000000c040672a5 */ /* 0x000fc8000f8e003f */
[----:B------:R-:W-:-:S04]  /*1220*/  @UP0 USHF.R.U32.HI UR4, URZ, UR13, UR7 ;  /* 0x0000000d3f040299 */ /* 0x000fc80008011607 */
[----:B------:R-:W-:Y:S01]  /*1230*/  ULOP3.LUT UR4, URZ, UR4, URZ, 0x33, !UPT ;  /* 0x000000043f047292 */ /* 0x000fe2000f8e333f */
[----:B------:R-:W-:Y:S11]  /*1240*/  BRA `(.L_x_892) ;  /* 0x0000000000107947 */ /* 0x000ff60003800000 */
.L_x_891:
[----:B------:R-:W-:-:S11]  /*1250*/  UISETP.NE.AND UP0, UPT, UR5, 0x1, UPT ;  /* 0x000000010500788c */ /* 0x000fd6000bf05270 */
[----:B------:R-:W-:Y:S02]  /*1260*/  @UP0 ULDC.64 UR12, c[0x0][0x9e8] ;  /* 0x00027a00000c0ab9 */ /* 0x000fe40000000a00 */
[----:B------:R-:W-:-:S04]  /*1270*/  UIMAD.WIDE.U32 UR6, UR4, UR12, URZ ;  /* 0x0000000c040672a5 */ /* 0x000fc8000f8e003f */
[----:B------:R-:W-:-:S12]  /*1280*/  @UP0 USHF.R.U32.HI UR4, URZ, UR13, UR7 ;  /* 0x0000000d3f040299 */ /* 0x000fd80008011607 */
.L_x_892:
[----:B------:R-:W-:-:S06]  /*1290*/  UIMAD UR4, UR4, UR5, UR5 ;  /* 0x00000005040472a4 */ /* 0x000fcc000f8e0205 */
[----:B------:R-:W-:-:S07]  /*12a0*/  VIMNMX R0, R0, UR4, PT ;  /* 0x0000000400007c48 */ /* 0x000fce000bfe0100 */
.L_x_890:
[----:B------:R-:W-:Y:S01]  /*12b0*/  UIMAD UR4, UR45, UR10, 0x3f ;  /* 0x0000003f2d0474a4 */ /* 0x000fe2000f8e020a */
[----:B------:R-:W-:Y:S01]  /*12c0*/  VIADD R0, R0, 0x3f ;  /* 0x0000003f00007836 */ /* 0x000fe20000000000 */
[----:B------:R-:W-:Y:S02]  /*12d0*/  UIADD3 UR7, UR42, -UR9, URZ ;  /* 0x800000092a077290 */ /* 0x000fe4000fffe03f */
[----:B------:R-:W-:Y:S02]  /*12e0*/  USHF.R.S32.HI UR6, URZ, 0x1f, UR4 ;  /* 0x0000001f3f067899 */ /* 0x000fe40008011404 */
[----:B------:R-:W-:Y:S01]  /*12f0*/  SHF.R.S32.HI R3, RZ, 0x1f, R0 ;  /* 0x0000001fff037819 */ /* 0x000fe20000011400 */
[----:B------:R-:W-:Y:S02]  /*1300*/  UIMAD UR7, UR45, UR10, UR7 ;  /* 0x0000000a2d0772a4 */ /* 0x000fe4000f8e0207 */
[----:B------:R-:W-:Y:S01]  /*1310*/  ULEA.HI UR6, UR6, UR4, URZ, 0x6 ;  /* 0x0000000406067291 */ /* 0x000fe2000f8f303f */
[----:B------:R-:W-:Y:S01]  /*1320*/  LEA.HI R3, R3, R0, RZ, 0x6 ;  /* 0x0000000003037211 */ /* 0x000fe200078f30ff */
[----:B------:R-:W-:-:S02]  /*1330*/  ULDC UR8, c[0x0][0x9dc] ;  /* 0x0002770000087ab9 */ /* 0x000fc40000000800 */
[----:B------:R-:W-:Y:S01]  /*1340*/  USHF.R.S32.HI UR6, URZ, 0x6, UR6 ;  /* 0x000000063f067899 */ /* 0x000fe20008011406 */
[----:B------:R-:W-:Y:S01]  /*1350*/  SHF.R.S32.HI R3, RZ, 0x6, R3 ;  /* 0x00000006ff037819 */ /* 0x000fe20000011403 */
[----:B------:R-:W-:-:S04]  /*1360*/  UIADD3 UR8, UR7, -UR8, URZ ;  /* 0x8000000807087290 */ /* 0x000fc8000fffe03f */
[----:B------:R-:W-:Y:S01]  /*1370*/  VIMNMX R103, R3, UR6, PT ;  /* 0x0000000603677c48 */ /* 0x000fe2000bfe0100 */
[----:B------:R-:W-:Y:S07]  /*1380*/  @!P1 BRA `(.L_x_893) ;  /* 0x0000000000489947 */ /* 0x000fee0003800000 */
[----:B------:R-:W-:Y:S02]  /*1390*/  UMOV UR4, UR7 ;  /* 0x0000000700047c82 */ /* 0x000fe40008000000 */
[----:B------:R-:W-:-:S06]  /*13a0*/  UISETP.GT.AND UP0, UPT, UR4, -0x1, UPT ;  /* 0xffffffff0400788c */ /* 0x000fcc000bf04270 */
[----:B------:R-:W-:-:S13]  /*13b0*/  PLOP3.LUT P0, PT, PT, PT, UP0, 0x80, 0x0 ;  /* 0x000000000000781c */ /* 0x000fda0003f0f008 */
[----:B------:R-:W-:Y:S05]  /*13c0*/  @P0 BRA `(.L_x_894) ;  /* 0x00000000001c0947 */ /* 0x000fea0003800000 */
[----:B------:R-:W-:Y:S02]  /*13d0*/  UISETP.NE.AND UP0, UPT, UR5, 0x1, UPT ;  /* 0x000000010500788c */ /* 0x000fe4000bf05270 */
[----:B------:R-:W-:-:S09]  /*13e0*/  ULOP3.LUT UR4, URZ, UR4, URZ, 0x33, !UPT ;  /* 0x000000043f047292 */ /* 0x000fd2000f8e333f */
[----:B------:R-:W-:Y:S02]  /*13f0*/  @UP0 ULDC.64 UR10, c[0x0][0x9e8] ;  /* 0x00027a00000a0ab9 */ /* 0x000fe40000000a00 */
[----:B------:R-:W-:-:S04]  /*1400*/  UIMAD.WIDE.U32 UR6, UR4, UR10, URZ ;  /* 0x0000000a040672a5 */ /* 0x000fc8000f8e003f */
[----:B------:R-:W-:-:S04]  /*1410*/  @UP0 USHF.R.U32.HI UR4, URZ, UR11, UR7 ;  /* 0x0000000b3f040299 */ /* 0x000fc80008011607 */
[----:B------:R-:W-:Y:S01]  /*1420*/  ULOP3.LUT UR4, URZ, UR4, URZ, 0x33, !UPT ;  /* 0x000000043f047292 */ /* 0x000fe2000f8e333f */
[----:B------:R-:W-:Y:S11]  /*1430*/  BRA `(.L_x_895) ;  /* 0x0000000000107947 */ /* 0x000ff60003800000 */
.L_x_894:
[----:B------:R-:W-:-:S11]  /*1440*/  UISETP.NE.AND UP0, UPT, UR5, 0x1, UPT ;  /* 0x000000010500788c */ /* 0x000fd6000bf05270 */
[----:B------:R-:W-:Y:S02]  /*1450*/  @UP0 ULDC.64 UR10, c[0x0][0x9e8] ;  /* 0x00027a00000a0ab9 */ /* 0x000fe40000000a00 */
[----:B------:R-:W-:-:S04]  /*1460*/  UIMAD.WIDE.U32 UR6, UR4, UR10, URZ ;  /* 0x0000000a040672a5 */ /* 0x000fc8000f8e003f */
[----:B------:R-:W-:-:S12]  /*1470*/  @UP0 USHF.R.U32.HI UR4, URZ, UR11, UR7 ;  /* 0x0000000b3f040299 */ /* 0x000fd80008011607 */
.L_x_895:
[----:B------:R-:W-:-:S04]  /*1480*/  UIMAD UR4, UR4, UR5, URZ ;  /* 0x00000005040472a4 */ /* 0x000fc8000f8e023f */
[----:B------:R-:W-:-:S04]  /*1490*/  UISETP.LT.AND UP0, UPT, UR8, UR4, UPT ;  /* 0x000000040800728c */ /* 0x000fc8000bf01270 */
[----:B------:R-:W-:-:S12]  /*14a0*/  USEL UR8, UR8, UR4, !UP0 ;  /* 0x0000000408087287 */ /* 0x000fd8000c000000 */
.L_x_893:
[----:B------:R-:W-:Y:S01]  /*14b0*/  USHF.R.S32.HI UR4, URZ, 0x1f, UR8 ;  /* 0x0000001f3f047899 */ /* 0x000fe20008011408 */
[----:B------:R-:W-:Y:S01]  /*14c0*/  PLOP3.LUT P0, PT, PT, PT, PT, 0x80, 0x0 ;  /* 0x000000000000781c */ /* 0x000fe20003f0f070 */
[----:B------:R-:W-:Y:S01]  /*14d0*/  IMAD.MOV.U32 R0, RZ, RZ, RZ ;  /* 0x000000ffff007224 */ /* 0x000fe200078e00ff */
[----:B------:R-:W-:Y:S01]  /*14e0*/  CS2R R2, SRZ ;  /* 0x0000000000027805 */ /* 0x000fe2000001ff00 */
[----:B------:R-:W-:Y:S01]  /*14f0*/  ULEA.HI UR4, UR4, UR8, URZ, 0x6 ;  /* 0x0000000804047291 */ /* 0x000fe2000f8f303f */
[----:B------:R-:W-:Y:S02]  /*1500*/  CS2R R150, SRZ ;  /* 0x0000000000967805 */ /* 0x000fe4000001ff00 */
[----:B------:R-:W-:Y:S02]  /*1510*/  CS2R R148, SRZ ;  /* 0x0000000000947805 */ /* 0x000fe4000001ff00 */
[----:B------:R-:W-:Y:S01]  /*1520*/  CS2R R146, SRZ ;  /* 0x0000000000927805 */ /* 0x000fe2000001ff00 */
[----:B------:R-:W-:Y:S01]  /*1530*/  USHF.R.S32.HI UR4, URZ, 0x6, UR4 ;  /* 0x000000063f047899 */ /* 0x000fe20008011404 */
[----:B------:R-:W-:-:S02]  /*1540*/  CS2R R144, SRZ ;  /* 0x0000000000907805 */ /* 0x000fc4000001ff00 */
[----:B------:R-:W-:Y:S02]  /*1550*/  CS2R R142, SRZ ;  /* 0x00000000008e7805 */ /* 0x000fe4000001ff00 */
[----:B------:R-:W-:Y:S01]  /*1560*/  CS2R R140, SRZ ;  /* 0x00000000008c7805 */ /* 0x000fe2000001ff00 */
[----:B------:R-:W-:Y:S01]  /*1570*/  UISETP.LT.AND UP0, UPT, URZ, UR4, UPT ;  /* 0x000000043f00728c */ /* 0x000fe2000bf01270 */
[----:B------:R-:W-:Y:S02]  /*1580*/  CS2R R138, SRZ ;  /* 0x00000000008a7805 */ /* 0x000fe4000001ff00 */
[----:B------:R-:W-:Y:S02]  /*1590*/  CS2R R136, SRZ ;  /* 0x0000000000887805 */ /* 0x000fe4000001ff00 */
[----:B------:R-:W-:Y:S01]  /*15a0*/  CS2R R134, SRZ ;  /* 0x0000000000867805 */ /* 0x000fe2000001ff00 */
[----:B------:R-:W-:Y:S01]  /*15b0*/  USEL UR60, URZ, UR4, !UP0 ;  /* 0x000000043f3c7287 */ /* 0x000fe2000c000000 */
[----:B------:R-:W-:-:S02]  /*15c0*/  CS2R R132, SRZ ;  /* 0x0000000000847805 */ /* 0x000fc4000001ff00 */
[----:B------:R-:W-:Y:S02]  /*15d0*/  CS2R R130, SRZ ;  /* 0x0000000000827805 */ /* 0x000fe4000001ff00 */
[----:B------:R-:W-:Y:S02]  /*15e0*/  CS2R R128, SRZ ;  /* 0x0000000000807805 */ /* 0x000fe4000001ff00 */
[----:B------:R-:W-:Y:S02]  /*15f0*/  CS2R R126, SRZ ;  /* 0x00000000007e7805 */ /* 0x000fe4000001ff00 */
[----:B------:R-:W-:Y:S02]  /*1600*/  CS2R R124, SRZ ;  /* 0x00000000007c7805 */ /* 0x000fe4000001ff00 */
[----:B------:R-:W-:Y:S02]  /*1610*/  ISETP.GT.AND P1, PT, R103, UR60, PT ;  /* 0x0000003c67007c0c */ /* 0x000fe4000bf24270 */
        /* <DEDUP_REMOVED lines=10> */
[----:B------:R-:W-:Y:S01]  /*16c0*/  IMAD.MOV.U32 R102, RZ, RZ, RZ ;  /* 0x000000ffff667224 */ /* 0x000fe200078e00ff */
        /* <DEDUP_REMOVED lines=36> */
[----:B------:R-:W-:Y:S02]  /*1910*/  MOV R160, RZ ;  /* 0x000000ff00a07202 */ /* 0x000fe40000000f00 */
[----:B------:R-:W-:Y:S01]  /*1920*/  CS2R R6, SRZ ;  /* 0x0000000000067805 */ /* 0x000fe2000001ff00 */
[----:B------:R-:W-:Y:S01]  /*1930*/  IMAD.MOV.U32 R29, RZ, RZ, RZ ;  /* 0x000000ffff1d7224 */ /* 0x000fe200078e00ff */
[----:B------:R-:W-:Y:S01]  /*1940*/  CS2R R56, SRZ ;  /* 0x0000000000387805 */ /* 0x000fe2000001ff00 */
[----:B------:R-:W-:Y:S01]  /*1950*/  IMAD.MOV.U32 R4, RZ, RZ, RZ ;  /* 0x000000ffff047224 */ /* 0x000fe200078e00ff */
[----:B------:R-:W-:Y:S06]  /*1960*/  @!P1 BRA `(.L_x_896) ;  /* 0x000000a800d89947 */ /* 0x000fec0003800000 */
[----:B------:R-:W1:Y:S01]  /*1970*/  SHFL.IDX PT, R0, R210, RZ, 0x1f ;  /* 0x00001fffd2007589 */ /* 0x000e6200000e0000 */
[----:B------:R-:W-:-:S04]  /*1980*/  UIADD3 UR6, UR38, 0x10400, URZ ;  /* 0x0001040026067890 */ /* 0x000fc8000fffe03f */
[----:B------:R-:W-:-:S06]  /*1990*/  ULOP3.LUT UP0, URZ, UR6, 0x3ff, URZ, 0xc0, !UPT ;  /* 0x000003ff063f7892 */ /* 0x000fcc000f80c03f */
[----:B------:R-:W-:Y:S02]  /*19a0*/  PLOP3.LUT P0, PT, PT, PT, UP0, 0x80, 0x0 ;  /* 0x000000000000781c */ /* 0x000fe40003f0f008 */
[----:B-1----:R-:W-:-:S13]  /*19b0*/  R2UR UR4, R0 ;  /* 0x00000000000472ca */ /* 0x002fda00000e0000 */
[----:B------:R-:W-:-:S04]  /*19c0*/  ULEA.HI UR5, UR4, UR4, URZ, 0x1 ;  /* 0x0000000404057291 */ /* 0x000fc8000f8f083f */
        /* <DEDUP_REMOVED lines=10> */
[----:B------:R1:W2:Y:S01]  /*1a70*/  LDC.64 R2, c[0x4][R0] ;  /* 0x0100000000027b82 */ /* 0x0002a20000000a00 */
[----:B------:R-:W-:Y:S01]  /*1a80*/  IMAD.U32 R5, RZ, RZ, UR5 ;  /* 0x00000005ff057e24 */ /* 0x000fe2000f8e00ff */
[----:B------:R-:W-:Y:S01]  /*1a90*/  ULDC.64 UR4, c[0x4][0xb0] ;  /* 0x01002c0000047ab9 */ /* 0x000fe20000000a00 */
[----:B------:R-:W-:Y:S01]  /*1aa0*/  IMAD.U32 R10, RZ, RZ, UR6 ;  /* 0x00000006ff0a7e24 */ /* 0x000fe2000f8e00ff */
[----:B------:R-:W-:Y:S01]  /*1ab0*/  MOV R8, 0x70 ;  /* 0x0000007000087802 */ /* 0x000fe20000000f00 */
[----:B------:R-:W-:Y:S02]  /*1ac0*/  IMAD.U32 R6, RZ, RZ, UR4 ;  /* 0x00000004ff067e24 */ /* 0x000fe4000f8e00ff */
[----:B------:R-:W-:-:S02]  /*1ad0*/  IMAD.U32 R7, RZ, RZ, UR5 ;  /* 0x00000005ff077e24 */ /* 0x000fc4000f8e00ff */
[----:B------:R-:W-:Y:S02]  /*1ae0*/  IMAD.U32 R11, RZ, RZ, UR7 ;  /* 0x00000007ff0b7e24 */ /* 0x000fe4000f8e00ff */
[----:B------:R-:W-:Y:S02]  /*1af0*/  IMAD.MOV.U32 R12, RZ, RZ, 0x1 ;  /* 0x00000001ff0c7424 */ /* 0x000fe400078e00ff */
[----:B-1----:R-:W-:-:S07]  /*1b00*/  IMAD.MOV.U32 R13, RZ, RZ, RZ ;  /* 0x000000ffff0d7224 */ /* 0x002fce00078e00ff */
[----:B------:R-:W-:-:S07]  /*1b10*/  LEPC R20, `(.L_x_897) ;  /* 0x000000001014794e */ /* 0x000fce0000000000 */
[----:B--2---:R-:W-:Y:S05]  /*1b20*/  CALL.ABS.NOINC R2 ;  /* 0x0000000002007343 */ /* 0x004fea0003c00000 */
.L_x_897:
[----:B------:R-:W-:Y:S02]  /*1b30*/  R2UR UR6, R207 ;  /* 0x00000000cf0672ca */ /* 0x000fe400000e0000 */
[----:B------:R-:W-:-:S11]  /*1b40*/  R2UR UR5, R212 ;  /* 0x00000000d40572ca */ /* 0x000fd600000e0000 */
[----:B------:R-:W-:Y:S02]  /*1b50*/  ULEA.HI UR4, UR6, UR6, URZ, 0x1 ;  /* 0x0000000606047291 */ /* 0x000fe4000f8f083f */
[----:B------:R-:W-:Y:S02]  /*1b60*/  IMAD.U32 R2, RZ, RZ, UR5 ;  /* 0x00000005ff027e24 */ /* 0x000fe4000f8e00ff */
[----:B------:R-:W-:-:S03]  /*1b70*/  ULOP3.LUT UR4, UR4, 0xfffffffe, URZ, 0xc0, !UPT ;  /* 0xfffffffe04047892 */ /* 0x000fc6000f8ec03f */
[----:B------:R-:W-:Y:S01]  /*1b80*/  ISETP.NE.AND P0, PT, R2, 0x3, PT ;  /* 0x000000030200780c */ /* 0x000fe20003f05270 */
[----:B------:R-:W-:-:S06]  /*1b90*/  UIADD3 UR4, UR6, -UR4, URZ ;  /* 0x8000000406047290 */ /* 0x000fcc000fffe03f */
[----:B------:R-:W-:-:S05]  /*1ba0*/  IMAD.U32 R0, RZ, RZ, UR4 ;  /* 0x00000004ff007e24 */ /* 0x000fca000f8e00ff */
[----:B------:R-:W-:-:S04]  /*1bb0*/  SHF.L.U32 R0, R0, 0x1f, RZ ;  /* 0x0000001f00007819 */ /* 0x000fc800000006ff */
[----:B------:R-:W1:Y:S02]  /*1bc0*/  SYNCS.PHASECHK.TRANS64.TRYWAIT P1, [UR38+0x30800], R0 ;  /* 0x03080000ff0075a7 */ /* 0x000e640008020166 */
[----:B-1----:R-:W-:Y:S05]  /*1bd0*/  @!P1 BRA `(.L_x_898) ;  /* 0x000000fc00089947 */ /* 0x002fea0003800000 */
.L_x_1045:
[----:B------:R-:W-:Y:S05]  /*1be0*/  @!P0 BRA `(.L_x_899) ;  /* 0x0000000000048947 */ /* 0x000fea0003800000 */
[----:B------:R-:W-:Y:S01]  /*1bf0*/  BPT.TRAP 0x1 ;  /* 0x000000040000795c */ /* 0x000fe20000300000 */
.L_x_899:
[----:B-1----:R-:W-:Y:S02]  /*1c00*/  IMAD.U32 R3, RZ, RZ, UR36 ;  /* 0x00000024ff037e24 */ /* 0x002fe4000f8e00ff */
[----:B------:R-:W-:-:S03]  /*1c10*/  IMAD.U32 R0, RZ, RZ, UR46 ;  /* 0x0000002eff007e24 */ /* 0x000fc6000f8e00ff */
[----:B------:R-:W-:Y:S02]  /*1c20*/  LEA R3, R3, UR38, 0x3 ;  /* 0x0000002603037c11 */ /* 0x000fe4000f8e18ff */
[----:B------:R-:W-:-:S04]  /*1c30*/  SHF.L.U32 R0, R0, 0x1f, RZ ;  /* 0x0000001f00007819 */ /* 0x000fc800000006ff */
[----:B------:R1:W2:Y:S01]  /*1c40*/  SYNCS.PHASECHK.TRANS64.TRYWAIT P2, [R3+URZ+0x30830], R0 ;  /* 0x03083000030075a7 */ /* 0x0002a2000804017f */
[----:B------:R-:W-:Y:S05]  /*1c50*/  @!P0 BRA `(.L_x_900) ;  /* 0x0000000000048947 */ /* 0x000fea0003800000 */
[----:B------:R-:W-:Y:S01]  /*1c60*/  BPT.TRAP 0x1 ;  /* 0x000000040000795c */ /* 0x000fe20000300000 */
.L_x_900:
[----:B------:R-:W3:Y:S02]  /*1c70*/  S2R R2, SR_TID.X ;  /* 0x0000000000027919 */ /* 0x000ee40000002100 */
[----:B---3--:R-:W-:Y:S01]  /*1c80*/  LOP3.LUT P1, RZ, R2, 0x7f, RZ, 0xc0, !PT ;  /* 0x0000007f02ff7812 */ /* 0x008fe2000782c0ff */
[----:B--2---:R-:W-:-:S12]  /*1c90*/  @P2 BRA `(.L_x_901) ;  /* 0x0000000000082947 */ /* 0x004fd80003800000 */
[----:B------:R-:W2:Y:S02]  /*1ca0*/  SYNCS.PHASECHK.TRANS64.TRYWAIT P2, [R3+URZ+0x30830], R0 ;  /* 0x03083000030075a7 */ /* 0x000ea4000804017f */
[----:B--2---:R-:W-:Y:S05]  /*1cb0*/  @!P2 BRA `(.L_x_902) ;  /* 0x000000f800e8a947 */ /* 0x004fea0003800000 */
.L_x_901:
[----:B------:R-:W-:Y:S05]  /*1cc0*/  WARPSYNC.ALL ;  /* 0x0000000000007948 */ /* 0x000fea0003800000 */
[----:B------:R-:W-:Y:S01]  /*1cd0*/  UIADD3 UR4, UR38, 0x20400, URZ ;  /* 0x0002040026047890 */ /* 0x000fe2000fffe03f */
[----:B------:R-:W-:Y:S01]  /*1ce0*/  WARPGROUP.ARRIVE ;  /* 0x00000000000079c5 */ /* 0x000fe20000000000 */
[----:B------:R-:W-:Y:S01]  /*1cf0*/  ULOP3.LUT UR40, UR40, 0x10000, URZ, 0xfc, !UPT ;  /* 0x0001000028287892 */ /* 0x000fe2000f8efc3f */
[----:B-12---:R-:W1:Y:S01]  /*1d00*/  LDC R0, c[0x0][0x2e0] ;  /* 0x0000b800ff007b82 */ /* 0x006e620000000800 */
[----:B------:R-:W-:Y:S01]  /*1d10*/  USHF.R.U32.HI UR4, URZ, 0x4, UR4 ;  /* 0x000000043f047899 */ /* 0x000fe20008011604 */
[----:B------:R-:W-:Y:S01]  /*1d20*/  IMAD.MOV.U32 R4, RZ, RZ, -0x40 ;  /* 0xffffffc0ff047424 */ /* 0x000fe200078e00ff */
[----:B------:R-:W-:Y:S01]  /*1d30*/  UMOV UR9, 0x40000040 ;  /* 0x4000004000097882 */ /* 0x000fe20000000000 */
[----:B------:R-:W-:Y:S01]  /*1d40*/  UMOV UR11, 0x40000040 ;  /* 0x40000040000b7882 */ /* 0x000fe20000000000 */
[----:B------:R-:W-:Y:S01]  /*1d50*/  ULOP3.LUT UR4, UR4, 0x3fff, URZ, 0xc0, !UPT ;  /* 0x00003fff04047892 */ /* 0x000fe2000f8ec03f */
[----:B------:R-:W-:Y:S01]  /*1d60*/  IMAD.U32 R19, RZ, RZ, UR9 ;  /* 0x00000009ff137e24 */ /* 0x000fe2000f8e00ff */
[----:B------:R-:W-:Y:S01]  /*1d70*/  UMOV UR8, UR40 ;  /* 0x0000002800087c82 */ /* 0x000fe20008000000 */
[----:B------:R-:W-:Y:S01]  /*1d80*/  UMOV UR7, 0x40000040 ;  /* 0x4000004000077882 */ /* 0x000fe20000000000 */
[----:B------:R-:W-:Y:S01]  /*1d90*/  ULOP3.LUT UR37, UR4, 0x10000, URZ, 0xfc, !UPT ;  /* 0x0001000004257892 */ /* 0x000fe2000f8efc3f */
[----:B------:R-:W-:Y:S01]  /*1da0*/  IMAD.U32 R18, RZ, RZ, UR8 ;  /* 0x00000008ff127e24 */ /* 0x000fe2000f8e00ff */
[----:B------:R-:W-:Y:S01]  /*1db0*/  UIADD3 UR4, UR40, 0x2, URZ ;  /* 0x0000000228047890 */ /* 0x000fe2000fffe03f */
[----:B------:R-:W2:Y:S01]  /*1dc0*/  LDC R21, c[0x0][0x288] ;  /* 0x0000a200ff157b82 */ /* 0x000ea20000000800 */
[----:B------:R-:W-:Y:S01]  /*1dd0*/  ULEA UR39, UR36, UR37, 0xb ;  /* 0x0000002524277291 */ /* 0x000fe2000f8e583f */
[----:B------:R-:W-:Y:S01]  /*1de0*/  IMAD R23, R103, R4, 0x40 ;  /* 0x0000004067177424 */ /* 0x000fe200078e0204 */
[----:B------:R-:W-:Y:S01]  /*1df0*/  UIADD3 UR12, UR40, 0x406, URZ ;  /* 0x00000406280c7890 */ /* 0x000fe2000fffe03f */
[----:B------:R-:W-:Y:S01]  /*1e00*/  @!P1 VIADD R2, R3, 0x30840 ;  /* 0x0003084003029836 */ /* 0x000fe20000000000 */
[----:B------:R-:W-:Y:S01]  /*1e10*/  UIADD3 UR5, UR39, 0x2, URZ ;  /* 0x0000000227057890 */ /* 0x000fe2000fffe03f */
[----:B------:R-:W-:Y:S01]  /*1e20*/  VIADD R6, R209, UR42 ;  /* 0x0000002ad1067c36 */ /* 0x000fe20008000000 */
[----:B------:R-:W-:Y:S01]  /*1e30*/  UIADD3 UR6, UR39, 0x202, URZ ;  /* 0x0000020227067890 */ /* 0x000fe2000fffe03f */
[----:B------:R-:W-:Y:S01]  /*1e40*/  LEA R7, R103, 0xffffffc0, 0x6 ;  /* 0xffffffc067077811 */ /* 0x000fe200078e30ff */
[----:B------:R-:W-:Y:S01]  /*1e50*/  UMOV UR10, UR39 ;  /* 0x00000027000a7c82 */ /* 0x000fe20008000000 */
[----:B------:R-:W-:Y:S01]  /*1e60*/  UIADD3 UR14, UR39, 0x206, URZ ;  /* 0x00000206270e7890 */ /* 0x000fe2000fffe03f */
[----:B------:R-:W-:Y:S01]  /*1e70*/  HGMMA.64x64x16.F32 R24, gdesc[UR8], RZ, !UPT, gsb0 ;  /* 0x00e00000081879f0 */ /* 0x000fe2000c0008ff */
[----:B------:R-:W-:Y:S01]  /*1e80*/  UMOV UR8, UR4 ;  /* 0x0000000400087c82 */ /* 0x000fe20008000000 */
[----:B------:R-:W-:Y:S01]  /*1e90*/  UMOV UR9, 0x40000040 ;  /* 0x4000004000097882 */ /* 0x000fe20000000000 */
[----:B------:R-:W-:Y:S01]  /*1ea0*/  UMOV UR10, UR5 ;  /* 0x00000005000a7c82 */ /* 0x000fe20008000000 */
[----:B------:R-:W-:Y:S01]  /*1eb0*/  UMOV UR11, 0x40000040 ;  /* 0x40000040000b7882 */ /* 0x000fe20000000000 */
[----:B------:R-:W-:Y:S01]  /*1ec0*/  UIADD3 UR4, UR40, 0x4, URZ ;  /* 0x0000000428047890 */ /* 0x000fe2000fffe03f */
[----:B------:R-:W-:Y:S01]  /*1ed0*/  MOV R16, UR8 ;  /* 0x0000000800107c02 */ /* 0x000fe20008000f00 */
[----:B------:R-:W-:Y:S01]  /*1ee0*/  UIADD3 UR5, UR39, 0x4, URZ ;  /* 0x0000000427057890 */ /* 0x000fe2000fffe03f */
[----:B------:R-:W-:Y:S01]  /*1ef0*/  IMAD.U32 R17, RZ, RZ, UR9 ;  /* 0x00000009ff117e24 */ /* 0x000fe2000f8e00ff */
[----:B------:R-:W-:Y:S01]  /*1f00*/  UMOV UR13, 0x40000040 ;  /* 0x40000040000d7882 */ /* 0x000fe20000000000 */
[----:B------:R-:W-:Y:S01]  /*1f10*/  UMOV UR15, 0x40000040 ;  /* 0x40000040000f7882 */ /* 0x000fe20000000000 */
[----:B------:R-:W-:Y:S01]  /*1f20*/  UIADD3 UR16, UR40, 0x800, URZ ;  /* 0x0000080028107890 */ /* 0x000fe2000fffe03f */
[----:B-1----:R-:W-:Y:S01]  /*1f30*/  IMAD R3, R0, UR45, R23 ;  /* 0x0000002d00037c24 */ /* 0x002fe2000f8e0217 */
[----:B------:R-:W-:Y:S01]  /*1f40*/  UIADD3 UR18, UR39, 0x400, URZ ;  /* 0x0000040027127890 */ /* 0x000fe2000fffe03f */
[----:B------:R-:W-:Y:S01]  /*1f50*/  @!P1 PRMT R2, RZ, 0x654, R2 ;  /* 0x00000654ff029816 */ /* 0x000fe20000000002 */
[----:B------:R-:W-:Y:S01]  /*1f60*/  UMOV UR17, 0x40000040 ;  /* 0x4000004000117882 */ /* 0x000fe20000000000 */
[----:B------:R-:W-:Y:S01]  /*1f70*/  UMOV UR19, 0x40000040 ;  /* 0x4000004000137882 */ /* 0x000fe20000000000 */
[----:B------:R-:W-:Y:S01]  /*1f80*/  UIADD3 UR20, UR40, 0x802, URZ ;  /* 0x0000080228147890 */ /* 0x000fe2000fffe03f */
[----:B--2---:R-:W-:Y:S01]  /*1f90*/  IADD3 R5, R3, 0x1, -R21 ;  /* 0x0000000103057810 */ /* 0x004fe20007ffe815 */
[----:B------:R-:W-:Y:S01]  /*1fa0*/  UIADD3 UR22, UR39, 0x402, URZ ;  /* 0x0000040227167890 */ /* 0x000fe2000fffe03f */
[C---:B------:R-:W-:Y:S01]  /*1fb0*/  IMAD R20, R22.reuse, -0x2, R3 ;  /* 0xfffffffe16147824 */ /* 0x040fe200078e0203 */
[----:B------:R-:W-:Y:S01]  /*1fc0*/  UMOV UR21, 0x40000040 ;  /* 0x4000004000157882 */ /* 0x000fe20000000000 */
[----:B------:R-:W-:Y:S01]  /*1fd0*/  UMOV UR23, 0x40000040 ;  /* 0x4000004000177882 */ /* 0x000fe20000000000 */
[----:B------:R-:W-:Y:S01]  /*1fe0*/  UIADD3 UR24, UR40, 0x804, URZ ;  /* 0x0000080428187890 */ /* 0x000fe2000fffe03f */
[----:B------:R-:W-:Y:S01]  /*1ff0*/  IMAD R5, R22, -0x2, R5 ;  /* 0xfffffffe16057824 */ /* 0x000fe200078e0205 */
[----:B------:R-:W-:Y:S01]  /*2000*/  UIADD3 UR26, UR39, 0x404, URZ ;  /* 0x00000404271a7890 */ /* 0x000fe2000fffe03f */
[----:B------:R-:W-:Y:S01]  /*2010*/  UMOV UR25, 0x40000040 ;  /* 0x4000004000197882 */ /* 0x000fe20000000000 */
[----:B------:R-:W-:Y:S01]  /*2020*/  UMOV UR27, 0x40000040 ;  /* 0x40000040001b7882 */ /* 0x000fe20000000000 */
[----:B------:R-:W-:-:S02]  /*2030*/  UIADD3 UR28, UR40, 0x806, URZ ;  /* 0x00000806281c7890 */ /* 0x000fc4000fffe03f */
[----:B------:R-:W-:Y:S01]  /*2040*/  UIADD3 UR30, UR39, 0x406, URZ ;  /* 0x00000406271e7890 */ /* 0x000fe2000fffe03f */
[----:B------:R-:W-:Y:S01]  /*2050*/  UMOV UR29, 0x40000040 ;  /* 0x40000040001d7882 */ /* 0x000fe20000000000 */
[----:B------:R-:W-:Y:S01]  /*2060*/  UMOV UR31, 0x40000040 ;  /* 0x40000040001f7882 */ /* 0x000fe20000000000 */
[----:B------:R-:W-:Y:S02]  /*2070*/  UIADD3 UR32, UR40, 0xc00, URZ ;  /* 0x00000c0028207890 */ /* 0x000fe4000fffe03f */
[----:B------:R-:W-:Y:S01]  /*2080*/  UIADD3 UR34, UR39, 0x600, URZ ;  /* 0x0000060027227890 */ /* 0x000fe2000fffe03f */
[----:B------:R-:W-:Y:S01]  /*2090*/  UMOV UR33, 0x40000040 ;  /* 0x4000004000217882 */ /* 0x000fe20000000000 */
[----:B------:R-:W-:Y:S01]  /*20a0*/  UMOV UR35, 0x40000040 ;  /* 0x4000004000237882 */ /* 0x000fe20000000000 */
[----:B------:R-:W-:Y:S02]  /*20b0*/  UIADD3 UR48, UR40, 0xc02, URZ ;  /* 0x00000c0228307890 */ /* 0x000fe4000fffe03f */
[----:B------:R-:W-:Y:S01]  /*20c0*/  UIADD3 UR50, UR39, 0x602, URZ ;  /* 0x0000060227327890 */ /* 0x000fe2000fffe03f */
[----:B------:R-:W-:Y:S01]  /*20d0*/  UMOV UR49, 0x40000040 ;  /* 0x4000004000317882 */ /* 0x000fe20000000000 */
[----:B------:R-:W-:Y:S01]  /*20e0*/  UMOV UR51, 0x40000040 ;  /* 0x4000004000337882 */ /* 0x000fe20000000000 */
[----:B------:R-:W-:-:S02]  /*20f0*/  UIADD3 UR52, UR40, 0xc04, URZ ;  /* 0x00000c0428347890 */ /* 0x000fc4000fffe03f */
[----:B------:R-:W-:Y:S01]  /*2100*/  UIADD3 UR54, UR39, 0x604, URZ ;  /* 0x0000060427367890 */ /* 0x000fe2000fffe03f */
[----:B------:R-:W-:Y:S01]  /*2110*/  UMOV UR53, 0x40000040 ;  /* 0x4000004000357882 */ /* 0x000fe20000000000 */
[----:B------:R-:W-:Y:S01]  /*2120*/  UMOV UR55, 0x40000040 ;  /* 0x4000004000377882 */ /* 0x000fe20000000000 */
[----:B------:R-:W-:Y:S01]  /*2130*/  UMOV UR57, 0x40000040 ;  /* 0x4000004000397882 */ /* 0x000fe20000000000 */
[----:B------:R-:W-:Y:S01]  /*2140*/  UMOV UR59, 0x40000040 ;  /* 0x40000040003b7882 */ /* 0x000fe20000000000 */
[----:B------:R-:W-:Y:S01]  /*2150*/  MOV R9, UR57 ;  /* 0x0000003900097c02 */ /* 0x000fe20008000f00 */
[----:B------:R-:W-:Y:S02]  /*2160*/  WARPGROUP.DEPBAR.LE gsb0, 0x0 ;  /* 0x00008000000079c5 */ /* 0x000fe40000010000 */
[----:B------:R-:W-:-:S06]  /*2170*/  WARPGROUP.ARRIVE ;  /* 0x00000000000079c5 */ /* 0x000fcc0000000000 */
[----:B------:R-:W-:Y:S01]  /*2180*/  HGMMA.64x64x16.F32 R24, gdesc[UR8], R24, gsb0 ;  /* 0x00e00000081879f0 */ /* 0x000fe20008000818 */
        /* <DEDUP_REMOVED lines=28> */
[----:B------:R-:W-:Y:S01]  /*2350*/  UMOV UR5, 0x40000040 ;  /* 0x4000004000057882 */ /* 0x000fe20000000000 */
[----:B------:R-:W-:Y:S01]  /*2360*/  IMAD.U32 R11, RZ, RZ, UR9 ;  /* 0x00000009ff0b7e24 */ /* 0x000fe2000f8e00ff */
[----:B------:R-:W-:Y:S02]  /*2370*/  WARPGROUP.DEPBAR.LE gsb0, 0x0 ;  /* 0x00008000000079c5 */ /* 0x000fe40000010000 */
[----:B------:R-:W-:-:S06]  /*2380*/  WARPGROUP.ARRIVE ;  /* 0x00000000000079c5 */ /* 0x000fcc0000000000 */
[----:B------:R-:W-:Y:S01]  /*2390*/  HGMMA.64x64x16.F32 R24, gdesc[UR8], R24, gsb0 ;  /* 0x00e00000081879f0 */ /* 0x000fe20008000818 */
[----:B------:R-:W-:Y:S02]  /*23a0*/  UIADD3 UR8, UR40, 0x404, URZ ;  /* 0x0000040428087890 */ /* 0x000fe4000fffe03f */
[----:B------:R-:W-:Y:S01]  /*23b0*/  UIADD3 UR10, UR39, 0x204, URZ ;  /* 0x00000204270a7890 */ /* 0x000fe2000fffe03f */
[----:B------:R-:W-:Y:S01]  /*23c0*/  UMOV UR9, 0x40000040 ;  /* 0x4000004000097882 */ /* 0x000fe20000000000 */
[----:B------:R-:W-:Y:S01]  /*23d0*/  UMOV UR11, 0x40000040 ;  /* 0x40000040000b7882 */ /* 0x000fe20000000000 */
[----:B------:R-:W-:-:S07]  /*23e0*/  UIADD3 UR39, UR39, 0x606, URZ ;  /* 0x0000060627277890 */ /* 0x000fce000fffe03f */
[----:B------:R-:W-:Y:S01]  /*23f0*/  UMOV UR58, UR39 ;  /* 0x00000027003a7c82 */ /* 0x000fe20008000000 */
[----:B------:R-:W-:Y:S02]  /*2400*/  WARPGROUP.DEPBAR.LE gsb0, 0x0 ;  /* 0x00008000000079c5 */ /* 0x000fe40000010000 */
[----:B------:R-:W-:-:S06]  /*2410*/  WARPGROUP.ARRIVE ;  /* 0x00000000000079c5 */ /* 0x000fcc0000000000 */
[----:B------:R-:W-:Y:S01]  /*2420*/  HGMMA.64x64x16.F32 R24, gdesc[UR4], R24, gsb0 ;  /* 0x00e00000041879f0 */ /* 0x000fe20008000818 */
[----:B------:R-:W-:-:S07]  /*2430*/  UIADD3 UR6, UR40, 0xc06, URZ ;  /* 0x00000c0628067890 */ /* 0x000fce000fffe03f */
[----:B------:R-:W-:Y:S02]  /*2440*/  UMOV UR56, UR6 ;  /* 0x0000000600387c82 */ /* 0x000fe40008000000 */
[----:B------:R-:W-:Y:S01]  /*2450*/  IMAD.U32 R8, RZ, RZ, UR56 ;  /* 0x00000038ff087e24 */ /* 0x000fe2000f8e00ff */
[----:B------:R-:W-:Y:S02]  /*2460*/  WARPGROUP.DEPBAR.LE gsb0, 0x0 ;  /* 0x00008000000079c5 */ /* 0x000fe40000010000 */
[----:B------:R-:W-:-:S06]  /*2470*/  WARPGROUP.ARRIVE ;  /* 0x00000000000079c5 */ /* 0x000fcc0000000000 */
[----:B------:R-:W-:Y:S01]  /*2480*/  HGMMA.64x64x16.F32 R24, gdesc[UR8], R24, gsb0 ;  /* 0x00e00000081879f0 */ /* 0x000fe20008000818 */
[----:B------:R-:W-:Y:S02]  /*2490*/  ULDC.64 UR10, c[0x0][0x9e0] ;  /* 0x00027800000a7ab9 */ /* 0x000fe40000000a00 */
[----:B------:R-:W-:Y:S01]  /*24a0*/  UISETP.GE.AND UP0, UPT, UR11, 0x1, UPT ;  /* 0x000000010b00788c */ /* 0x000fe2000bf06270 */
[----:B------:R-:W-:-:S05]  /*24b0*/  VIADD R57, R5, UR10 ;  /* 0x0000000a05397c36 */ /* 0x000fca0008000000 */
[----:B------:R-:W-:Y:S01]  /*24c0*/  PLOP3.LUT P2, PT, PT, PT, UP0, 0x40, 0x0 ;  /* 0x000000000000781c */ /* 0x000fe20003f4e808 */
[----:B------:R-:W-:Y:S02]  /*24d0*/  WARPGROUP.DEPBAR.LE gsb0, 0x0 ;  /* 0x00008000000079c5 */ /* 0x000fe40000010000 */
[----:B------:R-:W-:-:S06]  /*24e0*/  WARPGROUP.ARRIVE ;  /* 0x00000000000079c5 */ /* 0x000fcc0000000000 */
[----:B------:R-:W-:Y:S03]  /*24f0*/  HGMMA.64x64x16.F32 R24, gdesc[UR12], R24, gsb0 ;  /* 0x00e000000c1879f0 */ /* 0x000fe60008000818 */
[----:B------:R-:W-:Y:S02]  /*2500*/  WARPGROUP.DEPBAR.LE gsb0, 0x0 ;  /* 0x00008000000079c5 */ /* 0x000fe40000010000 */
[----:B------:R-:W-:-:S06]  /*2510*/  WARPGROUP.ARRIVE ;  /* 0x00000000000079c5 */ /* 0x000fcc0000000000 */
[----:B------:R-:W-:Y:S03]  /*2520*/  HGMMA.64x64x16.F32 R24, gdesc[UR16], R24, gsb0 ;  /* 0x00e00000101879f0 */ /* 0x000fe60008000818 */
[----:B------:R-:W-:Y:S02]  /*2530*/  WARPGROUP.DEPBAR.LE gsb0, 0x0 ;  /* 0x00008000000079c5 */ /* 0x000fe40000010000 */
[----:B------:R-:W-:-:S06]  /*2540*/  WARPGROUP.ARRIVE ;  /* 0x00000000000079c5 */ /* 0x000fcc0000000000 */
[----:B------:R-:W-:Y:S01]  /*2550*/  HGMMA.64x64x16.F32 R24, gdesc[UR20], R24, gsb0 ;  /* 0x00e00000141879f0 */ /* 0x000fe20008000818 */
[----:B------:R-:W-:Y:S02]  /*2560*/  ULDC UR22, c[0x0][0x9dc] ;  /* 0x0002770000167ab9 */ /* 0x000fe40000000800 */
[----:B------:R-:W-:-:S06]  /*2570*/  ULOP3.LUT UR6, URZ, UR22, URZ, 0x33, !UPT ;  /* 0x000000163f067292 */ /* 0x000fcc000f8e333f */
[----:B------:R-:W-:-:S04]  /*2580*/  VIADD R56, R5, UR6 ;  /* 0x0000000605387c36 */ /* 0x000fc80008000000 */
[----:B------:R-:W-:Y:S01]  /*2590*/  IMAD.IADD R3, R56, 0x1, R6 ;  /* 0x0000000138037824 */ /* 0x000fe200078e0206 */
        /* <DEDUP_REMOVED lines=19> */
[----:B------:R1:W-:Y:S02]  /*26d0*/  @!P1 SYNCS.ARRIVE.TRANS64.RED.A1T0 RZ, [R2+URZ], RZ ;  /* 0x000000ff02ff99a7 */ /* 0x0003e4000810043f */
[----:B-1----:R-:W-:Y:S01]  /*26e0*/  VIADDMNMX R2, R6, R57, R20, PT ;  /* 0x0000003906027246 */ /* 0x002fe20003800114 */
[----:B------:R-:W-:Y:S06]  /*26f0*/  @P2 BRA `(.L_x_903) ;  /* 0x00000000005c2947 */ /* 0x000fec0003800000 */
[----:B------:R-:W-:Y:S01]  /*2700*/  IMAD R4, R0, UR45, R6 ;  /* 0x0000002d00047c24 */ /* 0x000fe2000f8e0206 */
[----:B------:R-:W-:Y:S03]  /*2710*/  BSSY B0, `(.L_x_904) ;  /* 0x0000011000007945 */ /* 0x000fe60003800000 */
[----:B------:R-:W-:-:S05]  /*2720*/  IMAD.IADD R4, R4, 0x1, -R21 ;  /* 0x0000000104047824 */ /* 0x000fca00078e0a15 */
[----:B------:R-:W-:-:S13]  /*2730*/  ISETP.GT.AND P2, PT, R4, -0x1, PT ;  /* 0xffffffff0400780c */ /* 0x000fda0003f44270 */
[----:B------:R-:W-:Y:S05]  /*2740*/  @P2 BRA `(.L_x_905) ;  /* 0x0000000000202947 */ /* 0x000fea0003800000 */
[----:B------:R-:W-:Y:S01]  /*2750*/  UISETP.NE.AND UP1, UPT, UR11, 0x1, UPT ;  /* 0x000000010b00788c */ /* 0x000fe2000bf25270 */
[----:B------:R-:W-:-:S05]  /*2760*/  LOP3.LUT R4, RZ, R4, RZ, 0x33, !PT ;  /* 0x00000004ff047212 */ /* 0x000fca00078e33ff */
[----:B------:R-:W-:-:S05]  /*2770*/  PLOP3.LUT P2, PT, PT, PT, UP1, 0x80, 0x0 ;  /* 0x000000000000781c */ /* 0x000fca0003f4f018 */
[----:B------:R-:W-:-:S08]  /*2780*/  @UP1 ULDC.64 UR6, c[0x0][0x9e8] ;  /* 0x00027a0000061ab9 */ /* 0x000fd00000000a00 */
[----:B------:R-:W-:-:S05]  /*2790*/  @P2 IMAD.HI.U32 R5, R4, UR6, RZ ;  /* 0x0000000604052c27 */ /* 0x000fca000f8e00ff */
[----:B------:R-:W-:-:S04]  /*27a0*/  @P2 SHF.R.U32.HI R4, RZ, UR7, R5 ;  /* 0x00000007ff042c19 */ /* 0x000fc80008011605 */
[----:B------:R-:W-:Y:S01]  /*27b0*/  LOP3.LUT R4, RZ, R4, RZ, 0x33, !PT ;  /* 0x00000004ff047212 */ /* 0x000fe200078e33ff */
[----:B------:R-:W-:Y:S06]  /*27c0*/  BRA `(.L_x_906) ;  /* 0x0000000000147947 */ /* 0x000fec0003800000 */
.L_x_905:
[----:B------:R-:W-:-:S06]  /*27d0*/  UISETP.NE.AND UP1, UPT, UR11, 0x1, UPT ;  /* 0x000000010b00788c */ /* 0x000fcc000bf25270 */
[----:B------:R-:W-:-:S05]  /*27e0*/  PLOP3.LUT P2, PT, PT, PT, UP1, 0x80, 0x0 ;  /* 0x000000000000781c */ /* 0x000fca0003f4f018 */
[----:B------:R-:W-:-:S08]  /*27f0*/  @UP1 ULDC.64 UR6, c[0x0][0x9e8] ;  /* 0x00027a0000061ab9 */ /* 0x000fd00000000a00 */
[----:B------:R-:W-:-:S05]  /*2800*/  @P2 IMAD.HI.U32 R5, R4, UR6, RZ ;  /* 0x0000000604052c27 */ /* 0x000fca000f8e00ff */
[----:B------:R-:W-:-:S07]  /*2810*/  @P2 SHF.R.U32.HI R4, RZ, UR7, R5 ;  /* 0x00000007ff042c19 */ /* 0x000fce0008011605 */
.L_x_906:
[----:B------:R-:W-:Y:S05]  /*2820*/  BSYNC B0 ;  /* 0x0000000000007941 */ /* 0x000fea0003800000 */
.L_x_904:
[----:B------:R-:W-:-:S04]  /*2830*/  IMAD R5, R4, UR11, -R7 ;  /* 0x0000000b04057c24 */ /* 0x000fc8000f8e0a07 */
[----:B------:R-:W-:-:S05]  /*2840*/  IMAD R5, R22, -0x2, R5 ;  /* 0xfffffffe16057824 */ /* 0x000fca00078e0205 */
[----:B------:R-:W-:Y:S02]  /*2850*/  VIMNMX R3, R3, R5, !PT ;  /* 0x0000000503037248 */ /* 0x000fe40007fe0100 */
[----:B------:R-:W-:-:S07]  /*2860*/  VIADDMNMX R2, R5, UR11, R2, PT ;  /* 0x0000000b05027c46 */ /* 0x000fce000b800102 */
.L_x_903:
[C---:B------:R-:W-:Y:S01]  /*2870*/  ISETP.GE.AND P2, PT, R23.reuse, 0x2, PT ;  /* 0x000000021700780c */ /* 0x040fe20003f46270 */
[----:B------:R-:W-:Y:S01]  /*2880*/  VIADD R5, R6, 0x8 ;  /* 0x0000000806057836 */ /* 0x000fe20000000000 */
[----:B------:R-:W-:Y:S02]  /*2890*/  ISETP.GE.AND P6, PT, R23, 0xa, PT ;  /* 0x0000000a1700780c */ /* 0x000fe40003fc6270 */
[----:B------:R-:W-:Y:S02]  /*28a0*/  ISETP.GT.AND P4, PT, R3, 0x1, !P2 ;  /* 0x000000010300780c */ /* 0x000fe40005784270 */
[----:B------:R-:W-:Y:S02]  /*28b0*/  ISETP.GE.AND P3, PT, R23, 0x9, PT ;  /* 0x000000091700780c */ /* 0x000fe40003f66270 */
[----:B------:R-:W-:Y:S02]  /*28c0*/  ISETP.LT.OR P4, PT, R2, 0x2, P4 ;  /* 0x000000020200780c */ /* 0x000fe40002781670 */
[----:B------:R-:W-:-:S02]  /*28d0*/  P2R R59, PR, RZ, 0x40 ;  /* 0x00000040ff3b7803 */ /* 0x000fc40000000000 */
[----:B------:R-:W-:Y:S02]  /*28e0*/  FSEL R58, R25, -INF , !P4 ;  /* 0xff800000193a7808 */ /* 0x000fe40006000000 */
[C---:B------:R-:W-:Y:S02]  /*28f0*/  ISETP.GT.AND P4, PT, R3.reuse, 0x9, !P6 ;  /* 0x000000090300780c */ /* 0x040fe40007784270 */
[----:B------:R-:W-:Y:S02]  /*2900*/  ISETP.GT.AND P5, PT, R3, 0x8, !P3 ;  /* 0x000000080300780c */ /* 0x000fe40005fa4270 */
[----:B------:R-:W-:Y:S02]  /*2910*/  ISETP.LT.OR P4, PT, R2, 0xa, P4 ;  /* 0x0000000a0200780c */ /* 0x000fe40002781670 */
[----:B------:R-:W-:Y:S02]  /*2920*/  ISETP.GE.AND P6, PT, R23, 0x11, PT ;  /* 0x000000111700780c */ /* 0x000fe40003fc6270 */
[----:B------:R-:W-:-:S02]  /*2930*/  FSEL R62, R29, -INF , !P4 ;  /* 0xff8000001d3e7808 */ /* 0x000fc40006000000 */
[----:B------:R-:W-:Y:S02]  /*2940*/  ISETP.LT.OR P5, PT, R2, 0x9, P5 ;  /* 0x000000090200780c */ /* 0x000fe40002fa1670 */
[----:B------:R-:W-:Y:S02]  /*2950*/  ISETP.GT.AND P4, PT, R3, 0x10, !P6 ;  /* 0x000000100300780c */ /* 0x000fe40007784270 */
[----:B------:R-:W-:Y:S02]  /*2960*/  FSEL R60, R28, -INF , !P5 ;  /* 0xff8000001c3c7808 */ /* 0x000fe40006800000 */
[----:B------:R-:W-:Y:S02]  /*2970*/  ISETP.LT.OR P4, PT, R2, 0x11, P4 ;  /* 0x000000110200780c */ /* 0x000fe40002781670 */
[----:B------:R-:W-:Y:S02]  /*2980*/  ISETP.GE.AND P5, PT, R23, 0x12, PT ;  /* 0x000000121700780c */ /* 0x000fe40003fa6270 */
[----:B------:R-:W-:-:S02]  /*2990*/  FSEL R32, R32, -INF , !P4 ;  /* 0xff80000020207808 */ /* 0x000fc40006000000 */
[----:B------:R-:W-:Y:S02]  /*29a0*/  ISETP.GT.AND P4, PT, R3, 0x11, !P5 ;  /* 0x000000110300780c */ /* 0x000fe40006f84270 */
[----:B------:R-:W-:Y:S02]  /*29b0*/  P2R R61, PR, RZ, 0x20 ;  /* 0x00000020ff3d7803 */ /* 0x000fe40000000000 */
[----:B------:R-:W-:Y:S02]  /*29c0*/  ISETP.LT.OR P4, PT, R2, 0x12, P4 ;  /* 0x000000120200780c */ /* 0x000fe40002781670 */
[----:B------:R-:W-:Y:S02]  /*29d0*/  ISETP.GE.AND P5, PT, R23, 0x19, PT ;  /* 0x000000191700780c */ /* 0x000fe40003fa6270 */
[----:B------:R-:W-:Y:S02]  /*29e0*/  FSEL R64, R33, -INF , !P4 ;  /* 0xff80000021407808 */ /* 0x000fe40006000000 */
[----:B------:R-:W-:-:S02]  /*29f0*/  ISETP.GT.AND P4, PT, R3, 0x18, !P5 ;  /* 0x000000180300780c */ /* 0x000fc40006f84270 */
[----:B------:R-:W-:Y:S02]  /*2a00*/  P2R R33, PR, RZ, 0x20 ;  /* 0x00000020ff217803 */ /* 0x000fe40000000000 */
[----:B------:R-:W-:Y:S02]  /*2a10*/  ISETP.LT.OR P4, PT, R2, 0x19, P4 ;  /* 0x000000190200780c */ /* 0x000fe40002781670 */
[----:B------:R-:W-:Y:S02]  /*2a20*/  ISETP.GE.AND P5, PT, R23, 0x1a, PT ;  /* 0x0000001a1700780c */ /* 0x000fe40003fa6270 */
[----:B------:R-:W-:Y:S02]  /*2a30*/  FSEL R36, R36, -INF , !P4 ;  /* 0xff80000024247808 */ /* 0x000fe40006000000 */
[----:B------:R-:W-:Y:S02]  /*2a40*/  ISETP.GT.AND P4, PT, R3, 0x19, !P5 ;  /* 0x000000190300780c */ /* 0x000fe40006f84270 */
[----:B------:R-:W-:-:S02]  /*2a50*/  P2R R63, PR, RZ, 0x20 ;  /* 0x00000020ff3f7803 */ /* 0x000fc40000000000 */
[C---:B------:R-:W-:Y:S02]  /*2a60*/  ISETP.LT.OR P4, PT, R2.reuse, 0x1a, P4 ;  /* 0x0000001a0200780c */ /* 0x040fe40002781670 */
[----:B------:R-:W-:Y:S02]  /*2a70*/  ISETP.GE.AND P5, PT, R23, 0x21, PT ;  /* 0x000000211700780c */ /* 0x000fe40003fa6270 */
[----:B------:R-:W-:Y:S02]  /*2a80*/  FSEL R66, R37, -INF , !P4 ;  /* 0xff80000025427808 */ /* 0x000fe40006000000 */
[----:B------:R-:W-:Y:S02]  /*2a90*/  ISETP.GT.AND P4, PT, R3, 0x20, !P5 ;  /* 0x000000200300780c */ /* 0x000fe40006f84270 */
[----:B------:R-:W-:Y:S02]  /*2aa0*/  P2R R37, PR, RZ, 0x20 ;  /* 0x00000020ff257803 */ /* 0x000fe40000000000 */
[----:B------:R-:W-:-:S02]  /*2ab0*/  ISETP.LT.OR P4, PT, R2, 0x21, P4 ;  /* 0x000000210200780c */ /* 0x000fc40002781670 */
[----:B------:R-:W-:Y:S02]  /*2ac0*/  ISETP.GE.AND P5, PT, R23, 0x22, PT ;  /* 0x000000221700780c */ /* 0x000fe40003fa6270 */
[----:B------:R-:W-:Y:S02]  /*2ad0*/  FSEL R40, R40, -INF , !P4 ;  /* 0xff80000028287808 */ /* 0x000fe40006000000 */
[----:B------:R-:W-:Y:S02]  /*2ae0*/  ISETP.GT.AND P4, PT, R3, 0x21, !P5 ;  /* 0x000000210300780c */ /* 0x000fe40006f84270 */
[----:B------:R-:W-:Y:S02]  /*2af0*/  P2R R65, PR, RZ, 0x20 ;  /* 0x00000020ff417803 */ /* 0x000fe40000000000 */
[----:B------:R-:W-:Y:S02]  /*2b00*/  ISETP.LT.OR P4, PT, R2, 0x22, P4 ;  /* 0x000000220200780c */ /* 0x000fe40002781670 */
[----:B------:R-:W-:-:S02]  /*2b10*/  ISETP.GE.AND P5, PT, R23, 0x29, PT ;  /* 0x000000291700780c */ /* 0x000fc40003fa6270 */
[----:B------:R-:W-:Y:S02]  /*2b20*/  FSEL R68, R41, -INF , !P4 ;  /* 0xff80000029447808 */ /* 0x000fe40006000000 */
[----:B------:R-:W-:Y:S02]  /*2b30*/  ISETP.GT.AND P4, PT, R3, 0x28, !P5 ;  /* 0x000000280300780c */ /* 0x000fe40006f84270 */
[----:B------:R-:W-:Y:S02]  /*2b40*/  P2R R41, PR, RZ, 0x20 ;  /* 0x00000020ff297803 */ /* 0x000fe40000000000 */
        /* <DEDUP_REMOVED lines=11> */
[----:B------:R-:W-:Y:S02]  /*2c00*/  P2R R29, PR, RZ, 0x40 ;  /* 0x00000040ff1d7803 */ /* 0x000fe40000000000 */
[----:B------:R-:W-:Y:S02]  /*2c10*/  FSEL R48, R48, -INF , !P4 ;  /* 0xff80000030307808 */ /* 0x000fe40006000000 */
[----:B------:R-:W-:-:S04]  /*2c20*/  ISETP.GE.AND P4, PT, R23, 0x32, PT ;  /* 0x000000321700780c */ /* 0x000fc80003f86270 */
[----:B------:R-:W-:-:S04]  /*2c30*/  ISETP.GT.AND P5, PT, R3, 0x31, !P4 ;  /* 0x000000310300780c */ /* 0x000fc800067a4270 */
[----:B------:R-:W-:-:S04]  /*2c40*/  ISETP.LT.OR P5, PT, R2, 0x32, P5 ;  /* 0x000000320200780c */ /* 0x000fc80002fa1670 */
[----:B------:R-:W-:Y:S02]  /*2c50*/  FSEL R72, R49, -INF , !P5 ;  /* 0xff80000031487808 */ /* 0x000fe40006800000 */
[----:B------:R-:W-:-:S04]  /*2c60*/  ISETP.GE.AND P5, PT, R23, 0x39, PT ;  /* 0x000000391700780c */ /* 0x000fc80003fa6270 */
[----:B------:R-:W-:-:S04]  /*2c70*/  ISETP.GT.AND P6, PT, R3, 0x38, !P5 ;  /* 0x000000380300780c */ /* 0x000fc80006fc4270 */
[----:B------:R-:W-:-:S04]  /*2c80*/  ISETP.LT.OR P6, PT, R2, 0x39, P6 ;  /* 0x000000390200780c */ /* 0x000fc800037c1670 */
[----:B------:R-:W-:Y:S02]  /*2c90*/  FSEL R52, R52, -INF , !P6 ;  /* 0xff80000034347808 */ /* 0x000fe40007000000 */
[----:B------:R-:W-:-:S04]  /*2ca0*/  ISETP.GE.AND P6, PT, R23, 0x1, PT ;  /* 0x000000011700780c */ /* 0x000fc80003fc6270 */
[----:B------:R-:W-:Y:S02]  /*2cb0*/  P2R R25, PR, RZ, 0x40 ;  /* 0x00000040ff197803 */ /* 0x000fe40000000000 */
[----:B------:R-:W-:-:S04]  /*2cc0*/  ISETP.GT.AND P6, PT, R3, RZ, !P6 ;  /* 0x000000ff0300720c */ /* 0x000fc800077c4270 */
[----:B------:R-:W-:-:S04]  /*2cd0*/  ISETP.LT.OR P6, PT, R2, 0x1, P6 ;  /* 0x000000010200780c */ /* 0x000fc800037c1670 */
[----:B------:R-:W-:Y:S02]  /*2ce0*/  FSEL R28, R24, -INF , !P6 ;  /* 0xff800000181c7808 */ /* 0x000fe40007000000 */
[----:B------:R-:W-:-:S04]  /*2cf0*/  ISETP.GE.AND P6, PT, R23, 0x3a, PT ;  /* 0x0000003a1700780c */ /* 0x000fc80003fc6270 */
[----:B------:R-:W-:Y:S02]  /*2d00*/  P2R R23, PR, RZ, 0x40 ;  /* 0x00000040ff177803 */ /* 0x000fe40000000000 */
[----:B------:R-:W-:Y:S02]  /*2d10*/  ISETP.GT.AND P6, PT, R3, 0x39, !P6 ;  /* 0x000000390300780c */ /* 0x000fe400077c4270 */
[----:B------:R-:W-:Y:S02]  /*2d20*/  IADD3 R3, R56, R5, RZ ;  /* 0x0000000538037210 */ /* 0x000fe40007ffe0ff */
[----:B------:R-:W-:Y:S02]  /*2d30*/  ISETP.LT.OR P6, PT, R2, 0x3a, P6 ;  /* 0x0000003a0200780c */ /* 0x000fe400037c1670 */
[----:B------:R-:W-:Y:S02]  /*2d40*/  VIADDMNMX R2, R5, R57, R20, PT ;  /* 0x0000003905027246 */ /* 0x000fe40003800114 */
[----:B------:R-:W-:-:S02]  /*2d50*/  FSEL R74, R53, -INF , !P6 ;  /* 0xff800000354a7808 */ /* 0x000fc40007000000 */
[----:B------:R-:W-:-:S13]  /*2d60*/  PLOP3.LUT P6, PT, PT, PT, UP0, 0x40, 0x0 ;  /* 0x000000000000781c */ /* 0x000fda0003fce808 */
[----:B------:R-:W-:Y:S05]  /*2d70*/  @P6 BRA `(.L_x_907) ;  /* 0x0000000000646947 */ /* 0x000fea0003800000 */
        /* <DEDUP_REMOVED lines=9> */
[----:B------:R-:W-:Y:S01]  /*2e10*/  @P6 IMAD.HI.U32 R20, R4, UR6, RZ ;  /* 0x0000000604146c27 */ /* 0x000fe2000f8e00ff */
[----:B------:R-:W-:-:S13]  /*2e20*/  PLOP3.LUT P6, PT, PT, PT, UP1, 0x80, 0x0 ;  /* 0x000000000000781c */ /* 0x000fda0003fcf018 */
[----:B------:R-:W-:-:S04]  /*2e30*/  @P6 SHF.R.U32.HI R4, RZ, UR7, R20 ;  /* 0x00000007ff046c19 */ /* 0x000fc80008011614 */
[----:B------:R-:W-:Y:S01]  /*2e40*/  LOP3.LUT R4, RZ, R4, RZ, 0x33, !PT ;  /* 0x00000004ff047212 */ /* 0x000fe200078e33ff */
[----:B------:R-:W-:Y:S06]  /*2e50*/  BRA `(.L_x_910) ;  /* 0x0000000000187947 */ /* 0x000fec0003800000 */
.L_x_909:
[----:B------:R-:W-:-:S06]  /*2e60*/  UISETP.NE.AND UP1, UPT, UR11, 0x1, UPT ;  /* 0x000000010b00788c */ /* 0x000fcc000bf25270 */
[----:B------:R-:W-:-:S05]  /*2e70*/  PLOP3.LUT P6, PT, PT, PT, UP1, 0x80, 0x0 ;  /* 0x000000000000781c */ /* 0x000fca0003fcf018 */
[----:B------:R-:W-:-:S08]  /*2e80*/  @UP1 ULDC.64 UR6, c[0x0][0x9e8] ;  /* 0x00027a0000061ab9 */ /* 0x000fd00000000a00 */
[----:B------:R-:W-:Y:S01]  /*2e90*/  @P6 IMAD.HI.U32 R20, R4, UR6, RZ ;  /* 0x0000000604146c27 */ /* 0x000fe2000f8e00ff */
[----:B------:R-:W-:-:S13]  /*2ea0*/  PLOP3.LUT P6, PT, PT, PT, UP1, 0x80, 0x0 ;  /* 0x000000000000781c */ /* 0x000fda0003fcf018 */
[----:B------:R-:W-:-:S07]  /*2eb0*/  @P6 SHF.R.U32.HI R4, RZ, UR7, R20 ;  /* 0x00000007ff046c19 */ /* 0x000fce0008011614 */
.L_x_910:
[----:B------:R-:W-:Y:S05]  /*2ec0*/  BSYNC B0 ;  /* 0x0000000000007941 */ /* 0x000fea0003800000 */
.L_x_908:
[----:B------:R-:W-:-:S04]  /*2ed0*/  IMAD R7, R4, UR11, -R7 ;  /* 0x0000000b04077c24 */ /* 0x000fc8000f8e0a07 */
[----:B------:R-:W-:-:S05]  /*2ee0*/  IMAD R7, R22, -0x2, R7 ;  /* 0xfffffffe16077824 */ /* 0x000fca00078e0207 */
[----:B------:R-:W-:Y:S02]  /*2ef0*/  VIMNMX R3, R3, R7, !PT ;  /* 0x0000000703037248 */ /* 0x000fe40007fe0100 */
[----:B------:R-:W-:-:S07]  /*2f00*/  VIADDMNMX R2, R7, UR11, R2, PT ;  /* 0x0000000b07027c46 */ /* 0x000fce000b800102 */
.L_x_907:
[----:B------:R-:W-:Y:S01]  /*2f10*/  ISETP.GT.AND P2, PT, R3, 0x1, !P2 ;  /* 0x000000010300780c */ /* 0x000fe20005744270 */
[----:B------:R-:W-:Y:S01]  /*2f20*/  ULDC UR6, c[0x0][0x988] ;  /* 0x0002620000067ab9 */ /* 0x000fe20000000800 */
[----:B------:R-:W-:Y:S01]  /*2f30*/  FMNMX.FTZ R4, R28, R58, !PT ;  /* 0x0000003a1c047209 */ /* 0x000fe20007810000 */
[----:B------:R-:W-:Y:S01]  /*2f40*/  IMAD R21, R0, UR45, -R21 ;  /* 0x0000002d00157c24 */ /* 0x000fe2000f8e0a15 */
[----:B------:R-:W-:Y:S02]  /*2f50*/  ISETP.LT.OR P2, PT, R2, 0x2, P2 ;  /* 0x000000020200780c */ /* 0x000fe40001741670 */
[----:B------:R-:W-:Y:S02]  /*2f60*/  FMNMX.FTZ R4, R60, R4, !PT ;  /* 0x000000043c047209 */ /* 0x000fe40007810000 */
[----:B------:R-:W-:Y:S02]  /*2f70*/  FSEL R27, R27, -INF , !P2 ;  /* 0xff8000001b1b7808 */ /* 0x000fe40005000000 */
[----:B------:R-:W-:-:S02]  /*2f80*/  ISETP.NE.AND P2, PT, R59, RZ, PT ;  /* 0x000000ff3b00720c */ /* 0x000fc40003f45270 */
[----:B------:R-:W-:Y:S02]  /*2f90*/  FMNMX.FTZ R4, R62, R4, !PT ;  /* 0x000000043e047209 */ /* 0x000fe40007810000 */
[----:B------:R-:W-:Y:S02]  /*2fa0*/  ISETP.GT.AND P2, PT, R3, 0x9, !P2 ;  /* 0x000000090300780c */ /* 0x000fe40005744270 */
[----:B------:R-:W-:Y:S02]  /*2fb0*/  FMNMX.FTZ R4, R32, R4, !PT ;  /* 0x0000000420047209 */ /* 0x000fe40007810000 */
[----:B------:R-:W-:Y:S02]  /*2fc0*/  ISETP.LT.OR P2, PT, R2, 0xa, P2 ;  /* 0x0000000a0200780c */ /* 0x000fe40001741670 */
[----:B------:R-:W-:Y:S02]  /*2fd0*/  FMNMX.FTZ R4, R64, R4, !PT ;  /* 0x0000000440047209 */ /* 0x000fe40007810000 */
[----:B------:R-:W-:-:S02]  /*2fe0*/  FSEL R31, R31, -INF , !P2 ;  /* 0xff8000001f1f7808 */ /* 0x000fc40005000000 */
[----:B------:R-:W-:Y:S02]  /*2ff0*/  ISETP.NE.AND P2, PT, R29, RZ, PT ;  /* 0x000000ff1d00720c */ /* 0x000fe40003f45270 */
[----:B------:R-:W-:Y:S02]  /*3000*/  FMNMX.FTZ R4, R36, R4, !PT ;  /* 0x0000000424047209 */ /* 0x000fe40007810000 */
[----:B------:R-:W-:Y:S02]  /*3010*/  ISETP.GT.AND P2, PT, R3, 0x10, !P2 ;  /* 0x000000100300780c */ /* 0x000fe40005744270 */
[----:B------:R-:W-:Y:S02]  /*3020*/  FMNMX.FTZ R4, R66, R4, !PT ;  /* 0x0000000442047209 */ /* 0x000fe40007810000 */
[----:B------:R-:W-:Y:S02]  /*3030*/  ISETP.LT.OR P2, PT, R2, 0x11, P2 ;  /* 0x000000110200780c */ /* 0x000fe40001741670 */
[----:B------:R-:W-:-:S02]  /*3040*/  FMNMX.FTZ R4, R40, R4, !PT ;  /* 0x0000000428047209 */ /* 0x000fc40007810000 */
[----:B------:R-:W-:Y:S02]  /*3050*/  FSEL R34, R34, -INF , !P2 ;  /* 0xff80000022227808 */ /* 0x000fe40005000000 */
[----:B------:R-:W-:Y:S02]  /*3060*/  ISETP.NE.AND P2, PT, R61, RZ, PT ;  /* 0x000000ff3d00720c */ /* 0x000fe40003f45270 */
[----:B------:R-:W-:Y:S02]  /*3070*/  FMNMX.FTZ R4, R68, R4, !PT ;  /* 0x0000000444047209 */ /* 0x000fe40007810000 */
[----:B------:R-:W-:Y:S02]  /*3080*/  ISETP.GT.AND P2, PT, R3, 0x11, !P2 ;  /* 0x000000110300780c */ /* 0x000fe40005744270 */
[----:B------:R-:W-:Y:S02]  /*3090*/  FMNMX.FTZ R4, R44, R4, !PT ;  /* 0x000000042c047209 */ /* 0x000fe40007810000 */
[----:B------:R-:W-:-:S02]  /*30a0*/  ISETP.LT.OR P2, PT, R2, 0x12, P2 ;  /* 0x000000120200780c */ /* 0x000fc40001741670 */
[----:B------:R-:W-:Y:S02]  /*30b0*/  FMNMX.FTZ R4, R70, R4, !PT ;  /* 0x0000000446047209 */ /* 0x000fe40007810000 */
[----:B------:R-:W-:Y:S02]  /*30c0*/  FSEL R35, R35, -INF , !P2 ;  /* 0xff80000023237808 */ /* 0x000fe40005000000 */
[----:B------:R-:W-:Y:S02]  /*30d0*/  ISETP.NE.AND P2, PT, R33, RZ, PT ;  /* 0x000000ff2100720c */ /* 0x000fe40003f45270 */
[----:B------:R-:W-:Y:S02]  /*30e0*/  FMNMX.FTZ R4, R48, R4, !PT ;  /* 0x0000000430047209 */ /* 0x000fe40007810000 */
[----:B------:R-:W-:Y:S02]  /*30f0*/  ISETP.GT.AND P2, PT, R3, 0x18, !P2 ;  /* 0x000000180300780c */ /* 0x000fe40005744270 */
[----:B------:R-:W-:-:S02]  /*3100*/  FMNMX.FTZ R4, R72, R4, !PT ;  /* 0x0000000448047209 */ /* 0x000fc40007810000 */
[----:B------:R-:W-:Y:S02]  /*3110*/  ISETP.LT.OR P2, PT, R2, 0x19, P2 ;  /* 0x000000190200780c */ /* 0x000fe40001741670 */
[----:B------:R-:W-:Y:S02]  /*3120*/  ISETP.GT.AND P3, PT, R3, 0x8, !P3 ;  /* 0x000000080300780c */ /* 0x000fe40005f64270 */
[----:B------:R-:W-:Y:S02]  /*3130*/  FSEL R38, R38, -INF , !P2 ;  /* 0xff80000026267808 */ /* 0x000fe40005000000 */
[----:B------:R-:W-:Y:S02]  /*3140*/  ISETP.NE.AND P2, PT, R63, RZ, PT ;  /* 0x000000ff3f00720c */ /* 0x000fe40003f45270 */
[----:B------:R-:W-:Y:S02]  /*3150*/  FMNMX.FTZ R4, R52, R4, !PT ;  /* 0x0000000434047209 */ /* 0x000fe40007810000 */
[----:B------:R-:W-:-:S02]  /*3160*/  ISETP.GT.AND P2, PT, R3, 0x19, !P2 ;  /* 0x000000190300780c */ /* 0x000fc40005744270 */
[C---:B------:R-:W-:Y:S02]  /*3170*/  ISETP.LT.OR P3, PT, R2.reuse, 0x9, P3 ;  /* 0x000000090200780c */ /* 0x040fe40001f61670 */
[----:B------:R-:W-:Y:S02]  /*3180*/  ISETP.LT.OR P2, PT, R2, 0x1a, P2 ;  /* 0x0000001a0200780c */ /* 0x000fe40001741670 */
[----:B------:R-:W-:Y:S02]  /*3190*/  FMNMX.FTZ R20, R74, R4, !PT ;  /* 0x000000044a147209 */ /* 0x000fe40007810000 */
[----:B------:R-:W-:Y:S02]  /*31a0*/  FSEL R39, R39, -INF , !P2 ;  /* 0xff80000027277808 */ /* 0x000fe40005000000 */
[----:B------:R-:W-:Y:S01]  /*31b0*/  ISETP.NE.AND P2, PT, R37, RZ, PT ;  /* 0x000000ff2500720c */ /* 0x000fe20003f45270 */
[----:B------:R-:W1:Y:S01]  /*31c0*/  SHFL.BFLY PT, R7, R20, 0x2, 0x1f ;  /* 0x0c401f0014077f89 */ /* 0x000e6200000e0000 */
[----:B------:R-:W-:-:S02]  /*31d0*/  FSEL R30, R30, -INF , !P3 ;  /* 0xff8000001e1e7808 */ /* 0x000fc40005800000 */
[----:B------:R-:W-:Y:S02]  /*31e0*/  ISETP.GT.AND P2, PT, R3, 0x20, !P2 ;  /* 0x000000200300780c */ /* 0x000fe40005744270 */
[----:B------:R-:W-:Y:S02]  /*31f0*/  ISETP.NE.AND P3, PT, R41, RZ, PT ;  /* 0x000000ff2900720c */ /* 0x000fe40003f65270 */
[----:B------:R-:W-:Y:S02]  /*3200*/  ISETP.LT.OR P2, PT, R2, 0x21, P2 ;  /* 0x000000210200780c */ /* 0x000fe40001741670 */
[----:B------:R-:W-:Y:S02]  /*3210*/  ISETP.NE.AND P6, PT, R25, RZ, PT ;  /* 0x000000ff1900720c */ /* 0x000fe40003fc5270 */
[----:B------:R-:W-:Y:S02]  /*3220*/  FSEL R42, R42, -INF , !P2 ;  /* 0xff8000002a2a7808 */ /* 0x000fe40005000000 */
[----:B------:R-:W-:-:S02]  /*3230*/  ISETP.NE.AND P2, PT, R65, RZ, PT ;  /* 0x000000ff4100720c */ /* 0x000fc40003f45270 */
[C---:B------:R-:W-:Y:S02]  /*3240*/  ISETP.GT.AND P4, PT, R3.reuse, 0x31, !P4 ;  /* 0x000000310300780c */ /* 0x040fe40006784270 */
[C---:B------:R-:W-:Y:S02]  /*3250*/  ISETP.GT.AND P2, PT, R3.reuse, 0x21, !P2 ;  /* 0x000000210300780c */ /* 0x040fe40005744270 */
[----:B------:R-:W-:Y:S02]  /*3260*/  ISETP.GT.AND P5, PT, R3, 0x38, !P5 ;  /* 0x000000380300780c */ /* 0x000fe40006fa4270 */
[C---:B------:R-:W-:Y:S02]  /*3270*/  ISETP.LT.OR P2, PT, R2.reuse, 0x22, P2 ;  /* 0x000000220200780c */ /* 0x040fe40001741670 */
[----:B------:R-:W-:Y:S02]  /*3280*/  ISETP.LT.OR P4, PT, R2, 0x32, P4 ;  /* 0x000000320200780c */ /* 0x000fe40002781670 */
[----:B------:R-:W-:-:S02]  /*3290*/  FSEL R43, R43, -INF , !P2 ;  /* 0xff8000002b2b7808 */ /* 0x000fc40005000000 */
[----:B------:R-:W-:Y:S02]  /*32a0*/  ISETP.GT.AND P2, PT, R3, 0x28, !P3 ;  /* 0x000000280300780c */ /* 0x000fe40005f44270 */
[----:B------:R-:W-:Y:S02]  /*32b0*/  ISETP.NE.AND P3, PT, R45, RZ, PT ;  /* 0x000000ff2d00720c */ /* 0x000fe40003f65270 */
[----:B------:R-:W-:Y:S02]  /*32c0*/  ISETP.LT.OR P2, PT, R2, 0x29, P2 ;  /* 0x000000290200780c */ /* 0x000fe40001741670 */
[C---:B------:R-:W-:Y:S02]  /*32d0*/  ISETP.GT.AND P3, PT, R3.reuse, 0x30, !P3 ;  /* 0x000000300300780c */ /* 0x040fe40005f64270 */
[----:B------:R-:W-:Y:S02]  /*32e0*/  FSEL R46, R46, -INF , !P2 ;  /* 0xff8000002e2e7808 */ /* 0x000fe40005000000 */
[----:B------:R-:W-:-:S02]  /*32f0*/  ISETP.GT.AND P2, PT, R3, RZ, !P6 ;  /* 0x000000ff0300720c */ /* 0x000fc40007744270 */
[----:B------:R-:W-:Y:S02]  /*3300*/  ISETP.NE.AND P6, PT, R23, RZ, PT ;  /* 0x000000ff1700720c */ /* 0x000fe40003fc5270 */
[----:B------:R-:W-:Y:S02]  /*3310*/  ISETP.LT.OR P2, PT, R2, 0x1, P2 ;  /* 0x000000010200780c */ /* 0x000fe40001741670 */
[----:B-1----:R-:W-:Y:S02]  /*3320*/  FMNMX.FTZ R23, R20, R7, !PT ;  /* 0x0000000714177209 */ /* 0x002fe40007810000 */
[----:B------:R-:W-:Y:S02]  /*3330*/  FSEL R26, R26, -INF , !P2 ;  /* 0xff8000001a1a7808 */ /* 0x000fe40005000000 */
[----:B------:R-:W-:Y:S01]  /*3340*/  ISETP.NE.AND P2, PT, R67, RZ, PT ;  /* 0x000000ff4300720c */ /* 0x000fe20003f45270 */
[----:B------:R-:W1:Y:S01]  /*3350*/  SHFL.BFLY PT, R24, R23, 0x1, 0x1f ;  /* 0x0c201f0017187f89 */ /* 0x000e6200000e0000 */
[----:B------:R-:W-:-:S02]  /*3360*/  FMNMX.FTZ R7, R26, R27, !PT ;  /* 0x0000001b1a077209 */ /* 0x000fc40007810000 */
[----:B------:R-:W-:Y:S02]  /*3370*/  ISETP.GT.AND P2, PT, R3, 0x29, !P2 ;  /* 0x000000290300780c */ /* 0x000fe40005744270 */
[----:B------:R-:W-:Y:S02]  /*3380*/  FMNMX.FTZ R4, R30, R7, !PT ;  /* 0x000000071e047209 */ /* 0x000fe40007810000 */
[----:B------:R-:W-:Y:S02]  /*3390*/  ISETP.LT.OR P2, PT, R2, 0x2a, P2 ;  /* 0x0000002a0200780c */ /* 0x000fe40001741670 */
[----:B------:R-:W-:Y:S02]  /*33a0*/  FMNMX.FTZ R7, R31, R4, !PT ;  /* 0x000000041f077209 */ /* 0x000fe40007810000 */
[----:B------:R-:W-:Y:S02]  /*33b0*/  FSEL R47, R47, -INF , !P2 ;  /* 0xff8000002f2f7808 */ /* 0x000fe40005000000 */
[----:B------:R-:W-:-:S02]  /*33c0*/  FMNMX.FTZ R4, R34, R7, !PT ;  /* 0x0000000722047209 */ /* 0x000fc40007810000 */
[----:B------:R-:W-:Y:S02]  /*33d0*/  ISETP.LT.OR P3, PT, R2, 0x31, P3 ;  /* 0x000000310200780c */ /* 0x000fe40001f61670 */
[----:B------:R-:W-:Y:S02]  /*33e0*/  FMNMX.FTZ R7, R35, R4, !PT ;  /* 0x0000000423077209 */ /* 0x000fe40007810000 */
[----:B------:R-:W-:Y:S02]  /*33f0*/  FSEL R50, R50, -INF , !P3 ;  /* 0xff80000032327808 */ /* 0x000fe40005800000 */
[----:B------:R-:W-:Y:S02]  /*3400*/  FMNMX.FTZ R20, R38, R7, !PT ;  /* 0x0000000726147209 */ /* 0x000fe40007810000 */
[----:B------:R-:W-:Y:S02]  /*3410*/  ISETP.LT.OR P5, PT, R2, 0x39, P5 ;  /* 0x000000390200780c */ /* 0x000fe40002fa1670 */
[----:B------:R-:W-:-:S02]  /*3420*/  FMNMX.FTZ R7, R39, R20, !PT ;  /* 0x0000001427077209 */ /* 0x000fc40007810000 */
[----:B-1----:R-:W-:Y:S02]  /*3430*/  FMNMX.FTZ R4, R23, R24, !PT ;  /* 0x0000001817047209 */ /* 0x002fe40007810000 */
[----:B------:R-:W-:Y:S02]  /*3440*/  FMNMX.FTZ R20, R42, R7, !PT ;  /* 0x000000072a147209 */ /* 0x000fe40007810000 */
[C---:B------:R-:W-:Y:S01]  /*3450*/  FSETP.NEU.FTZ.AND P2, PT, R4.reuse, -INF , PT ;  /* 0xff8000000400780b */ /* 0x040fe20003f5d000 */
[----:B------:R-:W-:Y:S01]  /*3460*/  FMUL.FTZ R23, R4, UR6 ;  /* 0x0000000604177c20 */ /* 0x000fe20008410000 */
[----:B------:R-:W-:Y:S02]  /*3470*/  FMNMX.FTZ R7, R43, R20, !PT ;  /* 0x000000142b077209 */ /* 0x000fe40007810000 */
[----:B------:R-:W-:Y:S02]  /*3480*/  FSEL R51, R51, -INF , !P4 ;  /* 0xff80000033337808 */ /* 0x000fe40006000000 */
[----:B------:R-:W-:-:S02]  /*3490*/  FMNMX.FTZ R20, R46, R7, !PT ;  /* 0x000000072e147209 */ /* 0x000fc40007810000 */
[----:B------:R-:W-:Y:S02]  /*34a0*/  FSEL R23, R23, RZ, P2 ;  /* 0x000000ff17177208 */ /* 0x000fe40001000000 */
[----:B------:R-:W-:Y:S02]  /*34b0*/  ISETP.GT.AND P2, PT, R3, 0x39, !P6 ;  /* 0x000000390300780c */ /* 0x000fe40007744270 */
[----:B------:R-:W-:Y:S01]  /*34c0*/  FMNMX.FTZ R3, R47, R20, !PT ;  /* 0x000000142f037209 */ /* 0x000fe20007810000 */
[--C-:B------:R-:W-:Y:S01]  /*34d0*/  FFMA.FTZ R7, R58, UR6, -R23.reuse ;  /* 0x000000063a077c23 */ /* 0x100fe20008010817 */
[----:B------:R-:W-:Y:S01]  /*34e0*/  ISETP.LT.OR P2, PT, R2, 0x3a, P2 ;  /* 0x0000003a0200780c */ /* 0x000fe20001741670 */
[--C-:B------:R-:W-:Y:S01]  /*34f0*/  FFMA.FTZ R24, R28, UR6, -R23.reuse ;  /* 0x000000061c187c23 */ /* 0x100fe20008010817 */
[----:B------:R-:W-:Y:S01]  /*3500*/  FMNMX.FTZ R20, R50, R3, !PT ;  /* 0x0000000332147209 */ /* 0x000fe20007810000 */
[----:B------:R-:W-:Y:S01]  /*3510*/  MUFU.EX2 R25, R7 ;  /* 0x0000000700197308 */ /* 0x000fe20000000800 */
[----:B------:R-:W-:Y:S01]  /*3520*/  FSEL R54, R54, -INF , !P5 ;  /* 0xff80000036367808 */ /* 0x000fe20006800000 */
[--C-:B------:R-:W-:Y:S01]  /*3530*/  FFMA.FTZ R28, R62, UR6, -R23.reuse ;  /* 0x000000063e1c7c23 */ /* 0x100fe20008010817 */
[----:B------:R-:W-:Y:S01]  /*3540*/  FMNMX.FTZ R3, R51, R20, !PT ;  /* 0x0000001433037209 */ /* 0x000fe20007810000 */
[--C-:B------:R-:W-:Y:S01]  /*3550*/  FFMA.FTZ R20, R60, UR6, -R23.reuse ;  /* 0x000000063c147c23 */ /* 0x100fe20008010817 */
[----:B------:R-:W-:Y:S01]  /*3560*/  FSEL R55, R55, -INF , !P2 ;  /* 0xff80000037377808 */ /* 0x000fe20005000000 */
        /* <DEDUP_REMOVED lines=9> */
[--C-:B------:R-:W-:Y:S01]  /*3600*/  FFMA.FTZ R45, R70, UR6, -R23.reuse ;  /* 0x00000006462d7c23 */ /* 0x100fe20008010817 */
[----:B------:R-:W2:Y:S01]  /*3610*/  SHFL.BFLY PT, R3, R2, 0x2, 0x1f ;  /* 0x0c401f0002037f89 */ /* 0x000ea200000e0000 */
[----:B------:R-:W-:Y:S01]  /*3620*/  MUFU.EX2 R20, R20 ;  /* 0x0000001400147308 */ /* 0x000fe20000000800 */
[--C-:B------:R-:W-:Y:S01]  /*3630*/  FFMA.FTZ R48, R48, UR6, -R23.reuse ;  /* 0x0000000630307c23 */ /* 0x100fe20008010817 */
[----:B------:R-:W-:Y:S01]  /*3640*/  FFMA.FTZ R49, R72, UR6, -R23 ;  /* 0x0000000648317c23 */ /* 0x000fe20008010817 */
[----:B------:R-:W-:-:S05]  /*3650*/  R2UR UR14, R21 ;  /* 0x00000000150e72ca */ /* 0x000fca00000e0000 */
[----:B------:R3:W4:Y:S01]  /*3660*/  MUFU.EX2 R29, R28 ;  /* 0x0000001c001d7308 */ /* 0x0007220000000800 */
[----:B-1----:R-:W-:Y:S01]  /*3670*/  FADD.FTZ R53, R24, R25 ;  /* 0x0000001918357221 */ /* 0x002fe20000010000 */
[----:B------:R-:W-:-:S06]  /*3680*/  F2FP.F16.F32.PACK_AB R196, R25, R24 ;  /* 0x0000001819c4723e */ /* 0x000fcc00000000ff */
[----:B------:R-:W-:Y:S01]  /*3690*/  MUFU.EX2 R32, R32 ;  /* 0x0000002000207308 */ /* 0x000fe20000000800 */
[----:B---3--:R-:W-:Y:S01]  /*36a0*/  FFMA.FTZ R28, R68, UR6, -R23 ;  /* 0x00000006441c7c23 */ /* 0x008fe20008010817 */
[----:B------:R-:W-:-:S04]  /*36b0*/  UIADD3 UR14, UR42, UR14, URZ ;  /* 0x0000000e2a0e7290 */ /* 0x000fc8000fffe03f */
[----:B------:R-:W-:Y:S01]  /*36c0*/  UIADD3 UR10, UR14, UR10, URZ ;  /* 0x0000000a0e0a7290 */ /* 0x000fe2000fffe03f */
[----:B--2---:R-:W-:Y:S01]  /*36d0*/  FMNMX.FTZ R7, R2, R3, !PT ;  /* 0x0000000302077209 */ /* 0x004fe20007810000 */
[----:B------:R-:W1:Y:S01]  /*36e0*/  MUFU.EX2 R33, R33 ;  /* 0x0000002100217308 */ /* 0x000e620000000800 */
[----:B----4-:R-:W-:-:S03]  /*36f0*/  F2FP.F16.F32.PACK_AB R198, R29, R20 ;  /* 0x000000141dc6723e */ /* 0x010fc600000000ff */
[----:B------:R-:W2:Y:S04]  /*3700*/  SHFL.BFLY PT, R2, R7, 0x1, 0x1f ;  /* 0x0c201f0007027f89 */ /* 0x000ea800000e0000 */
[----:B------:R3:W-:Y:S08]  /*3710*/  MUFU.EX2 R41, R28 ;  /* 0x0000001c00297308 */ /* 0x0007f00000000800 */
[----:B------:R-:W4:Y:S01]  /*3720*/  MUFU.EX2 R36, R36 ;  /* 0x0000002400247308 */ /* 0x000f220000000800 */
[----:B---3--:R-:W-:Y:S01]  /*3730*/  FADD.FTZ R28, R20, R53 ;  /* 0x00000035141c7221 */ /* 0x008fe20000010000 */
[----:B-1----:R-:W-:-:S03]  /*3740*/  F2FP.F16.F32.PACK_AB R192, R33, R32 ;  /* 0x0000002021c0723e */ /* 0x002fc600000000ff */
[----:B------:R-:W-:-:S03]  /*3750*/  FADD.FTZ R53, R29, R28 ;  /* 0x0000001c1d357221 */ /* 0x000fc60000010000 */
[----:B------:R-:W1:Y:S01]  /*3760*/  MUFU.EX2 R37, R37 ;  /* 0x0000002500257308 */ /* 0x000e620000000800 */
[----:B------:R-:W-:Y:S01]  /*3770*/  FADD.FTZ R28, R32, R53 ;  /* 0x00000035201c7221 */ /* 0x000fe20000010000 */
[----:B--2---:R-:W-:-:S03]  /*3780*/  FMNMX.FTZ R3, R7, R2, !PT ;  /* 0x0000000207037209 */ /* 0x004fc60007810000 */
[----:B------:R-:W-:Y:S01]  /*3790*/  FADD.FTZ R57, R33, R28 ;  /* 0x0000001c21397221 */ /* 0x000fe20000010000 */
[--C-:B------:R-:W-:Y:S01]  /*37a0*/  FFMA.FTZ R2, R52, UR6, -R23.reuse ;  /* 0x0000000634027c23 */ /* 0x100fe20008010817 */
[----:B------:R-:W-:Y:S01]  /*37b0*/  FFMA.FTZ R23, R74, UR6, -R23 ;  /* 0x000000064a177c23 */ /* 0x000fe20008010817 */
[C---:B------:R-:W-:Y:S01]  /*37c0*/  FSETP.NEU.FTZ.AND P2, PT, R3.reuse, -INF , PT ;  /* 0xff8000000300780b */ /* 0x040fe20003f5d000 */
[----:B------:R-:W-:Y:S01]  /*37d0*/  FMUL.FTZ R7, R3, UR6 ;  /* 0x0000000603077c20 */ /* 0x000fe20008410000 */
[----:B------:R-:W2:Y:S01]  /*37e0*/  MUFU.EX2 R40, R40 ;  /* 0x0000002800287308 */ /* 0x000ea20000000800 */
[----:B----4-:R-:W-:-:S03]  /*37f0*/  FADD.FTZ R52, R36, R57 ;  /* 0x0000003924347221 */ /* 0x010fc60000010000 */
[----:B------:R-:W-:Y:S02]  /*3800*/  FSEL R7, R7, RZ, P2 ;  /* 0x000000ff07077208 */ /* 0x000fe40001000000 */
[----:B------:R-:W-:Y:S01]  /*3810*/  PLOP3.LUT P2, PT, PT, PT, UP0, 0x40, 0x0 ;  /* 0x000000000000781c */ /* 0x000fe20003f4e808 */
[----:B-1----:R-:W-:Y:S01]  /*3820*/  FADD.FTZ R57, R37, R52 ;  /* 0x0000003425397221 */ /* 0x002fe20000010000 */
[----:B------:R-:W-:Y:S01]  /*3830*/  MUFU.EX2 R44, R44 ;  /* 0x0000002c002c7308 */ /* 0x000fe20000000800 */
[--C-:B------:R-:W-:Y:S01]  /*3840*/  FFMA.FTZ R26, R26, UR6, -R7.reuse ;  /* 0x000000061a1a7c23 */ /* 0x100fe20008010807 */
        /* <DEDUP_REMOVED lines=14> */
[----:B------:R-:W1:Y:S01]  /*3930*/  MUFU.EX2 R27, R27 ;  /* 0x0000001b001b7308 */ /* 0x000e620000000800 */
[--C-:B------:R-:W-:Y:S01]  /*3940*/  FFMA.FTZ R54, R54, UR6, -R7.reuse ;  /* 0x0000000636367c23 */ /* 0x100fe20008010807 */
[----:B------:R-:W-:Y:S01]  /*3950*/  FFMA.FTZ R7, R55, UR6, -R7 ;  /* 0x0000000637077c23 */ /* 0x000fe20008010807 */
[----:B------:R-:W-:-:S02]  /*3960*/  F2FP.F16.F32.PACK_AB R194, R37, R36 ;  /* 0x0000002425c2723e */ /* 0x000fc400000000ff */
[----:B--2---:R-:W-:-:S03]  /*3970*/  F2FP.F16.F32.PACK_AB R188, R41, R40 ;  /* 0x0000002829bc723e */ /* 0x004fc600000000ff */
[----:B------:R-:W2:Y:S08]  /*3980*/  MUFU.EX2 R30, R30 ;  /* 0x0000001e001e7308 */ /* 0x000eb00000000800 */
[----:B------:R-:W3:Y:S01]  /*3990*/  MUFU.EX2 R31, R31 ;  /* 0x0000001f001f7308 */ /* 0x000ee20000000800 */
[----:B-1----:R-:W-:Y:S01]  /*39a0*/  FADD.FTZ R53, R26, R27 ;  /* 0x0000001b1a357221 */ /* 0x002fe20000010000 */
[----:B------:R-:W-:-:S06]  /*39b0*/  F2FP.F16.F32.PACK_AB R197, R27, R26 ;  /* 0x0000001a1bc5723e */ /* 0x000fcc00000000ff */
[----:B------:R-:W1:Y:S01]  /*39c0*/  MUFU.EX2 R34, R34 ;  /* 0x0000002200227308 */ /* 0x000e620000000800 */
[----:B--2---:R-:W-:-:S07]  /*39d0*/  FADD.FTZ R28, R30, R53 ;  /* 0x000000351e1c7221 */ /* 0x004fce0000010000 */
[----:B------:R-:W2:Y:S01]  /*39e0*/  MUFU.EX2 R35, R35 ;  /* 0x0000002300237308 */ /* 0x000ea20000000800 */
[C---:B---3--:R-:W-:Y:S01]  /*39f0*/  FADD.FTZ R53, R31.reuse, R28 ;  /* 0x0000001c1f357221 */ /* 0x048fe20000010000 */
[----:B------:R-:W-:Y:S01]  /*3a00*/  FADD.FTZ R28, R40, R57 ;  /* 0x00000039281c7221 */ /* 0x000fe20000010000 */
[----:B------:R-:W-:-:S03]  /*3a10*/  F2FP.F16.F32.PACK_AB R199, R31, R30 ;  /* 0x0000001e1fc7723e */ /* 0x000fc600000000ff */
[----:B------:R-:W-:Y:S02]  /*3a20*/  FADD.FTZ R57, R41, R28 ;  /* 0x0000001c29397221 */ /* 0x000fe40000010000 */
[----:B------:R-:W3:Y:S01]  /*3a30*/  MUFU.EX2 R38, R38 ;  /* 0x0000002600267308 */ /* 0x000ee20000000800 */
[----:B-1----:R-:W-:Y:S01]  /*3a40*/  FADD.FTZ R0, R34, R53 ;  /* 0x0000003522007221 */ /* 0x002fe20000010000 */
[----:B------:R-:W-:-:S06]  /*3a50*/  FADD.FTZ R24, R44, R57 ;  /* 0x000000392c187221 */ /* 0x000fcc0000010000 */
[----:B------:R-:W1:Y:S01]  /*3a60*/  MUFU.EX2 R39, R39 ;  /* 0x0000002700277308 */ /* 0x000e620000000800 */
[C---:B--2---:R-:W-:Y:S01]  /*3a70*/  FADD.FTZ R53, R35.reuse, R0 ;  /* 0x0000000023357221 */ /* 0x044fe20000010000 */
[----:B------:R-:W-:-:S06]  /*3a80*/  F2FP.F16.F32.PACK_AB R193, R35, R34 ;  /* 0x0000002223c1723e */ /* 0x000fcc00000000ff */
[----:B------:R-:W2:Y:S01]  /*3a90*/  MUFU.EX2 R42, R42 ;  /* 0x0000002a002a7308 */ /* 0x000ea20000000800 */
[----:B---3--:R-:W-:-:S07]  /*3aa0*/  FADD.FTZ R0, R38, R53 ;  /* 0x0000003526007221 */ /* 0x008fce0000010000 */
[----:B------:R-:W3:Y:S01]  /*3ab0*/  MUFU.EX2 R45, R45 ;  /* 0x0000002d002d7308 */ /* 0x000ee20000000800 */
[C---:B-1----:R-:W-:Y:S01]  /*3ac0*/  FADD.FTZ R25, R39.reuse, R0 ;  /* 0x0000000027197221 */ /* 0x042fe20000010000 */
[----:B------:R-:W-:-:S06]  /*3ad0*/  F2FP.F16.F32.PACK_AB R195, R39, R38 ;  /* 0x0000002627c3723e */ /* 0x000fcc00000000ff */
[----:B------:R-:W1:Y:S01]  /*3ae0*/  MUFU.EX2 R43, R43 ;  /* 0x0000002b002b7308 */ /* 0x000e620000000800 */
[----:B--2---:R-:W-:-:S07]  /*3af0*/  FADD.FTZ R0, R42, R25 ;  /* 0x000000192a007221 */ /* 0x004fce0000010000 */
[----:B------:R-:W2:Y:S01]  /*3b00*/  MUFU.EX2 R48, R48 ;  /* 0x0000003000307308 */ /* 0x000ea20000000800 */
[C---:B---3--:R-:W-:Y:S01]  /*3b10*/  FADD.FTZ R29, R45.reuse, R24 ;  /* 0x000000182d1d7221 */ /* 0x048fe20000010000 */
[----:B------:R-:W-:-:S06]  /*3b20*/  F2FP.F16.F32.PACK_AB R190, R45, R44 ;  /* 0x0000002c2dbe723e */ /* 0x000fcc00000000ff */
[----:B------:R-:W3:Y:S01]  /*3b30*/  MUFU.EX2 R46, R46 ;  /* 0x0000002e002e7308 */ /* 0x000ee20000000800 */
[C---:B-1----:R-:W-:Y:S01]  /*3b40*/  FADD.FTZ R25, R43.reuse, R0 ;  /* 0x000000002b197221 */ /* 0x042fe20000010000 */
[----:B------:R-:W-:-:S06]  /*3b50*/  F2FP.F16.F32.PACK_AB R189, R43, R42 ;  /* 0x0000002a2bbd723e */ /* 0x000fcc00000000ff */
[----:B------:R-:W1:Y:S01]  /*3b60*/  MUFU.EX2 R49, R49 ;  /* 0x0000003100317308 */ /* 0x000e620000000800 */
[----:B--2---:R-:W-:-:S07]  /*3b70*/  FADD.FTZ R20, R48, R29 ;  /* 0x0000001d30147221 */ /* 0x004fce0000010000 */
[----:B------:R-:W2:Y:S01]  /*3b80*/  MUFU.EX2 R47, R47 ;  /* 0x0000002f002f7308 */ /* 0x000ea20000000800 */
[----:B---3--:R-:W-:-:S07]  /*3b90*/  FADD.FTZ R0, R46, R25 ;  /* 0x000000192e007221 */ /* 0x008fce0000010000 */
[----:B------:R-:W3:Y:S01]  /*3ba0*/  MUFU.EX2 R2, R2 ;  /* 0x0000000200027308 */ /* 0x000ee20000000800 */
[C---:B-1----:R-:W-:Y:S01]  /*3bb0*/  FADD.FTZ R29, R49.reuse, R20 ;  /* 0x00000014311d7221 */ /* 0x042fe20000010000 */
[----:B------:R-:W-:-:S06]  /*3bc0*/  F2FP.F16.F32.PACK_AB R184, R49, R48 ;  /* 0x0000003031b8723e */ /* 0x000fcc00000000ff */
[----:B------:R-:W1:Y:S01]  /*3bd0*/  MUFU.EX2 R50, R50 ;  /* 0x0000003200327308 */ /* 0x000e620000000800 */
[C---:B--2---:R-:W-:Y:S01]  /*3be0*/  FADD.FTZ R25, R47.reuse, R0 ;  /* 0x000000002f197221 */ /* 0x044fe20000010000 */
[----:B------:R-:W-:-:S06]  /*3bf0*/  F2FP.F16.F32.PACK_AB R191, R47, R46 ;  /* 0x0000002e2fbf723e */ /* 0x000fcc00000000ff */
[----:B------:R-:W2:Y:S01]  /*3c00*/  MUFU.EX2 R23, R23 ;  /* 0x0000001700177308 */ /* 0x000ea20000000800 */
[----:B---3--:R-:W-:-:S07]  /*3c10*/  FADD.FTZ R20, R2, R29 ;  /* 0x0000001d02147221 */ /* 0x008fce0000010000 */
[----:B------:R-:W3:Y:S01]  /*3c20*/  MUFU.EX2 R51, R51 ;  /* 0x0000003300337308 */ /* 0x000ee20000000800 */
[----:B-1----:R-:W-:-:S07]  /*3c30*/  FADD.FTZ R0, R50, R25 ;  /* 0x0000001932007221 */ /* 0x002fce0000010000 */
[----:B------:R-:W1:Y:S01]  /*3c40*/  MUFU.EX2 R54, R54 ;  /* 0x0000003600367308 */ /* 0x000e620000000800 */
[C---:B--2---:R-:W-:Y:S01]  /*3c50*/  FADD.FTZ R20, R23.reuse, R20 ;  /* 0x0000001417147221 */ /* 0x044fe20000010000 */
[----:B------:R-:W-:-:S06]  /*3c60*/  F2FP.F16.F32.PACK_AB R186, R23, R2 ;  /* 0x0000000217ba723e */ /* 0x000fcc00000000ff */
[----:B------:R-:W2:Y:S01]  /*3c70*/  MUFU.EX2 R187, R7 ;  /* 0x0000000700bb7308 */ /* 0x000ea20000000800 */
[C---:B---3--:R-:W-:Y:S01]  /*3c80*/  FADD.FTZ R23, R51.reuse, R0 ;  /* 0x0000000033177221 */ /* 0x048fe20000010000 */
[----:B------:R-:W-:-:S03]  /*3c90*/  F2FP.F16.F32.PACK_AB R185, R51, R50 ;  /* 0x0000003233b9723e */ /* 0x000fc600000000ff */
[----:B-1----:R-:W-:Y:S01]  /*3ca0*/  FADD.FTZ R0, R54, R23 ;  /* 0x0000001736007221 */ /* 0x002fe20000010000 */
[----:B------:R-:W-:-:S03]  /*3cb0*/  VIADD R23, R103, 0xfffffffe ;  /* 0xfffffffe67177836 */ /* 0x000fc60000000000 */
[C---:B--2---:R-:W-:Y:S01]  /*3cc0*/  FADD.FTZ R7, R187.reuse, R0 ;  /* 0x00000000bb077221 */ /* 0x044fe20000010000 */
[----:B------:R-:W-:Y:S01]  /*3cd0*/  F2FP.F16.F32.PACK_AB R187, R187, R54 ;  /* 0x00000036bbbb723e */ /* 0x000fe200000000ff */
[----:B------:R-:W-:Y:S06]  /*3ce0*/  @P2 BRA `(.L_x_911) ;  /* 0x0000000000442947 */ /* 0x000fec0003800000 */
        /* <DEDUP_REMOVED lines=10> */
.L_x_912:
[----:B------:R-:W-:-:S11]  /*3d90*/  UISETP.NE.AND UP1, UPT, UR11, 0x1, UPT ;  /* 0x000000010b00788c */ /* 0x000fd6000bf25270 */
[----:B------:R-:W-:Y:S02]  /*3da0*/  @UP1 ULDC.64 UR14, c[0x0][0x9e8] ;  /* 0x00027a00000e1ab9 */ /* 0x000fe40000000a00 */
[----:B------:R-:W-:-:S04]  /*3db0*/  UIMAD.WIDE.U32 UR18, UR7, UR14, URZ ;  /* 0x0000000e071272a5 */ /* 0x000fc8000f8e003f */
[----:B------:R-:W-:-:S12]  /*3dc0*/  @UP1 USHF.R.U32.HI UR7, URZ, UR15, UR19 ;  /* 0x0000000f3f071299 */ /* 0x000fd80008011613 */
.L_x_913:
[----:B------:R-:W-:-:S04]  /*3dd0*/  UIMAD UR7, UR7, UR11, UR11 ;  /* 0x0000000b070772a4 */ /* 0x000fc8000f8e020b */
[----:B------:R-:W-:-:S04]  /*3de0*/  UISETP.LT.AND UP1, UPT, UR10, UR7, UPT ;  /* 0x000000070a00728c */ /* 0x000fc8000bf21270 */
[----:B------:R-:W-:-:S12]  /*3df0*/  USEL UR10, UR10, UR7, UP1 ;  /* 0x000000070a0a7287 */ /* 0x000fd80008800000 */
.L_x_911:
[----:B------:R-:W-:Y:S01]  /*3e00*/  USHF.R.S32.HI UR7, URZ, 0x1f, UR10 ;  /* 0x0000001f3f077899 */ /* 0x000fe2000801140a */
[----:B------:R-:W-:Y:S01]  /*3e10*/  IMAD.MOV.U32 R2, RZ, RZ, 0x3f800000 ;  /* 0x3f800000ff027424 */ /* 0x000fe200078e00ff */
[----:B------:R-:W-:Y:S01]  /*3e20*/  CS2R R150, SRZ ;  /* 0x0000000000967805 */ /* 0x000fe2000001ff00 */
[----:B------:R-:W-:Y:S01]  /*3e30*/  IMAD.MOV.U32 R0, RZ, RZ, 0x3f800000 ;  /* 0x3f800000ff007424 */ /* 0x000fe200078e00ff */
        /* <DEDUP_REMOVED lines=8> */
[----:B------:R-:W-:Y:S01]  /*3ec0*/  UISETP.LT.AND UP1, UPT, UR60, UR7, UPT ;  /* 0x000000073c00728c */ /* 0x000fe2000bf21270 */
[----:B------:R-:W-:Y:S02]  /*3ed0*/  CS2R R136, SRZ ;  /* 0x0000000000887805 */ /* 0x000fe4000001ff00 */
[----:B------:R-:W-:Y:S02]  /*3ee0*/  CS2R R134, SRZ ;  /* 0x0000000000867805 */ /* 0x000fe4000001ff00 */
[----:B------:R-:W-:Y:S01]  /*3ef0*/  CS2R R132, SRZ ;  /* 0x0000000000847805 */ /* 0x000fe2000001ff00 */
[----:B------:R-:W-:Y:S01]  /*3f00*/  USEL UR41, UR60, UR7, !UP1 ;  /* 0x000000073c297287 */ /* 0x000fe2000c800000 */
[----:B------:R-:W-:-:S02]  /*3f10*/  CS2R R130, SRZ ;  /* 0x0000000000827805 */ /* 0x000fc4000001ff00 */
[----:B------:R-:W-:Y:S02]  /*3f20*/  CS2R R128, SRZ ;  /* 0x0000000000807805 */ /* 0x000fe4000001ff00 */
[----:B------:R-:W-:Y:S02]  /*3f30*/  CS2R R126, SRZ ;  /* 0x00000000007e7805 */ /* 0x000fe4000001ff00 */
[----:B------:R-:W-:Y:S02]  /*3f40*/  CS2R R124, SRZ ;  /* 0x00000000007c7805 */ /* 0x000fe4000001ff00 */
[----:B------:R-:W-:Y:S02]  /*3f50*/  CS2R R122, SRZ ;  /* 0x00000000007a7805 */ /* 0x000fe4000001ff00 */
[----:B------:R-:W-:Y:S02]  /*3f60*/  ISETP.GE.AND P2, PT, R23, UR41, PT ;  /* 0x0000002917007c0c */ /* 0x000fe4000bf46270 */
        /* <DEDUP_REMOVED lines=48> */
[----:B------:R-:W-:Y:S01]  /*4270*/  CS2R R24, SRZ ;  /* 0x0000000000187805 */ /* 0x000fe2000001ff00 */
[----:B------:R-:W-:Y:S06]  /*4280*/  @!P2 BRA `(.L_x_914) ;  /* 0x0000002400d8a947 */ /* 0x000fec0003800000 */
[----:B------:R-:W-:Y:S01]  /*4290*/  IMAD.IADD R214, R6, 0x1, R21 ;  /* 0x0000000106d67824 */ /* 0x000fe200078e0215 */
[----:B------:R-:W-:Y:S01]  /*42a0*/  ULDC UR47, c[0x0][0x9e4] ;  /* 0x00027900002f7ab9 */ /* 0x000fe20000000800 */
[----:B------:R-:W-:Y:S02]  /*42b0*/  IMAD.MOV.U32 R2, RZ, RZ, 0x3f800000 ;  /* 0x3f800000ff027424 */ /* 0x000fe400078e00ff */
[----:B------:R-:W-:-:S07]  /*42c0*/  IMAD.MOV.U32 R151, RZ, RZ, RZ ;  /* 0x000000ffff977224 */ /* 0x000fce00078e00ff */
.L_x_931:
[----:B------:R-:W-:-:S04]  /*42d0*/  UIADD3 UR7, UR36, 0x1, URZ ;  /* 0x0000000124077890 */ /* 0x000fc8000fffe03f */
[----:B------:R-:W-:-:S04]  /*42e0*/  UISETP.NE.AND UP1, UPT, UR7, 0x2, UPT ;  /* 0x000000020700788c */ /* 0x000fc8000bf25270 */
[----:B------:R-:W-:Y:S02]  /*42f0*/  USEL UR40, URZ, 0x1, UP1 ;  /* 0x000000013f287887 */ /* 0x000fe40008800000 */
[----:B------:R-:W-:Y:S02]  /*4300*/  USEL UR7, UR7, URZ, UP1 ;  /* 0x0000003f07077287 */ /* 0x000fe40008800000 */
[----:B------:R-:W-:Y:S01]  /*4310*/  ULOP3.LUT UR40, UR46, UR40, URZ, 0x3c, !UPT ;  /* 0x000000282e287292 */ /* 0x000fe2000f8e3c3f */
[----:B------:R-:W-:Y:S11]  /*4320*/  @!P0 BRA `(.L_x_915) ;  /* 0x0000000000048947 */ /* 0x000ff60003800000 */
[----:B------:R-:W-:Y:S01]  /*4330*/  BPT.TRAP 0x1 ;  /* 0x000000040000795c */ /* 0x000fe20000300000 */
.L_x_915:
[----:B------:R-:W-:Y:S01]  /*4340*/  ULEA UR39, UR7, UR38, 0x3 ;  /* 0x0000002607277291 */ /* 0x000fe2000f8e183f */
[----:B------:R-:W-:-:S05]  /*4350*/  IMAD.U32 R152, RZ, RZ, UR40 ;  /* 0x00000028ff987e24 */ /* 0x000fca000f8e00ff */
[----:B------:R-:W-:-:S04]  /*4360*/  SHF.L.U32 R152, R152, 0x1f, RZ ;  /* 0x0000001f98987819 */ /* 0x000fc800000006ff */
[----:B------:R1:W2:Y:S01]  /*4370*/  SYNCS.PHASECHK.TRANS64.TRYWAIT P2, [UR39+0x30830], R152 ;  /* 0x03083098ff0075a7 */ /* 0x0002a20008040167 */
[----:B------:R-:W-:Y:S05]  /*4380*/  @!P0 BRA `(.L_x_916) ;  /* 0x0000000000048947 */ /* 0x000fea0003800000 */
[----:B------:R-:W-:Y:S01]  /*4390*/  BPT.TRAP 0x1 ;  /* 0x000000040000795c */ /* 0x000fe20000300000 */
.L_x_916:
[----:B--2---:R-:W-:Y:S05]  /*43a0*/  @P2 BRA `(.L_x_917) ;  /* 0x0000000000082947 */ /* 0x004fea0003800000 */
[----:B------:R-:W2:Y:S02]  /*43b0*/  SYNCS.PHASECHK.TRANS64.TRYWAIT P2, [UR39+0x30830], R152 ;  /* 0x03083098ff0075a7 */ /* 0x000ea40008040167 */
[----:B--2---:R-:W-:Y:S05]  /*43c0*/  @!P2 BRA `(.L_x_918) ;  /* 0x000000d40038a947 */ /* 0x004fea0003800000 */
.L_x_917:
[----:B------:R-:W-:Y:S01]  /*43d0*/  R2UR UR56, R18 ;  /* 0x00000000123872ca */ /* 0x000fe200000e0000 */
[----:B------:R-:W-:Y:S01]  /*43e0*/  ULEA UR6, UR7, UR37, 0xb ;  /* 0x0000002507067291 */ /* 0x000fe2000f8e583f */
[----:B------:R-:W-:Y:S01]  /*43f0*/  R2UR UR57, R19 ;  /* 0x00000000133972ca */ /* 0x000fe200000e0000 */
[----:B-12---:R-:W-:Y:S01]  /*4400*/  WARPGROUP.ARRIVE ;  /* 0x00000000000079c5 */ /* 0x006fe20000000000 */
[----:B------:R-:W-:Y:S01]  /*4410*/  UMOV UR59, 0x40000040 ;  /* 0x40000040003b7882 */ /* 0x000fe20000000000 */
[----:B------:R-:W-:Y:S01]  /*4420*/  UIADD3 UR10, UR6, 0x204, URZ ;  /* 0x00000204060a7890 */ /* 0x000fe2000fffe03f */
[-C--:B------:R-:W-:Y:S01]  /*4430*/  FMUL.FTZ R24, R24, R0.reuse ;  /* 0x0000000018187220 */ /* 0x080fe20000410000 */
[----:B------:R-:W-:Y:S01]  /*4440*/  UMOV UR11, 0x40000040 ;  /* 0x40000040000b7882 */ /* 0x000fe20000000000 */
[----:B------:R-:W-:Y:S01]  /*4450*/  UMOV UR58, UR6 ;  /* 0x00000006003a7c82 */ /* 0x000fe20008000000 */
[----:B------:R-:W-:Y:S01]  /*4460*/  UIADD3 UR14, UR6, 0x206, URZ ;  /* 0x00000206060e7890 */ /* 0x000fe2000fffe03f */
[-C--:B------:R-:W-:Y:S01]  /*4470*/  FMUL.FTZ R25, R25, R0.reuse ;  /* 0x0000000019197220 */ /* 0x080fe20000410000 */
[----:B------:R-:W-:Y:S01]  /*4480*/  UMOV UR15, 0x40000040 ;  /* 0x40000040000f7882 */ /* 0x000fe20000000000 */
[----:B------:R-:W-:Y:S01]  /*4490*/  UIADD3 UR18, UR6, 0x400, URZ ;  /* 0x0000040006127890 */ /* 0x000fe2000fffe03f */
[-C--:B------:R-:W-:Y:S01]  /*44a0*/  FMUL.FTZ R28, R28, R0.reuse ;  /* 0x000000001c1c7220 */ /* 0x080fe20000410000 */
[----:B------:R-:W-:Y:S01]  /*44b0*/  UMOV UR19, 0x40000040 ;  /* 0x4000004000137882 */ /* 0x000fe20000000000 */
[----:B------:R-:W-:Y:S01]  /*44c0*/  HGMMA.64x64x16.F32 R152, gdesc[UR56], RZ, !UPT, gsb0 ;  /* 0x00e00000389879f0 */ /* 0x000fe2000c0008ff */
[----:B------:R-:W-:Y:S01]  /*44d0*/  R2UR UR56, R16 ;  /* 0x00000000103872ca */ /* 0x000fe200000e0000 */
[----:B------:R-:W-:Y:S01]  /*44e0*/  UIADD3 UR58, UR6, 0x2, URZ ;  /* 0x00000002063a7890 */ /* 0x000fe2000fffe03f */
[----:B------:R-:W-:Y:S01]  /*44f0*/  R2UR UR57, R17 ;  /* 0x00000000113972ca */ /* 0x000fe200000e0000 */
        /* <DEDUP_REMOVED lines=75> */
[----:B------:R-:W-:Y:S01]  /*49b0*/  FMUL.FTZ R149, R149, R0 ;  /* 0x0000000095957220 */ /* 0x000fe20000410000 */
[-C--:B------:R-:W-:Y:S01]  /*49c0*/  FMUL.FTZ R26, R26, R2.reuse ;  /* 0x000000021a1a7220 */ /* 0x080fe20000410000 */
[-C--:B------:R-:W-:Y:S01]  /*49d0*/  FMUL.FTZ R27, R27, R2.reuse ;  /* 0x000000021b1b7220 */ /* 0x080fe20000410000 */
[-C--:B------:R-:W-:Y:S01]  /*49e0*/  FMUL.FTZ R30, R30, R2.reuse ;  /* 0x000000021e1e7220 */ /* 0x080fe20000410000 */
[----:B------:R-:W-:Y:S01]  /*49f0*/  HGMMA.64x64x16.F32 R152, gdesc[UR56], R152, gsb0 ;  /* 0x00e00000389879f0 */ /* 0x000fe20008000898 */
[----:B------:R-:W-:Y:S01]  /*4a00*/  R2UR UR56, R14 ;  /* 0x000000000e3872ca */ /* 0x000fe200000e0000 */
[----:B------:R-:W-:Y:S01]  /*4a10*/  UIADD3 UR58, UR6, 0x4, URZ ;  /* 0x00000004063a7890 */ /* 0x000fe2000fffe03f */
[----:B------:R-:W-:Y:S01]  /*4a20*/  R2UR UR57, R15 ;  /* 0x000000000f3972ca */ /* 0x000fe200000e0000 */
        /* <DEDUP_REMOVED lines=64> */
[----:B------:R-:W-:Y:S01]  /*4e30*/  HGMMA.64x64x16.F32 R152, gdesc[UR56], R152, gsb0 ;  /* 0x00e00000389879f0 */ /* 0x000fe20008000898 */
[----:B------:R-:W-:Y:S01]  /*4e40*/  R2UR UR56, R12 ;  /* 0x000000000c3872ca */ /* 0x000fe200000e0000 */
[----:B------:R-:W-:Y:S01]  /*4e50*/  UIADD3 UR58, UR6, 0x6, URZ ;  /* 0x00000006063a7890 */ /* 0x000fe2000fffe03f */
[----:B------:R-:W-:Y:S01]  /*4e60*/  R2UR UR57, R13 ;  /* 0x000000000d3972ca */ /* 0x000fe200000e0000 */
[----:B------:R-:W-:Y:S01]  /*4e70*/  UMOV UR59, 0x40000040 ;  /* 0x40000040003b7882 */ /* 0x000fe20000000000 */
[----:B------:R-:W-:Y:S02]  /*4e80*/  WARPGROUP.DEPBAR.LE gsb0, 0x0 ;  /* 0x00008000000079c5 */ /* 0x000fe40000010000 */
[----:B------:R-:W-:-:S09]  /*4e90*/  WARPGROUP.ARRIVE ;  /* 0x00000000000079c5 */ /* 0x000fd20000000000 */
        /* <DEDUP_REMOVED lines=8> */
[----:B------:R-:W-:Y:S01]  /*4f20*/  UIADD3 UR58, UR6, 0x202, URZ ;  /* 0x00000202063a7890 */ /* 0x000fe2000fffe03f */
[----:B------:R-:W-:Y:S01]  /*4f30*/  UMOV UR59, 0x40000040 ;  /* 0x40000040003b7882 */ /* 0x000fe20000000000 */
[----:B------:R-:W-:Y:S01]  /*4f40*/  UMOV UR56, UR4 ;  /* 0x0000000400387c82 */ /* 0x000fe20008000000 */
[----:B------:R-:W-:Y:S01]  /*4f50*/  UMOV UR57, UR5 ;  /* 0x0000000500397c82 */ /* 0x000fe20008000000 */
[----:B------:R-:W-:Y:S02]  /*4f60*/  WARPGROUP.DEPBAR.LE gsb0, 0x0 ;  /* 0x00008000000079c5 */ /* 0x000fe40000010000 */
[----:B------:R-:W-:-:S06]  /*4f70*/  WARPGROUP.ARRIVE ;  /* 0x00000000000079c5 */ /* 0x000fcc0000000000 */
[----:B------:R-:W-:Y:S01]  /*4f80*/  HGMMA.64x64x16.F32 R152, gdesc[UR56], R152, gsb0 ;  /* 0x00e00000389879f0 */ /* 0x000fe20008000898 */
[----:B------:R-:W-:Y:S01]  /*4f90*/  R2UR UR56, R8 ;  /* 0x00000000083872ca */ /* 0x000fe200000e0000 */
[----:B------:R-:W-:Y:S01]  /*4fa0*/  UIADD3 UR58, UR6, 0x606, URZ ;  /* 0x00000606063a7890 */ /* 0x000fe2000fffe03f */
[----:B------:R-:W-:Y:S01]  /*4fb0*/  R2UR UR57, R9 ;  /* 0x00000000093972ca */ /* 0x000fe200000e0000 */
[----:B------:R-:W-:Y:S01]  /*4fc0*/  UMOV UR59, 0x40000040 ;  /* 0x40000040003b7882 */ /* 0x000fe20000000000 */
        /* <DEDUP_REMOVED lines=31> */
[----:B------:R-:W-:Y:S05]  /*51c0*/  @!P0 BRA `(.L_x_919) ;  /* 0x0000000000048947 */ /* 0x000fea0003800000 */
[----:B------:R-:W-:Y:S01]  /*51d0*/  BPT.TRAP 0x1 ;  /* 0x000000040000795c */ /* 0x000fe20000300000 */
.L_x_919:
[----:B------:R-:W-:Y:S01]  /*51e0*/  ULEA UR10, UR36, UR38, 0x3 ;  /* 0x00000026240a7291 */ /* 0x000fe2000f8e183f */
[----:B------:R-:W-:-:S04]  /*51f0*/  MOV R0, UR46 ;  /* 0x0000002e00007c02 */ /* 0x000fc80008000f00 */
[----:B------:R-:W-:-:S04]  /*5200*/  SHF.L.U32 R0, R0, 0x1f, RZ ;  /* 0x0000001f00007819 */ /* 0x000fc800000006ff */
[----:B------:R1:W2:Y:S01]  /*5210*/  SYNCS.PHASECHK.TRANS64.TRYWAIT P2, [UR10+0x30850], R0 ;  /* 0x03085000ff0075a7 */ /* 0x0002a2000804014a */
[----:B------:R-:W-:Y:S05]  /*5220*/  @!P0 BRA `(.L_x_920) ;  /* 0x0000000000048947 */ /* 0x000fea0003800000 */
[----:B------:R-:W-:Y:S01]  /*5230*/  BPT.TRAP 0x1 ;  /* 0x000000040000795c */ /* 0x000fe20000300000 */
.L_x_920:
[----:B--2---:R-:W-:Y:S05]  /*5240*/  @P2 BRA `(.L_x_921) ;  /* 0x0000000000082947 */ /* 0x004fea0003800000 */
[----:B------:R-:W2:Y:S02]  /*5250*/  SYNCS.PHASECHK.TRANS64.TRYWAIT P2, [UR10+0x30850], R0 ;  /* 0x03085000ff0075a7 */ /* 0x000ea4000804014a */
[----:B--2---:R-:W-:Y:S05]  /*5260*/  @!P2 BRA `(.L_x_922) ;  /* 0x000000c400a8a947 */ /* 0x004fea0003800000 */
.L_x_921:
[----:B------:R-:W-:Y:S01]  /*5270*/  UIADD3 UR6, UR38, 0x400, URZ ;  /* 0x0000040026067890 */ /* 0x000fe2000fffe03f */
[----:B------:R-:W-:Y:S01]  /*5280*/  WARPGROUP.ARRIVE ;  /* 0x00000000000079c5 */ /* 0x000fe20000000000 */
[----:B------:R-:W-:Y:S01]  /*5290*/  UMOV UR15, 0x40000040 ;  /* 0x40000040000f7882 */ /* 0x000fe20000000000 */
[----:B-12---:R-:W-:Y:S01]  /*52a0*/  IMAD.SHL.U32 R0, R23, 0x40, RZ ;  /* 0x0000004017007824 */ /* 0x006fe200078e00ff */
[----:B------:R-:W-:Y:S01]  /*52b0*/  USHF.R.U32.HI UR6, URZ, 0x4, UR6 ;  /* 0x000000043f067899 */ /* 0x000fe20008011606 */
[----:B------:R-:W-:Y:S01]  /*52c0*/  IMAD.U32 R2, RZ, RZ, UR39 ;  /* 0x00000027ff027e24 */ /* 0x000fe2000f8e00ff */
[----:B------:R-:W-:Y:S01]  /*52d0*/  PLOP3.LUT P2, PT, PT, PT, UP0, 0x40, 0x0 ;  /* 0x000000000000781c */ /* 0x000fe20003f4e808 */
[----:B------:R-:W-:Y:S01]  /*52e0*/  ULDC UR22, c[0x0][0x9dc] ;  /* 0x0002770000167ab9 */ /* 0x000fe20000000800 */
[----:B------:R-:W-:Y:S01]  /*52f0*/  ULOP3.LUT UR6, UR6, 0x3fff, URZ, 0xc0, !UPT ;  /* 0x00003fff06067892 */ /* 0x000fe2000f8ec03f */
[----:B------:R-:W-:Y:S01]  /*5300*/  @!P1 VIADD R2, R2, 0x30840 ;  /* 0x0003084002029836 */ /* 0x000fe20000000000 */
[----:B------:R-:W-:-:S02]  /*5310*/  ULDC UR11, c[0x0][0x9e0] ;  /* 0x00027800000b7ab9 */ /* 0x000fc40000000800 */
[----:B------:R-:W-:Y:S02]  /*5320*/  ULOP3.LUT UR6, UR6, 0x2000000, URZ, 0xfc, !UPT ;  /* 0x0200000006067892 */ /* 0x000fe4000f8efc3f */
[----:B------:R-:W-:Y:S02]  /*5330*/  @!P1 PRMT R2, RZ, 0x654, R2 ;  /* 0x00000654ff029816 */ /* 0x000fe40000000002 */
[----:B------:R-:W-:-:S07]  /*5340*/  ULEA UR6, UR36, UR6, 0xb ;  /* 0x0000000624067291 */ /* 0x000fce000f8e583f */
        /* <DEDUP_REMOVED lines=15> */
[----:B------:R-:W-:Y:S02]  /*5440*/  UMOV UR15, 0x40000040 ;  /* 0x40000040000f7882 */ /* 0x000fe40000000000 */
[----:B------:R-:W-:Y:S01]  /*5450*/  ULDC UR6, c[0x0][0x288] ;  /* 0x0000a20000067ab9 */ /* 0x000fe20000000800 */
[----:B------:R-:W-:Y:S02]  /*5460*/  WARPGROUP.DEPBAR.LE gsb0, 0x0 ;  /* 0x00008000000079c5 */ /* 0x000fe40000010000 */
[----:B------:R-:W-:-:S15]  /*5470*/  WARPGROUP.ARRIVE ;  /* 0x00000000000079c5 */ /* 0x000fde0000000000 */
[----:B------:R-:W-:-:S06]  /*5480*/  NOP ;  /* 0x0000000000007918 */ /* 0x000fcc0000000000 */
[----:B------:R-:W-:Y:S03]  /*5490*/  HGMMA.64x256x16.F32 R24, R184, gdesc[UR12].tnspB, R24, gsb0 ;  /* 0x43e0000cb8187df0 */ /* 0x000fe60008000818 */
[----:B------:R-:W-:Y:S02]  /*54a0*/  WARPGROUP.DEPBAR.LE gsb0, 0x0 ;  /* 0x00008000000079c5 */ /* 0x000fe40000010000 */
[----:B------:R-:W1:Y:S01]  /*54b0*/  LDC R185, c[0x0][0x2e0] ;  /* 0x0000b800ffb97b82 */ /* 0x000e620000000800 */
[----:B------:R-:W-:Y:S01]  /*54c0*/  IADD3 R184, -R0, 0x1, RZ ;  /* 0x0000000100b87810 */ /* 0x000fe20007ffe1ff */
[----:B------:R2:W-:Y:S04]  /*54d0*/  @!P1 SYNCS.ARRIVE.TRANS64.RED.A1T0 RZ, [R2+URZ], RZ ;  /* 0x000000ff02ff99a7 */ /* 0x0005e8000810043f */
[----:B-1----:R-:W-:-:S04]  /*54e0*/  IMAD R184, R185, UR45, R184 ;  /* 0x0000002db9b87c24 */ /* 0x002fc8000f8e02b8 */
[----:B------:R-:W-:Y:S01]  /*54f0*/  VIADD R185, R184, -UR6 ;  /* 0x80000006b8b97c36 */ /* 0x000fe20008000000 */
[----:B------:R-:W-:-:S03]  /*5500*/  ULOP3.LUT UR6, URZ, UR22, URZ, 0x33, !UPT ;  /* 0x000000163f067292 */ /* 0x000fc6000f8e333f */
[----:B------:R-:W-:-:S04]  /*5510*/  IMAD R185, R22, -0x2, R185 ;  /* 0xfffffffe16b97824 */ /* 0x000fc800078e02b9 */
[C---:B------:R-:W-:Y:S02]  /*5520*/  VIADD R188, R185.reuse, UR11 ;  /* 0x0000000bb9bc7c36 */ /* 0x040fe40008000000 */
[----:B------:R-:W-:Y:S02]  /*5530*/  VIADD R190, R185, UR6 ;  /* 0x00000006b9be7c36 */ /* 0x000fe40008000000 */
[C---:B------:R-:W-:Y:S02]  /*5540*/  IMAD.IADD R186, R6.reuse, 0x1, R188 ;  /* 0x0000000106ba7824 */ /* 0x040fe400078e02bc */
[----:B------:R-:W-:Y:S01]  /*5550*/  IMAD.IADD R187, R6, 0x1, R190 ;  /* 0x0000000106bb7824 */ /* 0x000fe200078e02be */
[----:B--2---:R-:W-:Y:S06]  /*5560*/  @P2 BRA `(.L_x_923) ;  /* 0x00000000005c2947 */ /* 0x004fec0003800000 */
[----:B------:R-:W-:Y:S01]  /*5570*/  ISETP.GT.AND P2, PT, R214, -0x1, PT ;  /* 0xffffffffd600780c */ /* 0x000fe20003f44270 */
[----:B------:R-:W-:-:S12]  /*5580*/  BSSY B0, `(.L_x_924) ;  /* 0x0000011000007945 */ /* 0x000fd80003800000 */
[----:B------:R-:W-:Y:S05]  /*5590*/  @P2 BRA `(.L_x_925) ;  /* 0x0000000000202947 */ /* 0x000fea0003800000 */
[----:B------:R-:W-:Y:S02]  /*55a0*/  MOV R2, UR47 ;  /* 0x0000002f00027c02 */ /* 0x000fe40008000f00 */
[----:B------:R-:W-:Y:S02]  /*55b0*/  LOP3.LUT R189, RZ, R214, RZ, 0x33, !PT ;  /* 0x000000d6ffbd7212 */ /* 0x000fe400078e33ff */
[----:B------:R-:W-:-:S13]  /*55c0*/  ISETP.NE.AND P2, PT, R2, 0x1, PT ;  /* 0x000000010200780c */ /* 0x000fda0003f45270 */
[----:B------:R-:W1:Y:S02]  /*55d0*/  @P2 LDC.64 R184, c[0x0][0x9e8] ;  /* 0x00027a00ffb82b82 */ /* 0x000e640000000a00 */
[----:B-1----:R-:W-:-:S05]  /*55e0*/  @P2 IMAD.HI.U32 R184, R189, R184, RZ ;  /* 0x000000b8bdb82227 */ /* 0x002fca00078e00ff */
[----:B------:R-:W-:-:S04]  /*55f0*/  @P2 SHF.R.U32.HI R189, RZ, R185, R184 ;  /* 0x000000b9ffbd2219 */ /* 0x000fc800000116b8 */
[----:B------:R-:W-:Y:S01]  /*5600*/  LOP3.LUT R189, RZ, R189, RZ, 0x33, !PT ;  /* 0x000000bdffbd7212 */ /* 0x000fe200078e33ff */
[----:B------:R-:W-:Y:S06]  /*5610*/  BRA `(.L_x_926) ;  /* 0x00000000001c7947 */ /* 0x000fec0003800000 */
.L_x_925:
[----:B------:R-:W-:-:S05]  /*5620*/  IMAD.U32 R2, RZ, RZ, UR47 ;  /* 0x0000002fff027e24 */ /* 0x000fca000f8e00ff */
[----:B------:R-:W-:-:S13]  /*5630*/  ISETP.NE.AND P2, PT, R2, 0x1, PT ;  /* 0x000000010200780c */ /* 0x000fda0003f45270 */
[----:B------:R-:W1:Y:S01]  /*5640*/  @P2 LDC.64 R184, c[0x0][0x9e8] ;  /* 0x00027a00ffb82b82 */ /* 0x000e620000000a00 */
[----:B------:R-:W-:-:S04]  /*5650*/  @P2 IMAD.IADD R189, R6, 0x1, R21 ;  /* 0x0000000106bd2824 */ /* 0x000fc800078e0215 */
[----:B-1----:R-:W-:-:S04]  /*5660*/  @P2 IMAD.HI.U32 R184, R189, R184, RZ ;  /* 0x000000b8bdb82227 */ /* 0x002fc800078e00ff */
[----:B------:R-:W-:Y:S01]  /*5670*/  IMAD.MOV.U32 R189, RZ, RZ, R214 ;  /* 0x000000ffffbd7224 */ /* 0x000fe200078e00d6 */
[----:B------:R-:W-:-:S07]  /*5680*/  @P2 SHF.R.U32.HI R189, RZ, R185, R184 ;  /* 0x000000b9ffbd2219 */ /* 0x000fce00000116b8 */
.L_x_926:
[----:B------:R-:W-:Y:S05]  /*5690*/  BSYNC B0 ;  /* 0x0000000000007941 */ /* 0x000fea0003800000 */
.L_x_924:
[----:B------:R-:W-:-:S04]  /*56a0*/  IMAD R185, R189, R2, -R0 ;  /* 0x00000002bdb97224 */ /* 0x000fc800078e0a00 */
[----:B------:R-:W-:-:S05]  /*56b0*/  IMAD R185, R22, -0x2, R185 ;  /* 0xfffffffe16b97824 */ /* 0x000fca00078e02b9 */
[----:B------:R-:W-:Y:S02]  /*56c0*/  VIADDMNMX R186, R185, R2, R186, PT ;  /* 0x00000002b9ba7246 */ /* 0x000fe400038001ba */
[----:B------:R-:W-:-:S07]  /*56d0*/  VIMNMX R187, R187, R185, !PT ;  /* 0x000000b9bbbb7248 */ /* 0x000fce0007fe0100 */
.L_x_923:
[----:B------:R-:W-:Y:S01]  /*56e0*/  ISETP.GT.AND P2, PT, R23, -0x1, PT ;  /* 0xffffffff1700780c */ /* 0x000fe20003f44270 */
[----:B------:R-:W-:-:S03]  /*56f0*/  IMAD.IADD R184, R5, 0x1, R188 ;  /* 0x0000000105b87824 */ /* 0x000fc600078e02bc */
[C---:B------:R-:W-:Y:S02]  /*5700*/  ISETP.GT.AND P5, PT, R187.reuse, RZ, P2 ;  /* 0x000000ffbb00720c */ /* 0x040fe400017a4270 */
[C---:B------:R-:W-:Y:S02]  /*5710*/  ISETP.GT.AND P4, PT, R187.reuse, 0x1, P2 ;  /* 0x00000001bb00780c */ /* 0x040fe40001784270 */
[----:B------:R-:W-:Y:S02]  /*5720*/  ISETP.LT.OR P5, PT, R186, 0x1, P5 ;  /* 0x00000001ba00780c */ /* 0x000fe40002fa1670 */
[C---:B------:R-:W-:Y:S02]  /*5730*/  ISETP.GT.AND P6, PT, R187.reuse, 0x8, P2 ;  /* 0x00000008bb00780c */ /* 0x040fe400017c4270 */
[----:B------:R-:W-:Y:S02]  /*5740*/  FSEL R185, R152, -INF , !P5 ;  /* 0xff80000098b97808 */ /* 0x000fe40006800000 */
[----:B------:R-:W-:-:S02]  /*5750*/  ISETP.GT.AND P5, PT, R187, 0x10, P2 ;  /* 0x00000010bb00780c */ /* 0x000fc400017a4270 */
[C---:B------:R-:W-:Y:S02]  /*5760*/  ISETP.GT.AND P3, PT, R187.reuse, 0x9, P2 ;  /* 0x00000009bb00780c */ /* 0x040fe40001764270 */
[C---:B------:R-:W-:Y:S02]  /*5770*/  ISETP.LT.OR P5, PT, R186.reuse, 0x11, P5 ;  /* 0x00000011ba00780c */ /* 0x040fe40002fa1670 */
[----:B------:R-:W-:Y:S02]  /*5780*/  ISETP.LT.OR P4, PT, R186, 0x2, P4 ;  /* 0x00000002ba00780c */ /* 0x000fe40002781670 */
[----:B------:R-:W-:Y:S02]  /*5790*/  FSEL R160, R160, -INF , !P5 ;  /* 0xff800000a0a07808 */ /* 0x000fe40006800000 */
[----:B------:R-:W-:Y:S02]  /*57a0*/  ISETP.GT.AND P5, PT, R187, 0x20, P2 ;  /* 0x00000020bb00780c */ /* 0x000fe400017a4270 */
[----:B------:R-:W-:-:S02]  /*57b0*/  ISETP.LT.OR P6, PT, R186, 0x9, P6 ;  /* 0x00000009ba00780c */ /* 0x000fc400037c1670 */
[C---:B------:R-:W-:Y:S02]  /*57c0*/  ISETP.LT.OR P3, PT, R186.reuse, 0xa, P3 ;  /* 0x0000000aba00780c */ /* 0x040fe40001f61670 */
[----:B------:R-:W-:Y:S02]  /*57d0*/  ISETP.LT.OR P5, PT, R186, 0x21, P5 ;  /* 0x00000021ba00780c */ /* 0x000fe40002fa1670 */
[----:B------:R-:W-:Y:S02]  /*57e0*/  FSEL R2, R153, -INF , !P4 ;  /* 0xff80000099027808 */ /* 0x000fe40006000000 */
[----:B------:R-:W-:Y:S02]  /*57f0*/  FSEL R156, R156, -INF , !P6 ;  /* 0xff8000009c9c7808 */ /* 0x000fe40007000000 */
[----:B------:R-:W-:Y:S02]  /*5800*/  FSEL R157, R157, -INF , !P3 ;  /* 0xff8000009d9d7808 */ /* 0x000fe40005800000 */
[----:B------:R-:W-:-:S02]  /*5810*/  ISETP.GT.AND P4, PT, R187, 0x11, P2 ;  /* 0x00000011bb00780c */ /* 0x000fc40001784270 */
[C---:B------:R-:W-:Y:S02]  /*5820*/  ISETP.GT.AND P6, PT, R187.reuse, 0x18, P2 ;  /* 0x00000018bb00780c */ /* 0x040fe400017c4270 */
[C---:B------:R-:W-:Y:S02]  /*5830*/  ISETP.GT.AND P3, PT, R187.reuse, 0x19, P2 ;  /* 0x00000019bb00780c */ /* 0x040fe40001764270 */
[----:B------:R-:W-:Y:S02]  /*5840*/  FSEL R168, R168, -INF , !P5 ;  /* 0xff800000a8a87808 */ /* 0x000fe40006800000 */
[----:B------:R-:W-:Y:S02]  /*5850*/  ISETP.GT.AND P5, PT, R187, 0x30, P2 ;  /* 0x00000030bb00780c */ /* 0x000fe400017a4270 */
[C---:B------:R-:W-:Y:S02]  /*5860*/  ISETP.LT.OR P4, PT, R186.reuse, 0x12, P4 ;  /* 0x00000012ba00780c */ /* 0x040fe40002781670 */
        /* <DEDUP_REMOVED lines=8> */
[----:B------:R-:W-:Y:S02]  /*58f0*/  ISETP.GT.AND P3, PT, R187, 0x29, P2 ;  /* 0x00000029bb00780c */ /* 0x000fe40001764270 */
[----:B------:R-:W-:Y:S02]  /*5900*/  FSEL R176, R176, -INF , !P5 ;  /* 0xff800000b0b07808 */ /* 0x000fe40006800000 */
[----:B------:R-:W-:Y:S02]  /*5910*/  PLOP3.LUT P5, PT, PT, PT, UP0, 0x40, 0x0 ;  /* 0x000000000000781c */ /* 0x000fe40003fae808 */
[C---:B------:R-:W-:Y:S02]  /*5920*/  ISETP.LT.OR P4, PT, R186.reuse, 0x22, P4 ;  /* 0x00000022ba00780c */ /* 0x040fe40002781670 */
[----:B------:R-:W-:-:S02]  /*5930*/  ISETP.LT.OR P6, PT, R186, 0x29, P6 ;  /* 0x00000029ba00780c */ /* 0x000fc400037c1670 */
[----:B------:R-:W-:Y:S02]  /*5940*/  ISETP.LT.OR P3, PT, R186, 0x2a, P3 ;  /* 0x0000002aba00780c */ /* 0x000fe40001f61670 */
[----:B------:R-:W-:Y:S02]  /*5950*/  FSEL R169, R169, -INF , !P4 ;  /* 0xff800000a9a97808 */ /* 0x000fe40006000000 */
[----:B------:R-:W-:Y:S02]  /*5960*/  FSEL R172, R172, -INF , !P6 ;  /* 0xff800000acac7808 */ /* 0x000fe40007000000 */
[----:B------:R-:W-:Y:S02]  /*5970*/  FSEL R173, R173, -INF , !P3 ;  /* 0xff800000adad7808 */ /* 0x000fe40005800000 */
[C---:B------:R-:W-:Y:S02]  /*5980*/  ISETP.GT.AND P4, PT, R187.reuse, 0x31, P2 ;  /* 0x00000031bb00780c */ /* 0x040fe40001784270 */
[----:B------:R-:W-:-:S02]  /*5990*/  ISETP.GT.AND P6, PT, R187, 0x38, P2 ;  /* 0x00000038bb00780c */ /* 0x000fc400017c4270 */
[----:B------:R-:W-:Y:S02]  /*59a0*/  ISETP.GT.AND P3, PT, R187, 0x39, P2 ;  /* 0x00000039bb00780c */ /* 0x000fe40001764270 */
[C---:B------:R-:W-:Y:S02]  /*59b0*/  ISETP.LT.OR P4, PT, R186.reuse, 0x32, P4 ;  /* 0x00000032ba00780c */ /* 0x040fe40002781670 */
[C---:B------:R-:W-:Y:S02]  /*59c0*/  ISETP.LT.OR P6, PT, R186.reuse, 0x39, P6 ;  /* 0x00000039ba00780c */ /* 0x040fe400037c1670 */
[----:B------:R-:W-:Y:S01]  /*59d0*/  ISETP.LT.OR P3, PT, R186, 0x3a, P3 ;  /* 0x0000003aba00780c */ /* 0x000fe20001f61670 */
[----:B------:R-:W-:Y:S01]  /*59e0*/  IMAD.IADD R186, R5, 0x1, R190 ;  /* 0x0000000105ba7824 */ /* 0x000fe200078e02be */
[----:B------:R-:W-:Y:S02]  /*59f0*/  FSEL R177, R177, -INF , !P4 ;  /* 0xff800000b1b17808 */ /* 0x000fe40006000000 */
[----:B------:R-:W-:-:S02]  /*5a00*/  FSEL R180, R180, -INF , !P6 ;  /* 0xff800000b4b47808 */ /* 0x000fc40007000000 */
[----:B------:R-:W-:Y:S01]  /*5a10*/  FSEL R181, R181, -INF , !P3 ;  /* 0xff800000b5b57808 */ /* 0x000fe20005800000 */
[----:B------:R-:W-:Y:S06]  /*5a20*/  @P5 BRA `(.L_x_927) ;  /* 0x0000000000585947 */ /* 0x000fec0003800000 */
[----:B------:R-:W-:Y:S01]  /*5a30*/  IMAD.IADD R187, R5, 0x1, R21 ;  /* 0x0000000105bb7824 */ /* 0x000fe200078e0215 */
[----:B------:R-:W-:Y:S04]  /*5a40*/  BSSY B0, `(.L_x_928) ;  /* 0x0000010000007945 */ /* 0x000fe80003800000 */
[----:B------:R-:W-:-:S13]  /*5a50*/  ISETP.GT.AND P3, PT, R187, -0x1, PT ;  /* 0xffffffffbb00780c */ /* 0x000fda0003f64270 */
[----:B------:R-:W-:Y:S05]  /*5a60*/  @P3 BRA `(.L_x_929) ;  /* 0x0000000000203947 */ /* 0x000fea0003800000 */
[----:B------:R-:W-:Y:S01]  /*5a70*/  IMAD.U32 R188, RZ, RZ, UR47 ;  /* 0x0000002fffbc7e24 */ /* 0x000fe2000f8e00ff */
[----:B------:R-:W-:-:S04]  /*5a80*/  LOP3.LUT R187, RZ, R187, RZ, 0x33, !PT ;  /* 0x000000bbffbb7212 */ /* 0x000fc800078e33ff */
[----:B------:R-:W-:-:S13]  /*5a90*/  ISETP.NE.AND P3, PT, R188, 0x1, PT ;  /* 0x00000001bc00780c */ /* 0x000fda0003f65270 */
[----:B------:R-:W1:Y:S02]  /*5aa0*/  @P3 LDC.64 R152, c[0x0][0x9e8] ;  /* 0x00027a00ff983b82 */ /* 0x000e640000000a00 */
[----:B-1----:R-:W-:-:S05]  /*5ab0*/  @P3 IMAD.HI.U32 R152, R187, R152, RZ ;  /* 0x00000098bb983227 */ /* 0x002fca00078e00ff */
[----:B------:R-:W-:-:S04]  /*5ac0*/  @P3 SHF.R.U32.HI R187, RZ, R153, R152 ;  /* 0x00000099ffbb3219 */ /* 0x000fc80000011698 */
[----:B------:R-:W-:Y:S01]  /*5ad0*/  LOP3.LUT R187, RZ, R187, RZ, 0x33, !PT ;  /* 0x000000bbffbb7212 */ /* 0x000fe200078e33ff */
[----:B------:R-:W-:Y:S06]  /*5ae0*/  BRA `(.L_x_930) ;  /* 0x0000000000147947 */ /* 0x000fec0003800000 */
.L_x_929:
[----:B------:R-:W-:-:S05]  /*5af0*/  IMAD.U32 R188, RZ, RZ, UR47 ;  /* 0x0000002fffbc7e24 */ /* 0x000fca000f8e00ff */
[----:B------:R-:W-:-:S13]  /*5b00*/  ISETP.NE.AND P3, PT, R188, 0x1, PT ;  /* 0x00000001bc00780c */ /* 0x000fda0003f65270 */
[----:B------:R-:W1:Y:S02]  /*5b10*/  @P3 LDC.64 R152, c[0x0][0x9e8] ;  /* 0x00027a00ff983b82 */ /* 0x000e640000000a00 */
[----:B-1----:R-:W-:-:S05]  /*5b20*/  @P3 IMAD.HI.U32 R152, R187, R152, RZ ;  /* 0x00000098bb983227 */ /* 0x002fca00078e00ff */
[----:B------:R-:W-:-:S07]  /*5b30*/  @P3 SHF.R.U32.HI R187, RZ, R153, R152 ;  /* 0x00000099ffbb3219 */ /* 0x000fce0000011698 */
.L_x_930:
[----:B------:R-:W-:Y:S05]  /*5b40*/  BSYNC B0 ;  /* 0x0000000000007941 */ /* 0x000fea0003800000 */
.L_x_928:
[----:B------:R-:W-:-:S04]  /*5b50*/  IMAD R187, R187, R188, -R0 ;  /* 0x000000bcbbbb7224 */ /* 0x000fc800078e0a00 */
[----:B------:R-:W-:-:S05]  /*5b60*/  IMAD R187, R22, -0x2, R187 ;  /* 0xfffffffe16bb7824 */ /* 0x000fca00078e02bb */
[----:B------:R-:W-:Y:S02]  /*5b70*/  VIADDMNMX R184, R187, R188, R184, PT ;  /* 0x000000bcbbb87246 */ /* 0x000fe400038001b8 */
[----:B------:R-:W-:-:S07]  /*5b80*/  VIMNMX R186, R186, R187, !PT ;  /* 0x000000bbbaba7248 */ /* 0x000fce0007fe0100 */
.L_x_927:
[----:B------:R-:W-:Y:S01]  /*5b90*/  FMNMX.FTZ R153, R185, R4, !PT ;  /* 0x00000004b9997209 */ /* 0x000fe20007810000 */
[----:B------:R-:W-:Y:S01]  /*5ba0*/  ULDC UR6, c[0x0][0x988] ;  /* 0x0002620000067ab9 */ /* 0x000fe20000000800 */
[----:B------:R-:W-:Y:S01]  /*5bb0*/  ISETP.GT.AND P4, PT, R186, RZ, P2 ;  /* 0x000000ffba00720c */ /* 0x000fe20001784270 */
[----:B------:R-:W-:Y:S01]  /*5bc0*/  UMOV UR46, UR40 ;  /* 0x00000028002e7c82 */ /* 0x000fe20008000000 */
[----:B------:R-:W-:Y:S01]  /*5bd0*/  FMNMX.FTZ R153, R2, R153, !PT ;  /* 0x0000009902997209 */ /* 0x000fe20007810000 */
[----:B------:R-:W-:Y:S01]  /*5be0*/  UMOV UR36, UR7 ;  /* 0x0000000700247c82 */ /* 0x000fe20008000000 */
[----:B------:R-:W-:Y:S02]  /*5bf0*/  ISETP.GT.AND P3, PT, R186, 0x1, P2 ;  /* 0x00000001ba00780c */ /* 0x000fe40001764270 */
[----:B------:R-:W-:Y:S02]  /*5c00*/  FMNMX.FTZ R0, R156, R153, !PT ;  /* 0x000000999c007209 */ /* 0x000fe40007810000 */
[----:B------:R-:W-:-:S02]  /*5c10*/  ISETP.LT.OR P4, PT, R184, 0x1, P4 ;  /* 0x00000001b800780c */ /* 0x000fc40002781670 */
[----:B------:R-:W-:Y:S02]  /*5c20*/  FMNMX.FTZ R153, R157, R0, !PT ;  /* 0x000000009d997209 */ /* 0x000fe40007810000 */
[----:B------:R-:W-:Y:S02]  /*5c30*/  ISETP.GT.AND P5, PT, R186, 0x8, P2 ;  /* 0x00000008ba00780c */ /* 0x000fe400017a4270 */
[----:B------:R-:W-:Y:S02]  /*5c40*/  FMNMX.FTZ R0, R160, R153, !PT ;  /* 0x00000099a0007209 */ /* 0x000fe40007810000 */
[----:B------:R-:W-:Y:S02]  /*5c50*/  ISETP.LT.OR P3, PT, R184, 0x2, P3 ;  /* 0x00000002b800780c */ /* 0x000fe40001f61670 */
[----:B------:R-:W-:Y:S02]  /*5c60*/  FMNMX.FTZ R153, R161, R0, !PT ;  /* 0x00000000a1997209 */ /* 0x000fe40007810000 */
[----:B------:R-:W-:-:S02]  /*5c70*/  FSEL R154, R154, -INF , !P4 ;  /* 0xff8000009a9a7808 */ /* 0x000fc40006000000 */
        /* <DEDUP_REMOVED lines=15> */
[----:B------:R-:W-:Y:S02]  /*5d70*/  FSEL R159, R159, -INF , !P6 ;  /* 0xff8000009f9f7808 */ /* 0x000fe40007000000 */
[----:B------:R-:W-:Y:S02]  /*5d80*/  FMNMX.FTZ R0, R180, R153, !PT ;  /* 0x00000099b4007209 */ /* 0x000fe40007810000 */
[----:B------:R-:W-:-:S02]  /*5d90*/  ISETP.LT.OR P3, PT, R184, 0x11, P3 ;  /* 0x00000011b800780c */ /* 0x000fc40001f61670 */
[----:B------:R-:W-:Y:S02]  /*5da0*/  FMNMX.FTZ R0, R181, R0, !PT ;  /* 0x00000000b5007209 */ /* 0x000fe40007810000 */
[C---:B------:R-:W-:Y:S02]  /*5db0*/  ISETP.GT.AND P4, PT, R186.reuse, 0x19, P2 ;  /* 0x00000019ba00780c */ /* 0x040fe40001784270 */
[----:B------:R-:W-:Y:S01]  /*5dc0*/  ISETP.GT.AND P6, PT, R186, 0x18, P2 ;  /* 0x00000018ba00780c */ /* 0x000fe200017c4270 */
[----:B------:R-:W1:Y:S01]  /*5dd0*/  SHFL.BFLY PT, R153, R0, 0x2, 0x1f ;  /* 0x0c401f0000997f89 */ /* 0x000e6200000e0000 */
[----:B------:R-:W-:Y:S02]  /*5de0*/  ISETP.LT.OR P5, PT, R184, 0x12, P5 ;  /* 0x00000012b800780c */ /* 0x000fe40002fa1670 */
[----:B------:R-:W-:Y:S02]  /*5df0*/  FSEL R162, R162, -INF , !P3 ;  /* 0xff800000a2a27808 */ /* 0x000fe40005800000 */
[----:B------:R-:W-:-:S02]  /*5e00*/  ISETP.LT.OR P4, PT, R184, 0x1a, P4 ;  /* 0x0000001ab800780c */ /* 0x000fc40002781670 */
[----:B------:R-:W-:Y:S02]  /*5e10*/  ISETP.LT.OR P6, PT, R184, 0x19, P6 ;  /* 0x00000019b800780c */ /* 0x000fe400037c1670 */
[----:B------:R-:W-:Y:S02]  /*5e20*/  FSEL R163, R163, -INF , !P5 ;  /* 0xff800000a3a37808 */ /* 0x000fe40006800000 */
[----:B------:R-:W-:Y:S02]  /*5e30*/  FSEL R167, R167, -INF , !P4 ;  /* 0xff800000a7a77808 */ /* 0x000fe40006000000 */
[----:B------:R-:W-:Y:S02]  /*5e40*/  ISETP.GT.AND P3, PT, R186, 0x20, P2 ;  /* 0x00000020ba00780c */ /* 0x000fe40001764270 */
[----:B------:R-:W-:Y:S02]  /*5e50*/  FSEL R166, R166, -INF , !P6 ;  /* 0xff800000a6a67808 */ /* 0x000fe40007000000 */
[----:B------:R-:W-:-:S02]  /*5e60*/  ISETP.GT.AND P5, PT, R186, 0x21, P2 ;  /* 0x00000021ba00780c */ /* 0x000fc400017a4270 */
[----:B------:R-:W-:Y:S02]  /*5e70*/  ISETP.LT.OR P3, PT, R184, 0x21, P3 ;  /* 0x00000021b800780c */ /* 0x000fe40001f61670 */
[----:B------:R-:W-:Y:S02]  /*5e80*/  ISETP.GT.AND P6, PT, R186, 0x28, P2 ;  /* 0x00000028ba00780c */ /* 0x000fe400017c4270 */
[----:B------:R-:W-:Y:S02]  /*5e90*/  ISETP.LT.OR P5, PT, R184, 0x22, P5 ;  /* 0x00000022b800780c */ /* 0x000fe40002fa1670 */
[----:B-1----:R-:W-:Y:S02]  /*5ea0*/  FMNMX.FTZ R153, R0, R153, !PT ;  /* 0x0000009900997209 */ /* 0x002fe40007810000 */
[----:B------:R-:W-:Y:S02]  /*5eb0*/  FMNMX.FTZ R0, R154, R3, !PT ;  /* 0x000000039a007209 */ /* 0x000fe40007810000 */
[----:B------:R-:W-:Y:S01]  /*5ec0*/  FSEL R170, R170, -INF , !P3 ;  /* 0xff800000aaaa7808 */ /* 0x000fe20005800000 */
[----:B------:R-:W1:Y:S01]  /*5ed0*/  SHFL.BFLY PT, R152, R153, 0x1, 0x1f ;  /* 0x0c201f0099987f89 */ /* 0x000e6200000e0000 */
[----:B------:R-:W-:-:S02]  /*5ee0*/  ISETP.GT.AND P3, PT, R186, 0x29, P2 ;  /* 0x00000029ba00780c */ /* 0x000fc40001764270 */
[----:B------:R-:W-:Y:S02]  /*5ef0*/  FSEL R171, R171, -INF , !P5 ;  /* 0xff800000abab7808 */ /* 0x000fe40006800000 */
[----:B------:R-:W-:Y:S02]  /*5f00*/  ISETP.LT.OR P6, PT, R184, 0x29, P6 ;  /* 0x00000029b800780c */ /* 0x000fe400037c1670 */
[----:B------:R-:W-:Y:S02]  /*5f10*/  ISETP.GT.AND P5, PT, R186, 0x30, P2 ;  /* 0x00000030ba00780c */ /* 0x000fe400017a4270 */
[----:B------:R-:W-:Y:S02]  /*5f20*/  ISETP.LT.OR P3, PT, R184, 0x2a, P3 ;  /* 0x0000002ab800780c */ /* 0x000fe40001f61670 */
[----:B------:R-:W-:Y:S02]  /*5f30*/  FSEL R174, R174, -INF , !P6 ;  /* 0xff800000aeae7808 */ /* 0x000fe40007000000 */
[----:B------:R-:W-:-:S02]  /*5f40*/  ISETP.GT.AND P6, PT, R186, 0x31, P2 ;  /* 0x00000031ba00780c */ /* 0x000fc400017c4270 */
[----:B------:R-:W-:Y:S02]  /*5f50*/  FSEL R175, R175, -INF , !P3 ;  /* 0xff800000afaf7808 */ /* 0x000fe40005800000 */
[----:B------:R-:W-:Y:S02]  /*5f60*/  ISETP.LT.OR P5, PT, R184, 0x31, P5 ;  /* 0x00000031b800780c */ /* 0x000fe40002fa1670 */
[----:B------:R-:W-:Y:S02]  /*5f70*/  ISETP.GT.AND P3, PT, R186, 0x38, P2 ;  /* 0x00000038ba00780c */ /* 0x000fe40001764270 */
[----:B------:R-:W-:Y:S02]  /*5f80*/  ISETP.LT.OR P6, PT, R184, 0x32, P6 ;  /* 0x00000032b800780c */ /* 0x000fe400037c1670 */
[----:B------:R-:W-:Y:S02]  /*5f90*/  FSEL R178, R178, -INF , !P5 ;  /* 0xff800000b2b27808 */ /* 0x000fe40006800000 */
[----:B-1----:R-:W-:-:S02]  /*5fa0*/  FMNMX.FTZ R152, R153, R152, !PT ;  /* 0x0000009899987209 */ /* 0x002fc40007810000 */
[----:B------:R-:W-:Y:S02]  /*5fb0*/  FMNMX.FTZ R153, R155, R0, !PT ;  /* 0x000000009b997209 */ /* 0x000fe40007810000 */
[C---:B------:R-:W-:Y:S01]  /*5fc0*/  FSETP.NEU.FTZ.AND P4, PT, R152.reuse, -INF , PT ;  /* 0xff8000009800780b */ /* 0x040fe20003f9d000 */
[----:B------:R-:W-:Y:S01]  /*5fd0*/  FMUL.FTZ R187, R152, UR6 ;  /* 0x0000000698bb7c20 */ /* 0x000fe20008410000 */
[----:B------:R-:W-:Y:S02]  /*5fe0*/  FMNMX.FTZ R0, R158, R153, !PT ;  /* 0x000000999e007209 */ /* 0x000fe40007810000 */
[----:B------:R-:W-:Y:S02]  /*5ff0*/  ISETP.GT.AND P2, PT, R186, 0x39, P2 ;  /* 0x00000039ba00780c */ /* 0x000fe40001744270 */
[----:B------:R-:W-:Y:S02]  /*6000*/  FMNMX.FTZ R153, R159, R0, !PT ;  /* 0x000000009f997209 */ /* 0x000fe40007810000 */
[----:B------:R-:W-:-:S02]  /*6010*/  ISETP.LT.OR P3, PT, R184, 0x39, P3 ;  /* 0x00000039b800780c */ /* 0x000fc40001f61670 */
[----:B------:R-:W-:Y:S02]  /*6020*/  FMNMX.FTZ R0, R162, R153, !PT ;  /* 0x00000099a2007209 */ /* 0x000fe40007810000 */
[----:B------:R-:W-:Y:S02]  /*6030*/  FSEL R179, R179, -INF , !P6 ;  /* 0xff800000b3b37808 */ /* 0x000fe40007000000 */
[----:B------:R-:W-:Y:S02]  /*6040*/  FMNMX.FTZ R153, R163, R0, !PT ;  /* 0x00000000a3997209 */ /* 0x000fe40007810000 */
[----:B------:R-:W-:Y:S02]  /*6050*/  FSEL R0, R187, RZ, P4 ;  /* 0x000000ffbb007208 */ /* 0x000fe40002000000 */
[----:B------:R-:W-:Y:S02]  /*6060*/  FMNMX.FTZ R188, R166, R153, !PT ;  /* 0x00000099a6bc7209 */ /* 0x000fe40007810000 */
[----:B------:R-:W-:Y:S01]  /*6070*/  ISETP.LT.OR P2, PT, R184, 0x3a, P2 ;  /* 0x0000003ab800780c */ /* 0x000fe20001741670 */
[--C-:B------:R-:W-:Y:S01]  /*6080*/  FFMA.FTZ R153, R185, UR6, -R0.reuse ;  /* 0x00000006b9997c23 */ /* 0x100fe20008010800 */
[----:B------:R-:W-:Y:S01]  /*6090*/  FMNMX.FTZ R185, R167, R188, !PT ;  /* 0x000000bca7b97209 */ /* 0x000fe20007810000 */
[--C-:B------:R-:W-:Y:S01]  /*60a0*/  FFMA.FTZ R196, R2, UR6, -R0.reuse ;  /* 0x0000000602c47c23 */ /* 0x100fe20008010800 */
[----:B------:R-:W-:Y:S01]  /*60b0*/  FSEL R182, R182, -INF , !P3 ;  /* 0xff800000b6b67808 */ /* 0x000fe20005800000 */
[--C-:B------:R-:W-:Y:S01]  /*60c0*/  FFMA.FTZ R198, R156, UR6, -R0.reuse ;  /* 0x000000069cc67c23 */ /* 0x100fe20008010800 */
[----:B------:R-:W-:Y:S01]  /*60d0*/  FMNMX.FTZ R188, R170, R185, !PT ;  /* 0x000000b9aabc7209 */ /* 0x000fe20007810000 */
[--C-:B------:R-:W-:Y:S01]  /*60e0*/  FFMA.FTZ R192, R160, UR6, -R0.reuse ;  /* 0x00000006a0c07c23 */ /* 0x100fe20008010800 */
[----:B------:R-:W-:Y:S01]  /*60f0*/  FSEL R183, R183, -INF , !P2 ;  /* 0xff800000b7b77808 */ /* 0x000fe20005000000 */
[--C-:B------:R-:W-:Y:S01]  /*6100*/  FFMA.FTZ R157, R157, UR6, -R0.reuse ;  /* 0x000000069d9d7c23 */ /* 0x100fe20008010800 */
[----:B------:R-:W-:Y:S01]  /*6110*/  FMNMX.FTZ R185, R171, R188, !PT ;  /* 0x000000bcabb97209 */ /* 0x000fe20007810000 */
[--C-:B------:R-:W-:Y:S01]  /*6120*/  FFMA.FTZ R161, R161, UR6, -R0.reuse ;  /* 0x00000006a1a17c23 */ /* 0x100fe20008010800 */
[----:B------:R-:W-:Y:S01]  /*6130*/  FSEL R187, R152, RZ, P4 ;  /* 0x000000ff98bb7208 */ /* 0x000fe20002000000 */
[--C-:B------:R-:W-:Y:S01]  /*6140*/  FFMA.FTZ R194, R164, UR6, -R0.reuse ;  /* 0x00000006a4c27c23 */ /* 0x100fe20008010800 */
[----:B------:R-:W-:Y:S01]  /*6150*/  FMNMX.FTZ R2, R174, R185, !PT ;  /* 0x000000b9ae027209 */ /* 0x000fe20007810000 */
[--C-:B------:R-:W-:Y:S01]  /*6160*/  FFMA.FTZ R165, R165, UR6, -R0.reuse ;  /* 0x00000006a5a57c23 */ /* 0x100fe20008010800 */
[----:B------:R-:W-:Y:S01]  /*6170*/  FFMA.FTZ R188, R168, UR6, -R0 ;  /* 0x00000006a8bc7c23 */ /* 0x000fe20008010800 */
[----:B------:R-:W-:Y:S01]  /*6180*/  FADD.FTZ R187, -R187, R4 ;  /* 0x00000004bbbb7221 */ /* 0x000fe20000010100 */
[----:B------:R-:W-:Y:S01]  /*6190*/  FMNMX.FTZ R185, R175, R2, !PT ;  /* 0x00000002afb97209 */ /* 0x000fe20007810000 */
[--C-:B------:R-:W-:Y:S01]  /*61a0*/  FFMA.FTZ R169, R169, UR6, -R0.reuse ;  /* 0x00000006a9a97c23 */ /* 0x100fe20008010800 */
[--C-:B------:R-:W-:Y:S01]  /*61b0*/  FFMA.FTZ R190, R172, UR6, -R0.reuse ;  /* 0x00000006acbe7c23 */ /* 0x100fe20008010800 */
[----:B------:R-:W-:Y:S01]  /*61c0*/  FMUL.FTZ R187, R187, UR6 ;  /* 0x00000006bbbb7c20 */ /* 0x000fe20008410000 */
[----:B------:R-:W-:Y:S01]  /*61d0*/  FMNMX.FTZ R2, R178, R185, !PT ;  /* 0x000000b9b2027209 */ /* 0x000fe20007810000 */
[--C-:B------:R-:W-:Y:S01]  /*61e0*/  FFMA.FTZ R173, R173, UR6, -R0.reuse ;  /* 0x00000006adad7c23 */ /* 0x100fe20008010800 */
[--C-:B------:R-:W-:Y:S01]  /*61f0*/  FFMA.FTZ R184, R176, UR6, -R0.reuse ;  /* 0x00000006b0b87c23 */ /* 0x100fe20008010800 */
[--C-:B------:R-:W-:Y:S01]  /*6200*/  FFMA.FTZ R177, R177, UR6, -R0.reuse ;  /* 0x00000006b1b17c23 */ /* 0x100fe20008010800 */
[----:B------:R-:W-:Y:S01]  /*6210*/  FMNMX.FTZ R185, R179, R2, !PT ;  /* 0x00000002b3b97209 */ /* 0x000fe20007810000 */
[--C-:B------:R-:W-:Y:S01]  /*6220*/  FFMA.FTZ R186, R180, UR6, -R0.reuse ;  /* 0x00000006b4ba7c23 */ /* 0x100fe20008010800 */
[----:B------:R-:W-:Y:S01]  /*6230*/  FFMA.FTZ R181, R181, UR6, -R0 ;  /* 0x00000006b5b57c23 */ /* 0x000fe20008010800 */
[----:B------:R-:W-:Y:S01]  /*6240*/  MUFU.EX2 R153, R153 ;  /* 0x0000009900997308 */ /* 0x000fe20000000800 */
[----:B------:R-:W-:-:S04]  /*6250*/  FMNMX.FTZ R2, R182, R185, !PT ;  /* 0x000000b9b6027209 */ /* 0x000fc80007810000 */
[----:B------:R-:W-:-:S03]  /*6260*/  FMNMX.FTZ R2, R183, R2, !PT ;  /* 0x00000002b7027209 */ /* 0x000fc60007810000 */
[----:B------:R-:W1:Y:S02]  /*6270*/  MUFU.EX2 R0, R187 ;  /* 0x000000bb00007308 */ /* 0x000e640000000800 */
[----:B------:R-:W2:Y:S06]  /*6280*/  SHFL.BFLY PT, R185, R2, 0x2, 0x1f ;  /* 0x0c401f0002b97f89 */ /* 0x000eac00000e0000 */
[----:B------:R-:W3:Y:S08]  /*6290*/  MUFU.EX2 R196, R196 ;  /* 0x000000c400c47308 */ /* 0x000ef00000000800 */
[----:B------:R-:W4:Y:S08]  /*62a0*/  MUFU.EX2 R198, R198 ;  /* 0x000000c600c67308 */ /* 0x000f300000000800 */
[----:B------:R-:W5:Y:S01]  /*62b0*/  MUFU.EX2 R157, R157 ;  /* 0x0000009d009d7308 */ /* 0x000f620000000800 */
[----:B--2---:R-:W-:-:S05]  /*62c0*/  FMNMX.FTZ R185, R2, R185, !PT ;  /* 0x000000b902b97209 */ /* 0x004fca0007810000 */
[----:B------:R-:W2:Y:S02]  /*62d0*/  SHFL.BFLY PT, R156, R185, 0x1, 0x1f ;  /* 0x0c201f00b99c7f89 */ /* 0x000ea400000e0000 */
[----:B------:R-:W5:Y:S08]  /*62e0*/  MUFU.EX2 R192, R192 ;  /* 0x000000c000c07308 */ /* 0x000f700000000800 */
[----:B------:R-:W5:Y:S08]  /*62f0*/  MUFU.EX2 R161, R161 ;  /* 0x000000a100a17308 */ /* 0x000f700000000800 */
[----:B------:R-:W-:Y:S01]  /*6300*/  MUFU.EX2 R194, R194 ;  /* 0x000000c200c27308 */ /* 0x000fe20000000800 */
[----:B--2---:R-:W-:-:S07]  /*6310*/  FMNMX.FTZ R156, R185, R156, !PT ;  /* 0x0000009cb99c7209 */ /* 0x004fce0007810000 */
[----:B------:R-:W-:Y:S01]  /*6320*/  MUFU.EX2 R165, R165 ;  /* 0x000000a500a57308 */ /* 0x000fe20000000800 */
[C---:B------:R-:W-:Y:S01]  /*6330*/  FSETP.NEU.FTZ.AND P2, PT, R156.reuse, -INF , PT ;  /* 0xff8000009c00780b */ /* 0x040fe20003f5d000 */
[----:B------:R-:W-:-:S03]  /*6340*/  FMUL.FTZ R160, R156, UR6 ;  /* 0x000000069ca07c20 */ /* 0x000fc60008410000 */
[----:B------:R-:W-:-:S03]  /*6350*/  FSEL R2, R156, RZ, P2 ;  /* 0x000000ff9c027208 */ /* 0x000fc60001000000 */
[----:B------:R-:W-:Y:S01]  /*6360*/  MUFU.EX2 R188, R188 ;  /* 0x000000bc00bc7308 */ /* 0x000fe20000000800 */
[----:B------:R-:W-:Y:S02]  /*6370*/  FSEL R160, R160, RZ, P2 ;  /* 0x000000ffa0a07208 */ /* 0x000fe40001000000 */
[----:B------:R-:W-:Y:S01]  /*6380*/  ISETP.GT.AND P2, PT, R23, UR41, PT ;  /* 0x0000002917007c0c */ /* 0x000fe2000bf44270 */
[----:B------:R-:W-:Y:S01]  /*6390*/  FADD.FTZ R2, -R2, R3 ;  /* 0x0000000302027221 */ /* 0x000fe20000010100 */
[----:B-1----:R-:W-:Y:S01]  /*63a0*/  FFMA.FTZ R3, R0, R20, R153 ;  /* 0x0000001400037223 */ /* 0x002fe20000010099 */
[--C-:B------:R-:W-:Y:S01]  /*63b0*/  FFMA.FTZ R197, R154, UR6, -R160.reuse ;  /* 0x000000069ac57c23 */ /* 0x100fe200080108a0 */
[--C-:B------:R-:W-:Y:S01]  /*63c0*/  FFMA.FTZ R4, R155, UR6, -R160.reuse ;  /* 0x000000069b047c23 */ /* 0x100fe200080108a0 */
[----:B------:R-:W-:Y:S01]  /*63d0*/  FMUL.FTZ R2, R2, UR6 ;  /* 0x0000000602027c20 */ /* 0x000fe20008410000 */
[--C-:B------:R-:W-:Y:S01]  /*63e0*/  FFMA.FTZ R199, R158, UR6, -R160.reuse ;  /* 0x000000069ec77c23 */ /* 0x100fe200080108a0 */
[--C-:B------:R-:W-:Y:S01]  /*63f0*/  FFMA.FTZ R154, R159, UR6, -R160.reuse ;  /* 0x000000069f9a7c23 */ /* 0x100fe200080108a0 */
[--C-:B------:R-:W-:Y:S01]  /*6400*/  FFMA.FTZ R193, R162, UR6, -R160.reuse ;  /* 0x00000006a2c17c23 */ /* 0x100fe200080108a0 */
[----:B------:R-:W-:Y:S01]  /*6410*/  MUFU.EX2 R197, R197 ;  /* 0x000000c500c57308 */ /* 0x000fe20000000800 */
[----:B---3--:R-:W-:Y:S01]  /*6420*/  FADD.FTZ R3, R196, R3 ;  /* 0x00000003c4037221 */ /* 0x008fe20000010000 */
[--C-:B------:R-:W-:Y:S01]  /*6430*/  FFMA.FTZ R158, R163, UR6, -R160.reuse ;  /* 0x00000006a39e7c23 */ /* 0x100fe200080108a0 */
[--C-:B------:R-:W-:Y:S01]  /*6440*/  FFMA.FTZ R195, R166, UR6, -R160.reuse ;  /* 0x00000006a6c37c23 */ /* 0x100fe200080108a0 */
[--C-:B------:R-:W-:Y:S01]  /*6450*/  FFMA.FTZ R162, R167, UR6, -R160.reuse ;  /* 0x00000006a7a27c23 */ /* 0x100fe200080108a0 */
[----:B----4-:R-:W-:Y:S01]  /*6460*/  FADD.FTZ R20, R198, R3 ;  /* 0x00000003c6147221 */ /* 0x010fe20000010000 */
[--C-:B------:R-:W-:Y:S01]  /*6470*/  FFMA.FTZ R189, R170, UR6, -R160.reuse ;  /* 0x00000006aabd7c23 */ /* 0x100fe200080108a0 */
[----:B------:R-:W-:Y:S01]  /*6480*/  FFMA.FTZ R164, R171, UR6, -R160 ;  /* 0x00000006aba47c23 */ /* 0x000fe200080108a0 */
[----:B------:R-:W1:Y:S01]  /*6490*/  MUFU.EX2 R2, R2 ;  /* 0x0000000200027308 */ /* 0x000e620000000800 */
[----:B-----5:R-:W-:Y:S01]  /*64a0*/  FADD.FTZ R3, R157, R20 ;  /* 0x000000149d037221 */ /* 0x020fe20000010000 */
[--C-:B------:R-:W-:Y:S01]  /*64b0*/  FFMA.FTZ R191, R174, UR6, -R160.reuse ;  /* 0x00000006aebf7c23 */ /* 0x100fe200080108a0 */
[--C-:B------:R-:W-:Y:S01]  /*64c0*/  FFMA.FTZ R185, R178, UR6, -R160.reuse ;  /* 0x00000006b2b97c23 */ /* 0x100fe200080108a0 */
[--C-:B------:R-:W-:Y:S01]  /*64d0*/  FFMA.FTZ R179, R179, UR6, -R160.reuse ;  /* 0x00000006b3b37c23 */ /* 0x100fe200080108a0 */
[----:B------:R-:W-:Y:S01]  /*64e0*/  FADD.FTZ R166, R192, R3 ;  /* 0x00000003c0a67221 */ /* 0x000fe20000010000 */
[----:B------:R-:W-:Y:S01]  /*64f0*/  FFMA.FTZ R182, R182, UR6, -R160 ;  /* 0x00000006b6b67c23 */ /* 0x000fe200080108a0 */
[----:B------:R-:W-:Y:S01]  /*6500*/  MOV R155, UR10 ;  /* 0x0000000a009b7c02 */ /* 0x000fe20008000f00 */
[----:B------:R-:W2:Y:S01]  /*6510*/  MUFU.EX2 R4, R4 ;  /* 0x0000000400047308 */ /* 0x000ea20000000800 */
[----:B------:R-:W-:Y:S01]  /*6520*/  F2FP.F16.F32.PACK_AB R196, R196, R153 ;  /* 0x00000099c4c4723e */ /* 0x000fe200000000ff */
[----:B------:R-:W-:Y:S01]  /*6530*/  VIADD R23, R23, 0xffffffff ;  /* 0xffffffff17177836 */ /* 0x000fe20000000000 */
[----:B------:R-:W-:Y:S01]  /*6540*/  F2FP.F16.F32.PACK_AB R198, R157, R198 ;  /* 0x000000c69dc6723e */ /* 0x000fe200000000ff */
[----:B------:R-:W-:Y:S01]  /*6550*/  @!P1 VIADD R155, R155, 0x30860 ;  /* 0x000308609b9b9836 */ /* 0x000fe20000000000 */
[----:B------:R-:W-:-:S03]  /*6560*/  F2FP.F16.F32.PACK_AB R192, R161, R192 ;  /* 0x000000c0a1c0723e */ /* 0x000fc600000000ff */
[----:B------:R-:W3:Y:S01]  /*6570*/  MUFU.EX2 R199, R199 ;  /* 0x000000c700c77308 */ /* 0x000ee20000000800 */
[----:B-1----:R-:W-:Y:S01]  /*6580*/  FFMA.FTZ R7, R2, R7, R197 ;  /* 0x0000000702077223 */ /* 0x002fe200000100c5 */
[----:B------:R-:W-:-:S04]  /*6590*/  @!P1 PRMT R155, RZ, 0x654, R155 ;  /* 0x00000654ff9b9816 */ /* 0x000fc8000000009b */
[----:B------:R1:W-:Y:S02]  /*65a0*/  @!P1 SYNCS.ARRIVE.TRANS64.RED.A1T0 RZ, [R155+URZ], RZ ;  /* 0x000000ff9bff99a7 */ /* 0x0003e4000810043f */
[----:B------:R-:W4:Y:S01]  /*65b0*/  MUFU.EX2 R154, R154 ;  /* 0x0000009a009a7308 */ /* 0x000f220000000800 */
[C---:B--2---:R-:W-:Y:S01]  /*65c0*/  FADD.FTZ R20, R4.reuse, R7 ;  /* 0x0000000704147221 */ /* 0x044fe20000010000 */
[----:B------:R-:W-:Y:S01]  /*65d0*/  FADD.FTZ R7, R161, R166 ;  /* 0x000000a6a1077221 */ /* 0x000fe20000010000 */
[--C-:B------:R-:W-:Y:S01]  /*65e0*/  FFMA.FTZ R166, R175, UR6, -R160.reuse ;  /* 0x00000006afa67c23 */ /* 0x100fe200080108a0 */
[----:B------:R-:W-:Y:S01]  /*65f0*/  FFMA.FTZ R160, R183, UR6, -R160 ;  /* 0x00000006b7a07c23 */ /* 0x000fe200080108a0 */
[----:B------:R-:W-:Y:S01]  /*6600*/  F2FP.F16.F32.PACK_AB R197, R4, R197 ;  /* 0x000000c504c5723e */ /* 0x000fe200000000ff */
[----:B------:R-:W-:Y:S01]  /*6610*/  FADD.FTZ R168, R194, R7 ;  /* 0x00000007c2a87221 */ /* 0x000fe20000010000 */
[----:B------:R-:W-:Y:S01]  /*6620*/  F2FP.F16.F32.PACK_AB R194, R165, R194 ;  /* 0x000000c2a5c2723e */ /* 0x000fe200000000ff */
[----:B------:R-:W2:Y:S01]  /*6630*/  MUFU.EX2 R193, R193 ;  /* 0x000000c100c17308 */ /* 0x000ea20000000800 */
[----:B---3--:R-:W-:Y:S01]  /*6640*/  FADD.FTZ R3, R199, R20 ;  /* 0x00000014c7037221 */ /* 0x008fe20000010000 */
[----:B------:R-:W-:Y:S01]  /*6650*/  FADD.FTZ R7, R165, R168 ;  /* 0x000000a8a5077221 */ /* 0x000fe20000010000 */
[----:B------:R-:W-:-:S03]  /*6660*/  IMAD.MOV.U32 R4, RZ, RZ, R152 ;  /* 0x000000ffff047224 */ /* 0x000fc600078e0098 */
[----:B------:R-:W-:Y:S02]  /*6670*/  FADD.FTZ R168, R188, R7 ;  /* 0x00000007bca87221 */ /* 0x000fe40000010000 */
[----:B------:R-:W3:Y:S01]  /*6680*/  MUFU.EX2 R158, R158 ;  /* 0x0000009e009e7308 */ /* 0x000ee20000000800 */
[C---:B----4-:R-:W-:Y:S01]  /*6690*/  FADD.FTZ R20, R154.reuse, R3 ;  /* 0x000000039a147221 */ /* 0x050fe20000010000 */
[----:B------:R-:W-:-:S06]  /*66a0*/  F2FP.F16.F32.PACK_AB R199, R154, R199 ;  /* 0x000000c79ac7723e */ /* 0x000fcc00000000ff */
[----:B------:R-:W4:Y:S01]  /*66b0*/  MUFU.EX2 R195, R195 ;  /* 0x000000c300c37308 */ /* 0x000f220000000800 */
[----:B--2---:R-:W-:-:S07]  /*66c0*/  FADD.FTZ R3, R193, R20 ;  /* 0x00000014c1037221 */ /* 0x004fce0000010000 */
[----:B------:R-:W2:Y:S01]  /*66d0*/  MUFU.EX2 R169, R169 ;  /* 0x000000a900a97308 */ /* 0x000ea20000000800 */
[C---:B---3--:R-:W-:Y:S01]  /*66e0*/  FADD.FTZ R20, R158.reuse, R3 ;  /* 0x000000039e147221 */ /* 0x048fe20000010000 */
[----:B------:R-:W-:-:S06]  /*66f0*/  F2FP.F16.F32.PACK_AB R193, R158, R193 ;  /* 0x000000c19ec1723e */ /* 0x000fcc00000000ff */
[----:B------:R-:W3:Y:S01]  /*6700*/  MUFU.EX2 R162, R162 ;  /* 0x000000a200a27308 */ /* 0x000ee20000000800 */
[----:B----4-:R-:W-:-:S07]  /*6710*/  FADD.FTZ R3, R195, R20 ;  /* 0x00000014c3037221 */ /* 0x010fce0000010000 */
[----:B------:R-:W4:Y:S01]  /*6720*/  MUFU.EX2 R190, R190 ;  /* 0x000000be00be7308 */ /* 0x000f220000000800 */
[C---:B--2---:R-:W-:Y:S01]  /*6730*/  FADD.FTZ R7, R169.reuse, R168 ;  /* 0x000000a8a9077221 */ /* 0x044fe20000010000 */
[----:B------:R-:W-:-:S06]  /*6740*/  F2FP.F16.F32.PACK_AB R188, R169, R188 ;  /* 0x000000bca9bc723e */ /* 0x000fcc00000000ff */
[----:B------:R-:W2:Y:S01]  /*6750*/  MUFU.EX2 R189, R189 ;  /* 0x000000bd00bd7308 */ /* 0x000ea20000000800 */
[C---:B---3--:R-:W-:Y:S01]  /*6760*/  FADD.FTZ R20, R162.reuse, R3 ;  /* 0x00000003a2147221 */ /* 0x048fe20000010000 */
[----:B------:R-:W-:-:S06]  /*6770*/  F2FP.F16.F32.PACK_AB R195, R162, R195 ;  /* 0x000000c3a2c3723e */ /* 0x000fcc00000000ff */
[----:B------:R-:W3:Y:S01]  /*6780*/  MUFU.EX2 R173, R173 ;  /* 0x000000ad00ad7308 */ /* 0x000ee20000000800 */
[----:B----4-:R-:W-:-:S07]  /*6790*/  FADD.FTZ R168, R190, R7 ;  /* 0x00000007bea87221 */ /* 0x010fce0000010000 */
[----:B------:R-:W4:Y:S01]  /*67a0*/  MUFU.EX2 R164, R164 ;  /* 0x000000a400a47308 */ /* 0x000f220000000800 */
[----:B--2---:R-:W-:-:S07]  /*67b0*/  FADD.FTZ R3, R189, R20 ;  /* 0x00000014bd037221 */ /* 0x004fce0000010000 */
[----:B------:R-:W2:Y:S01]  /*67c0*/  MUFU.EX2 R184, R184 ;  /* 0x000000b800b87308 */ /* 0x000ea20000000800 */
[C---:B---3--:R-:W-:Y:S01]  /*67d0*/  FADD.FTZ R7, R173.reuse, R168 ;  /* 0x000000a8ad077221 */ /* 0x048fe20000010000 */
[----:B------:R-:W-:-:S06]  /*67e0*/  F2FP.F16.F32.PACK_AB R190, R173, R190 ;  /* 0x000000beadbe723e */ /* 0x000fcc00000000ff */
[----:B------:R-:W3:Y:S01]  /*67f0*/  MUFU.EX2 R191, R191 ;  /* 0x000000bf00bf7308 */ /* 0x000ee20000000800 */
[C---:B----4-:R-:W-:Y:S01]  /*6800*/  FADD.FTZ R20, R164.reuse, R3 ;  /* 0x00000003a4147221 */ /* 0x050fe20000010000 */
[----:B------:R-:W-:-:S06]  /*6810*/  F2FP.F16.F32.PACK_AB R189, R164, R189 ;  /* 0x000000bda4bd723e */ /* 0x000fcc00000000ff */
[----:B------:R-:W4:Y:S01]  /*6820*/  MUFU.EX2 R177, R177 ;  /* 0x000000b100b17308 */ /* 0x000f220000000800 */
[----:B--2---:R-:W-:-:S07]  /*6830*/  FADD.FTZ R168, R184, R7 ;  /* 0x00000007b8a87221 */ /* 0x004fce0000010000 */
[----:B------:R-:W2:Y:S01]  /*6840*/  MUFU.EX2 R166, R166 ;  /* 0x000000a600a67308 */ /* 0x000ea20000000800 */
[----:B---3--:R-:W-:-:S07]  /*6850*/  FADD.FTZ R3, R191, R20 ;  /* 0x00000014bf037221 */ /* 0x008fce0000010000 */
[----:B------:R-:W3:Y:S01]  /*6860*/  MUFU.EX2 R185, R185 ;  /* 0x000000b900b97308 */ /* 0x000ee20000000800 */
[C---:B----4-:R-:W-:Y:S01]  /*6870*/  FADD.FTZ R7, R177.reuse, R168 ;  /* 0x000000a8b1077221 */ /* 0x050fe20000010000 */
[----:B------:R-:W-:-:S06]  /*6880*/  F2FP.F16.F32.PACK_AB R184, R177, R184 ;  /* 0x000000b8b1b8723e */ /* 0x000fcc00000000ff */
[----:B------:R-:W4:Y:S01]  /*6890*/  MUFU.EX2 R179, R179 ;  /* 0x000000b300b37308 */ /* 0x000f220000000800 */
[C---:B--2---:R-:W-:Y:S01]  /*68a0*/  FADD.FTZ R168, R166.reuse, R3 ;  /* 0x00000003a6a87221 */ /* 0x044fe20000010000 */
[----:B------:R-:W-:Y:S01]  /*68b0*/  F2FP.F16.F32.PACK_AB R191, R166, R191 ;  /* 0x000000bfa6bf723e */ /* 0x000fe200000000ff */
[----:B------:R-:W-:-:S05]  /*68c0*/  IMAD.MOV.U32 R3, RZ, RZ, R156 ;  /* 0x000000ffff037224 */ /* 0x000fca00078e009c */
[----:B------:R-:W2:Y:S01]  /*68d0*/  MUFU.EX2 R186, R186 ;  /* 0x000000ba00ba7308 */ /* 0x000ea20000000800 */
[----:B---3--:R-:W-:-:S07]  /*68e0*/  FADD.FTZ R168, R185, R168 ;  /* 0x000000a8b9a87221 */ /* 0x008fce0000010000 */
[----:B------:R-:W3:Y:S01]  /*68f0*/  MUFU.EX2 R187, R182 ;  /* 0x000000b600bb7308 */ /* 0x000ee20000000800 */
[C---:B----4-:R-:W-:Y:S01]  /*6900*/  FADD.FTZ R168, R179.reuse, R168 ;  /* 0x000000a8b3a87221 */ /* 0x050fe20000010000 */
[----:B------:R-:W-:-:S06]  /*6910*/  F2FP.F16.F32.PACK_AB R185, R179, R185 ;  /* 0x000000b9b3b9723e */ /* 0x000fcc00000000ff */
[----:B------:R-:W4:Y:S01]  /*6920*/  MUFU.EX2 R181, R181 ;  /* 0x000000b500b57308 */ /* 0x000f220000000800 */
[----:B--2---:R-:W-:-:S07]  /*6930*/  FADD.FTZ R20, R186, R7 ;  /* 0x00000007ba147221 */ /* 0x004fce0000010000 */
[----:B------:R-:W2:Y:S01]  /*6940*/  MUFU.EX2 R160, R160 ;  /* 0x000000a000a07308 */ /* 0x000ea20000000800 */
[----:B---3--:R-:W-:Y:S01]  /*6950*/  FADD.FTZ R168, R187, R168 ;  /* 0x000000a8bba87221 */ /* 0x008fe20000010000 */
[C---:B----4-:R-:W-:Y:S01]  /*6960*/  FADD.FTZ R20, R181.reuse, R20 ;  /* 0x00000014b5147221 */ /* 0x050fe20000010000 */
[----:B------:R-:W-:Y:S02]  /*6970*/  F2FP.F16.F32.PACK_AB R186, R181, R186 ;  /* 0x000000bab5ba723e */ /* 0x000fe400000000ff */
[C---:B--2---:R-:W-:Y:S01]  /*6980*/  FADD.FTZ R7, R160.reuse, R168 ;  /* 0x000000a8a0077221 */ /* 0x044fe20000010000 */
[----:B------:R-:W-:Y:S01]  /*6990*/  F2FP.F16.F32.PACK_AB R187, R160, R187 ;  /* 0x000000bba0bb723e */ /* 0x000fe200000000ff */
[----:B-1----:R-:W-:Y:S06]  /*69a0*/  @P2 BRA `(.L_x_931) ;  /* 0xffffffd800482947 */ /* 0x002fec000383ffff */
[----:B------:R-:W-:Y:S01]  /*69b0*/  IMAD.MOV.U32 R3, RZ, RZ, R156 ;  /* 0x000000ffff037224 */ /* 0x000fe200078e009c */
[----:B------:R-:W-:Y:S01]  /*69c0*/  UMOV UR36, UR7 ;  /* 0x0000000700247c82 */ /* 0x000fe20008000000 */
[----:B------:R-:W-:Y:S01]  /*69d0*/  IMAD.MOV.U32 R4, RZ, RZ, R152 ;  /* 0x000000ffff047224 */ /* 0x000fe200078e0098 */
[----:B------:R-:W-:-:S06]  /*69e0*/  UMOV UR46, UR40 ;  /* 0x00000028002e7c82 */ /* 0x000fcc0008000000 */
.L_x_914:
[----:B------:R-:W-:Y:S01]  /*69f0*/  ULDC UR7, c[0x0][0x9e4] ;  /* 0x0002790000077ab9 */ /* 0x000fe20000000800 */
[----:B------:R-:W-:Y:S02]  /*6a00*/  UIADD3 UR22, UR61, -UR22, URZ ;  /* 0x800000163d167290 */ /* 0x000fe4000fffe03f */
[----:B------:R-:W-:-:S06]  /*6a10*/  UISETP.GE.AND UP0, UPT, UR7, 0x1, UPT ;  /* 0x000000010700788c */ /* 0x000fcc000bf06270 */
[----:B------:R-:W-:-:S13]  /*6a20*/  PLOP3.LUT P6, PT, PT, PT, UP0, 0x80, 0x0 ;  /* 0x000000000000781c */ /* 0x000fda0003fcf008 */
[----:B------:R-:W-:Y:S05]  /*6a30*/  @!P6 BRA `(.L_x_932) ;  /* 0x000000000044e947 */ /* 0x000fea0003800000 */
        /* <DEDUP_REMOVED lines=10> */
.L_x_933:
[----:B------:R-:W-:-:S11]  /*6ae0*/  UISETP.NE.AND UP0, UPT, UR7, 0x1, UPT ;  /* 0x000000010700788c */ /* 0x000fd6000bf05270 */
[----:B------:R-:W-:Y:S02]  /*6af0*/  @UP0 ULDC.64 UR10, c[0x0][0x9e8] ;  /* 0x00027a00000a0ab9 */ /* 0x000fe40000000a00 */
[----:B------:R-:W-:-:S04]  /*6b00*/  UIMAD.WIDE.U32 UR14, UR61, UR10, URZ ;  /* 0x0000000a3d0e72a5 */ /* 0x000fc8000f8e003f */
[----:B------:R-:W-:-:S12]  /*6b10*/  @UP0 USHF.R.U32.HI UR61, URZ, UR11, UR15 ;  /* 0x0000000b3f3d0299 */ /* 0x000fd8000801160f */
.L_x_934:
[----:B------:R-:W-:-:S04]  /*6b20*/  UIMAD UR7, UR61, UR7, URZ ;  /* 0x000000073d0772a4 */ /* 0x000fc8000f8e023f */
[----:B------:R-:W-:-:S04]  /*6b30*/  UISETP.LT.AND UP0, UPT, UR22, UR7, UPT ;  /* 0x000000071600728c */ /* 0x000fc8000bf01270 */
[----:B------:R-:W-:-:S12]  /*6b40*/  USEL UR22, UR22, UR7, !UP0 ;  /* 0x0000000716167287 */ /* 0x000fd8000c000000 */
.L_x_932:
[----:B------:R-:W-:-:S04]  /*6b50*/  UIADD3 UR22, UR22, 0x3f, URZ ;  /* 0x0000003f16167890 */ /* 0x000fc8000fffe03f */
[----:B------:R-:W-:-:S04]  /*6b60*/  USHF.R.S32.HI UR7, URZ, 0x1f, UR22 ;  /* 0x0000001f3f077899 */ /* 0x000fc80008011416 */
[----:B------:R-:W-:-:S04]  /*6b70*/  ULEA.HI UR7, UR7, UR22, URZ, 0x6 ;  /* 0x0000001607077291 */ /* 0x000fc8000f8f303f */
[----:B------:R-:W-:-:S04]  /*6b80*/  USHF.R.S32.HI UR7, URZ, 0x6, UR7 ;  /* 0x000000063f077899 */ /* 0x000fc80008011407 */
[----:B------:R-:W-:-:S04]  /*6b90*/  UISETP.LT.AND UP0, UPT, UR60, UR7, UPT ;  /* 0x000000073c00728c */ /* 0x000fc8000bf01270 */
[----:B------:R-:W-:-:S06]  /*6ba0*/  USEL UR40, UR60, UR7, !UP0 ;  /* 0x000000073c287287 */ /* 0x000fcc000c000000 */
[----:B------:R-:W-:-:S13]  /*6bb0*/  ISETP.GE.AND P2, PT, R23, UR40, PT ;  /* 0x0000002817007c0c */ /* 0x000fda000bf46270 */
[----:B------:R-:W-:Y:S05]  /*6bc0*/  @!P2 BRA `(.L_x_935) ;  /* 0x0000001c002ca947 */ /* 0x000fea0003800000 */
[----:B------:R-:W-:Y:S01]  /*6bd0*/  IMAD.MOV.U32 R214, RZ, RZ, R3 ;  /* 0x000000ffffd67224 */ /* 0x000fe200078e0003 */
[----:B------:R-:W-:Y:S01]  /*6be0*/  UMOV UR39, UR46 ;  /* 0x0000002e00277c82 */ /* 0x000fe20008000000 */
[----:B------:R-:W-:Y:S01]  /*6bf0*/  IMAD.MOV.U32 R215, RZ, RZ, R4 ;  /* 0x000000ffffd77224 */ /* 0x000fe200078e0004 */
[----:B------:R-:W-:Y:S01]  /*6c00*/  UMOV UR7, UR36 ;  /* 0x0000002400077c82 */ /* 0x000fe20008000000 */
[----:B------:R-:W-:-:S05]  /*6c10*/  ULDC UR41, c[0x0][0x988] ;  /* 0x0002620000297ab9 */ /* 0x000fca0000000800 */
.L_x_944:
[----:B------:R-:W-:-:S04]  /*6c20*/  UIADD3 UR36, UR7, 0x1, URZ ;  /* 0x0000000107247890 */ /* 0x000fc8000fffe03f */
[----:B------:R-:W-:-:S04]  /*6c30*/  UISETP.NE.AND UP0, UPT, UR36, 0x2, UPT ;  /* 0x000000022400788c */ /* 0x000fc8000bf05270 */
[----:B------:R-:W-:Y:S02]  /*6c40*/  USEL UR46, URZ, 0x1, UP0 ;  /* 0x000000013f2e7887 */ /* 0x000fe40008000000 */
[----:B------:R-:W-:Y:S02]  /*6c50*/  USEL UR36, UR36, URZ, UP0 ;  /* 0x0000003f24247287 */ /* 0x000fe40008000000 */
[----:B------:R-:W-:Y:S01]  /*6c60*/  ULOP3.LUT UR46, UR39, UR46, URZ, 0x3c, !UPT ;  /* 0x0000002e272e7292 */ /* 0x000fe2000f8e3c3f */
[----:B------:R-:W-:Y:S11]  /*6c70*/  @!P0 BRA `(.L_x_936) ;  /* 0x0000000000048947 */ /* 0x000ff60003800000 */
[----:B------:R-:W-:Y:S01]  /*6c80*/  BPT.TRAP 0x1 ;  /* 0x000000040000795c */ /* 0x000fe20000300000 */
.L_x_936:
[----:B------:R-:W-:Y:S01]  /*6c90*/  ULEA UR6, UR36, UR38, 0x3 ;  /* 0x0000002624067291 */ /* 0x000fe2000f8e183f */
[----:B------:R-:W-:-:S04]  /*6ca0*/  MOV R3, UR46 ;  /* 0x0000002e00037c02 */ /* 0x000fc80008000f00 */
[----:B------:R-:W-:-:S04]  /*6cb0*/  SHF.L.U32 R3, R3, 0x1f, RZ ;  /* 0x0000001f03037819 */ /* 0x000fc800000006ff */
[----:B------:R1:W2:Y:S01]  /*6cc0*/  SYNCS.PHASECHK.TRANS64.TRYWAIT P2, [UR6+0x30830], R3 ;  /* 0x03083003ff0075a7 */ /* 0x0002a20008040146 */
[----:B------:R-:W-:Y:S05]  /*6cd0*/  @!P0 BRA `(.L_x_937) ;  /* 0x0000000000048947 */ /* 0x000fea0003800000 */
[----:B------:R-:W-:Y:S01]  /*6ce0*/  BPT.TRAP 0x1 ;  /* 0x000000040000795c */ /* 0x000fe20000300000 */
.L_x_937:
[----:B--2---:R-:W-:Y:S05]  /*6cf0*/  @P2 BRA `(.L_x_938) ;  /* 0x0000000000082947 */ /* 0x004fea0003800000 */
[----:B------:R-:W2:Y:S02]  /*6d00*/  SYNCS.PHASECHK.TRANS64.TRYWAIT P2, [UR6+0x30830], R3 ;  /* 0x03083003ff0075a7 */ /* 0x000ea40008040146 */
[----:B--2---:R-:W-:Y:S05]  /*6d10*/  @!P2 BRA `(.L_x_939) ;  /* 0x000000ac0014a947 */ /* 0x004fea0003800000 */
.L_x_938:
[----:B------:R-:W-:Y:S01]  /*6d20*/  R2UR UR56, R18 ;  /* 0x00000000123872ca */ /* 0x000fe200000e0000 */
[----:B------:R-:W-:Y:S01]  /*6d30*/  ULEA UR6, UR36, UR37, 0xb ;  /* 0x0000002524067291 */ /* 0x000fe2000f8e583f */
[----:B------:R-:W-:Y:S01]  /*6d40*/  R2UR UR57, R19 ;  /* 0x00000000133972ca */ /* 0x000fe200000e0000 */
[----:B------:R-:W-:Y:S01]  /*6d50*/  WARPGROUP.ARRIVE ;  /* 0x00000000000079c5 */ /* 0x000fe20000000000 */
        /* <DEDUP_REMOVED lines=178> */
[----:B------:R-:W-:Y:S01]  /*7880*/  UMOV UR56, UR4 ;  /* 0x0000000400387c82 */ /* 0x000fe20008000000 */
[----:B------:R-:W-:Y:S01]  /*7890*/  UMOV UR57, UR5 ;  /* 0x0000000500397c82 */ /* 0x000fe20008000000 */
[----:B------:R-:W-:Y:S01]  /*78a0*/  UMOV UR59, 0x40000040 ;  /* 0x40000040003b7882 */ /* 0x000fe20000000000 */
        /* <DEDUP_REMOVED lines=40> */
.L_x_940:
[----:B------:R-:W-:Y:S01]  /*7b30*/  ULEA UR14, UR7, UR38, 0x3 ;  /* 0x00000026070e7291 */ /* 0x000fe2000f8e183f */
[----:B------:R-:W-:-:S05]  /*7b40*/  IMAD.U32 R0, RZ, RZ, UR39 ;  /* 0x00000027ff007e24 */ /* 0x000fca000f8e00ff */
[----:B------:R-:W-:-:S04]  /*7b50*/  SHF.L.U32 R0, R0, 0x1f, RZ ;  /* 0x0000001f00007819 */ /* 0x000fc800000006ff */
[----:B------:R3:W4:Y:S01]  /*7b60*/  SYNCS.PHASECHK.TRANS64.TRYWAIT P2, [UR14+0x30850], R0 ;  /* 0x03085000ff0075a7 */ /* 0x000722000804014e */
[----:B------:R-:W-:Y:S05]  /*7b70*/  @!P0 BRA `(.L_x_941) ;  /* 0x0000000000048947 */ /* 0x000fea0003800000 */
[----:B------:R-:W-:Y:S01]  /*7b80*/  BPT.TRAP 0x1 ;  /* 0x000000040000795c */ /* 0x000fe20000300000 */
.L_x_941:
[----:B----4-:R-:W-:Y:S05]  /*7b90*/  @P2 BRA `(.L_x_942) ;  /* 0x0000000000082947 */ /* 0x010fea0003800000 */
[----:B------:R-:W4:Y:S02]  /*7ba0*/  SYNCS.PHASECHK.TRANS64.TRYWAIT P2, [UR14+0x30850], R0 ;  /* 0x03085000ff0075a7 */ /* 0x000f24000804014e */
[----:B----4-:R-:W-:Y:S05]  /*7bb0*/  @!P2 BRA `(.L_x_943) ;  /* 0x0000009c0084a947 */ /* 0x010fea0003800000 */
.L_x_942:
[----:B------:R-:W-:Y:S01]  /*7bc0*/  UIADD3 UR6, UR38, 0x400, URZ ;  /* 0x0000040026067890 */ /* 0x000fe2000fffe03f */
[----:B------:R-:W-:Y:S01]  /*7bd0*/  WARPGROUP.ARRIVE ;  /* 0x00000000000079c5 */ /* 0x000fe20000000000 */
[----:B-1-3--:R-:W-:Y:S01]  /*7be0*/  FMNMX.FTZ R0, R152, R215, !PT ;  /* 0x000000d798007209 */ /* 0x00afe20007810000 */
[----:B------:R-:W-:Y:S01]  /*7bf0*/  UMOV UR11, 0x40000040 ;  /* 0x40000040000b7882 */ /* 0x000fe20000000000 */
[----:B------:R-:W-:Y:S01]  /*7c00*/  USHF.R.U32.HI UR6, URZ, 0x4, UR6 ;  /* 0x000000043f067899 */ /* 0x000fe20008011606 */
[----:B------:R-:W-:Y:S01]  /*7c10*/  ISETP.GT.AND P2, PT, R23, UR40, PT ;  /* 0x0000002817007c0c */ /* 0x000fe2000bf44270 */
[----:B------:R-:W-:Y:S01]  /*7c20*/  UMOV UR39, UR46 ;  /* 0x0000002e00277c82 */ /* 0x000fe20008000000 */
[----:B--2---:R-:W-:Y:S01]  /*7c30*/  FMNMX.FTZ R3, R153, R0, !PT ;  /* 0x0000000099037209 */ /* 0x004fe20007810000 */
[----:B------:R-:W-:Y:S01]  /*7c40*/  ULOP3.LUT UR6, UR6, 0x3fff, URZ, 0xc0, !UPT ;  /* 0x00003fff06067892 */ /* 0x000fe2000f8ec03f */
[----:B------:R-:W-:Y:S02]  /*7c50*/  VIADD R23, R23, 0xffffffff ;  /* 0xffffffff17177836 */ /* 0x000fe40000000000 */
[----:B------:R-:W-:Y:S01]  /*7c60*/  FMNMX.FTZ R0, R156, R3, !PT ;  /* 0x000000039c007209 */ /* 0x000fe20007810000 */
[----:B------:R-:W-:-:S03]  /*7c70*/  ULOP3.LUT UR6, UR6, 0x2000000, URZ, 0xfc, !UPT ;  /* 0x0200000006067892 */ /* 0x000fc6000f8efc3f */
[----:B------:R-:W-:Y:S01]  /*7c80*/  FMNMX.FTZ R3, R157, R0, !PT ;  /* 0x000000009d037209 */ /* 0x000fe20007810000 */
[----:B------:R-:W-:-:S03]  /*7c90*/  ULEA UR10, UR7, UR6, 0xb ;  /* 0x00000006070a7291 */ /* 0x000fc6000f8e583f */
[----:B------:R-:W-:Y:S01]  /*7ca0*/  UMOV UR7, 0x40000040 ;  /* 0x4000004000077882 */ /* 0x000fe20000000000 */
[----:B------:R-:W-:-:S03]  /*7cb0*/  FMNMX.FTZ R0, R160, R3, !PT ;  /* 0x00000003a0007209 */ /* 0x000fc60007810000 */
[----:B------:R-:W-:Y:S01]  /*7cc0*/  UMOV UR6, UR10 ;  /* 0x0000000a00067c82 */ /* 0x000fe20008000000 */
[----:B------:R-:W-:Y:S01]  /*7cd0*/  FMNMX.FTZ R3, R161, R0, !PT ;  /* 0x00000000a1037209 */ /* 0x000fe20007810000 */
[----:B------:R-:W-:Y:S01]  /*7ce0*/  HGMMA.64x256x16.F32 R24, R196, gdesc[UR4].tnspB, R24, gsb0 ;  /* 0x43e00004c4187df0 */ /* 0x000fe20008000818 */
[----:B------:R-:W-:Y:S01]  /*7cf0*/  UIADD3 UR6, UR10, 0x80, URZ ;  /* 0x000000800a067890 */ /* 0x000fe2000fffe03f */
[----:B------:R-:W-:Y:S01]  /*7d00*/  UMOV UR7, 0x40000040 ;  /* 0x4000004000077882 */ /* 0x000fe20000000000 */
        /* <DEDUP_REMOVED lines=11> */
[----:B------:R-:W1:Y:S01]  /*7dc0*/  SHFL.BFLY PT, R3, R2, 0x2, 0x1f ;  /* 0x0c401f0002037f89 */ /* 0x000e6200000e0000 */
[----:B------:R-:W-:Y:S02]  /*7dd0*/  WARPGROUP.DEPBAR.LE gsb0, 0x0 ;  /* 0x00008000000079c5 */ /* 0x000fe40000010000 */
[----:B------:R-:W-:-:S06]  /*7de0*/  WARPGROUP.ARRIVE ;  /* 0x00000000000079c5 */ /* 0x000fcc0000000000 */
        /* <DEDUP_REMOVED lines=9> */
[----:B------:R-:W-:Y:S01]  /*7e80*/  UMOV UR7, UR36 ;  /* 0x0000002400077c82 */ /* 0x000fe20008000000 */
[----:B------:R-:W-:Y:S02]  /*7e90*/  WARPGROUP.DEPBAR.LE gsb0, 0x0 ;  /* 0x00008000000079c5 */ /* 0x000fe40000010000 */
[----:B------:R-:W-:Y:S01]  /*7ea0*/  WARPGROUP.ARRIVE ;  /* 0x00000000000079c5 */ /* 0x000fe20000000000 */
[----:B-1----:R-:W-:Y:S02]  /*7eb0*/  FMNMX.FTZ R188, R2, R3, !PT ;  /* 0x0000000302bc7209 */ /* 0x002fe40007810000 */
[----:B------:R-:W-:-:S15]  /*7ec0*/  FMNMX.FTZ R3, R155, R0, !PT ;  /* 0x000000009b037209 */ /* 0x000fde0007810000 */
[----:B------:R-:W-:-:S05]  /*7ed0*/  NOP ;  /* 0x0000000000007918 */ /* 0x000fca0000000000 */
[----:B------:R-:W-:Y:S01]  /*7ee0*/  HGMMA.64x256x16.F32 R24, R184, gdesc[UR8].tnspB, R24, gsb0 ;  /* 0x43e00008b8187df0 */ /* 0x000fe20008000818 */
[----:B------:R-:W1:Y:S01]  /*7ef0*/  SHFL.BFLY PT, R189, R188, 0x1, 0x1f ;  /* 0x0c201f00bcbd7f89 */ /* 0x000e6200000e0000 */
[----:B------:R-:W-:-:S04]  /*7f00*/  FMNMX.FTZ R0, R158, R3, !PT ;  /* 0x000000039e007209 */ /* 0x000fc80007810000 */
[----:B------:R-:W-:-:S04]  /*7f10*/  FMNMX.FTZ R3, R159, R0, !PT ;  /* 0x000000009f037209 */ /* 0x000fc80007810000 */
[----:B------:R-:W-:-:S04]  /*7f20*/  FMNMX.FTZ R0, R162, R3, !PT ;  /* 0x00000003a2007209 */ /* 0x000fc80007810000 */
[----:B------:R-:W-:Y:S02]  /*7f30*/  FMNMX.FTZ R3, R163, R0, !PT ;  /* 0x00000000a3037209 */ /* 0x000fe40007810000 */
[----:B-1----:R-:W-:Y:S02]  /*7f40*/  FMNMX.FTZ R4, R188, R189, !PT ;  /* 0x000000bdbc047209 */ /* 0x002fe40007810000 */
[----:B------:R-:W-:-:S03]  /*7f50*/  FMNMX.FTZ R188, R166, R3, !PT ;  /* 0x00000003a6bc7209 */ /* 0x000fc60007810000 */
[C---:B------:R-:W-:Y:S01]  /*7f60*/  FADD.FTZ R189, -R4.reuse, R215 ;  /* 0x000000d704bd7221 */ /* 0x040fe20000010100 */
[----:B------:R-:W-:Y:S01]  /*7f70*/  FMUL.FTZ R2, R4, UR6 ;  /* 0x0000000604027c20 */ /* 0x000fe20008410000 */
[----:B------:R-:W-:Y:S01]  /*7f80*/  FMNMX.FTZ R3, R167, R188, !PT ;  /* 0x000000bca7037209 */ /* 0x000fe20007810000 */
[----:B------:R-:W-:Y:S02]  /*7f90*/  IMAD.MOV.U32 R215, RZ, RZ, R4 ;  /* 0x000000ffffd77224 */ /* 0x000fe400078e0004 */
[----:B------:R-:W-:Y:S01]  /*7fa0*/  FMUL.FTZ R0, R189, UR6 ;  /* 0x00000006bd007c20 */ /* 0x000fe20008410000 */
[--C-:B------:R-:W-:Y:S01]  /*7fb0*/  FFMA.FTZ R189, R152, UR6, -R2.reuse ;  /* 0x0000000698bd7c23 */ /* 0x100fe20008010802 */
[----:B------:R-:W-:Y:S01]  /*7fc0*/  FMNMX.FTZ R152, R170, R3, !PT ;  /* 0x00000003aa987209 */ /* 0x000fe20007810000 */
[--C-:B------:R-:W-:Y:S01]  /*7fd0*/  FFMA.FTZ R196, R153, UR6, -R2.reuse ;  /* 0x0000000699c47c23 */ /* 0x100fe20008010802 */
[--C-:B------:R-:W-:Y:S01]  /*7fe0*/  FFMA.FTZ R153, R157, UR6, -R2.reuse ;  /* 0x000000069d997c23 */ /* 0x100fe20008010802 */
        /* <DEDUP_REMOVED lines=14> */
[----:B------:R-:W-:Y:S01]  /*80d0*/  FFMA.FTZ R177, R181, UR6, -R2 ;  /* 0x00000006b5b17c23 */ /* 0x000fe20008010802 */
[----:B------:R-:W-:Y:S02]  /*80e0*/  MUFU.EX2 R0, R0 ;  /* 0x0000000000007308 */ /* 0x000fe40000000800 */
[----:B------:R-:W-:-:S04]  /*80f0*/  FMNMX.FTZ R3, R179, R152, !PT ;  /* 0x00000098b3037209 */ /* 0x000fc80007810000 */
[----:B------:R-:W-:Y:S02]  /*8100*/  FMNMX.FTZ R152, R182, R3, !PT ;  /* 0x00000003b6987209 */ /* 0x000fe40007810000 */
[----:B------:R-:W1:Y:S02]  /*8110*/  MUFU.EX2 R189, R189 ;  /* 0x000000bd00bd7308 */ /* 0x000e640000000800 */
[----:B------:R-:W-:-:S05]  /*8120*/  FMNMX.FTZ R152, R183, R152, !PT ;  /* 0x00000098b7987209 */ /* 0x000fca0007810000 */
[----:B------:R-:W2:Y:S01]  /*8130*/  SHFL.BFLY PT, R3, R152, 0x2, 0x1f ;  /* 0x0c401f0098037f89 */ /* 0x000ea200000e0000 */
[----:B------:R-:W3:Y:S08]  /*8140*/  MUFU.EX2 R196, R196 ;  /* 0x000000c400c47308 */ /* 0x000ef00000000800 */
[----:B------:R-:W-:Y:S08]  /*8150*/  MUFU.EX2 R198, R198 ;  /* 0x000000c600c67308 */ /* 0x000ff00000000800 */
[----:B------:R-:W-:Y:S01]  /*8160*/  MUFU.EX2 R153, R153 ;  /* 0x0000009900997308 */ /* 0x000fe20000000800 */
[----:B--2---:R-:W-:-:S07]  /*8170*/  FMNMX.FTZ R3, R152, R3, !PT ;  /* 0x0000000398037209 */ /* 0x004fce0007810000 */
[----:B------:R-:W-:Y:S01]  /*8180*/  MUFU.EX2 R192, R192 ;  /* 0x000000c000c07308 */ /* 0x000fe20000000800 */
[----:B------:R-:W2:Y:S07]  /*8190*/  SHFL.BFLY PT, R152, R3, 0x1, 0x1f ;  /* 0x0c201f0003987f89 */ /* 0x000eae00000e0000 */
[----:B------:R-:W-:Y:S08]  /*81a0*/  MUFU.EX2 R157, R157 ;  /* 0x0000009d009d7308 */ /* 0x000ff00000000800 */
[----:B------:R-:W-:Y:S08]  /*81b0*/  MUFU.EX2 R194, R194 ;  /* 0x000000c200c27308 */ /* 0x000ff00000000800 */
[----:B------:R-:W-:Y:S01]  /*81c0*/  MUFU.EX2 R161, R161 ;  /* 0x000000a100a17308 */ /* 0x000fe20000000800 */
[----:B--2---:R-:W-:-:S07]  /*81d0*/  FMNMX.FTZ R3, R3, R152, !PT ;  /* 0x0000009803037209 */ /* 0x004fce0007810000 */
[----:B------:R-:W-:Y:S01]  /*81e0*/  MUFU.EX2 R188, R188 ;  /* 0x000000bc00bc7308 */ /* 0x000fe20000000800 */
[----:B------:R-:W-:-:S04]  /*81f0*/  FMUL.FTZ R152, R3, UR6 ;  /* 0x0000000603987c20 */ /* 0x000fc80008410000 */
[--C-:B------:R-:W-:Y:S01]  /*8200*/  FFMA.FTZ R197, R154, UR6, -R152.reuse ;  /* 0x000000069ac57c23 */ /* 0x100fe20008010898 */
[--C-:B------:R-:W-:Y:S01]  /*8210*/  FFMA.FTZ R156, R159, UR6, -R152.reuse ;  /* 0x000000069f9c7c23 */ /* 0x100fe20008010898 */
[----:B------:R-:W-:Y:S02]  /*8220*/  IMAD.U32 R159, RZ, RZ, UR36 ;  /* 0x00000024ff9f7e24 */ /* 0x000fe4000f8e00ff */
[--C-:B------:R-:W-:Y:S01]  /*8230*/  FFMA.FTZ R154, R155, UR6, -R152.reuse ;  /* 0x000000069b9a7c23 */ /* 0x100fe20008010898 */
[--C-:B------:R-:W-:Y:S01]  /*8240*/  FFMA.FTZ R199, R158, UR6, -R152.reuse ;  /* 0x000000069ec77c23 */ /* 0x100fe20008010898 */
[--C-:B------:R-:W-:Y:S01]  /*8250*/  FFMA.FTZ R193, R162, UR6, -R152.reuse ;  /* 0x00000006a2c17c23 */ /* 0x100fe20008010898 */
[----:B------:R-:W-:Y:S01]  /*8260*/  MUFU.EX2 R197, R197 ;  /* 0x000000c500c57308 */ /* 0x000fe20000000800 */
[----:B------:R-:W-:Y:S01]  /*8270*/  @!P1 LEA R159, R159, UR38, 0x3 ;  /* 0x000000269f9f9c11 */ /* 0x000fe2000f8e18ff */
[--C-:B------:R-:W-:Y:S01]  /*8280*/  FFMA.FTZ R158, R163, UR6, -R152.reuse ;  /* 0x00000006a39e7c23 */ /* 0x100fe20008010898 */
[--C-:B------:R-:W-:Y:S01]  /*8290*/  FFMA.FTZ R195, R166, UR6, -R152.reuse ;  /* 0x00000006a6c37c23 */ /* 0x100fe20008010898 */
[--C-:B------:R-:W-:Y:S01]  /*82a0*/  FFMA.FTZ R160, R167, UR6, -R152.reuse ;  /* 0x00000006a7a07c23 */ /* 0x100fe20008010898 */
[----:B------:R-:W-:Y:S01]  /*82b0*/  FFMA.FTZ R155, R170, UR6, -R152 ;  /* 0x00000006aa9b7c23 */ /* 0x000fe20008010898 */
[----:B------:R-:W-:-:S02]  /*82c0*/  @!P1 VIADD R159, R159, 0x30840 ;  /* 0x000308409f9f9836 */ /* 0x000fc40000000000 */
[--C-:B------:R-:W-:Y:S01]  /*82d0*/  FFMA.FTZ R162, R171, UR6, -R152.reuse ;  /* 0x00000006aba27c23 */ /* 0x100fe20008010898 */
[----:B------:R-:W-:Y:S01]  /*82e0*/  MUFU.EX2 R154, R154 ;  /* 0x0000009a009a7308 */ /* 0x000fe20000000800 */
[--C-:B------:R-:W-:Y:S01]  /*82f0*/  FFMA.FTZ R191, R174, UR6, -R152.reuse ;  /* 0x00000006aebf7c23 */ /* 0x100fe20008010898 */
[--C-:B------:R-:W-:Y:S01]  /*8300*/  FFMA.FTZ R175, R175, UR6, -R152.reuse ;  /* 0x00000006afaf7c23 */ /* 0x100fe20008010898 */
[----:B------:R-:W-:Y:S01]  /*8310*/  @!P1 PRMT R159, RZ, 0x654, R159 ;  /* 0x00000654ff9f9816 */ /* 0x000fe2000000009f */
[--C-:B------:R-:W-:Y:S01]  /*8320*/  FFMA.FTZ R178, R178, UR6, -R152.reuse ;  /* 0x00000006b2b27c23 */ /* 0x100fe20008010898 */
[--C-:B------:R-:W-:Y:S01]  /*8330*/  FFMA.FTZ R179, R179, UR6, -R152.reuse ;  /* 0x00000006b3b37c23 */ /* 0x100fe20008010898 */
[--C-:B------:R-:W-:Y:S01]  /*8340*/  FFMA.FTZ R182, R182, UR6, -R152.reuse ;  /* 0x00000006b6b67c23 */ /* 0x100fe20008010898 */
[----:B------:R-:W-:Y:S01]  /*8350*/  FFMA.FTZ R152, R183, UR6, -R152 ;  /* 0x00000006b7987c23 */ /* 0x000fe20008010898 */
[----:B------:R-:W-:Y:S01]  /*8360*/  MUFU.EX2 R199, R199 ;  /* 0x000000c700c77308 */ /* 0x000fe20000000800 */
[----:B------:R-:W-:-:S04]  /*8370*/  IMAD.U32 R163, RZ, RZ, UR14 ;  /* 0x0000000effa37e24 */ /* 0x000fc8000f8e00ff */
[----:B------:R-:W-:-:S03]  /*8380*/  @!P1 VIADD R163, R163, 0x30860 ;  /* 0x00030860a3a39836 */ /* 0x000fc60000000000 */
[----:B------:R-:W-:Y:S02]  /*8390*/  MUFU.EX2 R156, R156 ;  /* 0x0000009c009c7308 */ /* 0x000fe40000000800 */
[----:B------:R-:W-:-:S06]  /*83a0*/  @!P1 PRMT R163, RZ, 0x654, R163 ;  /* 0x00000654ffa39816 */ /* 0x000fcc00000000a3 */
[----:B------:R-:W-:Y:S08]  /*83b0*/  MUFU.EX2 R193, R193 ;  /* 0x000000c100c17308 */ /* 0x000ff00000000800 */
[----:B------:R-:W-:Y:S08]  /*83c0*/  MUFU.EX2 R158, R158 ;  /* 0x0000009e009e7308 */ /* 0x000ff00000000800 */
[----:B------:R-:W-:Y:S08]  /*83d0*/  MUFU.EX2 R195, R195 ;  /* 0x000000c300c37308 */ /* 0x000ff00000000800 */
[----:B------:R-:W-:Y:S08]  /*83e0*/  MUFU.EX2 R160, R160 ;  /* 0x000000a000a07308 */ /* 0x000ff00000000800 */
[----:B------:R-:W-:Y:S08]  /*83f0*/  MUFU.EX2 R155, R155 ;  /* 0x0000009b009b7308 */ /* 0x000ff00000000800 */
[----:B------:R-:W-:Y:S08]  /*8400*/  MUFU.EX2 R165, R165 ;  /* 0x000000a500a57308 */ /* 0x000ff00000000800 */
[----:B------:R-:W2:Y:S08]  /*8410*/  MUFU.EX2 R162, R162 ;  /* 0x000000a200a27308 */ /* 0x000eb00000000800 */
[----:B------:R-:W-:Y:S08]  /*8420*/  MUFU.EX2 R190, R190 ;  /* 0x000000be00be7308 */ /* 0x000ff00000000800 */
[----:B------:R-:W-:Y:S08]  /*8430*/  MUFU.EX2 R191, R191 ;  /* 0x000000bf00bf7308 */ /* 0x000ff00000000800 */
[----:B------:R-:W-:Y:S08]  /*8440*/  MUFU.EX2 R169, R169 ;  /* 0x000000a900a97308 */ /* 0x000ff00000000800 */
[----:B------:R-:W-:Y:S08]  /*8450*/  MUFU.EX2 R175, R175 ;  /* 0x000000af00af7308 */ /* 0x000ff00000000800 */
[----:B------:R-:W-:Y:S08]  /*8460*/  MUFU.EX2 R173, R173 ;  /* 0x000000ad00ad7308 */ /* 0x000ff00000000800 */
[----:B------:R-:W-:Y:S01]  /*8470*/  MUFU.EX2 R179, R179 ;  /* 0x000000b300b37308 */ /* 0x000fe20000000800 */
[----:B------:R-:W-:-:S02]  /*8480*/  WARPGROUP.DEPBAR.LE gsb0, 0x0 ;  /* 0x00008000000079c5 */ /* 0x000fc40000010000 */
[--C-:B------:R-:W-:Y:S01]  /*8490*/  FFMA.FTZ R184, R176, UR6, -R2.reuse ;  /* 0x00000006b0b87c23 */ /* 0x100fe20008010802 */
[----:B------:R-:W-:Y:S01]  /*84a0*/  FFMA.FTZ R186, R180, UR6, -R2 ;  /* 0x00000006b4ba7c23 */ /* 0x000fe20008010802 */
[----:B------:R-:W-:Y:S01]  /*84b0*/  FADD.FTZ R2, -R3, R214 ;  /* 0x000000d603027221 */ /* 0x000fe20000010100 */
[----:B------:R1:W-:Y:S02]  /*84c0*/  @!P1 SYNCS.ARRIVE.TRANS64.RED.A1T0 RZ, [R159+URZ], RZ ;  /* 0x000000ff9fff99a7 */ /* 0x0003e4000810043f */
[----:B------:R-:W-:Y:S01]  /*84d0*/  MUFU.EX2 R185, R178 ;  /* 0x000000b200b97308 */ /* 0x000fe20000000800 */
[----:B------:R-:W-:Y:S02]  /*84e0*/  IMAD.MOV.U32 R214, RZ, RZ, R3 ;  /* 0x000000ffffd67224 */ /* 0x000fe400078e0003 */
[----:B------:R-:W-:Y:S01]  /*84f0*/  FMUL.FTZ R2, R2, UR6 ;  /* 0x0000000602027c20 */ /* 0x000fe20008410000 */
[----:B-1----:R-:W-:-:S05]  /*8500*/  FFMA.FTZ R159, R0, R20, R189 ;  /* 0x00000014009f7223 */ /* 0x002fca00000100bd */
[----:B------:R-:W1:Y:S01]  /*8510*/  MUFU.EX2 R2, R2 ;  /* 0x0000000200027308 */ /* 0x000e620000000800 */
[----:B------:R4:W-:Y:S01]  /*8520*/  @!P1 SYNCS.ARRIVE.TRANS64.RED.A1T0 RZ, [R163+URZ], RZ ;  /* 0x000000ffa3ff99a7 */ /* 0x0009e2000810043f */
[C---:B---3--:R-:W-:Y:S01]  /*8530*/  FADD.FTZ R159, R196.reuse, R159 ;  /* 0x0000009fc49f7221 */ /* 0x048fe20000010000 */
[----:B------:R-:W-:Y:S02]  /*8540*/  F2FP.F16.F32.PACK_AB R196, R196, R189 ;  /* 0x000000bdc4c4723e */ /* 0x000fe400000000ff */
[----:B--2---:R-:W-:Y:S01]  /*8550*/  F2FP.F16.F32.PACK_AB R189, R162, R155 ;  /* 0x0000009ba2bd723e */ /* 0x004fe200000000ff */
[----:B------:R-:W-:Y:S01]  /*8560*/  FADD.FTZ R164, R198, R159 ;  /* 0x0000009fc6a47221 */ /* 0x000fe20000010000 */
[C---:B------:R-:W-:Y:S01]  /*8570*/  F2FP.F16.F32.PACK_AB R198, R153.reuse, R198 ;  /* 0x000000c699c6723e */ /* 0x040fe200000000ff */
[----:B------:R-:W2:Y:S02]  /*8580*/  MUFU.EX2 R184, R184 ;  /* 0x000000b800b87308 */ /* 0x000ea40000000800 */
[----:B------:R-:W-:-:S04]  /*8590*/  FADD.FTZ R159, R153, R164 ;  /* 0x000000a4999f7221 */ /* 0x000fc80000010000 */
[----:B------:R-:W-:Y:S01]  /*85a0*/  FADD.FTZ R164, R192, R159 ;  /* 0x0000009fc0a47221 */ /* 0x000fe20000010000 */
[C---:B------:R-:W-:Y:S01]  /*85b0*/  F2FP.F16.F32.PACK_AB R192, R157.reuse, R192 ;  /* 0x000000c09dc0723e */ /* 0x040fe200000000ff */
[----:B-1----:R-:W-:Y:S01]  /*85c0*/  FFMA.FTZ R7, R2, R7, R197 ;  /* 0x0000000702077223 */ /* 0x002fe200000100c5 */
[C---:B------:R-:W-:Y:S01]  /*85d0*/  F2FP.F16.F32.PACK_AB R197, R154.reuse, R197 ;  /* 0x000000c59ac5723e */ /* 0x040fe200000000ff */
[----:B------:R-:W-:Y:S01]  /*85e0*/  FADD.FTZ R159, R157, R164 ;  /* 0x000000a49d9f7221 */ /* 0x000fe20000010000 */
[----:B------:R-:W1:Y:S01]  /*85f0*/  MUFU.EX2 R186, R186 ;  /* 0x000000ba00ba7308 */ /* 0x000e620000000800 */
[----:B------:R-:W-:Y:S02]  /*8600*/  FADD.FTZ R20, R154, R7 ;  /* 0x000000079a147221 */ /* 0x000fe40000010000 */
[----:B------:R-:W-:Y:S01]  /*8610*/  FADD.FTZ R164, R194, R159 ;  /* 0x0000009fc2a47221 */ /* 0x000fe20000010000 */
[----:B------:R-:W-:Y:S01]  /*8620*/  F2FP.F16.F32.PACK_AB R194, R161, R194 ;  /* 0x000000c2a1c2723e */ /* 0x000fe200000000ff */
[----:B------:R-:W-:Y:S01]  /*8630*/  FADD.FTZ R7, R199, R20 ;  /* 0x00000014c7077221 */ /* 0x000fe20000010000 */
[C---:B------:R-:W-:Y:S01]  /*8640*/  F2FP.F16.F32.PACK_AB R199, R156.reuse, R199 ;  /* 0x000000c79cc7723e */ /* 0x040fe200000000ff */
[----:B------:R-:W-:Y:S01]  /*8650*/  FADD.FTZ R153, R161, R164 ;  /* 0x000000a4a1997221 */ /* 0x000fe20000010000 */
[----:B------:R-:W-:Y:S01]  /*8660*/  MUFU.EX2 R187, R182 ;  /* 0x000000b600bb7308 */ /* 0x000fe20000000800 */
[----:B------:R-:W-:-:S02]  /*8670*/  FADD.FTZ R20, R156, R7 ;  /* 0x000000079c147221 */ /* 0x000fc40000010000 */
[----:B------:R-:W-:Y:S01]  /*8680*/  FADD.FTZ R154, R188, R153 ;  /* 0x00000099bc9a7221 */ /* 0x000fe20000010000 */
[----:B------:R-:W-:Y:S01]  /*8690*/  F2FP.F16.F32.PACK_AB R188, R165, R188 ;  /* 0x000000bca5bc723e */ /* 0x000fe200000000ff */
[----:B------:R-:W-:Y:S01]  /*86a0*/  FADD.FTZ R7, R193, R20 ;  /* 0x00000014c1077221 */ /* 0x000fe20000010000 */
[C---:B------:R-:W-:Y:S01]  /*86b0*/  F2FP.F16.F32.PACK_AB R193, R158.reuse, R193 ;  /* 0x000000c19ec1723e */ /* 0x040fe200000000ff */
[----:B------:R-:W-:Y:S01]  /*86c0*/  FADD.FTZ R153, R165, R154 ;  /* 0x0000009aa5997221 */ /* 0x000fe20000010000 */
[----:B------:R-:W3:Y:S01]  /*86d0*/  MUFU.EX2 R177, R177 ;  /* 0x000000b100b17308 */ /* 0x000ee20000000800 */
[----:B------:R-:W-:Y:S02]  /*86e0*/  FADD.FTZ R20, R158, R7 ;  /* 0x000000079e147221 */ /* 0x000fe40000010000 */
[----:B------:R-:W-:Y:S01]  /*86f0*/  FADD.FTZ R154, R190, R153 ;  /* 0x00000099be9a7221 */ /* 0x000fe20000010000 */
[----:B------:R-:W-:Y:S01]  /*8700*/  F2FP.F16.F32.PACK_AB R190, R169, R190 ;  /* 0x000000bea9be723e */ /* 0x000fe200000000ff */
[----:B------:R-:W-:Y:S01]  /*8710*/  FADD.FTZ R7, R195, R20 ;  /* 0x00000014c3077221 */ /* 0x000fe20000010000 */
[----:B------:R-:W-:-:S02]  /*8720*/  F2FP.F16.F32.PACK_AB R195, R160, R195 ;  /* 0x000000c3a0c3723e */ /* 0x000fc400000000ff */
[----:B------:R1:W5:Y:S01]  /*8730*/  MUFU.EX2 R156, R152 ;  /* 0x00000098009c7308 */ /* 0x0003620000000800 */
[----:B------:R-:W-:-:S04]  /*8740*/  FADD.FTZ R20, R160, R7 ;  /* 0x00000007a0147221 */ /* 0x000fc80000010000 */
[----:B------:R-:W-:-:S04]  /*8750*/  FADD.FTZ R7, R155, R20 ;  /* 0x000000149b077221 */ /* 0x000fc80000010000 */
[----:B------:R-:W-:Y:S01]  /*8760*/  FADD.FTZ R20, R162, R7 ;  /* 0x00000007a2147221 */ /* 0x000fe20000010000 */
[----:B------:R-:W-:-:S03]  /*8770*/  FADD.FTZ R7, R169, R154 ;  /* 0x0000009aa9077221 */ /* 0x000fc60000010000 */
        /* <DEDUP_REMOVED lines=8> */
[----:B------:R-:W-:-:S02]  /*8800*/  F2FP.F16.F32.PACK_AB R185, R179, R185 ;  /* 0x000000b9b3b9723e */ /* 0x000fc400000000ff */
[----:B------:R-:W-:Y:S01]  /*8810*/  FADD.FTZ R20, R179, R20 ;  /* 0x00000014b3147221 */ /* 0x000fe20000010000 */
[----:B---3--:R-:W-:-:S03]  /*8820*/  F2FP.F16.F32.PACK_AB R186, R177, R186 ;  /* 0x000000bab1ba723e */ /* 0x008fc600000000ff */
[----:B------:R-:W-:Y:S01]  /*8830*/  FADD.FTZ R7, R187, R20 ;  /* 0x00000014bb077221 */ /* 0x000fe20000010000 */
[----:B------:R-:W-:Y:S01]  /*8840*/  FADD.FTZ R20, R177, R152 ;  /* 0x00000098b1147221 */ /* 0x000fe20000010000 */
[C---:B-----5:R-:W-:Y:S02]  /*8850*/  F2FP.F16.F32.PACK_AB R187, R156.reuse, R187 ;  /* 0x000000bb9cbb723e */ /* 0x060fe400000000ff */
[----:B------:R-:W-:Y:S01]  /*8860*/  FADD.FTZ R7, R156, R7 ;  /* 0x000000079c077221 */ /* 0x000fe20000010000 */
[----:B----4-:R-:W-:Y:S06]  /*8870*/  @P2 BRA `(.L_x_944) ;  /* 0xffffffe000e82947 */ /* 0x010fec000383ffff */
.L_x_935:
[----:B------:R-:W-:-:S13]  /*8880*/  ISETP.GE.AND P2, PT, R23, UR60, PT ;  /* 0x0000003c17007c0c */ /* 0x000fda000bf46270 */
[----:B------:R-:W-:Y:S05]  /*8890*/  @!P2 BRA `(.L_x_945) ;  /* 0x0000002400c8a947 */ /* 0x000fea0003800000 */
[----:B------:R-:W-:Y:S01]  /*88a0*/  MOV R216, R3 ;  /* 0x0000000300d87202 */ /* 0x000fe20000000f00 */
[----:B------:R-:W-:Y:S01]  /*88b0*/  IMAD.MOV.U32 R215, RZ, RZ, R4 ;  /* 0x000000ffffd77224 */ /* 0x000fe200078e0004 */
[----:B------:R-:W-:Y:S01]  /*88c0*/  UMOV UR39, UR46 ;  /* 0x0000002e00277c82 */ /* 0x000fe20008000000 */
[----:B------:R-:W-:Y:S01]  /*88d0*/  IMAD.IADD R214, R6, 0x1, R21 ;  /* 0x0000000106d67824 */ /* 0x000fe200078e0215 */
[----:B------:R-:W-:Y:S01]  /*88e0*/  UMOV UR7, UR36 ;  /* 0x0000002400077c82 */ /* 0x000fe20008000000 */
[----:B------:R-:W-:Y:S01]  /*88f0*/  ULDC UR40, c[0x0][0x9e4] ;  /* 0x0002790000287ab9 */ /* 0x000fe20000000800 */
[----:B------:R-:W-:Y:S01]  /*8900*/  ULDC UR41, c[0x0][0x9dc] ;  /* 0x0002770000297ab9 */ /* 0x000fe20000000800 */
[----:B------:R-:W-:-:S05]  /*8910*/  ULDC UR47, c[0x0][0x288] ;  /* 0x0000a200002f7ab9 */ /* 0x000fca0000000800 */
.L_x_962:
[----:B------:R-:W-:-:S04]  /*8920*/  UIADD3 UR36, UR7, 0x1, URZ ;  /* 0x0000000107247890 */ /* 0x000fc8000fffe03f */
[----:B------:R-:W-:-:S04]  /*8930*/  UISETP.NE.AND UP0, UPT, UR36, 0x2, UPT ;  /* 0x000000022400788c */ /* 0x000fc8000bf05270 */
[----:B------:R-:W-:Y:S02]  /*8940*/  USEL UR46, URZ, 0x1, UP0 ;  /* 0x000000013f2e7887 */ /* 0x000fe40008000000 */
[----:B------:R-:W-:Y:S02]  /*8950*/  USEL UR36, UR36, URZ, UP0 ;  /* 0x0000003f24247287 */ /* 0x000fe40008000000 */
[----:B------:R-:W-:Y:S01]  /*8960*/  ULOP3.LUT UR46, UR39, UR46, URZ, 0x3c, !UPT ;  /* 0x0000002e272e7292 */ /* 0x000fe2000f8e3c3f */
[----:B------:R-:W-:Y:S11]  /*8970*/  @!P0 BRA `(.L_x_946) ;  /* 0x0000000000048947 */ /* 0x000ff60003800000 */
[----:B------:R-:W-:Y:S01]  /*8980*/  BPT.TRAP 0x1 ;  /* 0x000000040000795c */ /* 0x000fe20000300000 */
.L_x_946:
[----:B------:R-:W-:Y:S01]  /*8990*/  ULEA UR6, UR36, UR38, 0x3 ;  /* 0x0000002624067291 */ /* 0x000fe2000f8e183f */
[----:B------:R-:W-:-:S05]  /*89a0*/  IMAD.U32 R3, RZ, RZ, UR46 ;  /* 0x0000002eff037e24 */ /* 0x000fca000f8e00ff */
[----:B------:R-:W-:-:S04]  /*89b0*/  SHF.L.U32 R3, R3, 0x1f, RZ ;  /* 0x0000001f03037819 */ /* 0x000fc800000006ff */
[----:B------:R1:W2:Y:S01]  /*89c0*/  SYNCS.PHASECHK.TRANS64.TRYWAIT P2, [UR6+0x30830], R3 ;  /* 0x03083003ff0075a7 */ /* 0x0002a20008040146 */
[----:B------:R-:W-:Y:S05]  /*89d0*/  @!P0 BRA `(.L_x_947) ;  /* 0x0000000000048947 */ /* 0x000fea0003800000 */
[----:B------:R-:W-:Y:S01]  /*89e0*/  BPT.TRAP 0x1 ;  /* 0x000000040000795c */ /* 0x000fe20000300000 */
.L_x_947:
[----:B--2---:R-:W-:Y:S05]  /*89f0*/  @P2 BRA `(.L_x_948) ;  /* 0x0000000000082947 */ /* 0x004fea0003800000 */
[----:B------:R-:W2:Y:S02]  /*8a00*/  SYNCS.PHASECHK.TRANS64.TRYWAIT P2, [UR6+0x30830], R3 ;  /* 0x03083003ff0075a7 */ /* 0x000ea40008040146 */
[----:B--2---:R-:W-:Y:S05]  /*8a10*/  @!P2 BRA `(.L_x_949) ;  /* 0x000000900004a947 */ /* 0x004fea0003800000 */
.L_x_948:
        /* <DEDUP_REMOVED lines=225> */
.L_x_950:
[----:B------:R-:W-:Y:S01]  /*9830*/  ULEA UR10, UR7, UR38, 0x3 ;  /* 0x00000026070a7291 */ /* 0x000fe2000f8e183f */
[----:B------:R-:W-:-:S05]  /*9840*/  IMAD.U32 R0, RZ, RZ, UR39 ;  /* 0x00000027ff007e24 */ /* 0x000fca000f8e00ff */
[----:B------:R-:W-:-:S04]  /*9850*/  SHF.L.U32 R0, R0, 0x1f, RZ ;  /* 0x0000001f00007819 */ /* 0x000fc800000006ff */
[----:B------:R3:W4:Y:S01]  /*9860*/  SYNCS.PHASECHK.TRANS64.TRYWAIT P2, [UR10+0x30850], R0 ;  /* 0x03085000ff0075a7 */ /* 0x000722000804014a */
[----:B------:R-:W-:Y:S05]  /*9870*/  @!P0 BRA `(.L_x_951) ;  /* 0x0000000000048947 */ /* 0x000fea0003800000 */
[----:B------:R-:W-:Y:S01]  /*9880*/  BPT.TRAP 0x1 ;  /* 0x000000040000795c */ /* 0x000fe20000300000 */
.L_x_951:
[----:B----4-:R-:W-:Y:S05]  /*9890*/  @P2 BRA `(.L_x_952) ;  /* 0x0000000000082947 */ /* 0x010fea0003800000 */
[----:B------:R-:W4:Y:S02]  /*98a0*/  SYNCS.PHASECHK.TRANS64.TRYWAIT P2, [UR10+0x30850], R0 ;  /* 0x03085000ff0075a7 */ /* 0x000f24000804014a */
[----:B----4-:R-:W-:Y:S05]  /*98b0*/  @!P2 BRA `(.L_x_953) ;  /* 0x000000800074a947 */ /* 0x010fea0003800000 */
.L_x_952:
[----:B------:R-:W-:Y:S01]  /*98c0*/  UIADD3 UR6, UR38, 0x400, URZ ;  /* 0x0000040026067890 */ /* 0x000fe2000fffe03f */
[----:B------:R-:W-:Y:S01]  /*98d0*/  WARPGROUP.ARRIVE ;  /* 0x00000000000079c5 */ /* 0x000fe20000000000 */
[----:B--2---:R-:W2:Y:S01]  /*98e0*/  LDC R4, c[0x0][0x2e0] ;  /* 0x0000b800ff047b82 */ /* 0x004ea20000000800 */
[----:B-1-3--:R-:W-:Y:S01]  /*98f0*/  IMAD.SHL.U32 R0, R23, 0x40, RZ ;  /* 0x0000004017007824 */ /* 0x00afe200078e00ff */
[----:B------:R-:W-:Y:S01]  /*9900*/  USHF.R.U32.HI UR6, URZ, 0x4, UR6 ;  /* 0x000000043f067899 */ /* 0x000fe20008011606 */
[----:B------:R-:W-:-:S03]  /*9910*/  IMAD.U32 R2, RZ, RZ, UR36 ;  /* 0x00000024ff027e24 */ /* 0x000fc6000f8e00ff */
[----:B------:R-:W-:Y:S01]  /*9920*/  ULOP3.LUT UR6, UR6, 0x3fff, URZ, 0xc0, !UPT ;  /* 0x00003fff06067892 */ /* 0x000fe2000f8ec03f */
[----:B------:R-:W-:Y:S02]  /*9930*/  IADD3 R3, -R0, 0x1, RZ ;  /* 0x0000000100037810 */ /* 0x000fe40007ffe1ff */
[----:B------:R-:W-:Y:S01]  /*9940*/  @!P1 LEA R2, R2, UR38, 0x3 ;  /* 0x0000002602029c11 */ /* 0x000fe2000f8e18ff */
[----:B------:R-:W-:-:S04]  /*9950*/  ULOP3.LUT UR6, UR6, 0x2000000, URZ, 0xfc, !UPT ;  /* 0x0200000006067892 */ /* 0x000fc8000f8efc3f */
[----:B------:R-:W-:Y:S01]  /*9960*/  ULEA UR11, UR7, UR6, 0xb ;  /* 0x00000006070b7291 */ /* 0x000fe2000f8e583f */
[----:B------:R-:W-:Y:S02]  /*9970*/  @!P1 VIADD R2, R2, 0x30840 ;  /* 0x0003084002029836 */ /* 0x000fe40000000000 */
[----:B------:R-:W-:-:S03]  /*9980*/  UMOV UR7, 0x40000040 ;  /* 0x4000004000077882 */ /* 0x000fc60000000000 */
[----:B------:R-:W-:Y:S01]  /*9990*/  @!P1 PRMT R2, RZ, 0x654, R2 ;  /* 0x00000654ff029816 */ /* 0x000fe20000000002 */
[----:B------:R-:W-:Y:S02]  /*99a0*/  UMOV UR6, UR11 ;  /* 0x0000000b00067c82 */ /* 0x000fe40008000000 */
[----:B------:R-:W-:Y:S01]  /*99b0*/  HGMMA.64x256x16.F32 R24, R196, gdesc[UR4].tnspB, R24, gsb0 ;  /* 0x43e00004c4187df0 */ /* 0x000fe20008000818 */
[----:B------:R-:W-:Y:S01]  /*99c0*/  UIADD3 UR6, UR11, 0x80, URZ ;  /* 0x000000800b067890 */ /* 0x000fe2000fffe03f */
[----:B--2---:R-:W-:Y:S01]  /*99d0*/  IMAD R3, R4, UR45, R3 ;  /* 0x0000002d04037c24 */ /* 0x004fe2000f8e0203 */
[----:B------:R-:W-:-:S03]  /*99e0*/  UMOV UR7, 0x40000040 ;  /* 0x4000004000077882 */ /* 0x000fc60000000000 */
[----:B------:R-:W-:-:S04]  /*99f0*/  VIADD R3, R3, -UR47 ;  /* 0x8000002f03037c36 */ /* 0x000fc80008000000 */
[----:B------:R-:W-:Y:S01]  /*9a00*/  IMAD R3, R22, -0x2, R3 ;  /* 0xfffffffe16037824 */ /* 0x000fe200078e0203 */
[----:B------:R-:W-:Y:S02]  /*9a10*/  WARPGROUP.DEPBAR.LE gsb0, 0x0 ;  /* 0x00008000000079c5 */ /* 0x000fe40000010000 */
[----:B------:R-:W-:-:S15]  /*9a20*/  WARPGROUP.ARRIVE ;  /* 0x00000000000079c5 */ /* 0x000fde0000000000 */
        /* <DEDUP_REMOVED lines=13> */
[----:B------:R-:W-:Y:S01]  /*9b00*/  ULOP3.LUT UR6, URZ, UR41, URZ, 0x33, !UPT ;  /* 0x000000293f067292 */ /* 0x000fe2000f8e333f */
[----:B------:R-:W-:-:S05]  /*9b10*/  ULDC UR7, c[0x0][0x9e0] ;  /* 0x0002780000077ab9 */ /* 0x000fca0000000800 */
[C---:B------:R-:W-:Y:S01]  /*9b20*/  VIADD R188, R3.reuse, UR6 ;  /* 0x0000000603bc7c36 */ /* 0x040fe20008000000 */
[----:B------:R-:W-:Y:S02]  /*9b30*/  WARPGROUP.DEPBAR.LE gsb0, 0x0 ;  /* 0x00008000000079c5 */ /* 0x000fe40000010000 */
[----:B------:R-:W-:Y:S01]  /*9b40*/  IADD3 R186, R3, UR7, RZ ;  /* 0x0000000703ba7c10 */ /* 0x000fe2000fffe0ff */
[----:B------:R1:W-:Y:S01]  /*9b50*/  @!P1 SYNCS.ARRIVE.TRANS64.RED.A1T0 RZ, [R2+URZ], RZ ;  /* 0x000000ff02ff99a7 */ /* 0x0003e2000810043f */
[----:B------:R-:W-:-:S03]  /*9b60*/  IMAD.IADD R185, R6, 0x1, R188 ;  /* 0x0000000106b97824 */ /* 0x000fc600078e02bc */
[----:B------:R-:W-:Y:S01]  /*9b70*/  IMAD.IADD R4, R6, 0x1, R186 ;  /* 0x0000000106047824 */ /* 0x000fe200078e02ba */
[----:B------:R-:W-:Y:S06]  /*9b80*/  @!P6 BRA `(.L_x_954) ;  /* 0x00000000005ce947 */ /* 0x000fec0003800000 */
[----:B------:R-:W-:Y:S01]  /*9b90*/  ISETP.GT.AND P2, PT, R214, -0x1, PT ;  /* 0xffffffffd600780c */ /* 0x000fe20003f44270 */
[----:B------:R-:W-:-:S12]  /*9ba0*/  BSSY B0, `(.L_x_955) ;  /* 0x0000011000007945 */ /* 0x000fd80003800000 */
[----:B------:R-:W-:Y:S05]  /*9bb0*/  @P2 BRA `(.L_x_956) ;  /* 0x0000000000202947 */ /* 0x000fea0003800000 */
[----:B------:R-:W-:Y:S01]  /*9bc0*/  IMAD.U32 R184, RZ, RZ, UR40 ;  /* 0x00000028ffb87e24 */ /* 0x000fe2000f8e00ff */
[----:B------:R-:W-:-:S04]  /*9bd0*/  LOP3.LUT R187, RZ, R214, RZ, 0x33, !PT ;  /* 0x000000d6ffbb7212 */ /* 0x000fc800078e33ff */
[----:B------:R-:W-:-:S13]  /*9be0*/  ISETP.NE.AND P2, PT, R184, 0x1, PT ;  /* 0x00000001b800780c */ /* 0x000fda0003f45270 */
[----:B-1----:R-:W1:Y:S02]  /*9bf0*/  @P2 LDC.64 R2, c[0x0][0x9e8] ;  /* 0x00027a00ff022b82 */ /* 0x002e640000000a00 */
[----:B-1----:R-:W-:-:S05]  /*9c00*/  @P2 IMAD.HI.U32 R2, R187, R2, RZ ;  /* 0x00000002bb022227 */ /* 0x002fca00078e00ff */
[----:B------:R-:W-:-:S04]  /*9c10*/  @P2 SHF.R.U32.HI R187, RZ, R3, R2 ;  /* 0x00000003ffbb2219 */ /* 0x000fc80000011602 */
[----:B------:R-:W-:Y:S01]  /*9c20*/  LOP3.LUT R187, RZ, R187, RZ, 0x33, !PT ;  /* 0x000000bbffbb7212 */ /* 0x000fe200078e33ff */
[----:B------:R-:W-:Y:S06]  /*9c30*/  BRA `(.L_x_957) ;  /* 0x00000000001c7947 */ /* 0x000fec0003800000 */
.L_x_956:
[----:B------:R-:W-:-:S05]  /*9c40*/  IMAD.U32 R184, RZ, RZ, UR40 ;  /* 0x00000028ffb87e24 */ /* 0x000fca000f8e00ff */
[----:B------:R-:W-:-:S13]  /*9c50*/  ISETP.NE.AND P2, PT, R184, 0x1, PT ;  /* 0x00000001b800780c */ /* 0x000fda0003f45270 */
[----:B-1----:R-:W1:Y:S01]  /*9c60*/  @P2 LDC.64 R2, c[0x0][0x9e8] ;  /* 0x00027a00ff022b82 */ /* 0x002e620000000a00 */
[----:B------:R-:W-:-:S04]  /*9c70*/  @P2 IMAD.IADD R187, R6, 0x1, R21 ;  /* 0x0000000106bb2824 */ /* 0x000fc800078e0215 */
[----:B-1----:R-:W-:-:S04]  /*9c80*/  @P2 IMAD.HI.U32 R2, R187, R2, RZ ;  /* 0x00000002bb022227 */ /* 0x002fc800078e00ff */
[----:B------:R-:W-:Y:S01]  /*9c90*/  IMAD.MOV.U32 R187, RZ, RZ, R214 ;  /* 0x000000ffffbb7224 */ /* 0x000fe200078e00d6 */
[----:B------:R-:W-:-:S07]  /*9ca0*/  @P2 SHF.R.U32.HI R187, RZ, R3, R2 ;  /* 0x00000003ffbb2219 */ /* 0x000fce0000011602 */
.L_x_957:
[----:B------:R-:W-:Y:S05]  /*9cb0*/  BSYNC B0 ;  /* 0x0000000000007941 */ /* 0x000fea0003800000 */
.L_x_955:
[----:B------:R-:W-:-:S04]  /*9cc0*/  IMAD R3, R187, R184, -R0 ;  /* 0x000000b8bb037224 */ /* 0x000fc800078e0a00 */
[----:B------:R-:W-:-:S05]  /*9cd0*/  IMAD R3, R22, -0x2, R3 ;  /* 0xfffffffe16037824 */ /* 0x000fca00078e0203 */
[----:B------:R-:W-:Y:S02]  /*9ce0*/  VIADDMNMX R4, R3, R184, R4, PT ;  /* 0x000000b803047246 */ /* 0x000fe40003800104 */
[----:B------:R-:W-:-:S07]  /*9cf0*/  VIMNMX R185, R185, R3, !PT ;  /* 0x00000003b9b97248 */ /* 0x000fce0007fe0100 */
.L_x_954:
[----:B------:R-:W-:-:S04]  /*9d00*/  ISETP.GT.AND P2, PT, R23, -0x1, PT ;  /* 0xffffffff1700780c */ /* 0x000fc80003f44270 */
[C---:B------:R-:W-:Y:S02]  /*9d10*/  ISETP.GT.AND P3, PT, R185.reuse, RZ, P2 ;  /* 0x000000ffb900720c */ /* 0x040fe40001764270 */
[C---:B------:R-:W-:Y:S02]  /*9d20*/  ISETP.GT.AND P5, PT, R185.reuse, 0x1, P2 ;  /* 0x00000001b900780c */ /* 0x040fe400017a4270 */
[----:B------:R-:W-:Y:S02]  /*9d30*/  ISETP.LT.OR P4, PT, R4, 0x1, P3 ;  /* 0x000000010400780c */ /* 0x000fe40001f81670 */
[C---:B------:R-:W-:Y:S02]  /*9d40*/  ISETP.GT.AND P3, PT, R185.reuse, 0x8, P2 ;  /* 0x00000008b900780c */ /* 0x040fe40001764270 */
[----:B------:R-:W-:Y:S02]  /*9d50*/  FSEL R184, R152, -INF , !P4 ;  /* 0xff80000098b87808 */ /* 0x000fe40006000000 */
[----:B------:R-:W-:-:S02]  /*9d60*/  ISETP.GT.AND P4, PT, R185, 0x9, P2 ;  /* 0x00000009b900780c */ /* 0x000fc40001784270 */
[C---:B------:R-:W-:Y:S02]  /*9d70*/  ISETP.LT.OR P5, PT, R4.reuse, 0x2, P5 ;  /* 0x000000020400780c */ /* 0x040fe40002fa1670 */
[C---:B------:R-:W-:Y:S02]  /*9d80*/  ISETP.LT.OR P3, PT, R4.reuse, 0x9, P3 ;  /* 0x000000090400780c */ /* 0x040fe40001f61670 */
[----:B------:R-:W-:Y:S02]  /*9d90*/  ISETP.LT.OR P4, PT, R4, 0xa, P4 ;  /* 0x0000000a0400780c */ /* 0x000fe40002781670 */
[----:B------:R-:W-:Y:S02]  /*9da0*/  FSEL R152, R153, -INF , !P5 ;  /* 0xff80000099987808 */ /* 0x000fe40006800000 */
[----:B------:R-:W-:Y:S02]  /*9db0*/  FSEL R156, R156, -INF , !P3 ;  /* 0xff8000009c9c7808 */ /* 0x000fe40005800000 */
[----:B------:R-:W-:-:S02]  /*9dc0*/  FSEL R157, R157, -INF , !P4 ;  /* 0xff8000009d9d7808 */ /* 0x000fc40006000000 */
[C---:B------:R-:W-:Y:S02]  /*9dd0*/  ISETP.GT.AND P5, PT, R185.reuse, 0x10, P2 ;  /* 0x00000010b900780c */ /* 0x040fe400017a4270 */
[C---:B------:R-:W-:Y:S02]  /*9de0*/  ISETP.GT.AND P3, PT, R185.reuse, 0x11, P2 ;  /* 0x00000011b900780c */ /* 0x040fe40001764270 */
[----:B------:R-:W-:Y:S02]  /*9df0*/  ISETP.GT.AND P4, PT, R185, 0x18, P2 ;  /* 0x00000018b900780c */ /* 0x000fe40001784270 */
[C---:B------:R-:W-:Y:S02]  /*9e00*/  ISETP.LT.OR P5, PT, R4.reuse, 0x11, P5 ;  /* 0x000000110400780c */ /* 0x040fe40002fa1670 */
[C---:B------:R-:W-:Y:S02]  /*9e10*/  ISETP.LT.OR P3, PT, R4.reuse, 0x12, P3 ;  /* 0x000000120400780c */ /* 0x040fe40001f61670 */
[----:B------:R-:W-:-:S02]  /*9e20*/  ISETP.LT.OR P4, PT, R4, 0x19, P4 ;  /* 0x000000190400780c */ /* 0x000fc40002781670 */
[----:B------:R-:W-:Y:S02]  /*9e30*/  FSEL R160, R160, -INF , !P5 ;  /* 0xff800000a0a07808 */ /* 0x000fe40006800000 */
[----:B------:R-:W-:Y:S02]  /*9e40*/  FSEL R161, R161, -INF , !P3 ;  /* 0xff800000a1a17808 */ /* 0x000fe40005800000 */
[----:B------:R-:W-:Y:S02]  /*9e50*/  FSEL R164, R164, -INF , !P4 ;  /* 0xff800000a4a47808 */ /* 0x000fe40006000000 */
[C---:B------:R-:W-:Y:S02]  /*9e60*/  ISETP.GT.AND P5, PT, R185.reuse, 0x19, P2 ;  /* 0x00000019b900780c */ /* 0x040fe400017a4270 */
[C---:B------:R-:W-:Y:S02]  /*9e70*/  ISETP.GT.AND P3, PT, R185.reuse, 0x20, P2 ;  /* 0x00000020b900780c */ /* 0x040fe40001764270 */
        /* <DEDUP_REMOVED lines=18> */
[----:B------:R-:W-:Y:S01]  /*9fa0*/  ISETP.GT.AND P4, PT, R185, 0x39, P2 ;  /* 0x00000039b900780c */ /* 0x000fe20001784270 */
[----:B------:R-:W-:Y:S01]  /*9fb0*/  IMAD.IADD R185, R5, 0x1, R186 ;  /* 0x0000000105b97824 */ /* 0x000fe200078e02ba */
[----:B------:R-:W-:-:S02]  /*9fc0*/  ISETP.LT.OR P5, PT, R4, 0x32, P5 ;  /* 0x000000320400780c */ /* 0x000fc40002fa1670 */
[C---:B------:R-:W-:Y:S02]  /*9fd0*/  ISETP.LT.OR P3, PT, R4.reuse, 0x39, P3 ;  /* 0x000000390400780c */ /* 0x040fe40001f61670 */
[----:B------:R-:W-:Y:S02]  /*9fe0*/  ISETP.LT.OR P4, PT, R4, 0x3a, P4 ;  /* 0x0000003a0400780c */ /* 0x000fe40002781670 */
[----:B------:R-:W-:Y:S02]  /*9ff0*/  IADD3 R186, R5, R188, RZ ;  /* 0x000000bc05ba7210 */ /* 0x000fe40007ffe0ff */
[----:B------:R-:W-:Y:S02]  /*a000*/  FSEL R177, R177, -INF , !P5 ;  /* 0xff800000b1b17808 */ /* 0x000fe40006800000 */
[----:B------:R-:W-:Y:S02]  /*a010*/  FSEL R180, R180, -INF , !P3 ;  /* 0xff800000b4b47808 */ /* 0x000fe40005800000 */
[----:B------:R-:W-:Y:S01]  /*a020*/  FSEL R181, R181, -INF , !P4 ;  /* 0xff800000b5b57808 */ /* 0x000fe20006000000 */
[----:B------:R-:W-:Y:S06]  /*a030*/  @!P6 BRA `(.L_x_958) ;  /* 0x000000000058e947 */ /* 0x000fec0003800000 */
[----:B------:R-:W-:Y:S01]  /*a040*/  IMAD.IADD R153, R5, 0x1, R21 ;  /* 0x0000000105997824 */ /* 0x000fe200078e0215 */
[----:B------:R-:W-:Y:S04]  /*a050*/  BSSY B0, `(.L_x_959) ;  /* 0x0000010000007945 */ /* 0x000fe80003800000 */
[----:B------:R-:W-:-:S13]  /*a060*/  ISETP.GT.AND P3, PT, R153, -0x1, PT ;  /* 0xffffffff9900780c */ /* 0x000fda0003f64270 */
        /* <DEDUP_REMOVED lines=9> */
.L_x_960:
[----:B------:R-:W-:-:S05]  /*a100*/  IMAD.U32 R4, RZ, RZ, UR40 ;  /* 0x00000028ff047e24 */ /* 0x000fca000f8e00ff */
[----:B------:R-:W-:-:S13]  /*a110*/  ISETP.NE.AND P3, PT, R4, 0x1, PT ;  /* 0x000000010400780c */ /* 0x000fda0003f65270 */
[----:B-1----:R-:W1:Y:S02]  /*a120*/  @P3 LDC.64 R2, c[0x0][0x9e8] ;  /* 0x00027a00ff023b82 */ /* 0x002e640000000a00 */
[----:B-1----:R-:W-:-:S05]  /*a130*/  @P3 IMAD.HI.U32 R2, R153, R2, RZ ;  /* 0x0000000299023227 */ /* 0x002fca00078e00ff */
[----:B------:R-:W-:-:S07]  /*a140*/  @P3 SHF.R.U32.HI R153, RZ, R3, R2 ;  /* 0x00000003ff993219 */ /* 0x000fce0000011602 */
.L_x_961:
[----:B------:R-:W-:Y:S05]  /*a150*/  BSYNC B0 ;  /* 0x0000000000007941 */ /* 0x000fea0003800000 */
.L_x_959:
[----:B------:R-:W-:-:S04]  /*a160*/  IMAD R153, R153, R4, -R0 ;  /* 0x0000000499997224 */ /* 0x000fc800078e0a00 */
[----:B------:R-:W-:-:S05]  /*a170*/  IMAD R153, R22, -0x2, R153 ;  /* 0xfffffffe16997824 */ /* 0x000fca00078e0299 */
[----:B------:R-:W-:Y:S02]  /*a180*/  VIADDMNMX R185, R153, R4, R185, PT ;  /* 0x0000000499b97246 */ /* 0x000fe400038001b9 */
[----:B------:R-:W-:-:S07]  /*a190*/  VIMNMX R186, R186, R153, !PT ;  /* 0x00000099baba7248 */ /* 0x000fce0007fe0100 */
.L_x_958:
[----:B------:R-:W-:Y:S01]  /*a1a0*/  FMNMX.FTZ R3, R184, R215, !PT ;  /* 0x000000d7b8037209 */ /* 0x000fe20007810000 */
[----:B------:R-:W-:Y:S01]  /*a1b0*/  ULDC UR6, c[0x0][0x988] ;  /* 0x0002620000067ab9 */ /* 0x000fe20000000800 */
[----:B------:R-:W-:Y:S01]  /*a1c0*/  ISETP.GT.AND P3, PT, R186, 0x1, P2 ;  /* 0x00000001ba00780c */ /* 0x000fe20001764270 */
[----:B------:R-:W-:Y:S01]  /*a1d0*/  UMOV UR39, UR46 ;  /* 0x0000002e00277c82 */ /* 0x000fe20008000000 */
[----:B------:R-:W-:Y:S01]  /*a1e0*/  FMNMX.FTZ R3, R152, R3, !PT ;  /* 0x0000000398037209 */ /* 0x000fe20007810000 */
[----:B------:R-:W-:Y:S01]  /*a1f0*/  UMOV UR7, UR36 ;  /* 0x0000002400077c82 */ /* 0x000fe20008000000 */
[----:B------:R-:W-:Y:S02]  /*a200*/  ISETP.LT.OR P3, PT, R185, 0x2, P3 ;  /* 0x00000002b900780c */ /* 0x000fe40001f61670 */
[----:B------:R-:W-:Y:S02]  /*a210*/  FMNMX.FTZ R0, R156, R3, !PT ;  /* 0x000000039c007209 */ /* 0x000fe40007810000 */
[----:B------:R-:W-:-:S02]  /*a220*/  FSEL R155, R155, -INF , !P3 ;  /* 0xff8000009b9b7808 */ /* 0x000fc40005800000 */
[----:B------:R-:W-:Y:S02]  /*a230*/  FMNMX.FTZ R3, R157, R0, !PT ;  /* 0x000000009d037209 */ /* 0x000fe40007810000 */
[----:B------:R-:W-:Y:S02]  /*a240*/  ISETP.GT.AND P3, PT, R186, RZ, P2 ;  /* 0x000000ffba00720c */ /* 0x000fe40001764270 */
[----:B------:R-:W-:Y:S02]  /*a250*/  FMNMX.FTZ R0, R160, R3, !PT ;  /* 0x00000003a0007209 */ /* 0x000fe40007810000 */
[----:B------:R-:W-:Y:S02]  /*a260*/  ISETP.LT.OR P3, PT, R185, 0x1, P3 ;  /* 0x00000001b900780c */ /* 0x000fe40001f61670 */
[----:B------:R-:W-:Y:S02]  /*a270*/  FMNMX.FTZ R3, R161, R0, !PT ;  /* 0x00000000a1037209 */ /* 0x000fe40007810000 */
[----:B------:R-:W-:-:S02]  /*a280*/  ISETP.GT.AND P4, PT, R186, 0x8, P2 ;  /* 0x00000008ba00780c */ /* 0x000fc40001784270 */
[----:B------:R-:W-:Y:S02]  /*a290*/  FMNMX.FTZ R0, R164, R3, !PT ;  /* 0x00000003a4007209 */ /* 0x000fe40007810000 */
[----:B------:R-:W-:Y:S02]  /*a2a0*/  FSEL R187, R154, -INF , !P3 ;  /* 0xff8000009abb7808 */ /* 0x000fe40005800000 */
        /* <DEDUP_REMOVED lines=18> */
[C---:B------:R-:W-:Y:S01]  /*a3d0*/  ISETP.GT.AND P3, PT, R186.reuse, 0x18, P2 ;  /* 0x00000018ba00780c */ /* 0x040fe20001764270 */
[----:B------:R-:W2:Y:S01]  /*a3e0*/  SHFL.BFLY PT, R3, R0, 0x2, 0x1f ;  /* 0x0c401f0000037f89 */ /* 0x000ea200000e0000 */
[C---:B------:R-:W-:Y:S02]  /*a3f0*/  ISETP.LT.OR P5, PT, R185.reuse, 0x12, P5 ;  /* 0x00000012b900780c */ /* 0x040fe40002fa1670 */
[----:B------:R-:W-:Y:S02]  /*a400*/  ISETP.GT.AND P4, PT, R186, 0x19, P2 ;  /* 0x00000019ba00780c */ /* 0x000fe40001784270 */
[----:B------:R-:W-:-:S02]  /*a410*/  ISETP.LT.OR P3, PT, R185, 0x19, P3 ;  /* 0x00000019b900780c */ /* 0x000fc40001f61670 */
[----:B------:R-:W-:Y:S02]  /*a420*/  FSEL R163, R163, -INF , !P5 ;  /* 0xff800000a3a37808 */ /* 0x000fe40006800000 */
[----:B------:R-:W-:Y:S02]  /*a430*/  ISETP.GT.AND P5, PT, R186, 0x20, P2 ;  /* 0x00000020ba00780c */ /* 0x000fe400017a4270 */
[C---:B------:R-:W-:Y:S02]  /*a440*/  ISETP.LT.OR P4, PT, R185.reuse, 0x1a, P4 ;  /* 0x0000001ab900780c */ /* 0x040fe40002781670 */
[----:B------:R-:W-:Y:S02]  /*a450*/  FSEL R166, R166, -INF , !P3 ;  /* 0xff800000a6a67808 */ /* 0x000fe40005800000 */
[----:B------:R-:W-:Y:S02]  /*a460*/  ISETP.GT.AND P3, PT, R186, 0x21, P2 ;  /* 0x00000021ba00780c */ /* 0x000fe40001764270 */
[----:B------:R-:W-:-:S02]  /*a470*/  ISETP.LT.OR P5, PT, R185, 0x21, P5 ;  /* 0x00000021b900780c */ /* 0x000fc40002fa1670 */
[----:B------:R-:W-:Y:S02]  /*a480*/  FSEL R167, R167, -INF , !P4 ;  /* 0xff800000a7a77808 */ /* 0x000fe40006000000 */
[----:B------:R-:W-:Y:S02]  /*a490*/  ISETP.GT.AND P4, PT, R186, 0x28, P2 ;  /* 0x00000028ba00780c */ /* 0x000fe40001784270 */
[----:B------:R-:W-:Y:S02]  /*a4a0*/  ISETP.LT.OR P3, PT, R185, 0x22, P3 ;  /* 0x00000022b900780c */ /* 0x000fe40001f61670 */
[----:B--2---:R-:W-:Y:S02]  /*a4b0*/  FMNMX.FTZ R3, R0, R3, !PT ;  /* 0x0000000300037209 */ /* 0x004fe40007810000 */
[----:B------:R-:W-:Y:S02]  /*a4c0*/  FMNMX.FTZ R0, R187, R216, !PT ;  /* 0x000000d8bb007209 */ /* 0x000fe40007810000 */
[----:B------:R-:W-:Y:S01]  /*a4d0*/  FSEL R170, R170, -INF , !P5 ;  /* 0xff800000aaaa7808 */ /* 0x000fe20006800000 */
[----:B------:R-:W2:Y:S01]  /*a4e0*/  SHFL.BFLY PT, R4, R3, 0x1, 0x1f ;  /* 0x0c201f0003047f89 */ /* 0x000ea200000e0000 */
[----:B------:R-:W-:-:S02]  /*a4f0*/  ISETP.LT.OR P4, PT, R185, 0x29, P4 ;  /* 0x00000029b900780c */ /* 0x000fc40002781670 */
[----:B------:R-:W-:Y:S02]  /*a500*/  FSEL R171, R171, -INF , !P3 ;  /* 0xff800000abab7808 */ /* 0x000fe40005800000 */
[----:B------:R-:W-:Y:S02]  /*a510*/  ISETP.GT.AND P3, PT, R186, 0x29, P2 ;  /* 0x00000029ba00780c */ /* 0x000fe40001764270 */
[----:B------:R-:W-:Y:S02]  /*a520*/  FSEL R174, R174, -INF , !P4 ;  /* 0xff800000aeae7808 */ /* 0x000fe40006000000 */
[----:B------:R-:W-:Y:S02]  /*a530*/  ISETP.GT.AND P4, PT, R186, 0x30, P2 ;  /* 0x00000030ba00780c */ /* 0x000fe40001784270 */
[C---:B------:R-:W-:Y:S02]  /*a540*/  ISETP.LT.OR P3, PT, R185.reuse, 0x2a, P3 ;  /* 0x0000002ab900780c */ /* 0x040fe40001f61670 */
[----:B------:R-:W-:-:S02]  /*a550*/  ISETP.LT.OR P4, PT, R185, 0x31, P4 ;  /* 0x00000031b900780c */ /* 0x000fc40002781670 */
[----:B------:R-:W-:Y:S02]  /*a560*/  FSEL R175, R175, -INF , !P3 ;  /* 0xff800000afaf7808 */ /* 0x000fe40005800000 */
[----:B------:R-:W-:Y:S02]  /*a570*/  ISETP.GT.AND P3, PT, R186, 0x31, P2 ;  /* 0x00000031ba00780c */ /* 0x000fe40001764270 */
[----:B------:R-:W-:Y:S02]  /*a580*/  FSEL R178, R178, -INF , !P4 ;  /* 0xff800000b2b27808 */ /* 0x000fe40006000000 */
[----:B------:R-:W-:Y:S02]  /*a590*/  ISETP.GT.AND P4, PT, R186, 0x38, P2 ;  /* 0x00000038ba00780c */ /* 0x000fe40001784270 */
[----:B------:R-:W-:Y:S02]  /*a5a0*/  ISETP.LT.OR P3, PT, R185, 0x32, P3 ;  /* 0x00000032b900780c */ /* 0x000fe40001f61670 */
[----:B--2---:R-:W-:-:S02]  /*a5b0*/  FMNMX.FTZ R4, R3, R4, !PT ;  /* 0x0000000403047209 */ /* 0x004fc40007810000 */
[----:B------:R-:W-:Y:S02]  /*a5c0*/  FMNMX.FTZ R3, R155, R0, !PT ;  /* 0x000000009b037209 */ /* 0x000fe40007810000 */
[----:B------:R-:W-:Y:S02]  /*a5d0*/  ISETP.GT.AND P2, PT, R186, 0x39, P2 ;  /* 0x00000039ba00780c */ /* 0x000fe40001744270 */
[----:B------:R-:W-:Y:S02]  /*a5e0*/  FMNMX.FTZ R0, R158, R3, !PT ;  /* 0x000000039e007209 */ /* 0x000fe40007810000 */
[----:B------:R-:W-:Y:S02]  /*a5f0*/  ISETP.LT.OR P4, PT, R185, 0x39, P4 ;  /* 0x00000039b900780c */ /* 0x000fe40002781670 */
[----:B------:R-:W-:Y:S02]  /*a600*/  FMNMX.FTZ R3, R159, R0, !PT ;  /* 0x000000009f037209 */ /* 0x000fe40007810000 */
[----:B------:R-:W-:-:S02]  /*a610*/  FSEL R179, R179, -INF , !P3 ;  /* 0xff800000b3b37808 */ /* 0x000fc40005800000 */
[----:B------:R-:W-:Y:S01]  /*a620*/  FMNMX.FTZ R0, R162, R3, !PT ;  /* 0x00000003a2007209 */ /* 0x000fe20007810000 */
[----:B------:R-:W-:Y:S01]  /*a630*/  FMUL.FTZ R3, R4, UR6 ;  /* 0x0000000604037c20 */ /* 0x000fe20008410000 */
[----:B------:R-:W-:Y:S02]  /*a640*/  ISETP.LT.OR P2, PT, R185, 0x3a, P2 ;  /* 0x0000003ab900780c */ /* 0x000fe40001741670 */
[----:B------:R-:W-:Y:S02]  /*a650*/  FMNMX.FTZ R153, R163, R0, !PT ;  /* 0x00000000a3997209 */ /* 0x000fe40007810000 */
[----:B------:R-:W-:Y:S02]  /*a660*/  FSEL R182, R182, -INF , !P4 ;  /* 0xff800000b6b67808 */ /* 0x000fe40006000000 */
[----:B------:R-:W-:Y:S02]  /*a670*/  FMNMX.FTZ R0, R166, R153, !PT ;  /* 0x00000099a6007209 */ /* 0x000fe40007810000 */
[----:B------:R-:W-:-:S02]  /*a680*/  FSEL R183, R183, -INF , !P2 ;  /* 0xff800000b7b77808 */ /* 0x000fc40005000000 */
[----:B------:R-:W-:Y:S02]  /*a690*/  FMNMX.FTZ R189, R167, R0, !PT ;  /* 0x00000000a7bd7209 */ /* 0x000fe40007810000 */
[----:B------:R-:W-:Y:S02]  /*a6a0*/  FSETP.NEU.FTZ.AND P5, PT, R4, -INF , PT ;  /* 0xff8000000400780b */ /* 0x000fe40003fbd000 */
[----:B------:R-:W-:Y:S02]  /*a6b0*/  FMNMX.FTZ R0, R170, R189, !PT ;  /* 0x000000bdaa007209 */ /* 0x000fe40007810000 */
[----:B------:R-:W-:Y:S02]  /*a6c0*/  FSEL R3, R3, RZ, P5 ;  /* 0x000000ff03037208 */ /* 0x000fe40002800000 */
[----:B------:R-:W-:Y:S02]  /*a6d0*/  FMNMX.FTZ R189, R171, R0, !PT ;  /* 0x00000000abbd7209 */ /* 0x000fe40007810000 */
[----:B-1----:R-:W-:Y:S01]  /*a6e0*/  FSEL R2, R4, RZ, P5 ;  /* 0x000000ff04027208 */ /* 0x002fe20002800000 */
        /* <DEDUP_REMOVED lines=20> */
[----:B------:R-:W-:Y:S01]  /*a830*/  FFMA.FTZ R181, R181, UR6, -R3 ;  /* 0x00000006b5b57c23 */ /* 0x000fe20008010803 */
[----:B------:R-:W-:Y:S01]  /*a840*/  FMNMX.FTZ R0, R183, R0, !PT ;  /* 0x00000000b7007209 */ /* 0x000fe20007810000 */
[----:B------:R-:W-:Y:S01]  /*a850*/  FADD.FTZ R2, -R2, R215 ;  /* 0x000000d702027221 */ /* 0x000fe20000010100 */
[----:B------:R-:W-:Y:S01]  /*a860*/  MUFU.EX2 R153, R153 ;  /* 0x0000009900997308 */ /* 0x000fe20000000800 */
[----:B------:R-:W-:-:S02]  /*a870*/  IMAD.MOV.U32 R215, RZ, RZ, R4 ;  /* 0x000000ffffd77224 */ /* 0x000fc400078e0004 */
[----:B------:R-:W1:Y:S01]  /*a880*/  SHFL.BFLY PT, R185, R0, 0x2, 0x1f ;  /* 0x0c401f0000b97f89 */ /* 0x000e6200000e0000 */
[----:B------:R-:W-:-:S04]  /*a890*/  FMUL.FTZ R2, R2, UR6 ;  /* 0x0000000602027c20 */ /* 0x000fc80008410000 */
[----:B------:R-:W-:Y:S08]  /*a8a0*/  MUFU.EX2 R196, R196 ;  /* 0x000000c400c47308 */ /* 0x000ff00000000800 */
[----:B------:R-:W-:Y:S08]  /*a8b0*/  MUFU.EX2 R198, R198 ;  /* 0x000000c600c67308 */ /* 0x000ff00000000800 */
[----:B------:R-:W-:Y:S01]  /*a8c0*/  MUFU.EX2 R157, R157 ;  /* 0x0000009d009d7308 */ /* 0x000fe20000000800 */
[----:B-1----:R-:W-:-:S05]  /*a8d0*/  FMNMX.FTZ R185, R0, R185, !PT ;  /* 0x000000b900b97209 */ /* 0x002fca0007810000 */
[----:B------:R-:W1:Y:S02]  /*a8e0*/  SHFL.BFLY PT, R0, R185, 0x1, 0x1f ;  /* 0x0c201f00b9007f89 */ /* 0x000e6400000e0000 */
[----:B------:R-:W-:Y:S08]  /*a8f0*/  MUFU.EX2 R192, R192 ;  /* 0x000000c000c07308 */ /* 0x000ff00000000800 */
[----:B------:R-:W-:Y:S08]  /*a900*/  MUFU.EX2 R161, R161 ;  /* 0x000000a100a17308 */ /* 0x000ff00000000800 */
[----:B------:R-:W-:Y:S01]  /*a910*/  MUFU.EX2 R194, R194 ;  /* 0x000000c200c27308 */ /* 0x000fe20000000800 */
[----:B-1----:R-:W-:-:S07]  /*a920*/  FMNMX.FTZ R3, R185, R0, !PT ;  /* 0x00000000b9037209 */ /* 0x002fce0007810000 */
[----:B------:R-:W-:Y:S01]  /*a930*/  MUFU.EX2 R165, R165 ;  /* 0x000000a500a57308 */ /* 0x000fe20000000800 */
[C---:B------:R-:W-:Y:S01]  /*a940*/  FSETP.NEU.FTZ.AND P2, PT, R3.reuse, -INF , PT ;  /* 0xff8000000300780b */ /* 0x040fe20003f5d000 */
[----:B------:R-:W-:-:S06]  /*a950*/  FMUL.FTZ R156, R3, UR6 ;  /* 0x00000006039c7c20 */ /* 0x000fcc0008410000 */
[----:B------:R-:W1:Y:S01]  /*a960*/  MUFU.EX2 R0, R2 ;  /* 0x0000000200007308 */ /* 0x000e620000000800 */
[----:B------:R-:W-:-:S05]  /*a970*/  FSEL R156, R156, RZ, P2 ;  /* 0x000000ff9c9c7208 */ /* 0x000fca0001000000 */
[--C-:B------:R-:W-:Y:S01]  /*a980*/  FFMA.FTZ R152, R155, UR6, -R156.reuse ;  /* 0x000000069b987c23 */ /* 0x100fe2000801089c */
[----:B------:R-:W-:Y:S01]  /*a990*/  FSEL R155, R3, RZ, P2 ;  /* 0x000000ff039b7208 */ /* 0x000fe20001000000 */
[--C-:B------:R-:W-:Y:S01]  /*a9a0*/  FFMA.FTZ R197, R187, UR6, -R156.reuse ;  /* 0x00000006bbc57c23 */ /* 0x100fe2000801089c */
[--C-:B------:R-:W-:Y:S01]  /*a9b0*/  FFMA.FTZ R199, R158, UR6, -R156.reuse ;  /* 0x000000069ec77c23 */ /* 0x100fe2000801089c */
[--C-:B------:R-:W-:Y:S01]  /*a9c0*/  FFMA.FTZ R154, R159, UR6, -R156.reuse ;  /* 0x000000069f9a7c23 */ /* 0x100fe2000801089c */
[----:B------:R-:W-:Y:S01]  /*a9d0*/  FFMA.FTZ R193, R162, UR6, -R156 ;  /* 0x00000006a2c17c23 */ /* 0x000fe2000801089c */
[----:B------:R-:W-:Y:S01]  /*a9e0*/  FADD.FTZ R155, -R155, R216 ;  /* 0x000000d89b9b7221 */ /* 0x000fe20000010100 */
[----:B------:R-:W-:Y:S01]  /*a9f0*/  MUFU.EX2 R152, R152 ;  /* 0x0000009800987308 */ /* 0x000fe20000000800 */
[--C-:B------:R-:W-:Y:S01]  /*aa00*/  FFMA.FTZ R158, R163, UR6, -R156.reuse ;  /* 0x00000006a39e7c23 */ /* 0x100fe2000801089c */
[--C-:B------:R-:W-:Y:S01]  /*aa10*/  FFMA.FTZ R195, R166, UR6, -R156.reuse ;  /* 0x00000006a6c37c23 */ /* 0x100fe2000801089c */
[----:B------:R-:W-:Y:S01]  /*aa20*/  FMUL.FTZ R155, R155, UR6 ;  /* 0x000000069b9b7c20 */ /* 0x000fe20008410000 */
[----:B-1----:R-:W-:Y:S01]  /*aa30*/  FFMA.FTZ R159, R0, R20, R153 ;  /* 0x00000014009f7223 */ /* 0x002fe20000010099 */
[--C-:B------:R-:W-:Y:S01]  /*aa40*/  FFMA.FTZ R160, R167, UR6, -R156.reuse ;  /* 0x00000006a7a07c23 */ /* 0x100fe2000801089c */
[--C-:B------:R-:W-:Y:S01]  /*aa50*/  FFMA.FTZ R189, R170, UR6, -R156.reuse ;  /* 0x00000006aabd7c23 */ /* 0x100fe2000801089c */
[--C-:B------:R-:W-:Y:S01]  /*aa60*/  FFMA.FTZ R162, R171, UR6, -R156.reuse ;  /* 0x00000006aba27c23 */ /* 0x100fe2000801089c */
[----:B------:R-:W-:Y:S01]  /*aa70*/  MUFU.EX2 R197, R197 ;  /* 0x000000c500c57308 */ /* 0x000fe20000000800 */
[----:B------:R-:W-:Y:S01]  /*aa80*/  FADD.FTZ R159, R196, R159 ;  /* 0x0000009fc49f7221 */ /* 0x000fe20000010000 */
[--C-:B------:R-:W-:Y:S01]  /*aa90*/  FFMA.FTZ R191, R174, UR6, -R156.reuse ;  /* 0x00000006aebf7c23 */ /* 0x100fe2000801089c */
[--C-:B------:R-:W-:Y:S01]  /*aaa0*/  FFMA.FTZ R185, R178, UR6, -R156.reuse ;  /* 0x00000006b2b97c23 */ /* 0x100fe2000801089c */
[--C-:B------:R-:W-:Y:S01]  /*aab0*/  FFMA.FTZ R179, R179, UR6, -R156.reuse ;  /* 0x00000006b3b37c23 */ /* 0x100fe2000801089c */
[----:B------:R-:W-:Y:S01]  /*aac0*/  FADD.FTZ R20, R198, R159 ;  /* 0x0000009fc6147221 */ /* 0x000fe20000010000 */
[----:B------:R-:W-:Y:S01]  /*aad0*/  F2FP.F16.F32.PACK_AB R196, R196, R153 ;  /* 0x00000099c4c4723e */ /* 0x000fe200000000ff */
[----:B------:R-:W-:Y:S01]  /*aae0*/  FFMA.FTZ R182, R182, UR6, -R156 ;  /* 0x00000006b6b67c23 */ /* 0x000fe2000801089c */
[----:B------:R1:W2:Y:S01]  /*aaf0*/  MUFU.EX2 R2, R155 ;  /* 0x0000009b00027308 */ /* 0x0002a20000000800 */
[----:B------:R-:W-:Y:S01]  /*ab00*/  FADD.FTZ R159, R157, R20 ;  /* 0x000000149d9f7221 */ /* 0x000fe20000010000 */
[C---:B------:R-:W-:Y:S01]  /*ab10*/  ISETP.GT.AND P2, PT, R23.reuse, UR60, PT ;  /* 0x0000003c17007c0c */ /* 0x040fe2000bf44270 */
[----:B------:R-:W-:Y:S01]  /*ab20*/  VIADD R23, R23, 0xffffffff ;  /* 0xffffffff17177836 */ /* 0x000fe20000000000 */
[----:B------:R-:W-:Y:S01]  /*ab30*/  F2FP.F16.F32.PACK_AB R198, R157, R198 ;  /* 0x000000c69dc6723e */ /* 0x000fe200000000ff */
[----:B------:R-:W-:Y:S01]  /*ab40*/  FADD.FTZ R164, R192, R159 ;  /* 0x0000009fc0a47221 */ /* 0x000fe20000010000 */
[----:B------:R-:W-:Y:S01]  /*ab50*/  IMAD.U32 R159, RZ, RZ, UR10 ;  /* 0x0000000aff9f7e24 */ /* 0x000fe2000f8e00ff */
[C---:B------:R-:W-:Y:S01]  /*ab60*/  F2FP.F16.F32.PACK_AB R192, R161.reuse, R192 ;  /* 0x000000c0a1c0723e */ /* 0x040fe200000000ff */
[----:B------:R-:W3:Y:S01]  /*ab70*/  MUFU.EX2 R199, R199 ;  /* 0x000000c700c77308 */ /* 0x000ee20000000800 */
[----:B-1----:R-:W-:Y:S01]  /*ab80*/  FADD.FTZ R155, R161, R164 ;  /* 0x000000a4a19b7221 */ /* 0x002fe20000010000 */
[--C-:B------:R-:W-:Y:S01]  /*ab90*/  FFMA.FTZ R164, R175, UR6, -R156.reuse ;  /* 0x00000006afa47c23 */ /* 0x100fe2000801089c */
[----:B------:R-:W-:Y:S01]  /*aba0*/  FFMA.FTZ R156, R183, UR6, -R156 ;  /* 0x00000006b79c7c23 */ /* 0x000fe2000801089c */
[----:B------:R-:W-:-:S02]  /*abb0*/  @!P1 VIADD R159, R159, 0x30860 ;  /* 0x000308609f9f9836 */ /* 0x000fc40000000000 */
[----:B------:R-:W-:Y:S01]  /*abc0*/  FADD.FTZ R166, R194, R155 ;  /* 0x0000009bc2a67221 */ /* 0x000fe20000010000 */
[C---:B------:R-:W-:Y:S01]  /*abd0*/  F2FP.F16.F32.PACK_AB R194, R165.reuse, R194 ;  /* 0x000000c2a5c2723e */ /* 0x040fe200000000ff */
[----:B------:R-:W-:Y:S01]  /*abe0*/  IMAD.MOV.U32 R216, RZ, RZ, R3 ;  /* 0x000000ffffd87224 */ /* 0x000fe200078e0003 */
[----:B------:R-:W1:Y:S01]  /*abf0*/  MUFU.EX2 R154, R154 ;  /* 0x0000009a009a7308 */ /* 0x000e620000000800 */
[----:B--2---:R-:W-:Y:S01]  /*ac00*/  FFMA.FTZ R7, R2, R7, R197 ;  /* 0x0000000702077223 */ /* 0x004fe200000100c5 */
[----:B------:R-:W-:Y:S01]  /*ac10*/  FADD.FTZ R155, R165, R166 ;  /* 0x000000a6a59b7221 */ /* 0x000fe20000010000 */
[----:B------:R-:W-:Y:S02]  /*ac20*/  @!P1 PRMT R159, RZ, 0x654, R159 ;  /* 0x00000654ff9f9816 */ /* 0x000fe4000000009f */
[C---:B------:R-:W-:Y:S01]  /*ac30*/  FADD.FTZ R20, R152.reuse, R7 ;  /* 0x0000000798147221 */ /* 0x040fe20000010000 */
[----:B------:R-:W-:Y:S01]  /*ac40*/  F2FP.F16.F32.PACK_AB R197, R152, R197 ;  /* 0x000000c598c5723e */ /* 0x000fe200000000ff */
[----:B------:R2:W-:Y:S01]  /*ac50*/  @!P1 SYNCS.ARRIVE.TRANS64.RED.A1T0 RZ, [R159+URZ], RZ ;  /* 0x000000ff9fff99a7 */ /* 0x0005e2000810043f */
[----:B------:R-:W4:Y:S01]  /*ac60*/  MUFU.EX2 R193, R193 ;  /* 0x000000c100c17308 */ /* 0x000f220000000800 */
[----:B---3--:R-:W-:-:S07]  /*ac70*/  FADD.FTZ R7, R199, R20 ;  /* 0x00000014c7077221 */ /* 0x008fce0000010000 */
[----:B------:R-:W3:Y:S01]  /*ac80*/  MUFU.EX2 R158, R158 ;  /* 0x0000009e009e7308 */ /* 0x000ee20000000800 */
[C---:B-1----:R-:W-:Y:S01]  /*ac90*/  FADD.FTZ R20, R154.reuse, R7 ;  /* 0x000000079a147221 */ /* 0x042fe20000010000 */
[----:B------:R-:W-:-:S06]  /*aca0*/  F2FP.F16.F32.PACK_AB R199, R154, R199 ;  /* 0x000000c79ac7723e */ /* 0x000fcc00000000ff */
[----:B------:R-:W1:Y:S01]  /*acb0*/  MUFU.EX2 R188, R188 ;  /* 0x000000bc00bc7308 */ /* 0x000e620000000800 */
[----:B----4-:R-:W-:-:S07]  /*acc0*/  FADD.FTZ R7, R193, R20 ;  /* 0x00000014c1077221 */ /* 0x010fce0000010000 */
[----:B------:R-:W4:Y:S01]  /*acd0*/  MUFU.EX2 R195, R195 ;  /* 0x000000c300c37308 */ /* 0x000f220000000800 */
[C---:B---3--:R-:W-:Y:S01]  /*ace0*/  FADD.FTZ R20, R158.reuse, R7 ;  /* 0x000000079e147221 */ /* 0x048fe20000010000 */
[----:B------:R-:W-:-:S06]  /*acf0*/  F2FP.F16.F32.PACK_AB R193, R158, R193 ;  /* 0x000000c19ec1723e */ /* 0x000fcc00000000ff */
[----:B------:R-:W3:Y:S01]  /*ad00*/  MUFU.EX2 R169, R169 ;  /* 0x000000a900a97308 */ /* 0x000ee20000000800 */
[----:B-1----:R-:W-:-:S07]  /*ad10*/  FADD.FTZ R166, R188, R155 ;  /* 0x0000009bbca67221 */ /* 0x002fce0000010000 */
[----:B------:R-:W1:Y:S01]  /*ad20*/  MUFU.EX2 R160, R160 ;  /* 0x000000a000a07308 */ /* 0x000e620000000800 */
[----:B----4-:R-:W-:-:S07]  /*ad30*/  FADD.FTZ R7, R195, R20 ;  /* 0x00000014c3077221 */ /* 0x010fce0000010000 */
[----:B------:R-:W4:Y:S01]  /*ad40*/  MUFU.EX2 R190, R190 ;  /* 0x000000be00be7308 */ /* 0x000f220000000800 */
[C---:B---3--:R-:W-:Y:S01]  /*ad50*/  FADD.FTZ R155, R169.reuse, R166 ;  /* 0x000000a6a99b7221 */ /* 0x048fe20000010000 */
[----:B------:R-:W-:-:S06]  /*ad60*/  F2FP.F16.F32.PACK_AB R188, R169, R188 ;  /* 0x000000bca9bc723e */ /* 0x000fcc00000000ff */
[----:B------:R-:W3:Y:S01]  /*ad70*/  MUFU.EX2 R189, R189 ;  /* 0x000000bd00bd7308 */ /* 0x000ee20000000800 */
[C---:B-1----:R-:W-:Y:S01]  /*ad80*/  FADD.FTZ R20, R160.reuse, R7 ;  /* 0x00000007a0147221 */ /* 0x042fe20000010000 */
[----:B------:R-:W-:-:S06]  /*ad90*/  F2FP.F16.F32.PACK_AB R195, R160, R195 ;  /* 0x000000c3a0c3723e */ /* 0x000fcc00000000ff */
[----:B------:R-:W1:Y:S01]  /*ada0*/  MUFU.EX2 R173, R173 ;  /* 0x000000ad00ad7308 */ /* 0x000e620000000800 */
[----:B----4-:R-:W-:-:S07]  /*adb0*/  FADD.FTZ R166, R190, R155 ;  /* 0x0000009bbea67221 */ /* 0x010fce0000010000 */
[----:B------:R-:W4:Y:S01]  /*adc0*/  MUFU.EX2 R162, R162 ;  /* 0x000000a200a27308 */ /* 0x000f220000000800 */
[----:B---3--:R-:W-:-:S07]  /*add0*/  FADD.FTZ R7, R189, R20 ;  /* 0x00000014bd077221 */ /* 0x008fce0000010000 */
[----:B------:R-:W3:Y:S01]  /*ade0*/  MUFU.EX2 R184, R184 ;  /* 0x000000b800b87308 */ /* 0x000ee20000000800 */
[C---:B-1----:R-:W-:Y:S01]  /*adf0*/  FADD.FTZ R153, R173.reuse, R166 ;  /* 0x000000a6ad997221 */ /* 0x042fe20000010000 */
[----:B------:R-:W-:-:S06]  /*ae00*/  F2FP.F16.F32.PACK_AB R190, R173, R190 ;  /* 0x000000beadbe723e */ /* 0x000fcc00000000ff */
[----:B------:R-:W1:Y:S01]  /*ae10*/  MUFU.EX2 R191, R191 ;  /* 0x000000bf00bf7308 */ /* 0x000e620000000800 */
[C---:B----4-:R-:W-:Y:S01]  /*ae20*/  FADD.FTZ R20, R162.reuse, R7 ;  /* 0x00000007a2147221 */ /* 0x050fe20000010000 */
[----:B------:R-:W-:-:S06]  /*ae30*/  F2FP.F16.F32.PACK_AB R189, R162, R189 ;  /* 0x000000bda2bd723e */ /* 0x000fcc00000000ff */
[----:B------:R-:W4:Y:S01]  /*ae40*/  MUFU.EX2 R177, R177 ;  /* 0x000000b100b17308 */ /* 0x000f220000000800 */
[----:B---3--:R-:W-:-:S07]  /*ae50*/  FADD.FTZ R166, R184, R153 ;  /* 0x00000099b8a67221 */ /* 0x008fce0000010000 */
[----:B------:R-:W3:Y:S01]  /*ae60*/  MUFU.EX2 R164, R164 ;  /* 0x000000a400a47308 */ /* 0x000ee20000000800 */
[----:B-1----:R-:W-:-:S07]  /*ae70*/  FADD.FTZ R7, R191, R20 ;  /* 0x00000014bf077221 */ /* 0x002fce0000010000 */
[----:B------:R-:W1:Y:S01]  /*ae80*/  MUFU.EX2 R185, R185 ;  /* 0x000000b900b97308 */ /* 0x000e620000000800 */
[C---:B----4-:R-:W-:Y:S01]  /*ae90*/  FADD.FTZ R153, R177.reuse, R166 ;  /* 0x000000a6b1997221 */ /* 0x050fe20000010000 */
[----:B------:R-:W-:-:S06]  /*aea0*/  F2FP.F16.F32.PACK_AB R184, R177, R184 ;  /* 0x000000b8b1b8723e */ /* 0x000fcc00000000ff */
[----:B------:R-:W4:Y:S01]  /*aeb0*/  MUFU.EX2 R179, R179 ;  /* 0x000000b300b37308 */ /* 0x000f220000000800 */
[C---:B---3--:R-:W-:Y:S01]  /*aec0*/  FADD.FTZ R166, R164.reuse, R7 ;  /* 0x00000007a4a67221 */ /* 0x048fe20000010000 */
[----:B------:R-:W-:-:S06]  /*aed0*/  F2FP.F16.F32.PACK_AB R191, R164, R191 ;  /* 0x000000bfa4bf723e */ /* 0x000fcc00000000ff */
[----:B------:R-:W3:Y:S01]  /*aee0*/  MUFU.EX2 R186, R186 ;  /* 0x000000ba00ba7308 */ /* 0x000ee20000000800 */
[----:B-1----:R-:W-:-:S07]  /*aef0*/  FADD.FTZ R166, R185, R166 ;  /* 0x000000a6b9a67221 */ /* 0x002fce0000010000 */
[----:B------:R-:W1:Y:S01]  /*af00*/  MUFU.EX2 R187, R182 ;  /* 0x000000b600bb7308 */ /* 0x000e620000000800 */
[C---:B----4-:R-:W-:Y:S01]  /*af10*/  FADD.FTZ R166, R179.reuse, R166 ;  /* 0x000000a6b3a67221 */ /* 0x050fe20000010000 */
[----:B------:R-:W-:-:S06]  /*af20*/  F2FP.F16.F32.PACK_AB R185, R179, R185 ;  /* 0x000000b9b3b9723e */ /* 0x000fcc00000000ff */
[----:B------:R-:W4:Y:S01]  /*af30*/  MUFU.EX2 R181, R181 ;  /* 0x000000b500b57308 */ /* 0x000f220000000800 */
[----:B---3--:R-:W-:-:S07]  /*af40*/  FADD.FTZ R20, R186, R153 ;  /* 0x00000099ba147221 */ /* 0x008fce0000010000 */
[----:B------:R-:W3:Y:S01]  /*af50*/  MUFU.EX2 R156, R156 ;  /* 0x0000009c009c7308 */ /* 0x000ee20000000800 */
[----:B-1----:R-:W-:Y:S01]  /*af60*/  FADD.FTZ R166, R187, R166 ;  /* 0x000000a6bba67221 */ /* 0x002fe20000010000 */
[C---:B----4-:R-:W-:Y:S01]  /*af70*/  FADD.FTZ R20, R181.reuse, R20 ;  /* 0x00000014b5147221 */ /* 0x050fe20000010000 */
[----:B------:R-:W-:Y:S02]  /*af80*/  F2FP.F16.F32.PACK_AB R186, R181, R186 ;  /* 0x000000bab5ba723e */ /* 0x000fe400000000ff */
[C---:B---3--:R-:W-:Y:S01]  /*af90*/  FADD.FTZ R7, R156.reuse, R166 ;  /* 0x000000a69c077221 */ /* 0x048fe20000010000 */
[----:B------:R-:W-:Y:S01]  /*afa0*/  F2FP.F16.F32.PACK_AB R187, R156, R187 ;  /* 0x000000bb9cbb723e */ /* 0x000fe200000000ff */
[----:B--2---:R-:W-:Y:S06]  /*afb0*/  @P2 BRA `(.L_x_962) ;  /* 0xffffffd800582947 */ /* 0x004fec000383ffff */
.L_x_945:
        /* <DEDUP_REMOVED lines=131> */
.L_x_963:
[----:B------:R-:W-:Y:S01]  /*b7f0*/  ULEA UR5, UR36, UR38, 0x3 ;  /* 0x0000002624057291 */ /* 0x000fe2000f8e183f */
[----:B------:R-:W-:-:S04]  /*b800*/  MOV R0, UR46 ;  /* 0x0000002e00007c02 */ /* 0x000fc80008000f00 */
[----:B------:R-:W-:-:S04]  /*b810*/  SHF.L.U32 R0, R0, 0x1f, RZ ;  /* 0x0000001f00007819 */ /* 0x000fc800000006ff */
[----:B------:R1:W2:Y:S01]  /*b820*/  SYNCS.PHASECHK.TRANS64.TRYWAIT P2, [UR5+0x30850], R0 ;  /* 0x03085000ff0075a7 */ /* 0x0002a20008040145 */
[----:B------:R-:W-:Y:S05]  /*b830*/  @!P0 BRA `(.L_x_964) ;  /* 0x0000000000048947 */ /* 0x000fea0003800000 */
[----:B------:R-:W-:Y:S01]  /*b840*/  BPT.TRAP 0x1 ;  /* 0x000000040000795c */ /* 0x000fe20000300000 */
.L_x_964:
[----:B--2---:R-:W-:Y:S05]  /*b850*/  @P2 BRA `(.L_x_965) ;  /* 0x0000000000082947 */ /* 0x004fea0003800000 */
[----:B------:R-:W2:Y:S02]  /*b860*/  SYNCS.PHASECHK.TRANS64.TRYWAIT P0, [UR5+0x30850], R0 ;  /* 0x03085000ff0075a7 */ /* 0x000ea40008000145 */
[----:B--2---:R-:W-:Y:S05]  /*b870*/  @!P0 BRA `(.L_x_966) ;  /* 0x00000060009c8947 */ /* 0x004fea0003800000 */
.L_x_965:
[----:B------:R-:W-:Y:S01]  /*b880*/  UIADD3 UR38, UR38, 0x400, URZ ;  /* 0x0000040026267890 */ /* 0x000fe2000fffe03f */
[----:B------:R-:W-:Y:S01]  /*b890*/  WARPGROUP.ARRIVE ;  /* 0x00000000000079c5 */ /* 0x000fe20000000000 */
[----:B------:R-:W-:Y:S01]  /*b8a0*/  UMOV UR11, 0x40000040 ;  /* 0x40000040000b7882 */ /* 0x000fe20000000000 */
[----:B------:R-:W3:Y:S01]  /*b8b0*/  SHFL.BFLY PT, R2, R7, 0x2, 0x1f ;  /* 0x0c401f0007027f89 */ /* 0x000ee200000e0000 */
[----:B------:R-:W-:Y:S01]  /*b8c0*/  USHF.R.U32.HI UR38, URZ, 0x4, UR38 ;  /* 0x000000043f267899 */ /* 0x000fe20008011626 */
[----:B------:R-:W-:Y:S01]  /*b8d0*/  IMAD.MOV.U32 R21, RZ, RZ, RZ ;  /* 0x000000ffff157224 */ /* 0x000fe200078e00ff */
[----:B------:R-:W-:Y:S01]  /*b8e0*/  R2UR UR7, R207 ;  /* 0x00000000cf0772ca */ /* 0x000fe200000e0000 */
[----:B--2---:R-:W1:Y:S01]  /*b8f0*/  SHFL.BFLY PT, R5, R20, 0x2, 0x1f ;  /* 0x0c401f0014057f89 */ /* 0x004e6200000e0000 */
[----:B------:R-:W-:Y:S01]  /*b900*/  ULOP3.LUT UR38, UR38, 0x3fff, URZ, 0xc0, !UPT ;  /* 0x00003fff26267892 */ /* 0x000fe2000f8ec03f */
[----:B------:R-:W-:Y:S02]  /*b910*/  IMAD.U32 R12, RZ, RZ, UR5 ;  /* 0x00000005ff0c7e24 */ /* 0x000fe4000f8e00ff */
[----:B------:R-:W-:Y:S01]  /*b920*/  IMAD.U32 R11, RZ, RZ, UR6 ;  /* 0x00000006ff0b7e24 */ /* 0x000fe2000f8e00ff */
[----:B------:R-:W-:-:S04]  /*b930*/  ULOP3.LUT UR4, UR38, 0x2000000, URZ, 0xfc, !UPT ;  /* 0x0200000026047892 */ /* 0x000fc8000f8efc3f */
[----:B------:R-:W-:Y:S02]  /*b940*/  ULEA UR4, UR36, UR4, 0xb ;  /* 0x0000000424047291 */ /* 0x000fe4000f8e583f */
[----:B------:R-:W-:Y:S02]  /*b950*/  UIADD3 UR36, UR36, 0x1, URZ ;  /* 0x0000000124247890 */ /* 0x000fe4000fffe03f */
[----:B------:R-:W-:Y:S02]  /*b960*/  UIADD3 UR8, UR4, 0x80, URZ ;  /* 0x0000008004087890 */ /* 0x000fe4000fffe03f */
[----:B------:R-:W-:Y:S01]  /*b970*/  UIADD3 UR7, UR7, 0x1, URZ ;  /* 0x0000000107077890 */ /* 0x000fe2000fffe03f */
[----:B------:R-:W-:Y:S01]  /*b980*/  UMOV UR10, UR4 ;  /* 0x00000004000a7c82 */ /* 0x000fe20008000000 */
[----:B------:R-:W-:-:S05]  /*b990*/  UISETP.NE.AND UP0, UPT, UR36, 0x2, UPT ;  /* 0x000000022400788c */ /* 0x000fca000bf05270 */
[----:B------:R-:W-:Y:S01]  /*b9a0*/  HGMMA.64x256x16.F32 R24, R196, gdesc[UR8].tnspB, R24, gsb0 ;  /* 0x43e00008c4187df0 */ /* 0x000fe20008000818 */
[----:B------:R-:W-:Y:S01]  /*b9b0*/  UMOV UR10, UR8 ;  /* 0x00000008000a7c82 */ /* 0x000fe20008000000 */
[----:B------:R-:W-:Y:S01]  /*b9c0*/  UMOV UR11, 0x40000040 ;  /* 0x40000040000b7882 */ /* 0x000fe20000000000 */
[----:B------:R-:W-:Y:S01]  /*b9d0*/  UIADD3 UR8, UR4, 0x100, URZ ;  /* 0x0000010004087890 */ /* 0x000fe2000fffe03f */
[----:B---3--:R-:W-:Y:S01]  /*b9e0*/  FADD.FTZ R2, R2, R7 ;  /* 0x0000000702027221 */ /* 0x008fe20000010000 */
[----:B------:R-:W-:Y:S01]  /*b9f0*/  UIADD3 UR4, UR4, 0x180, URZ ;  /* 0x0000018004047890 */ /* 0x000fe2000fffe03f */
[----:B-1----:R-:W-:Y:S01]  /*ba00*/  FADD.FTZ R0, R5, R20 ;  /* 0x0000001405007221 */ /* 0x002fe20000010000 */
[----:B------:R-:W-:Y:S01]  /*ba10*/  IMAD.U32 R7, RZ, RZ, UR6 ;  /* 0x00000006ff077e24 */ /* 0x000fe2000f8e00ff */
[----:B------:R-:W-:Y:S01]  /*ba20*/  MOV R207, UR7 ;  /* 0x0000000700cf7c02 */ /* 0x000fe20008000f00 */
[----:B------:R-:W1:Y:S01]  /*ba30*/  SHFL.BFLY PT, R9, R2, 0x1, 0x1f ;  /* 0x0c201f0002097f89 */ /* 0x000e6200000e0000 */
[----:B------:R-:W-:-:S03]  /*ba40*/  USEL UR36, UR36, URZ, UP0 ;  /* 0x0000003f24247287 */ /* 0x000fc60008000000 */
[----:B------:R-:W2:Y:S01]  /*ba50*/  SHFL.BFLY PT, R5, R0, 0x1, 0x1f ;  /* 0x0c201f0000057f89 */ /* 0x000ea200000e0000 */
[----:B-1----:R-:W-:Y:S01]  /*ba60*/  FADD.FTZ R9, R2, R9 ;  /* 0x0000000902097221 */ /* 0x002fe20000010000 */
[----:B------:R-:W-:Y:S02]  /*ba70*/  IMAD.MOV.U32 R2, RZ, RZ, -0x800000 ;  /* 0xff800000ff027424 */ /* 0x000fe400078e00ff */
[----:B--2---:R-:W-:Y:S02]  /*ba80*/  FADD.FTZ R10, R0, R5 ;  /* 0x00000005000a7221 */ /* 0x004fe40000010000 */
[----:B------:R-:W-:Y:S01]  /*ba90*/  FSETP.NE.FTZ.AND P2, PT, R9, RZ, PT ;  /* 0x000000ff0900720b */ /* 0x000fe20003f55000 */
[----:B------:R-:W-:Y:S02]  /*baa0*/  IMAD.MOV.U32 R5, RZ, RZ, RZ ;  /* 0x000000ffff057224 */ /* 0x000fe400078e00ff */
[----:B------:R-:W-:Y:S01]  /*bab0*/  IMAD.MOV.U32 R0, RZ, RZ, -0x800000 ;  /* 0xff800000ff007424 */ /* 0x000fe200078e00ff */
[----:B------:R-:W-:-:S09]  /*bac0*/  FSETP.NE.FTZ.AND P0, PT, R10, RZ, PT ;  /* 0x000000ff0a00720b */ /* 0x000fd20003f15000 */
[----:B------:R-:W-:Y:S01]  /*bad0*/  @P2 MUFU.RCP R5, R9 ;  /* 0x0000000900052308 */ /* 0x000fe20000001000 */
[----:B------:R-:W-:-:S03]  /*bae0*/  @P2 FMUL.FTZ R11, R11, 0.69314718246459960938 ;  /* 0x3f3172180b0b2820 */ /* 0x000fc60000410000 */
[----:B------:R-:W-:-:S04]  /*baf0*/  @P0 FMUL.FTZ R7, R7, 0.69314718246459960938 ;  /* 0x3f31721807070820 */ /* 0x000fc80000410000 */
[----:B------:R-:W1:Y:S08]  /*bb00*/  @P0 MUFU.LG2 R6, R10 ;  /* 0x0000000a00060308 */ /* 0x000e700000000c00 */
[----:B------:R2:W3:Y:S08]  /*bb10*/  @P2 MUFU.LG2 R8, R9 ;  /* 0x0000000900082308 */ /* 0x0004f00000000c00 */
[----:B------:R-:W4:Y:S01]  /*bb20*/  @P0 MUFU.RCP R21, R10 ;  /* 0x0000000a00150308 */ /* 0x000f220000001000 */
[----:B-1----:R-:W-:Y:S01]  /*bb30*/  @P0 FMUL.FTZ R6, R6, 0.69314718246459960938 ;  /* 0x3f31721806060820 */ /* 0x002fe20000410000 */
[----:B--2---:R-:W-:-:S03]  /*bb40*/  @!P1 VIADD R9, R12, 0x30860 ;  /* 0x000308600c099836 */ /* 0x004fc60000000000 */
[----:B------:R-:W-:Y:S01]  /*bb50*/  @P0 FFMA.FTZ R2, R7, R4, R6 ;  /* 0x0000000407020223 */ /* 0x000fe20000010006 */
[----:B------:R-:W-:Y:S02]  /*bb60*/  PLOP3.LUT P0, PT, PT, PT, PT, 0x8, 0x0 ;  /* 0x000000000000781c */ /* 0x000fe40003f0e170 */
[----:B------:R-:W-:Y:S01]  /*bb70*/  @!P1 PRMT R7, RZ, 0x654, R9 ;  /* 0x00000654ff079816 */ /* 0x000fe20000000009 */
[----:B---3--:R-:W-:-:S04]  /*bb80*/  @P2 FMUL.FTZ R8, R8, 0.69314718246459960938 ;  /* 0x3f31721808082820 */ /* 0x008fc80000410000 */
[----:B------:R-:W-:Y:S01]  /*bb90*/  @P2 FFMA.FTZ R0, R11, R3, R8 ;  /* 0x000000030b002223 */ /* 0x000fe20000010008 */
[----:B------:R-:W-:Y:S02]  /*bba0*/  WARPGROUP.DEPBAR.LE gsb0, 0x0 ;  /* 0x00008000000079c5 */ /* 0x000fe40000010000 */
[----:B------:R-:W-:-:S06]  /*bbb0*/  WARPGROUP.ARRIVE ;  /* 0x00000000000079c5 */ /* 0x000fcc0000000000 */
        /* <DEDUP_REMOVED lines=9> */
[----:B------:R-:W-:-:S04]  /*bc50*/  USEL UR4, URZ, 0x1, UP0 ;  /* 0x000000013f047887 */ /* 0x000fc80008000000 */
[----:B------:R-:W-:Y:S01]  /*bc60*/  ULOP3.LUT UR46, UR46, UR4, URZ, 0x3c, !UPT ;  /* 0x000000042e2e7292 */ /* 0x000fe2000f8e3c3f */
[----:B------:R-:W-:Y:S02]  /*bc70*/  WARPGROUP.DEPBAR.LE gsb0, 0x0 ;  /* 0x00008000000079c5 */ /* 0x000fe40000010000 */
[----:B------:R-:W-:-:S15]  /*bc80*/  WARPGROUP.ARRIVE ;  /* 0x00000000000079c5 */ /* 0x000fde0000000000 */
[----:B------:R-:W-:-:S03]  /*bc90*/  NOP ;  /* 0x0000000000007918 */ /* 0x000fc60000000000 */
[----:B------:R-:W-:Y:S03]  /*bca0*/  HGMMA.64x256x16.F32 R24, R184, gdesc[UR8].tnspB, R24, gsb0 ;  /* 0x43e00008b8187df0 */ /* 0x000fe60008000818 */
[----:B------:R-:W-:Y:S02]  /*bcb0*/  WARPGROUP.DEPBAR.LE gsb0, 0x0 ;  /* 0x00008000000079c5 */ /* 0x000fe40000010000 */
        /* <DEDUP_REMOVED lines=9> */
[----:B----4-:R-:W-:Y:S01]  /*bd50*/  FMUL.FTZ R4, R24, R21 ;  /* 0x0000001518047220 */ /* 0x010fe20000410000 */
[----:B------:R-:W-:Y:S01]  /*bd60*/  FMUL.FTZ R95, R99, R5 ;  /* 0x00000005635f7220 */ /* 0x000fe20000410000 */
[-C--:B------:R-:W-:Y:S01]  /*bd70*/  FMUL.FTZ R17, R56, R21.reuse ;  /* 0x0000001538117220 */ /* 0x080fe20000410000 */
[-C--:B------:R-:W-:Y:S01]  /*bd80*/  FMUL.FTZ R16, R57, R21.reuse ;  /* 0x0000001539107220 */ /* 0x080fe20000410000 */
[-C--:B------:R-:W-:Y:S01]  /*bd90*/  FMUL.FTZ R19, R60, R21.reuse ;  /* 0x000000153c137220 */ /* 0x080fe20000410000 */
[-C--:B------:R-:W-:Y:S01]  /*bda0*/  FMUL.FTZ R18, R61, R21.reuse ;  /* 0x000000153d127220 */ /* 0x080fe20000410000 */
[-C--:B------:R-:W-:Y:S01]  /*bdb0*/  FMUL.FTZ R3, R64, R21.reuse ;  /* 0x0000001540037220 */ /* 0x080fe20000410000 */
[----:B------:R-:W-:Y:S01]  /*bdc0*/  FMUL.FTZ R24, R65, R21 ;  /* 0x0000001541187220 */ /* 0x000fe20000410000 */
[----:B------:R1:W-:Y:S01]  /*bdd0*/  @!P1 SYNCS.ARRIVE.TRANS64.RED.A1T0 RZ, [R7+URZ], RZ ;  /* 0x000000ff07ff99a7 */ /* 0x0003e2000810043f */
        /* <DEDUP_REMOVED lines=111> */
.L_x_896:
[----:B------:R-:W1:Y:S08]  /*c4d0*/  S2UR UR4, SR_CgaCtaId ;  /* 0x00000000000479c3 */ /* 0x000e700000008800 */
[----:B------:R-:W-:Y:S06]  /*c4e0*/  BAR.SYNC.DEFER_BLOCKING 0x5, 0x120 ;  /* 0x0144800000007b1d */ /* 0x000fec0000010000 */
[----:B------:R-:W-:-:S02]  /*c4f0*/  UMOV UR38, 0x400 ;  /* 0x0000040000267882 */ /* 0x000fc40000000000 */
[----:B-1----:R-:W-:-:S09]  /*c500*/  ULEA UR38, UR4, UR38, 0x18 ;  /* 0x0000002604267291 */ /* 0x002fd2000f8ec03f */
[----:B------:R-:W1:Y:S02]  /*c510*/  LDS R5, [UR38+0x308d0] ;  /* 0x0308d026ff057984 */ /* 0x000e640008000800 */
[----:B-1----:R-:W-:Y:S01]  /*c520*/  R2UR UR4, R5 ;  /* 0x00000000050472ca */ /* 0x002fe200000e0000 */
[----:B------:R-:W-:Y:S06]  /*c530*/  BAR.ARV 0x4, 0x120 ;  /* 0x0104800000007b1d */ /* 0x000fec0000002000 */
[----:B------:R-:W-:Y:S08]  /*c540*/  @P0 BRA `(.L_x_967) ;  /* 0x0000000c00e00947 */ /* 0x000ff00003800000 */
[C---:B------:R-:W-:Y:S01]  /*c550*/  IADD3 R21, P6, R200.reuse, 0x20, RZ ;  /* 0x00000020c8157810 */ /* 0x040fe20007fde0ff */
[----:B------:R-:W-:Y:S01]  /*c560*/  VIADD R103, R209, UR42 ;  /* 0x0000002ad1677c36 */ /* 0x000fe20008000000 */
[----:B------:R-:W-:Y:S01]  /*c570*/  IADD3 R27, P5, R200, 0x40, RZ ;  /* 0x00000040c81b7810 */ /* 0x000fe20007fbe0ff */
[----:B------:R-:W-:Y:S01]  /*c580*/  ULDC UR10, c[0x0][0xa88] ;  /* 0x0002a200000a7ab9 */ /* 0x000fe20000000800 */
[----:B------:R-:W-:Y:S01]  /*c590*/  LOP3.LUT R20, R21, 0x380, RZ, 0xc0, !PT ;  /* 0x0000038015147812 */ /* 0x000fe200078ec0ff */
[----:B------:R-:W-:Y:S01]  /*c5a0*/  VIADD R5, R103, 0x8 ;  /* 0x0000000867057836 */ /* 0x000fe20000000000 */
[----:B------:R-:W-:Y:S01]  /*c5b0*/  LOP3.LUT R26, R27, 0x380, RZ, 0xc0, !PT ;  /* 0x000003801b1a7812 */ /* 0x000fe200078ec0ff */
[----:B------:R-:W-:Y:S01]  /*c5c0*/  USHF.R.S32.HI UR5, URZ, 0x1f, UR43 ;  /* 0x0000001f3f057899 */ /* 0x000fe2000801142b */
[----:B------:R-:W-:Y:S01]  /*c5d0*/  SHF.R.U64 R20, R20, 0x3, RZ ;  /* 0x0000000314147819 */ /* 0x000fe200000012ff */
[----:B------:R-:W-:Y:S01]  /*c5e0*/  ULDC.64 UR6, c[0x0][0xb70] ;  /* 0x0002dc0000067ab9 */ /* 0x000fe20000000a00 */
[----:B------:R-:W-:Y:S01]  /*c5f0*/  SHF.R.U64 R26, R26, 0x3, RZ ;  /* 0x000000031a1a7819 */ /* 0x000fe200000012ff */
[----:B------:R-:W-:Y:S01]  /*c600*/  UIMAD UR5, UR5, UR6, URZ ;  /* 0x00000006050572a4 */ /* 0x000fe2000f8e023f */
[----:B------:R-:W-:Y:S01]  /*c610*/  LOP3.LUT R20, R20, R21, RZ, 0x3c, !PT ;  /* 0x0000001514147212 */ /* 0x000fe200078e3cff */
[--C-:B------:R-:W-:Y:S01]  /*c620*/  IMAD.X R21, RZ, RZ, R201.reuse, P6 ;  /* 0x000000ffff157224 */ /* 0x100fe200030e06c9 */
[C---:B------:R-:W-:Y:S01]  /*c630*/  IADD3 R41, P6, R200.reuse, 0x4040, RZ ;  /* 0x00004040c8297810 */ /* 0x040fe20007fde0ff */
[----:B------:R-:W-:Y:S01]  /*c640*/  UIMAD.WIDE.U32 UR8, UR43, UR6, URZ ;  /* 0x000000062b0872a5 */ /* 0x000fe2000f8e003f */
[----:B------:R-:W-:Y:S01]  /*c650*/  IADD3 R31, P4, R200, 0x60, RZ ;  /* 0x00000060c81f7810 */ /* 0x000fe20007f9e0ff */
[----:B------:R-:W-:Y:S01]  /*c660*/  UIMAD UR5, UR43, UR7, UR5 ;  /* 0x000000072b0572a4 */ /* 0x000fe2000f8e0205 */
[----:B------:R-:W-:Y:S01]  /*c670*/  LOP3.LUT R40, R41, 0x380, RZ, 0xc0, !PT ;  /* 0x0000038029287812 */ /* 0x000fe200078ec0ff */
[----:B------:R-:W-:Y:S01]  /*c680*/  ULDC.64 UR12, c[0x0][0x208] ;  /* 0x00008200000c7ab9 */ /* 0x000fe20000000a00 */
[----:B------:R-:W-:Y:S01]  /*c690*/  LOP3.LUT R26, R26, R27, RZ, 0x3c, !PT ;  /* 0x0000001b1a1a7212 */ /* 0x000fe200078e3cff */
[----:B------:R-:W-:Y:S01]  /*c6a0*/  IMAD.X R27, RZ, RZ, R201, P5 ;  /* 0x000000ffff1b7224 */ /* 0x000fe200028e06c9 */
[----:B------:R-:W-:Y:S01]  /*c6b0*/  SHF.R.U64 R40, R40, 0x3, RZ ;  /* 0x0000000328287819 */ /* 0x000fe200000012ff */
[----:B------:R-:W-:Y:S01]  /*c6c0*/  UIADD3 UR5, UR9, UR5, URZ ;  /* 0x0000000509057290 */ /* 0x000fe2000fffe03f */
[----:B------:R-:W-:Y:S01]  /*c6d0*/  LOP3.LUT P0, RZ, R208, 0x3, RZ, 0xc0, !PT ;  /* 0x00000003d0ff7812 */ /* 0x000fe2000780c0ff */
[----:B------:R-:W-:Y:S01]  /*c6e0*/  ULDC.64 UR6, c[0x0][0xb40] ;  /* 0x0002d00000067ab9 */ /* 0x000fe20000000a00 */
[----:B------:R-:W-:-:S02]  /*c6f0*/  IADD3 R35, P3, R200, 0x4000, RZ ;  /* 0x00004000c8237810 */ /* 0x000fc40007f7e0ff */
[----:B------:R-:W-:Y:S02]  /*c700*/  IADD3 R43, P5, R200, 0x4060, RZ ;  /* 0x00004060c82b7810 */ /* 0x000fe40007fbe0ff */
[----:B------:R-:W-:Y:S02]  /*c710*/  LOP3.LUT R30, R31, 0x380, RZ, 0xc0, !PT ;  /* 0x000003801f1e7812 */ /* 0x000fe400078ec0ff */
[----:B------:R-:W-:Y:S01]  /*c720*/  LOP3.LUT R40, R40, R41, RZ, 0x3c, !PT ;  /* 0x0000002928287212 */ /* 0x000fe200078e3cff */
[----:B------:R-:W-:Y:S01]  /*c730*/  IMAD.X R41, RZ, RZ, R201, P6 ;  /* 0x000000ffff297224 */ /* 0x000fe200030e06c9 */
[----:B------:R-:W-:Y:S02]  /*c740*/  ISETP.GE.OR P1, PT, R5, UR10, P0 ;  /* 0x0000000a05007c0c */ /* 0x000fe40008726670 */
[----:B------:R-:W-:Y:S02]  /*c750*/  LOP3.LUT R34, R35, 0x380, RZ, 0xc0, !PT ;  /* 0x0000038023227812 */ /* 0x000fe400078ec0ff */
[----:B------:R-:W-:-:S02]  /*c760*/  IADD3 R39, P2, R200, 0x4020, RZ ;  /* 0x00004020c8277810 */ /* 0x000fc40007f5e0ff */
[----:B------:R-:W-:Y:S02]  /*c770*/  LOP3.LUT R42, R43, 0x380, RZ, 0xc0, !PT ;  /* 0x000003802b2a7812 */ /* 0x000fe400078ec0ff */
[----:B------:R-:W-:Y:S02]  /*c780*/  IADD3 R5, P6, R200, 0x8060, RZ ;  /* 0x00008060c8057810 */ /* 0x000fe40007fde0ff */
[----:B------:R-:W-:Y:S02]  /*c790*/  SHF.R.U64 R30, R30, 0x3, RZ ;  /* 0x000000031e1e7819 */ /* 0x000fe400000012ff */
[----:B------:R-:W-:Y:S02]  /*c7a0*/  SHF.R.U64 R34, R34, 0x3, RZ ;  /* 0x0000000322227819 */ /* 0x000fe400000012ff */
[----:B------:R-:W-:Y:S02]  /*c7b0*/  LOP3.LUT R38, R39, 0x380, RZ, 0xc0, !PT ;  /* 0x0000038027267812 */ /* 0x000fe400078ec0ff */
[----:B------:R-:W-:-:S02]  /*c7c0*/  SHF.R.U64 R42, R42, 0x3, RZ ;  /* 0x000000032a2a7819 */ /* 0x000fc400000012ff */
[----:B------:R-:W-:Y:S02]  /*c7d0*/  LOP3.LUT R28, R5, 0x380, RZ, 0xc0, !PT ;  /* 0x00000380051c7812 */ /* 0x000fe400078ec0ff */
[----:B------:R-:W-:Y:S01]  /*c7e0*/  LOP3.LUT R30, R30, R31, RZ, 0x3c, !PT ;  /* 0x0000001f1e1e7212 */ /* 0x000fe200078e3cff */
[--C-:B------:R-:W-:Y:S01]  /*c7f0*/  IMAD.X R31, RZ, RZ, R201.reuse, P4 ;  /* 0x000000ffff1f7224 */ /* 0x100fe200020e06c9 */
[----:B------:R-:W-:Y:S01]  /*c800*/  LOP3.LUT R34, R34, R35, RZ, 0x3c, !PT ;  /* 0x0000002322227212 */ /* 0x000fe200078e3cff */
[----:B------:R-:W-:Y:S01]  /*c810*/  IMAD.X R35, RZ, RZ, R201, P3 ;  /* 0x000000ffff237224 */ /* 0x000fe200018e06c9 */
[----:B------:R-:W-:Y:S02]  /*c820*/  IADD3 R45, P4, R200, 0x8000, RZ ;  /* 0x00008000c82d7810 */ /* 0x000fe40007f9e0ff */
[----:B------:R-:W-:Y:S02]  /*c830*/  SHF.R.U64 R38, R38, 0x3, RZ ;  /* 0x0000000326267819 */ /* 0x000fe400000012ff */
[----:B------:R-:W-:-:S02]  /*c840*/  LOP3.LUT R42, R42, R43, RZ, 0x3c, !PT ;  /* 0x0000002b2a2a7212 */ /* 0x000fc400078e3cff */
[----:B------:R-:W-:Y:S02]  /*c850*/  SHF.R.U64 R28, R28, 0x3, RZ ;  /* 0x000000031c1c7819 */ /* 0x000fe400000012ff */
[C---:B------:R-:W-:Y:S02]  /*c860*/  IADD3 R47, P3, R200.reuse, 0x8020, RZ ;  /* 0x00008020c82f7810 */ /* 0x040fe40007f7e0ff */
[----:B------:R-:W-:Y:S02]  /*c870*/  IADD3.X R43, RZ, R201, RZ, P5, !PT ;  /* 0x000000c9ff2b7210 */ /* 0x000fe40002ffe4ff */
[C---:B------:R-:W-:Y:S02]  /*c880*/  LOP3.LUT R53, R200.reuse, 0x380, RZ, 0xc0, !PT ;  /* 0x00000380c8357812 */ /* 0x040fe400078ec0ff */
[----:B------:R-:W-:Y:S02]  /*c890*/  IADD3 R51, P5, R200, 0xc000, RZ ;  /* 0x0000c000c8337810 */ /* 0x000fe40007fbe0ff */
[----:B------:R-:W-:-:S02]  /*c8a0*/  LOP3.LUT R44, R45, 0x380, RZ, 0xc0, !PT ;  /* 0x000003802d2c7812 */ /* 0x000fc400078ec0ff */
[----:B------:R-:W-:Y:S01]  /*c8b0*/  LOP3.LUT R38, R38, R39, RZ, 0x3c, !PT ;  /* 0x0000002726267212 */ /* 0x000fe200078e3cff */
[--C-:B------:R-:W-:Y:S01]  /*c8c0*/  IMAD.X R39, RZ, RZ, R201.reuse, P2 ;  /* 0x000000ffff277224 */ /* 0x100fe200010e06c9 */
[----:B------:R-:W-:Y:S01]  /*c8d0*/  F2FP.F16.F32.PACK_AB R6, R29, R6 ;  /* 0x000000061d06723e */ /* 0x000fe200000000ff */
[----:B------:R-:W-:Y:S01]  /*c8e0*/  IMAD.X R29, RZ, RZ, R201, P6 ;  /* 0x000000ffff1d7224 */ /* 0x000fe200030e06c9 */
[----:B------:R-:W-:Y:S02]  /*c8f0*/  LOP3.LUT R28, R28, R5, RZ, 0x3c, !PT ;  /* 0x000000051c1c7212 */ /* 0x000fe400078e3cff */
[----:B------:R-:W-:Y:S02]  /*c900*/  IADD3 R49, P2, R200, 0x8040, RZ ;  /* 0x00008040c8317810 */ /* 0x000fe40007f5e0ff */
[----:B------:R-:W-:Y:S02]  /*c910*/  LOP3.LUT R46, R47, 0x380, RZ, 0xc0, !PT ;  /* 0x000003802f2e7812 */ /* 0x000fe400078ec0ff */
[----:B------:R-:W-:-:S02]  /*c920*/  SHF.R.U64 R53, R53, 0x3, RZ ;  /* 0x0000000335357819 */ /* 0x000fc400000012ff */
[----:B------:R-:W-:Y:S02]  /*c930*/  LOP3.LUT R50, R51, 0x380, RZ, 0xc0, !PT ;  /* 0x0000038033327812 */ /* 0x000fe400078ec0ff */
[----:B------:R-:W-:Y:S02]  /*c940*/  SHF.R.U64 R44, R44, 0x3, RZ ;  /* 0x000000032c2c7819 */ /* 0x000fe400000012ff */
[----:B------:R-:W-:Y:S02]  /*c950*/  MOV R31, R30 ;  /* 0x0000001e001f7202 */ /* 0x000fe40000000f00 */
[----:B------:R-:W-:Y:S02]  /*c960*/  LOP3.LUT R48, R49, 0x380, RZ, 0xc0, !PT ;  /* 0x0000038031307812 */ /* 0x000fe400078ec0ff */
[----:B------:R-:W-:Y:S02]  /*c970*/  SHF.R.U64 R46, R46, 0x3, RZ ;  /* 0x000000032e2e7819 */ /* 0x000fe400000012ff */
[----:B------:R-:W-:-:S02]  /*c980*/  MOV R30, R28 ;  /* 0x0000001c001e7202 */ /* 0x000fc40000000f00 */
[----:B------:R-:W-:Y:S01]  /*c990*/  LOP3.LUT R52, R53, R200, RZ, 0x3c, !PT ;  /* 0x000000c835347212 */ /* 0x000fe200078e3cff */
[----:B------:R-:W1:Y:S01]  /*c9a0*/  LDC.64 R28, c[0x0][0xb78] ;  /* 0x0002de00ff1c7b82 */ /* 0x000e620000000a00 */
[----:B------:R-:W-:Y:S01]  /*c9b0*/  SHF.R.U64 R50, R50, 0x3, RZ ;  /* 0x0000000332327819 */ /* 0x000fe200000012ff */
[--C-:B------:R-:W-:Y:S01]  /*c9c0*/  IMAD.MOV.U32 R53, RZ, RZ, R201.reuse ;  /* 0x000000ffff357224 */ /* 0x100fe200078e00c9 */
[----:B------:R-:W-:Y:S01]  /*c9d0*/  LOP3.LUT R44, R44, R45, RZ, 0x3c, !PT ;  /* 0x0000002d2c2c7212 */ /* 0x000fe200078e3cff */
[--C-:B------:R-:W-:Y:S01]  /*c9e0*/  IMAD.X R45, RZ, RZ, R201.reuse, P4 ;  /* 0x000000ffff2d7224 */ /* 0x100fe200020e06c9 */
[----:B------:R-:W-:Y:S02]  /*c9f0*/  F2FP.F16.F32.PACK_AB R4, R25, R4 ;  /* 0x000000041904723e */ /* 0x000fe400000000ff */
[----:B------:R-:W-:Y:S02]  /*ca00*/  SHF.R.U64 R48, R48, 0x3, RZ ;  /* 0x0000000330307819 */ /* 0x000fe400000012ff */
[----:B------:R-:W-:Y:S01]  /*ca10*/  LOP3.LUT R46, R46, R47, RZ, 0x3c, !PT ;  /* 0x0000002f2e2e7212 */ /* 0x000fe200078e3cff */
[----:B------:R-:W-:Y:S01]  /*ca20*/  IMAD.X R47, RZ, RZ, R201, P3 ;  /* 0x000000ffff2f7224 */ /* 0x000fe200018e06c9 */
[----:B------:R-:W-:-:S02]  /*ca30*/  IADD3 R25, P4, R200, 0xc020, RZ ;  /* 0x0000c020c8197810 */ /* 0x000fc40007f9e0ff */
[----:B------:R-:W-:Y:S02]  /*ca40*/  LOP3.LUT R50, R50, R51, RZ, 0x3c, !PT ;  /* 0x0000003332327212 */ /* 0x000fe400078e3cff */
[----:B------:R-:W-:Y:S02]  /*ca50*/  IADD3 R51, P3, R200, 0xc040, RZ ;  /* 0x0000c040c8337810 */ /* 0x000fe40007f7e0ff */
[----:B------:R-:W-:Y:S02]  /*ca60*/  MOV R53, R52 ;  /* 0x0000003400357202 */ /* 0x000fe40000000f00 */
[----:B------:R-:W-:Y:S01]  /*ca70*/  F2FP.F16.F32.PACK_AB R5, R57, R56 ;  /* 0x000000383905723e */ /* 0x000fe200000000ff */
[--C-:B------:R-:W-:Y:S01]  /*ca80*/  IMAD.X R57, RZ, RZ, R201.reuse, P4 ;  /* 0x000000ffff397224 */ /* 0x100fe200020e06c9 */
[----:B------:R-:W-:Y:S01]  /*ca90*/  F2FP.F16.F32.PACK_AB R7, R160, R7 ;  /* 0x00000007a007723e */ /* 0x000fe200000000ff */
[----:B------:R-:W-:Y:S01]  /*caa0*/  BAR.SYNC.DEFER_BLOCKING 0x1, 0x100 ;  /* 0x0044000000007b1d */ /* 0x000fe20000010000 */
[----:B------:R-:W-:Y:S01]  /*cab0*/  LOP3.LUT R48, R48, R49, RZ, 0x3c, !PT ;  /* 0x0000003130307212 */ /* 0x000fe200078e3cff */
[----:B------:R-:W-:Y:S01]  /*cac0*/  IMAD.X R49, RZ, RZ, R201, P2 ;  /* 0x000000ffff317224 */ /* 0x000fe200010e06c9 */
[----:B------:R-:W-:-:S02]  /*cad0*/  LOP3.LUT R56, R25, 0x380, RZ, 0xc0, !PT ;  /* 0x0000038019387812 */ /* 0x000fc400078ec0ff */
[----:B------:R-:W-:Y:S02]  /*cae0*/  IADD3 R55, P2, R200, 0xc060, RZ ;  /* 0x0000c060c8377810 */ /* 0x000fe40007f5e0ff */
[----:B------:R-:W-:Y:S02]  /*caf0*/  LOP3.LUT R52, R51, 0x380, RZ, 0xc0, !PT ;  /* 0x0000038033347812 */ /* 0x000fe400078ec0ff */
[----:B------:R-:W-:Y:S02]  /*cb00*/  SHF.R.U64 R56, R56, 0x3, RZ ;  /* 0x0000000338387819 */ /* 0x000fe400000012ff */
[----:B------:R-:W-:Y:S01]  /*cb10*/  MOV R161, R20 ;  /* 0x0000001400a17202 */ /* 0x000fe20000000f00 */
[----:B------:R-:W-:Y:S01]  /*cb20*/  IMAD.U32 R21, RZ, RZ, UR9 ;  /* 0x00000009ff157e24 */ /* 0x000fe2000f8e00ff */
[----:B------:R-:W-:Y:S01]  /*cb30*/  F2FP.F16.F32.PACK_AB R8, R8, R9 ;  /* 0x000000090808723e */ /* 0x000fe200000000ff */
[----:B------:R-:W-:Y:S01]  /*cb40*/  IMAD.U32 R21, RZ, RZ, UR5 ;  /* 0x00000005ff157e24 */ /* 0x000fe2000f8e00ff */
[----:B------:R-:W-:Y:S01]  /*cb50*/  F2FP.F16.F32.PACK_AB R10, R10, R11 ;  /* 0x0000000b0a0a723e */ /* 0x000fe200000000ff */
[----:B------:R-:W-:Y:S01]  /*cb60*/  USHF.R.S32.HI UR5, URZ, 0x1f, UR44 ;  /* 0x0000001f3f057899 */ /* 0x000fe2000801142c */
[----:B------:R-:W-:Y:S01]  /*cb70*/  LOP3.LUT R54, R55, 0x380, RZ, 0xc0, !PT ;  /* 0x0000038037367812 */ /* 0x000fe200078ec0ff */
[----:B------:R-:W-:Y:S01]  /*cb80*/  IMAD.U32 R20, RZ, RZ, UR8 ;  /* 0x00000008ff147e24 */ /* 0x000fe2000f8e00ff */
[----:B------:R-:W-:-:S02]  /*cb90*/  SHF.R.U64 R52, R52, 0x3, RZ ;  /* 0x0000000334347819 */ /* 0x000fc400000012ff */
[----:B------:R-:W-:Y:S01]  /*cba0*/  MOV R160, R26 ;  /* 0x0000001a00a07202 */ /* 0x000fe20000000f00 */
[----:B-1----:R-:W-:Y:S01]  /*cbb0*/  IMAD.WIDE.U32 R20, R28, UR44, R20 ;  /* 0x0000002c1c147c25 */ /* 0x002fe2000f8e0014 */
[----:B------:R-:W-:Y:S01]  /*cbc0*/  F2FP.F16.F32.PACK_AB R9, R156, R61 ;  /* 0x0000003d9c09723e */ /* 0x000fe200000000ff */
[----:B------:R1:W-:Y:S01]  /*cbd0*/  STSM.16.M88.4 [R53], R4 ;  /* 0x0000000435007844 */ /* 0x0003e20000000200 */
[----:B------:R-:W-:Y:S02]  /*cbe0*/  F2FP.F16.F32.PACK_AB R11, R155, R64 ;  /* 0x000000409b0b723e */ /* 0x000fe400000000ff */
[----:B------:R-:W-:Y:S02]  /*cbf0*/  F2FP.F16.F32.PACK_AB R12, R12, R13 ;  /* 0x0000000d0c0c723e */ /* 0x000fe400000000ff */
[----:B------:R-:W-:Y:S02]  /*cc00*/  F2FP.F16.F32.PACK_AB R14, R14, R15 ;  /* 0x0000000f0e0e723e */ /* 0x000fe400000000ff */
[----:B------:R-:W-:-:S02]  /*cc10*/  F2FP.F16.F32.PACK_AB R13, R158, R65 ;  /* 0x000000419e0d723e */ /* 0x000fc400000000ff */
[----:B------:R-:W-:Y:S02]  /*cc20*/  F2FP.F16.F32.PACK_AB R15, R157, R152 ;  /* 0x000000989d0f723e */ /* 0x000fe400000000ff */
[----:B------:R-:W-:Y:S02]  /*cc30*/  F2FP.F16.F32.PACK_AB R16, R16, R17 ;  /* 0x000000111010723e */ /* 0x000fe400000000ff */
[----:B------:R-:W-:Y:S02]  /*cc40*/  F2FP.F16.F32.PACK_AB R18, R18, R19 ;  /* 0x000000131212723e */ /* 0x000fe400000000ff */
[----:B------:R-:W-:Y:S01]  /*cc50*/  LOP3.LUT R56, R56, R25, RZ, 0x3c, !PT ;  /* 0x0000001938387212 */ /* 0x000fe200078e3cff */
[----:B-1----:R-:W-:Y:S01]  /*cc60*/  IMAD.X R53, RZ, RZ, R201, P3 ;  /* 0x000000ffff357224 */ /* 0x002fe200018e06c9 */
[----:B------:R-:W-:Y:S02]  /*cc70*/  F2FP.F16.F32.PACK_AB R4, R33, R32 ;  /* 0x000000202104723e */ /* 0x000fe400000000ff */
[----:B------:R-:W-:-:S02]  /*cc80*/  F2FP.F16.F32.PACK_AB R5, R154, R23 ;  /* 0x000000179a05723e */ /* 0x000fc400000000ff */
[----:B------:R-:W-:Y:S02]  /*cc90*/  F2FP.F16.F32.PACK_AB R6, R37, R36 ;  /* 0x000000242506723e */ /* 0x000fe400000000ff */
[----:B------:R-:W-:Y:S02]  /*cca0*/  F2FP.F16.F32.PACK_AB R7, R153, R60 ;  /* 0x0000003c9907723e */ /* 0x000fe400000000ff */
[----:B------:R-:W-:Y:S02]  /*ccb0*/  MOV R34, R34 ;  /* 0x0000002200227202 */ /* 0x000fe40000000f00 */
[----:B------:R-:W-:Y:S01]  /*ccc0*/  F2FP.F16.F32.PACK_AB R17, R59, R58 ;  /* 0x0000003a3b11723e */ /* 0x000fe200000000ff */
[----:B------:R1:W-:Y:S01]  /*ccd0*/  STSM.16.M88.4 [R161], R4 ;  /* 0x00000004a1007844 */ /* 0x0003e20000000200 */
[----:B------:R-:W-:Y:S02]  /*cce0*/  F2FP.F16.F32.PACK_AB R19, R63, R62 ;  /* 0x0000003e3f13723e */ /* 0x000fe400000000ff */
[----:B------:R-:W-:Y:S01]  /*ccf0*/  F2FP.F16.F32.PACK_AB R72, R73, R72 ;  /* 0x000000484948723e */ /* 0x000fe200000000ff */
[----:B------:R-:W-:Y:S01]  /*cd00*/  STSM.16.M88.4 [R160], R8 ;  /* 0x00000008a0007844 */ /* 0x000fe20000000200 */
[----:B------:R-:W-:-:S02]  /*cd10*/  MOV R38, R38 ;  /* 0x0000002600267202 */ /* 0x000fc40000000f00 */
[----:B------:R-:W-:Y:S01]  /*cd20*/  F2FP.F16.F32.PACK_AB R24, R24, R3 ;  /* 0x000000031818723e */ /* 0x000fe200000000ff */
[----:B------:R-:W-:Y:S01]  /*cd30*/  STSM.16.M88.4 [R31], R12 ;  /* 0x0000000c1f007844 */ /* 0x000fe20000000200 */
[----:B------:R-:W-:Y:S02]  /*cd40*/  F2FP.F16.F32.PACK_AB R25, R67, R66 ;  /* 0x000000424319723e */ /* 0x000fe400000000ff */
[----:B------:R-:W-:Y:S01]  /*cd50*/  F2FP.F16.F32.PACK_AB R26, R69, R68 ;  /* 0x00000044451a723e */ /* 0x000fe200000000ff */
[----:B------:R-:W-:Y:S01]  /*cd60*/  STSM.16.M88.4 [R34], R16 ;  /* 0x0000001022007844 */ /* 0x000fe20000000200 */
[----:B------:R-:W-:Y:S02]  /*cd70*/  F2FP.F16.F32.PACK_AB R27, R71, R70 ;  /* 0x00000046471b723e */ /* 0x000fe400000000ff */
[----:B------:R-:W-:Y:S01]  /*cd80*/  F2FP.F16.F32.PACK_AB R73, R159, R74 ;  /* 0x0000004a9f49723e */ /* 0x000fe200000000ff */
[----:B-1----:R-:W-:Y:S01]  /*cd90*/  IMAD R4, R28, UR5, RZ ;  /* 0x000000051c047c24 */ /* 0x002fe2000f8e02ff */
[----:B------:R-:W-:Y:S01]  /*cda0*/  F2FP.F16.F32.PACK_AB R80, R81, R80 ;  /* 0x000000505150723e */ /* 0x000fe200000000ff */
[----:B------:R-:W-:Y:S01]  /*cdb0*/  STSM.16.M88.4 [R38], R24 ;  /* 0x0000001826007844 */ /* 0x000fe20000000200 */
[----:B------:R-:W-:Y:S01]  /*cdc0*/  SHF.R.U64 R54, R54, 0x3, RZ ;  /* 0x0000000336367819 */ /* 0x000fe200000012ff */
[----:B------:R-:W-:Y:S01]  /*cdd0*/  IMAD R4, R29, UR44, R4 ;  /* 0x0000002c1d047c24 */ /* 0x000fe2000f8e0204 */
[----:B------:R-:W-:Y:S01]  /*cde0*/  LOP3.LUT R52, R52, R51, RZ, 0x3c, !PT ;  /* 0x0000003334347212 */ /* 0x000fe200078e3cff */
[----:B------:R-:W-:Y:S01]  /*cdf0*/  IMAD.X R51, RZ, RZ, R201, P5 ;  /* 0x000000ffff337224 */ /* 0x000fe200028e06c9 */
[----:B------:R-:W-:-:S02]  /*ce00*/  MOV R40, R40 ;  /* 0x0000002800287202 */ /* 0x000fc40000000f00 */
[----:B------:R-:W-:Y:S02]  /*ce10*/  F2FP.F16.F32.PACK_AB R74, R77, R76 ;  /* 0x0000004c4d4a723e */ /* 0x000fe400000000ff */
[----:B------:R-:W-:Y:S02]  /*ce20*/  F2FP.F16.F32.PACK_AB R75, R78, R75 ;  /* 0x0000004b4e4b723e */ /* 0x000fe400000000ff */
[----:B------:R-:W-:Y:S02]  /*ce30*/  F2FP.F16.F32.PACK_AB R81, R79, R82 ;  /* 0x000000524f51723e */ /* 0x000fe400000000ff */
[----:B------:R-:W-:Y:S01]  /*ce40*/  F2FP.F16.F32.PACK_AB R88, R89, R88 ;  /* 0x000000585958723e */ /* 0x000fe200000000ff */
[----:B------:R-:W-:Y:S01]  /*ce50*/  STSM.16.M88.4 [R40], R72 ;  /* 0x0000004828007844 */ /* 0x000fe20000000200 */
[----:B------:R-:W-:Y:S02]  /*ce60*/  MOV R42, R42 ;  /* 0x0000002a002a7202 */ /* 0x000fe40000000f00 */
[----:B------:R-:W-:-:S02]  /*ce70*/  F2FP.F16.F32.PACK_AB R82, R85, R84 ;  /* 0x000000545552723e */ /* 0x000fc400000000ff */
[----:B------:R-:W-:Y:S02]  /*ce80*/  F2FP.F16.F32.PACK_AB R83, R86, R83 ;  /* 0x000000535653723e */ /* 0x000fe400000000ff */
[----:B------:R-:W-:Y:S02]  /*ce90*/  F2FP.F16.F32.PACK_AB R89, R87, R90 ;  /* 0x0000005a5759723e */ /* 0x000fe400000000ff */
[----:B------:R-:W-:Y:S01]  /*cea0*/  F2FP.F16.F32.PACK_AB R96, R97, R96 ;  /* 0x000000606160723e */ /* 0x000fe200000000ff */
[----:B------:R-:W-:Y:S01]  /*ceb0*/  STSM.16.M88.4 [R42], R80 ;  /* 0x000000502a007844 */ /* 0x000fe20000000200 */
[----:B------:R-:W-:Y:S02]  /*cec0*/  MOV R44, R44 ;  /* 0x0000002c002c7202 */ /* 0x000fe40000000f00 */
[----:B------:R-:W-:Y:S02]  /*ced0*/  F2FP.F16.F32.PACK_AB R90, R93, R92 ;  /* 0x0000005c5d5a723e */ /* 0x000fe400000000ff */
[----:B------:R-:W-:-:S02]  /*cee0*/  F2FP.F16.F32.PACK_AB R91, R94, R91 ;  /* 0x0000005b5e5b723e */ /* 0x000fc400000000ff */
[----:B------:R-:W-:Y:S02]  /*cef0*/  F2FP.F16.F32.PACK_AB R97, R95, R98 ;  /* 0x000000625f61723e */ /* 0x000fe400000000ff */
[----:B------:R-:W-:Y:S01]  /*cf00*/  F2FP.F16.F32.PACK_AB R104, R105, R104 ;  /* 0x000000686968723e */ /* 0x000fe200000000ff */
[----:B------:R-:W-:Y:S01]  /*cf10*/  STSM.16.M88.4 [R44], R88 ;  /* 0x000000582c007844 */ /* 0x000fe20000000200 */
[----:B------:R-:W-:Y:S02]  /*cf20*/  MOV R46, R46 ;  /* 0x0000002e002e7202 */ /* 0x000fe40000000f00 */
[----:B------:R-:W-:Y:S02]  /*cf30*/  F2FP.F16.F32.PACK_AB R98, R101, R100 ;  /* 0x000000646562723e */ /* 0x000fe400000000ff */
[----:B------:R-:W-:Y:S02]  /*cf40*/  F2FP.F16.F32.PACK_AB R99, R102, R99 ;  /* 0x000000636663723e */ /* 0x000fe400000000ff */
[----:B------:R-:W-:-:S02]  /*cf50*/  F2FP.F16.F32.PACK_AB R105, R107, R106 ;  /* 0x0000006a6b69723e */ /* 0x000fc400000000ff */
[----:B------:R-:W-:Y:S01]  /*cf60*/  F2FP.F16.F32.PACK_AB R112, R113, R112 ;  /* 0x000000707170723e */ /* 0x000fe200000000ff */
[----:B------:R-:W-:Y:S01]  /*cf70*/  STSM.16.M88.4 [R46], R96 ;  /* 0x000000602e007844 */ /* 0x000fe20000000200 */
[----:B------:R-:W-:Y:S02]  /*cf80*/  LOP3.LUT R54, R54, R55, RZ, 0x3c, !PT ;  /* 0x0000003736367212 */ /* 0x000fe400078e3cff */
[----:B------:R-:W-:Y:S02]  /*cf90*/  MOV R48, R48 ;  /* 0x0000003000307202 */ /* 0x000fe40000000f00 */
[----:B------:R-:W-:Y:S02]  /*cfa0*/  F2FP.F16.F32.PACK_AB R106, R109, R108 ;  /* 0x0000006c6d6a723e */ /* 0x000fe400000000ff */
[----:B------:R-:W-:Y:S02]  /*cfb0*/  F2FP.F16.F32.PACK_AB R107, R111, R110 ;  /* 0x0000006e6f6b723e */ /* 0x000fe400000000ff */
[----:B------:R-:W-:-:S02]  /*cfc0*/  F2FP.F16.F32.PACK_AB R113, R115, R114 ;  /* 0x000000727371723e */ /* 0x000fc400000000ff */
[----:B------:R-:W-:Y:S01]  /*cfd0*/  F2FP.F16.F32.PACK_AB R120, R121, R120 ;  /* 0x000000787978723e */ /* 0x000fe200000000ff */
[----:B------:R-:W-:Y:S01]  /*cfe0*/  STSM.16.M88.4 [R48], R104 ;  /* 0x0000006830007844 */ /* 0x000fe20000000200 */
[----:B------:R-:W-:Y:S02]  /*cff0*/  IADD3.X R55, RZ, R201, RZ, P2, !PT ;  /* 0x000000c9ff377210 */ /* 0x000fe400017fe4ff */
[----:B------:R-:W-:Y:S02]  /*d000*/  F2FP.F16.F32.PACK_AB R114, R117, R116 ;  /* 0x000000747572723e */ /* 0x000fe400000000ff */
[----:B------:R-:W-:Y:S02]  /*d010*/  F2FP.F16.F32.PACK_AB R115, R119, R118 ;  /* 0x000000767773723e */ /* 0x000fe400000000ff */
[----:B------:R-:W-:Y:S02]  /*d020*/  F2FP.F16.F32.PACK_AB R121, R123, R122 ;  /* 0x0000007a7b79723e */ /* 0x000fe400000000ff */
[----:B------:R-:W-:Y:S01]  /*d030*/  F2FP.F16.F32.PACK_AB R128, R129, R128 ;  /* 0x000000808180723e */ /* 0x000fe200000000ff */
[----:B------:R-:W-:Y:S01]  /*d040*/  STSM.16.M88.4 [R30], R112 ;  /* 0x000000701e007844 */ /* 0x000fe20000000200 */
        /* <DEDUP_REMOVED lines=16> */
[----:B------:R-:W-:Y:S01]  /*d150*/  MOV R54, R54 ;  /* 0x0000003600367202 */ /* 0x000fe20000000f00 */
[----:B------:R-:W-:Y:S01]  /*d160*/  STSM.16.M88.4 [R52], R136 ;  /* 0x0000008834007844 */ /* 0x000fe20000000200 */
[----:B------:R-:W-:Y:S02]  /*d170*/  F2FP.F16.F32.PACK_AB R146, R149, R148 ;  /* 0x000000949592723e */ /* 0x000fe400000000ff */
[----:B------:R-:W-:Y:S02]  /*d180*/  F2FP.F16.F32.PACK_AB R147, R151, R150 ;  /* 0x000000969793723e */ /* 0x000fe400000000ff */
[C---:B------:R-:W-:Y:S02]  /*d190*/  ISETP.GE.OR P0, PT, R103.reuse, UR10, P0 ;  /* 0x0000000a67007c0c */ /* 0x040fe40008706670 */
[----:B------:R-:W-:Y:S01]  /*d1a0*/  SHF.R.S32.HI R3, RZ, 0x1f, R103 ;  /* 0x0000001fff037819 */ /* 0x000fe20000011467 */
[----:B------:R-:W-:Y:S01]  /*d1b0*/  STSM.16.M88.4 [R54], R144 ;  /* 0x0000009036007844 */ /* 0x000fe20000000200 */
[----:B------:R-:W-:Y:S01]  /*d1c0*/  IADD3 R103, P2, R103, R20, RZ ;  /* 0x0000001467677210 */ /* 0x000fe20007f5e0ff */
[----:B------:R-:W-:Y:S01]  /*d1d0*/  @!PT LDS RZ, [RZ] ;  /* 0x00000000fffff984 */ /* 0x000fe20000000800 */
[----:B------:R-:W-:Y:S01]  /*d1e0*/  @!PT LDS RZ, [RZ] ;  /* 0x00000000fffff984 */ /* 0x000fe20000000800 */
[----:B------:R-:W-:Y:S01]  /*d1f0*/  @!PT LDS RZ, [RZ] ;  /* 0x00000000fffff984 */ /* 0x000fe20000000800 */
[----:B------:R-:W-:Y:S01]  /*d200*/  @!PT LDS RZ, [RZ] ;  /* 0x00000000fffff984 */ /* 0x000fe20000000800 */
[----:B------:R1:W-:Y:S06]  /*d210*/  MEMBAR.ALL.CTA ;  /* 0x0000000000007992 */ /* 0x0003ec0000008000 */
[----:B-1----:R-:W1:Y:S01]  /*d220*/  FENCE.VIEW.ASYNC.S ;  /* 0x00000000000073c6 */ /* 0x002e620000000000 */
[----:B------:R-:W-:Y:S01]  /*d230*/  IADD3.X R20, R3, R21, R4, P2, !PT ;  /* 0x0000001503147210 */ /* 0x000fe200017fe404 */
[----:B-1----:R-:W-:Y:S06]  /*d240*/  BAR.ARV 0x1, 0x120 ;  /* 0x0044800000007b1d */ /* 0x002fec0000002000 */
[C---:B------:R-:W-:Y:S01]  /*d250*/  LEA R4, P2, R103.reuse, UR6, 0x2 ;  /* 0x0000000667047c11 */ /* 0x040fe2000f8410ff */
[----:B------:R-:W1:Y:S03]  /*d260*/  SHFL.IDX PT, R3, R211, RZ, 0x1f ;  /* 0x00001fffd3037589 */ /* 0x000e6600000e0000 */
[----:B------:R-:W-:-:S05]  /*d270*/  LEA.HI.X R5, R103, UR7, R20, 0x2, P2 ;  /* 0x0000000767057c11 */ /* 0x000fca00090f1414 */
[----:B------:R2:W-:Y:S04]  /*d280*/  @!P0 STG.E desc[UR12][R4.64], R2 ;  /* 0x0000000204008986 */ /* 0x0005e8000c10190c */
[----:B------:R2:W-:Y:S01]  /*d290*/  @!P1 STG.E desc[UR12][R4.64+0x20], R0 ;  /* 0x0000200004009986 */ /* 0x0005e2000c10190c */
[----:B-1----:R-:W-:-:S13]  /*d2a0*/  ISETP.NE.AND P0, PT, R3, 0x7, PT ;  /* 0x000000070300780c */ /* 0x002fda0003f05270 */
[----:B--2---:R-:W-:Y:S05]  /*d2b0*/  @P0 BRA `(.L_x_968) ;  /* 0x0000000c00180947 */ /* 0x004fea0003800000 */
        /* <DEDUP_REMOVED lines=31> */
.L_x_970:
[----:B------:R-:W-:Y:S05]  /*d4b0*/  BSYNC B0 ;  /* 0x0000000000007941 */ /* 0x000fea0003800000 */
.L_x_969:
[----:B------:R-:W-:Y:S05]  /*d4c0*/  BRA `(.L_x_968) ;  /* 0x0000000800947947 */ /* 0x000fea0003800000 */
.L_x_967:
[----:B------:R-:W1:Y:S01]  /*d4d0*/  LDC.64 R8, c[0x0][0xae0] ;  /* 0x0002b800ff087b82 */ /* 0x000e620000000a00 */
[----:B------:R-:W-:Y:S01]  /*d4e0*/  ISETP.GT.AND P0, PT, R213, 0x7f, PT ;  /* 0x0000007fd500780c */ /* 0x000fe20003f04270 */
[----:B------:R-:W-:Y:S01]  /*d4f0*/  USHF.R.S32.HI UR5, URZ, 0x1f, UR43 ;  /* 0x0000001f3f057899 */ /* 0x000fe2000801142b */
[--C-:B------:R-:W-:Y:S01]  /*d500*/  SHF.R.S32.HI R203, RZ, 0x1f, R202.reuse ;  /* 0x0000001fffcb7819 */ /* 0x100fe200000114ca */
[----:B------:R-:W-:Y:S01]  /*d510*/  USHF.R.S32.HI UR6, URZ, 0x1f, UR44 ;  /* 0x0000001f3f067899 */ /* 0x000fe2000801142c */
[----:B------:R-:W-:Y:S03]  /*d520*/  BSSY B0, `(.L_x_971) ;  /* 0x000001d000007945 */ /* 0x000fe60003800000 */
[----:B------:R-:W2:Y:S08]  /*d530*/  LDC R14, c[0x0][0xdac] ;  /* 0x00036b00ff0e7b82 */ /* 0x000eb00000000800 */
[----:B------:R-:W3:Y:S01]  /*d540*/  LDC.64 R10, c[0x0][0xae8] ;  /* 0x0002ba00ff0a7b82 */ /* 0x000ee20000000a00 */
[----:B-1----:R-:W-:-:S04]  /*d550*/  IMAD.WIDE.U32 R6, R8, UR43, R202 ;  /* 0x0000002b08067c25 */ /* 0x002fc8000f8e00ca */
[----:B------:R-:W-:Y:S01]  /*d560*/  IMAD R8, R8, UR5, RZ ;  /* 0x0000000508087c24 */ /* 0x000fe2000f8e02ff */
[----:B------:R-:W-:Y:S06]  /*d570*/  @P0 BRA `(.L_x_972) ;  /* 0x00000000005c0947 */ /* 0x000fec0003800000 */
[----:B------:R-:W1:Y:S01]  /*d580*/  S2R R0, SR_TID.X ;  /* 0x0000000000007919 */ /* 0x000e620000002100 */
[----:B------:R-:W-:Y:S01]  /*d590*/  IMAD.U32 R2, RZ, RZ, UR42 ;  /* 0x0000002aff027e24 */ /* 0x000fe2000f8e00ff */
[----:B------:R-:W-:-:S04]  /*d5a0*/  ULDC UR7, c[0x0][0xa88] ;  /* 0x0002a20000077ab9 */ /* 0x000fc80000000800 */
[----:B-1----:R-:W-:-:S04]  /*d5b0*/  IADD3 R2, R2, -0x80, R0 ;  /* 0xffffff8002027810 */ /* 0x002fc80007ffe000 */
[----:B------:R-:W-:-:S13]  /*d5c0*/  ISETP.GE.AND P0, PT, R2, UR7, PT ;  /* 0x0000000702007c0c */ /* 0x000fda000bf06270 */
[----:B------:R-:W-:Y:S05]  /*d5d0*/  @P0 BRA `(.L_x_972) ;  /* 0x0000000000440947 */ /* 0x000fea0003800000 */
[----:B------:R-:W1:Y:S01]  /*d5e0*/  LDC.64 R4, c[0x0][0xb70] ;  /* 0x0002dc00ff047b82 */ /* 0x000e620000000a00 */
[----:B------:R-:W-:Y:S01]  /*d5f0*/  SHF.R.S32.HI R3, RZ, 0x1f, R2 ;  /* 0x0000001fff037819 */ /* 0x000fe20000011402 */
[----:B------:R-:W-:Y:S01]  /*d600*/  ULDC.64 UR8, c[0x0][0xb40] ;  /* 0x0002d00000087ab9 */ /* 0x000fe20000000a00 */
[----:B------:R-:W-:-:S05]  /*d610*/  ULDC.64 UR10, c[0x0][0x208] ;  /* 0x00008200000a7ab9 */ /* 0x000fca0000000a00 */
[----:B------:R-:W4:Y:S01]  /*d620*/  LDC.64 R12, c[0x0][0xb78] ;  /* 0x0002de00ff0c7b82 */ /* 0x000f220000000a00 */
[C---:B-1----:R-:W-:Y:S02]  /*d630*/  IMAD R0, R4.reuse, UR5, RZ ;  /* 0x0000000504007c24 */ /* 0x042fe4000f8e02ff */
[----:B------:R-:W-:-:S04]  /*d640*/  IMAD.WIDE.U32 R2, R4, UR43, R2 ;  /* 0x0000002b04027c25 */ /* 0x000fc8000f8e0002 */
[----:B------:R-:W-:Y:S02]  /*d650*/  IMAD R5, R5, UR43, R0 ;  /* 0x0000002b05057c24 */ /* 0x000fe4000f8e0200 */
[C---:B----4-:R-:W-:Y:S02]  /*d660*/  IMAD R0, R12.reuse, UR6, RZ ;  /* 0x000000060c007c24 */ /* 0x050fe4000f8e02ff */
[----:B------:R-:W-:Y:S02]  /*d670*/  IMAD.IADD R3, R3, 0x1, R5 ;  /* 0x0000000103037824 */ /* 0x000fe400078e0205 */
[----:B------:R-:W-:Y:S02]  /*d680*/  IMAD R5, R13, UR44, R0 ;  /* 0x0000002c0d057c24 */ /* 0x000fe4000f8e0200 */
[----:B------:R-:W-:-:S04]  /*d690*/  IMAD.WIDE.U32 R2, R12, UR44, R2 ;  /* 0x0000002c0c027c25 */ /* 0x000fc8000f8e0002 */
[----:B------:R-:W-:Y:S01]  /*d6a0*/  IMAD.IADD R3, R3, 0x1, R5 ;  /* 0x0000000103037824 */ /* 0x000fe200078e0205 */
[----:B------:R-:W-:-:S04]  /*d6b0*/  LEA R4, P0, R2, UR8, 0x2 ;  /* 0x0000000802047c11 */ /* 0x000fc8000f8010ff */
[----:B------:R-:W-:Y:S01]  /*d6c0*/  LEA.HI.X R5, R2, UR9, R3, 0x2, P0 ;  /* 0x0000000902057c11 */ /* 0x000fe200080f1403 */
[----:B------:R-:W-:-:S05]  /*d6d0*/  IMAD.MOV.U32 R3, RZ, RZ, -0x800000 ;  /* 0xff800000ff037424 */ /* 0x000fca00078e00ff */
[----:B------:R1:W-:Y:S03]  /*d6e0*/  STG.E desc[UR10][R4.64], R3 ;  /* 0x0000000304007986 */ /* 0x0003e6000c10190a */
.L_x_972:
[----:B------:R-:W-:Y:S05]  /*d6f0*/  BSYNC B0 ;  /* 0x0000000000007941 */ /* 0x000fea0003800000 */
.L_x_971:
[----:B------:R-:W-:Y:S01]  /*d700*/  R2UR UR7, R206 ;  /* 0x00000000ce0772ca */ /* 0x000fe200000e0000 */
[----:B------:R-:W-:Y:S01]  /*d710*/  ULDC UR5, c[0x0][0xa88] ;  /* 0x0002a20000057ab9 */ /* 0x000fe20000000800 */
[C---:B------:R-:W-:Y:S01]  /*d720*/  VIADD R0, R204.reuse, 0x20 ;  /* 0x00000020cc007836 */ /* 0x040fe20000000000 */
[----:B------:R-:W-:Y:S01]  /*d730*/  UIADD3 UR42, -UR42, UR5, URZ ;  /* 0x000000052a2a7290 */ /* 0x000fe2000fffe13f */
[----:B-1----:R-:W-:Y:S01]  /*d740*/  IMAD R3, R9, UR43, R8 ;  /* 0x0000002b09037c24 */ /* 0x002fe2000f8e0208 */
[----:B------:R-:W-:Y:S01]  /*d750*/  SHF.R.S32.HI R205, RZ, 0x1f, R204 ;  /* 0x0000001fffcd7819 */ /* 0x000fe200000114cc */
[----:B------:R-:W-:Y:S01]  /*d760*/  BSSY B0, `(.L_x_973) ;  /* 0x0000026000007945 */ /* 0x000fe20003800000 */
[C---:B------:R-:W-:Y:S01]  /*d770*/  IADD3 R2, R204.reuse, 0x40, RZ ;  /* 0x00000040cc027810 */ /* 0x040fe20007ffe0ff */
[----:B------:R-:W-:Y:S01]  /*d780*/  IMAD.IADD R7, R7, 0x1, R3 ;  /* 0x0000000107077824 */ /* 0x000fe200078e0203 */
[C---:B------:R-:W-:Y:S01]  /*d790*/  ISETP.GE.AND P2, PT, R204.reuse, UR42, PT ;  /* 0x0000002acc007c0c */ /* 0x040fe2000bf46270 */
[----:B------:R-:W-:Y:S01]  /*d7a0*/  VIADD R8, R204, 0x60 ;  /* 0x00000060cc087836 */ /* 0x000fe20000000000 */
[----:B------:R-:W-:Y:S01]  /*d7b0*/  ISETP.GE.AND P0, PT, R0, UR42, PT ;  /* 0x0000002a00007c0c */ /* 0x000fe2000bf06270 */
[C---:B---3--:R-:W-:Y:S01]  /*d7c0*/  IMAD R0, R10.reuse, UR6, RZ ;  /* 0x000000060a007c24 */ /* 0x048fe2000f8e02ff */
[----:B------:R-:W-:Y:S01]  /*d7d0*/  ULOP3.LUT UR5, URZ, UR7, URZ, 0x33, !UPT ;  /* 0x000000073f057292 */ /* 0x000fe2000f8e333f */
[----:B------:R-:W-:Y:S01]  /*d7e0*/  IMAD.WIDE.U32 R6, R10, UR44, R6 ;  /* 0x0000002c0a067c25 */ /* 0x000fe2000f8e0006 */
[----:B------:R-:W-:-:S03]  /*d7f0*/  ISETP.GE.AND P1, PT, R2, UR42, PT ;  /* 0x0000002a02007c0c */ /* 0x000fc6000bf26270 */
[----:B------:R-:W-:Y:S02]  /*d800*/  IMAD R3, R11, UR44, R0 ;  /* 0x0000002c0b037c24 */ /* 0x000fe4000f8e0200 */
[----:B--2---:R-:W-:Y:S02]  /*d810*/  VIADD R5, R14, UR5 ;  /* 0x000000050e057c36 */ /* 0x004fe40008000000 */
[----:B------:R-:W-:Y:S02]  /*d820*/  IMAD.IADD R11, R7, 0x1, R3 ;  /* 0x00000001070b7824 */ /* 0x000fe400078e0203 */
[----:B------:R-:W-:Y:S01]  /*d830*/  IMAD.WIDE R4, R5, 0x80, R204 ;  /* 0x0000008005047825 */ /* 0x000fe200078e02cc */
[----:B------:R-:W-:Y:S06]  /*d840*/  @P2 BRA `(.L_x_974) ;  /* 0x00000000005c2947 */ /* 0x000fec0003800000 */
[C---:B------:R-:W-:Y:S01]  /*d850*/  VIADD R0, R202.reuse, 0x40 ;  /* 0x00000040ca007836 */ /* 0x040fe20000000000 */
[----:B------:R-:W-:Y:S01]  /*d860*/  ULDC UR5, c[0x0][0xa8c] ;  /* 0x0002a30000057ab9 */ /* 0x000fe20000000800 */
[----:B------:R-:W-:Y:S01]  /*d870*/  VIADD R2, R202, 0x80 ;  /* 0x00000080ca027836 */ /* 0x000fe20000000000 */
[----:B------:R-:W-:Y:S01]  /*d880*/  ULDC.64 UR6, c[0x0][0xad8] ;  /* 0x0002b60000067ab9 */ /* 0x000fe20000000a00 */
[----:B------:R-:W-:Y:S01]  /*d890*/  MOV R3, R11 ;  /* 0x0000000b00037202 */ /* 0x000fe20000000f00 */
[----:B------:R-:W-:Y:S01]  /*d8a0*/  IMAD R9, R5, UR6, RZ ;  /* 0x0000000605097c24 */ /* 0x000fe2000f8e02ff */
[----:B------:R-:W-:Y:S01]  /*d8b0*/  ISETP.GE.AND P3, PT, R0, UR5, PT ;  /* 0x0000000500007c0c */ /* 0x000fe2000bf66270 */
[----:B------:R-:W-:Y:S01]  /*d8c0*/  VIADD R0, R202, 0xc0 ;  /* 0x000000c0ca007836 */ /* 0x000fe20000000000 */
[----:B------:R-:W-:Y:S01]  /*d8d0*/  ISETP.GE.AND P4, PT, R2, UR5, PT ;  /* 0x0000000502007c0c */ /* 0x000fe2000bf86270 */
[----:B------:R-:W-:Y:S01]  /*d8e0*/  IMAD.MOV.U32 R2, RZ, RZ, R6 ;  /* 0x000000ffff027224 */ /* 0x000fe200078e0006 */
[----:B------:R-:W-:Y:S01]  /*d8f0*/  ISETP.GE.AND P2, PT, R202, UR5, PT ;  /* 0x00000005ca007c0c */ /* 0x000fe2000bf46270 */
[----:B------:R-:W-:Y:S01]  /*d900*/  IMAD R9, R4, UR7, R9 ;  /* 0x0000000704097c24 */ /* 0x000fe2000f8e0209 */
[----:B------:R-:W-:Y:S01]  /*d910*/  ISETP.GE.AND P5, PT, R0, UR5, PT ;  /* 0x0000000500007c0c */ /* 0x000fe2000bfa6270 */
[----:B------:R-:W-:Y:S01]  /*d920*/  IMAD.WIDE.U32 R2, R4, UR6, R2 ;  /* 0x0000000604027c25 */ /* 0x000fe2000f8e0002 */
[----:B------:R-:W-:Y:S01]  /*d930*/  ULDC.64 UR6, c[0x0][0xa80] ;  /* 0x0002a00000067ab9 */ /* 0x000fe20000000a00 */
[----:B------:R-:W-:-:S02]  /*d940*/  ULDC.64 UR8, c[0x0][0x208] ;  /* 0x0000820000087ab9 */ /* 0x000fc40000000a00 */
[----:B------:R-:W-:Y:S01]  /*d950*/  IMAD.IADD R3, R3, 0x1, R9 ;  /* 0x0000000103037824 */ /* 0x000fe200078e0209 */
[----:B------:R-:W-:-:S04]  /*d960*/  LEA R12, P6, R2, UR6, 0x1 ;  /* 0x00000006020c7c11 */ /* 0x000fc8000f8c08ff */
[----:B------:R-:W-:-:S05]  /*d970*/  LEA.HI.X R13, R2, UR7, R3, 0x1, P6 ;  /* 0x00000007020d7c11 */ /* 0x000fca000b0f0c03 */
[----:B------:R1:W-:Y:S04]  /*d980*/  @!P2 STG.E.128 desc[UR8][R12.64], RZ ;  /* 0x000000ff0c00a986 */ /* 0x0003e8000c101d08 */
[----:B------:R1:W-:Y:S04]  /*d990*/  @!P3 STG.E.128 desc[UR8][R12.64+0x80], RZ ;  /* 0x000080ff0c00b986 */ /* 0x0003e8000c101d08 */
[----:B------:R1:W-:Y:S04]  /*d9a0*/  @!P4 STG.E.128 desc[UR8][R12.64+0x100], RZ ;  /* 0x000100ff0c00c986 */ /* 0x0003e8000c101d08 */
[----:B------:R1:W-:Y:S02]  /*d9b0*/  @!P5 STG.E.128 desc[UR8][R12.64+0x180], RZ ;  /* 0x000180ff0c00d986 */ /* 0x0003e4000c101d08 */
.L_x_974:
[----:B------:R-:W-:Y:S05]  /*d9c0*/  BSYNC B0 ;  /* 0x0000000000007941 */ /* 0x000fea0003800000 */
.L_x_973:
[----:B------:R-:W-:Y:S01]  /*d9d0*/  BSSY B0, `(.L_x_975) ;  /* 0x000001c000007945 */ /* 0x000fe20003800000 */
[----:B------:R-:W-:-:S03]  /*d9e0*/  ISETP.GE.AND P2, PT, R8, UR42, PT ;  /* 0x0000002a08007c0c */ /* 0x000fc6000bf46270 */
[----:B------:R-:W-:Y:S10]  /*d9f0*/  @P0 BRA `(.L_x_976) ;  /* 0x0000000000640947 */ /* 0x000ff40003800000 */
        /* <DEDUP_REMOVED lines=25> */
.L_x_976:
[----:B------:R-:W-:Y:S05]  /*db90*/  BSYNC B0 ;  /* 0x0000000000007941 */ /* 0x000fea0003800000 */
.L_x_975:
[----:B------:R-:W-:Y:S04]  /*dba0*/  BSSY B0, `(.L_x_977) ;  /* 0x000001b000007945 */ /* 0x000fe80003800000 */
[----:B------:R-:W-:Y:S05]  /*dbb0*/  @P1 BRA `(.L_x_978) ;  /* 0x0000000000641947 */ /* 0x000fea0003800000 */
[----:B--2---:R-:W-:Y:S01]  /*dbc0*/  IADD3 R9, P0, R4, 0x40, RZ ;  /* 0x0000004004097810 */ /* 0x004fe20007f1e0ff */
[C---:B------:R-:W-:Y:S01]  /*dbd0*/  VIADD R3, R202.reuse, 0x80 ;  /* 0x00000080ca037836 */ /* 0x040fe20000000000 */
[----:B------:R-:W-:Y:S01]  /*dbe0*/  IADD3 R2, R202, 0x40, RZ ;  /* 0x00000040ca027810 */ /* 0x000fe20007ffe0ff */
[----:B------:R-:W-:Y:S01]  /*dbf0*/  ULDC UR5, c[0x0][0xa8c] ;  /* 0x0002a30000057ab9 */ /* 0x000fe20000000800 */
        /* <DEDUP_REMOVED lines=21> */
.L_x_978:
[----:B------:R-:W-:Y:S05]  /*dd50*/  BSYNC B0 ;  /* 0x0000000000007941 */ /* 0x000fea0003800000 */
.L_x_977:
[----:B------:R-:W-:Y:S04]  /*dd60*/  BSSY B0, `(.L_x_968) ;  /* 0x000001b000007945 */ /* 0x000fe80003800000 */
[----:B------:R-:W-:Y:S05]  /*dd70*/  @P2 BRA `(.L_x_979) ;  /* 0x0000000000642947 */ /* 0x000fea0003800000 */
[----:B------:R-:W-:Y:S01]  /*dd80*/  IADD3 R7, P0, R4, 0x60, RZ ;  /* 0x0000006004077810 */ /* 0x000fe20007f1e0ff */
[----:B------:R-:W-:Y:S01]  /*dd90*/  ULDC UR5, c[0x0][0xa8c] ;  /* 0x0002a30000057ab9 */ /* 0x000fe20000000800 */
[C---:B------:R-:W-:Y:S01]  /*dda0*/  IADD3 R0, R202.reuse, 0x40, RZ ;  /* 0x00000040ca007810 */ /* 0x040fe20007ffe0ff */
[----:B------:R-:W-:Y:S01]  /*ddb0*/  ULDC.64 UR6, c[0x0][0xad8] ;  /* 0x0002b60000067ab9 */ /* 0x000fe20000000a00 */
[----:B------:R-:W-:Y:S01]  /*ddc0*/  IMAD.MOV.U32 R2, RZ, RZ, R6 ;  /* 0x000000ffff027224 */ /* 0x000fe200078e0006 */
[----:B------:R-:W-:Y:S01]  /*ddd0*/  ISETP.GE.AND P1, PT, R202, UR5, PT ;  /* 0x00000005ca007c0c */ /* 0x000fe2000bf26270 */
[----:B------:R-:W-:Y:S01]  /*dde0*/  IMAD.X R4, RZ, RZ, R5, P0 ;  /* 0x000000ffff047224 */ /* 0x000fe200000e0605 */
[----:B------:R-:W-:Y:S01]  /*ddf0*/  ISETP.GE.AND P2, PT, R0, UR5, PT ;  /* 0x0000000500007c0c */ /* 0x000fe2000bf46270 */
[----:B------:R-:W-:Y:S01]  /*de00*/  IMAD.MOV.U32 R3, RZ, RZ, R11 ;  /* 0x000000ffff037224 */ /* 0x000fe200078e000b */
[----:B------:R-:W-:Y:S01]  /*de10*/  ULDC.64 UR8, c[0x0][0x208] ;  /* 0x0000820000087ab9 */ /* 0x000fe20000000a00 */
[----:B------:R-:W-:-:S02]  /*de20*/  VIADD R5, R202, 0x80 ;  /* 0x00000080ca057836 */ /* 0x000fc40000000000 */
[----:B------:R-:W-:Y:S02]  /*de30*/  IMAD R4, R4, UR6, RZ ;  /* 0x0000000604047c24 */ /* 0x000fe4000f8e02ff */
        /* <DEDUP_REMOVED lines=13> */
.L_x_979:
[----:B------:R-:W-:Y:S05]  /*df10*/  BSYNC B0 ;  /* 0x0000000000007941 */ /* 0x000fea0003800000 */
.L_x_968:
[----:B------:R-:W5:Y:S02]  /*df20*/  LDC R0, c[0x0][0xda8] ;  /* 0x00036a00ff007b82 */ /* 0x000f640000000800 */
[----:B-----5:R-:W-:-:S13]  /*df30*/  ISETP.LE.AND P0, PT, R0, UR4, PT ;  /* 0x0000000400007c0c */ /* 0x020fda000bf03270 */
[----:B------:R-:W-:Y:S05]  /*df40*/  @!P0 BRA `(.L_x_980) ;  /* 0xffffff2c00a48947 */ /* 0x000fea000383ffff */
[----:B------:R-:W-:Y:S05]  /*df50*/  EXIT ;  /* 0x000000000000794d */ /* 0x000fea0003800000 */
.L_x_886:
[----:B------:R-:W-:-:S08]  /*df60*/  NOP ;  /* 0x0000000000007918 */ /* 0x000fd00000000000 */
[----:B-1----:R-:W1:-:S00]  /*df70*/  USETMAXREG.DEALLOC.CTAPOOL 0x18 ;  /* 0x00000018000079c8 */ /* 0x002e4000080e0500 */
[----:B-1----:R-:W-:-:S06]  /*df80*/  LOP3.LUT R0, R0, 0x3, RZ, 0xc0, !PT ;  /* 0x0000000300007812 */ /* 0x002fcc00078ec0ff */
[----:B------:R-:W1:Y:S02]  /*df90*/  SHFL.IDX PT, R0, R0, RZ, 0x1f ;  /* 0x00001fff00007589 */ /* 0x000e6400000e0000 */
[----:B-1----:R-:W-:-:S13]  /*dfa0*/  ISETP.NE.AND P0, PT, R0, RZ, PT ;  /* 0x000000ff0000720c */ /* 0x002fda0003f05270 */
[----:B------:R-:W-:Y:S05]  /*dfb0*/  @P0 EXIT ;  /* 0x000000000000094d */ /* 0x000fea0003800000 */
[----:B------:R-:W1:Y:S01]  /*dfc0*/  S2UR UR4, SR_CTAID.X ;  /* 0x00000000000479c3 */ /* 0x000e620000002500 */
[----:B------:R-:W-:Y:S01]  /*dfd0*/  UMOV UR49, URZ ;  /* 0x0000003f00317c82 */ /* 0x000fe20008000000 */
[----:B------:R-:W-:Y:S02]  /*dfe0*/  IMAD.MOV.U32 R16, RZ, RZ, RZ ;  /* 0x000000ffff107224 */ /* 0x000fe400078e00ff */
[----:B------:R-:W-:-:S04]  /*dff0*/  IMAD.MOV.U32 R17, RZ, RZ, 0x1 ;  /* 0x00000001ff117424 */ /* 0x000fc800078e00ff */
[----:B------:R-:W1:Y:S02]  /*e000*/  LDC R0, c[0x0][0xda8] ;  /* 0x00036a00ff007b82 */ /* 0x000e640000000800 */
[----:B-1----:R-:W-:-:S13]  /*e010*/  ISETP.LE.AND P0, PT, R0, UR4, PT ;  /* 0x0000000400007c0c */ /* 0x002fda000bf03270 */
[----:B------:R-:W-:Y:S05]  /*e020*/  @P0 BRA `(.L_x_981) ;  /* 0x00000034001c0947 */ /* 0x000fea0003800000 */
[----:B------:R-:W-:Y:S01]  /*e030*/  IMAD.U32 R19, RZ, RZ, UR4 ;  /* 0x00000004ff137e24 */ /* 0x000fe2000f8e00ff */
[----:B------:R-:W-:Y:S01]  /*e040*/  MOV R16, RZ ;  /* 0x000000ff00107202 */ /* 0x000fe20000000f00 */
[----:B------:R-:W-:Y:S01]  /*e050*/  IMAD.MOV.U32 R17, RZ, RZ, 0x1 ;  /* 0x00000001ff117424 */ /* 0x000fe200078e00ff */
[----:B------:R-:W-:Y:S01]  /*e060*/  ULDC UR50, c[0x0][0xc] ;  /* 0x0000030000327ab9 */ /* 0x000fe20000000800 */
[----:B------:R-:W-:Y:S01]  /*e070*/  ULDC.64 UR42, c[0x0][0x198] ;  /* 0x00006600002a7ab9 */ /* 0x000fe20000000a00 */
[----:B------:R-:W-:-:S05]  /*e080*/  UMOV UR49, URZ ;  /* 0x0000003f00317c82 */ /* 0x000fca0008000000 */
.L_x_1035:
[----:B------:R-:W-:Y:S01]  /*e090*/  ULDC UR8, c[0x0][0xdd0] ;  /* 0x0003740000087ab9 */ /* 0x000fe20000000800 */
[----:B-1----:R-:W1:Y:S01]  /*e0a0*/  LDC R0, c[0x0][0xde8] ;  /* 0x00037a00ff007b82 */ /* 0x002e620000000800 */
[C---:B------:R-:W-:Y:S01]  /*e0b0*/  R2UR UR6, R19.reuse ;  /* 0x00000000130672ca */ /* 0x040fe200000e0000 */
[----:B------:R-:W-:Y:S01]  /*e0c0*/  UISETP.NE.AND UP0, UPT, UR8, 0x1, UPT ;  /* 0x000000010800788c */ /* 0x000fe2000bf05270 */
[----:B------:R-:W-:-:S10]  /*e0d0*/  R2UR UR7, R19 ;  /* 0x00000000130772ca */ /* 0x000fd400000e0000 */
[----:B------:R-:W-:Y:S01]  /*e0e0*/  @UP0 ULDC UR4, c[0x0][0xdd4] ;  /* 0x0003750000040ab9 */ /* 0x000fe20000000800 */
[----:B------:R-:W-:Y:S01]  /*e0f0*/  @UP0 ULDC UR9, c[0x0][0xdd8] ;  /* 0x0003760000090ab9 */ /* 0x000fe20000000800 */
[----:B------:R-:W-:-:S04]  /*e100*/  UIMAD.WIDE.U32 UR4, UR6, UR4, URZ ;  /* 0x00000004060472a5 */ /* 0x000fc8000f8e003f */
[----:B------:R-:W-:-:S04]  /*e110*/  @UP0 USHF.R.U32.HI UR6, URZ, UR9, UR5 ;  /* 0x000000093f060299 */ /* 0x000fc80008011605 */
[----:B------:R-:W-:Y:S02]  /*e120*/  UIADD3 UR4, -UR6, URZ, URZ ;  /* 0x0000003f06047290 */ /* 0x000fe4000fffe13f */
[----:B-1----:R-:W-:Y:S02]  /*e130*/  ISETP.LE.AND P0, PT, R0, UR6, PT ;  /* 0x0000000600007c0c */ /* 0x002fe4000bf03270 */
[----:B------:R-:W-:-:S11]  /*e140*/  UIMAD UR8, UR8, UR4, UR7 ;  /* 0x00000004080872a4 */ /* 0x000fd6000f8e0207 */
[----:B------:R-:W-:Y:S05]  /*e150*/  @!P0 BRA `(.L_x_982) ;  /* 0x0000000000208947 */ /* 0x000fea0003800000 */
[----:B------:R-:W-:Y:S01]  /*e160*/  ULDC UR9, c[0x0][0xddc] ;  /* 0x0003770000097ab9 */ /* 0x000fe20000000800 */
[----:B------:R-:W-:Y:S01]  /*e170*/  UMOV UR7, UR8 ;  /* 0x0000000800077c82 */ /* 0x000fe20008000000 */
[----:B------:R-:W-:-:S11]  /*e180*/  UISETP.NE.AND UP0, UPT, UR9, 0x1, UPT ;  /* 0x000000010900788c */ /* 0x000fd6000bf05270 */
[----:B------:R-:W-:Y:S02]  /*e190*/  @UP0 ULDC.64 UR10, c[0x0][0xde0] ;  /* 0x00037800000a0ab9 */ /* 0x000fe40000000a00 */
[----:B------:R-:W-:-:S04]  /*e1a0*/  UIMAD.WIDE.U32 UR4, UR8, UR10, URZ ;  /* 0x0000000a080472a5 */ /* 0x000fc8000f8e003f */
[----:B------:R-:W-:-:S04]  /*e1b0*/  @UP0 USHF.R.U32.HI UR7, URZ, UR11, UR5 ;  /* 0x0000000b3f070299 */ /* 0x000fc80008011605 */
[----:B------:R-:W-:Y:S01]  /*e1c0*/  UIMAD UR4, UR7, UR9, URZ ;  /* 0x00000009070472a4 */ /* 0x000fe2000f8e023f */
[----:B------:R-:W-:Y:S11]  /*e1d0*/  BRA `(.L_x_983) ;  /* 0x00000000001c7947 */ /* 0x000ff60003800000 */
.L_x_982:
[----:B------:R-:W-:Y:S01]  /*e1e0*/  ULDC UR9, c[0x0][0xdc4] ;  /* 0x0003710000097ab9 */ /* 0x000fe20000000800 */
[----:B------:R-:W-:Y:S01]  /*e1f0*/  UMOV UR7, UR8 ;  /* 0x0000000800077c82 */ /* 0x000fe20008000000 */
[----:B------:R-:W-:-:S11]  /*e200*/  UISETP.NE.AND UP0, UPT, UR9, 0x1, UPT ;  /* 0x000000010900788c */ /* 0x000fd6000bf05270 */
[----:B------:R-:W-:Y:S02]  /*e210*/  @UP0 ULDC.64 UR10, c[0x0][0xdc8] ;  /* 0x00037200000a0ab9 */ /* 0x000fe40000000a00 */
[----:B------:R-:W-:-:S04]  /*e220*/  UIMAD.WIDE.U32 UR4, UR8, UR10, URZ ;  /* 0x0000000a080472a5 */ /* 0x000fc8000f8e003f */
[----:B------:R-:W-:-:S04]  /*e230*/  @UP0 USHF.R.U32.HI UR7, URZ, UR11, UR5 ;  /* 0x0000000b3f070299 */ /* 0x000fc80008011605 */
[----:B------:R-:W-:-:S12]  /*e240*/  UIMAD UR4, UR7, UR9, URZ ;  /* 0x00000009070472a4 */ /* 0x000fd8000f8e023f */
.L_x_983:
[----:B------:R-:W-:Y:S01]  /*e250*/  ULDC.64 UR10, c[0x0][0x3f8] ;  /* 0x0000fe00000a7ab9 */ /* 0x000fe20000000a00 */
[----:B------:R-:W-:Y:S02]  /*e260*/  UIADD3 UR8, UR8, -UR4, URZ ;  /* 0x8000000408087290 */ /* 0x000fe4000fffe03f */
[----:B------:R-:W-:Y:S02]  /*e270*/  UISETP.NE.U32.AND UP0, UPT, UR10, URZ, UPT ;  /* 0x0000003f0a00728c */ /* 0x000fe4000bf05070 */
[----:B------:R-:W-:Y:S01]  /*e280*/  ULOP3.LUT UR7, URZ, UR7, URZ, 0x33, !UPT ;  /* 0x000000073f077292 */ /* 0x000fe2000f8e333f */
[----:B------:R-:W-:Y:S01]  /*e290*/  ULDC UR10, c[0x0][0xdb8] ;  /* 0x00036e00000a7ab9 */ /* 0x000fe20000000800 */
[----:B------:R-:W-:Y:S01]  /*e2a0*/  ULDC.64 UR4, c[0x0][0x9e0] ;  /* 0x0002780000047ab9 */ /* 0x000fe20000000a00 */
[----:B------:R-:W-:Y:S01]  /*e2b0*/  UISETP.NE.AND UP1, UPT, UR10, 0x1, UPT ;  /* 0x000000010a00788c */ /* 0x000fe2000bf25270 */
[----:B------:R-:W-:Y:S01]  /*e2c0*/  ULDC UR9, c[0x0][0xdc4] ;  /* 0x0003710000097ab9 */ /* 0x000fe20000000800 */
[----:B------:R-:W-:Y:S01]  /*e2d0*/  ULDC UR45, c[0x0][0xdac] ;  /* 0x00036b00002d7ab9 */ /* 0x000fe20000000800 */
[----:B------:R-:W-:-:S02]  /*e2e0*/  UISETP.GE.AND UP2, UPT, UR5, 0x1, UPT ;  /* 0x000000010500788c */ /* 0x000fc4000bf46270 */
[----:B------:R-:W-:Y:S02]  /*e2f0*/  UIMAD UR9, UR6, UR9, UR8 ;  /* 0x00000009060972a4 */ /* 0x000fe4000f8e0208 */
[----:B------:R-:W-:Y:S02]  /*e300*/  UIADD3 UR45, UR7, UR45, URZ ;  /* 0x0000002d072d7290 */ /* 0x000fe4000fffe03f */
[----:B------:R-:W-:Y:S01]  /*e310*/  UISETP.NE.AND.EX UP0, UPT, UR11, URZ, UPT, UP0 ;  /* 0x0000003f0b00728c */ /* 0x000fe2000bf05300 */
[----:B------:R-:W-:Y:S01]  /*e320*/  PLOP3.LUT P1, PT, PT, PT, UP2, 0x80, 0x0 ;  /* 0x000000000000781c */ /* 0x000fe20003f2f028 */
[----:B------:R-:W-:Y:S01]  /*e330*/  @UP1 ULDC UR6, c[0x0][0xdbc] ;  /* 0x00036f0000061ab9 */ /* 0x000fe20000000800 */
[----:B------:R-:W-:Y:S02]  /*e340*/  USHF.L.U32 UR45, UR45, 0x7, URZ ;  /* 0x000000072d2d7899 */ /* 0x000fe4000800063f */
[----:B------:R-:W-:Y:S01]  /*e350*/  UIMAD.WIDE.U32 UR6, UR9, UR6, URZ ;  /* 0x00000006090672a5 */ /* 0x000fe2000f8e003f */
[----:B------:R-:W-:Y:S01]  /*e360*/  ULDC UR11, c[0x0][0x404] ;  /* 0x00010100000b7ab9 */ /* 0x000fe20000000800 */
[----:B------:R-:W-:Y:S01]  /*e370*/  ULDC UR12, c[0x0][0x288] ;  /* 0x0000a200000c7ab9 */ /* 0x000fe20000000800 */
[----:B------:R-:W-:Y:S01]  /*e380*/  @UP1 ULDC UR14, c[0x0][0xdc0] ;  /* 0x00037000000e1ab9 */ /* 0x000fe20000000800 */
[----:B------:R-:W-:Y:S01]  /*e390*/  UMOV UR47, UR9 ;  /* 0x00000009002f7c82 */ /* 0x000fe20008000000 */
[----:B------:R-:W-:-:S02]  /*e3a0*/  USEL UR11, UR11, 0x1, UP0 ;  /* 0x000000010b0b7887 */ /* 0x000fc40008000000 */
[----:B------:R-:W-:Y:S02]  /*e3b0*/  UIADD3 UR8, UR45, 0x80, -UR12 ;  /* 0x000000802d087890 */ /* 0x000fe4000fffe80c */
[----:B------:R-:W-:Y:S01]  /*e3c0*/  @UP1 USHF.R.U32.HI UR47, URZ, UR14, UR7 ;  /* 0x0000000e3f2f1299 */ /* 0x000fe20008011607 */
[----:B------:R-:W-:Y:S02]  /*e3d0*/  ULDC UR13, c[0x0][0x2e0] ;  /* 0x0000b800000d7ab9 */ /* 0x000fe40000000800 */
[----:B------:R-:W-:Y:S02]  /*e3e0*/  UIMAD UR6, UR11, UR13, UR8 ;  /* 0x0000000d0b0672a4 */ /* 0x000fe4000f8e0208 */
[----:B------:R-:W-:Y:S02]  /*e3f0*/  UIADD3 UR46, -UR47, URZ, URZ ;  /* 0x0000003f2f2e7290 */ /* 0x000fe4000fffe13f */
[----:B------:R-:W-:Y:S02]  /*e400*/  UIADD3 UR4, UR6, UR4, URZ ;  /* 0x0000000406047290 */ /* 0x000fe4000fffe03f */
[----:B------:R-:W-:Y:S01]  /*e410*/  UIMAD UR46, UR10, UR46, UR9 ;  /* 0x0000002e0a2e72a4 */ /* 0x000fe2000f8e0209 */
[----:B------:R-:W-:Y:S11]  /*e420*/  @!P1 BRA `(.L_x_984) ;  /* 0x0000000000449947 */ /* 0x000ff60003800000 */
        /* <DEDUP_REMOVED lines=10> */
.L_x_985:
[----:B------:R-:W-:-:S11]  /*e4d0*/  UISETP.NE.AND UP0, UPT, UR5, 0x1, UPT ;  /* 0x000000010500788c */ /* 0x000fd6000bf05270 */
[----:B------:R-:W-:Y:S02]  /*e4e0*/  @UP0 ULDC.64 UR14, c[0x0][0x9e8] ;  /* 0x00027a00000e0ab9 */ /* 0x000fe40000000a00 */
[----:B------:R-:W-:-:S04]  /*e4f0*/  UIMAD.WIDE.U32 UR6, UR8, UR14, URZ ;  /* 0x0000000e080672a5 */ /* 0x000fc8000f8e003f */
[----:B------:R-:W-:-:S12]  /*e500*/  @UP0 USHF.R.U32.HI UR8, URZ, UR15, UR7 ;  /* 0x0000000f3f080299 */ /* 0x000fd80008011607 */
.L_x_986:
[----:B------:R-:W-:-:S04]  /*e510*/  UIMAD UR8, UR8, UR5, UR5 ;  /* 0x00000005080872a4 */ /* 0x000fc8000f8e0205 */
[----:B------:R-:W-:-:S04]  /*e520*/  UISETP.LT.AND UP0, UPT, UR4, UR8, UPT ;  /* 0x000000080400728c */ /* 0x000fc8000bf01270 */
[----:B------:R-:W-:-:S12]  /*e530*/  USEL UR4, UR4, UR8, UP0 ;  /* 0x0000000804047287 */ /* 0x000fd80008000000 */
.L_x_984:
[----:B------:R-:W-:Y:S02]  /*e540*/  UIMAD UR7, UR11, UR13, 0x3f ;  /* 0x0000003f0b0774a4 */ /* 0x000fe4000f8e020d */
[----:B------:R-:W-:Y:S02]  /*e550*/  UIADD3 UR4, UR4, 0x3f, URZ ;  /* 0x0000003f04047890 */ /* 0x000fe4000fffe03f */
[----:B------:R-:W-:Y:S02]  /*e560*/  USHF.R.S32.HI UR8, URZ, 0x1f, UR7 ;  /* 0x0000001f3f087899 */ /* 0x000fe40008011407 */
[----:B------:R-:W-:Y:S02]  /*e570*/  USHF.R.S32.HI UR6, URZ, 0x1f, UR4 ;  /* 0x0000001f3f067899 */ /* 0x000fe40008011404 */
[----:B------:R-:W-:Y:S02]  /*e580*/  ULEA.HI UR8, UR8, UR7, URZ, 0x6 ;  /* 0x0000000708087291 */ /* 0x000fe4000f8f303f */
[----:B------:R-:W-:-:S02]  /*e590*/  ULEA.HI UR6, UR6, UR4, URZ, 0x6 ;  /* 0x0000000406067291 */ /* 0x000fc4000f8f303f */
[----:B------:R-:W-:Y:S02]  /*e5a0*/  UIADD3 UR4, UR45, -UR12, URZ ;  /* 0x8000000c2d047290 */ /* 0x000fe4000fffe03f */
[----:B------:R-:W-:Y:S02]  /*e5b0*/  USHF.R.S32.HI UR48, URZ, 0x6, UR8 ;  /* 0x000000063f307899 */ /* 0x000fe40008011408 */
[----:B------:R-:W-:Y:S02]  /*e5c0*/  USHF.R.S32.HI UR6, URZ, 0x6, UR6 ;  /* 0x000000063f067899 */ /* 0x000fe40008011406 */
[----:B------:R-:W-:Y:S02]  /*e5d0*/  UIMAD UR4, UR11, UR13, UR4 ;  /* 0x0000000d0b0472a4 */ /* 0x000fe4000f8e0204 */
[----:B------:R-:W-:Y:S01]  /*e5e0*/  UISETP.LT.AND UP0, UPT, UR48, UR6, UPT ;  /* 0x000000063000728c */ /* 0x000fe2000bf01270 */
[----:B------:R-:W-:Y:S02]  /*e5f0*/  ULDC UR8, c[0x0][0x9dc] ;  /* 0x0002770000087ab9 */ /* 0x000fe40000000800 */
[----:B------:R-:W-:-:S02]  /*e600*/  UIADD3 UR8, UR4, -UR8, URZ ;  /* 0x8000000804087290 */ /* 0x000fc4000fffe03f */
[----:B------:R-:W-:Y:S01]  /*e610*/  USEL UR48, UR48, UR6, UP0 ;  /* 0x0000000630307287 */ /* 0x000fe20008000000 */
[----:B------:R-:W-:Y:S11]  /*e620*/  @!P1 BRA `(.L_x_987) ;  /* 0x0000000000449947 */ /* 0x000ff60003800000 */
        /* <DEDUP_REMOVED lines=10> */
.L_x_988:
[----:B------:R-:W-:-:S11]  /*e6d0*/  UISETP.NE.AND UP0, UPT, UR5, 0x1, UPT ;  /* 0x000000010500788c */ /* 0x000fd6000bf05270 */
[----:B------:R-:W-:Y:S02]  /*e6e0*/  @UP0 ULDC.64 UR10, c[0x0][0x9e8] ;  /* 0x00027a00000a0ab9 */ /* 0x000fe40000000a00 */
[----:B------:R-:W-:-:S04]  /*e6f0*/  UIMAD.WIDE.U32 UR6, UR4, UR10, URZ ;  /* 0x0000000a040672a5 */ /* 0x000fc8000f8e003f */
[----:B------:R-:W-:-:S12]  /*e700*/  @UP0 USHF.R.U32.HI UR4, URZ, UR11, UR7 ;  /* 0x0000000b3f040299 */ /* 0x000fd80008011607 */
.L_x_989:
[----:B------:R-:W-:-:S04]  /*e710*/  UIMAD UR4, UR4, UR5, URZ ;  /* 0x00000005040472a4 */ /* 0x000fc8000f8e023f */
[----:B------:R-:W-:-:S04]  /*e720*/  UISETP.LT.AND UP0, UPT, UR8, UR4, UPT ;  /* 0x000000040800728c */ /* 0x000fc8000bf01270 */
[----:B------:R-:W-:-:S12]  /*e730*/  USEL UR8, UR8, UR4, !UP0 ;  /* 0x0000000408087287 */ /* 0x000fd8000c000000 */
.L_x_987:
[----:B------:R-:W-:Y:S01]  /*e740*/  USHF.R.S32.HI UR4, URZ, 0x1f, UR8 ;  /* 0x0000001f3f047899 */ /* 0x000fe20008011408 */
[----:B------:R-:W-:Y:S03]  /*e750*/  BSSY B6, `(.L_x_990) ;  /* 0x00002c3000067945 */ /* 0x000fe60003800000 */
[----:B------:R-:W-:-:S04]  /*e760*/  ULEA.HI UR4, UR4, UR8, URZ, 0x6 ;  /* 0x0000000804047291 */ /* 0x000fc8000f8f303f */
[----:B------:R-:W-:-:S04]  /*e770*/  USHF.R.S32.HI UR4, URZ, 0x6, UR4 ;  /* 0x000000063f047899 */ /* 0x000fc80008011404 */
[----:B------:R-:W-:-:S04]  /*e780*/  UISETP.LT.AND UP0, UPT, URZ, UR4, UPT ;  /* 0x000000043f00728c */ /* 0x000fc8000bf01270 */
[----:B------:R-:W-:-:S04]  /*e790*/  USEL UR41, URZ, UR4, !UP0 ;  /* 0x000000043f297287 */ /* 0x000fc8000c000000 */
[----:B------:R-:W-:-:S06]  /*e7a0*/  UISETP.GT.AND UP0, UPT, UR48, UR41, UPT ;  /* 0x000000293000728c */ /* 0x000fcc000bf04270 */
[----:B------:R-:W-:-:S13]  /*e7b0*/  PLOP3.LUT P0, PT, PT, PT, UP0, 0x80, 0x0 ;  /* 0x000000000000781c */ /* 0x000fda0003f0f008 */
[----:B------:R-:W-:Y:S05]  /*e7c0*/  @P0 BRA `(.L_x_991) ;  /* 0x00000000004c0947 */ /* 0x000fea0003800000 */
[----:B------:R-:W1:Y:S01]  /*e7d0*/  S2R R0, SR_TID.X ;  /* 0x0000000000007919 */ /* 0x000e620000002100 */
[----:B------:R-:W-:Y:S01]  /*e7e0*/  IMAD.MOV.U32 R13, RZ, RZ, R19 ;  /* 0x000000ffff0d7224 */ /* 0x000fe200078e0013 */
[----:B-1----:R-:W-:-:S04]  /*e7f0*/  LOP3.LUT R0, R0, 0x1f, RZ, 0xc0, !PT ;  /* 0x0000001f00007812 */ /* 0x002fc800078ec0ff */
[----:B------:R-:W-:-:S13]  /*e800*/  ISETP.NE.AND P0, PT, R0, RZ, PT ;  /* 0x000000ff0000720c */ /* 0x000fda0003f05270 */
[----:B------:R-:W-:Y:S05]  /*e810*/  @P0 BRA `(.L_x_992) ;  /* 0x0000002800d80947 */ /* 0x000fea0003800000 */
[----:B------:R-:W1:Y:S01]  /*e820*/  S2R R5, SR_LANEID ;  /* 0x0000000000057919 */ /* 0x000e620000000000 */
[----:B------:R-:W-:Y:S01]  /*e830*/  VOTEU.ANY UR4, UPT, PT ;  /* 0x0000000000047886 */ /* 0x000fe200038e0100 */
[----:B------:R-:W2:Y:S01]  /*e840*/  LDC.64 R2, c[0x0][0xdf0] ;  /* 0x00037c00ff027b82 */ /* 0x000ea20000000a00 */
[----:B------:R-:W1:Y:S01]  /*e850*/  FLO.U32 R0, UR4 ;  /* 0x0000000400007d00 */ /* 0x000e6200080e0000 */
[----:B------:R-:W-:Y:S01]  /*e860*/  ULDC.64 UR6, c[0x0][0x208] ;  /* 0x0000820000067ab9 */ /* 0x000fe20000000a00 */
[----:B-1----:R-:W-:-:S06]  /*e870*/  ISETP.EQ.U32.AND P0, PT, R0, R5, PT ;  /* 0x000000050000720c */ /* 0x002fcc0003f02070 */
[----:B------:R-:W2:Y:S07]  /*e880*/  POPC R5, UR4 ;  /* 0x0000000400057d09 */ /* 0x000eae0008000000 */
[----:B--2---:R-:W2:Y:S01]  /*e890*/  @P0 ATOMG.E.ADD.STRONG.GPU PT, R3, desc[UR6][R2.64], R5 ;  /* 0x00000005020309a8 */ /* 0x004ea200081ee1c6 */
[----:B------:R-:W1:Y:S02]  /*e8a0*/  S2R R4, SR_LTMASK ;  /* 0x0000000000047919 */ /* 0x000e640000003900 */
[----:B-1----:R-:W-:-:S04]  /*e8b0*/  LOP3.LUT R4, R4, UR4, RZ, 0xc0, !PT ;  /* 0x0000000404047c12 */ /* 0x002fc8000f8ec0ff */
[----:B------:R-:W1:Y:S01]  /*e8c0*/  POPC R13, R4 ;  /* 0x00000004000d7309 */ /* 0x000e620000000000 */
[----:B--2---:R-:W1:Y:S02]  /*e8d0*/  SHFL.IDX PT, R0, R3, R0, 0x1f ;  /* 0x00001f0003007589 */ /* 0x004e6400000e0000 */
[----:B-1----:R-:W-:Y:S01]  /*e8e0*/  IADD3 R13, R0, UR50, R13 ;  /* 0x00000032000d7c10 */ /* 0x002fe2000fffe00d */
[----:B------:R-:W-:Y:S06]  /*e8f0*/  BRA `(.L_x_992) ;  /* 0x0000002800a07947 */ /* 0x000fec0003800000 */
.L_x_991:
[----:B------:R-:W1:Y:S01]  /*e900*/  S2UR UR4, SR_CgaCtaId ;  /* 0x00000000000479c3 */ /* 0x000e620000008800 */
[----:B------:R-:W-:Y:S02]  /*e910*/  UMOV UR40, 0x400 ;  /* 0x0000040000287882 */ /* 0x000fe40000000000 */
[----:B-1----:R-:W-:-:S04]  /*e920*/  ULEA UR40, UR4, UR40, 0x18 ;  /* 0x0000002804287291 */ /* 0x002fc8000f8ec03f */
[----:B------:R-:W-:-:S04]  /*e930*/  UIADD3 UR4, UR40, 0x20400, URZ ;  /* 0x0002040028047890 */ /* 0x000fc8000fffe03f */
[----:B------:R-:W-:-:S06]  /*e940*/  ULOP3.LUT UP0, URZ, UR4, 0x3ff, URZ, 0xc0, !UPT ;  /* 0x000003ff043f7892 */ /* 0x000fcc000f80c03f */
[----:B------:R-:W-:-:S13]  /*e950*/  PLOP3.LUT P0, PT, PT, PT, UP0, 0x80, 0x0 ;  /* 0x000000000000781c */ /* 0x000fda0003f0f008 */
[----:B------:R-:W-:Y:S05]  /*e960*/  @!P0 BRA `(.L_x_993) ;  /* 0x0000000000408947 */ /* 0x000fea0003800000 */
[----:B------:R-:W-:Y:S01]  /*e970*/  MOV R2, 0x0 ;  /* 0x0000000000027802 */ /* 0x000fe20000000f00 */
[----:B------:R-:W-:Y:S01]  /*e980*/  ULDC.64 UR6, c[0x4][0xa8] ;  /* 0x01002a0000067ab9 */ /* 0x000fe20000000a00 */
[----:B------:R-:W-:Y:S01]  /*e990*/  ULDC.64 UR8, c[0x4][0xb0] ;  /* 0x01002c0000087ab9 */ /* 0x000fe20000000a00 */
[----:B------:R-:W-:Y:S01]  /*e9a0*/  ULDC.64 UR4, c[0x4][0x30] ;  /* 0x01000c0000047ab9 */ /* 0x000fe20000000a00 */
[----:B------:R-:W-:Y:S01]  /*e9b0*/  IMAD.U32 R4, RZ, RZ, UR6 ;  /* 0x00000006ff047e24 */ /* 0x000fe2000f8e00ff */
[----:B------:R-:W-:Y:S01]  /*e9c0*/  MOV R12, 0x1 ;  /* 0x00000001000c7802 */ /* 0x000fe20000000f00 */
[----:B------:R-:W1:Y:S01]  /*e9d0*/  LDC.64 R2, c[0x4][R2] ;  /* 0x0100000002027b82 */ /* 0x000e620000000a00 */
[----:B------:R-:W-:Y:S02]  /*e9e0*/  IMAD.U32 R5, RZ, RZ, UR7 ;  /* 0x00000007ff057e24 */ /* 0x000fe4000f8e00ff */
[----:B------:R-:W-:Y:S02]  /*e9f0*/  IMAD.U32 R6, RZ, RZ, UR8 ;  /* 0x00000008ff067e24 */ /* 0x000fe4000f8e00ff */
[----:B------:R-:W-:-:S02]  /*ea00*/  IMAD.U32 R7, RZ, RZ, UR9 ;  /* 0x00000009ff077e24 */ /* 0x000fc4000f8e00ff */
[----:B------:R-:W-:Y:S02]  /*ea10*/  IMAD.U32 R10, RZ, RZ, UR4 ;  /* 0x00000004ff0a7e24 */ /* 0x000fe4000f8e00ff */
[----:B------:R-:W-:Y:S02]  /*ea20*/  IMAD.U32 R11, RZ, RZ, UR5 ;  /* 0x00000005ff0b7e24 */ /* 0x000fe4000f8e00ff */
[----:B------:R-:W-:Y:S02]  /*ea30*/  IMAD.MOV.U32 R8, RZ, RZ, 0x70 ;  /* 0x00000070ff087424 */ /* 0x000fe400078e00ff */
[----:B------:R-:W-:-:S07]  /*ea40*/  IMAD.MOV.U32 R13, RZ, RZ, RZ ;  /* 0x000000ffff0d7224 */ /* 0x000fce00078e00ff */
[----:B------:R-:W-:-:S07]  /*ea50*/  LEPC R20, `(.L_x_993) ;  /* 0x000000001014794e */ /* 0x000fce0000000000 */
[----:B-1----:R-:W-:Y:S05]  /*ea60*/  CALL.ABS.NOINC R2 ;  /* 0x0000000002007343 */ /* 0x002fea0003c00000 */
.L_x_993:
        /* <DEDUP_REMOVED lines=8> */
[----:B------:R1:W2:Y:S01]  /*eaf0*/  LDC.64 R2, c[0x4][R18] ;  /* 0x0100000012027b82 */ /* 0x0002a20000000a00 */
[----:B------:R-:W-:Y:S01]  /*eb00*/  IMAD.U32 R4, RZ, RZ, UR6 ;  /* 0x00000006ff047e24 */ /* 0x000fe2000f8e00ff */
[----:B------:R-:W-:Y:S01]  /*eb10*/  MOV R12, 0x1 ;  /* 0x00000001000c7802 */ /* 0x000fe20000000f00 */
[----:B------:R-:W-:Y:S02]  /*eb20*/  IMAD.U32 R5, RZ, RZ, UR7 ;  /* 0x00000007ff057e24 */ /* 0x000fe4000f8e00ff */
[----:B------:R-:W-:Y:S02]  /*eb30*/  IMAD.U32 R6, RZ, RZ, UR8 ;  /* 0x00000008ff067e24 */ /* 0x000fe4000f8e00ff */
[----:B------:R-:W-:-:S02]  /*eb40*/  IMAD.U32 R7, RZ, RZ, UR9 ;  /* 0x00000009ff077e24 */ /* 0x000fc4000f8e00ff */
[----:B------:R-:W-:Y:S02]  /*eb50*/  IMAD.U32 R10, RZ, RZ, UR4 ;  /* 0x00000004ff0a7e24 */ /* 0x000fe4000f8e00ff */
[----:B------:R-:W-:Y:S02]  /*eb60*/  IMAD.U32 R11, RZ, RZ, UR5 ;  /* 0x00000005ff0b7e24 */ /* 0x000fe4000f8e00ff */
[----:B------:R-:W-:Y:S02]  /*eb70*/  IMAD.MOV.U32 R8, RZ, RZ, 0x70 ;  /* 0x00000070ff087424 */ /* 0x000fe400078e00ff */
[----:B-1----:R-:W-:-:S07]  /*eb80*/  IMAD.MOV.U32 R13, RZ, RZ, RZ ;  /* 0x000000ffff0d7224 */ /* 0x002fce00078e00ff */
[----:B------:R-:W-:-:S07]  /*eb90*/  LEPC R20, `(.L_x_995) ;  /* 0x000000001014794e */ /* 0x000fce0000000000 */
[----:B--2---:R-:W-:Y:S05]  /*eba0*/  CALL.ABS.NOINC R2 ;  /* 0x0000000002007343 */ /* 0x004fea0003c00000 */
.L_x_995:
[----:B------:R1:W2:Y:S01]  /*ebb0*/  LDC.64 R2, c[0x4][R18] ;  /* 0x0100000012027b82 */ /* 0x0002a20000000a00 */
[----:B------:R-:W-:Y:S01]  /*ebc0*/  ULDC.64 UR6, c[0x4][0xa8] ;  /* 0x01002a0000067ab9 */ /* 0x000fe20000000a00 */
[----:B------:R-:W-:Y:S01]  /*ebd0*/  ULDC.64 UR8, c[0x4][0xb0] ;  /* 0x01002c0000087ab9 */ /* 0x000fe20000000a00 */
[----:B------:R-:W-:Y:S01]  /*ebe0*/  ULDC.64 UR4, c[0x4][0x40] ;  /* 0x0100100000047ab9 */ /* 0x000fe20000000a00 */
        /* <DEDUP_REMOVED lines=11> */
.L_x_994:
[----:B------:R-:W-:Y:S01]  /*eca0*/  ULDC.64 UR4, c[0x0][0x9f8] ;  /* 0x00027e0000047ab9 */ /* 0x000fe20000000a00 */
[----:B------:R-:W-:Y:S01]  /*ecb0*/  IMAD.U32 R5, RZ, RZ, UR47 ;  /* 0x0000002fff057e24 */ /* 0x000fe2000f8e00ff */
[----:B------:R-:W-:Y:S01]  /*ecc0*/  ISETP.NE.U32.AND P0, PT, RZ, UR4, PT ;  /* 0x00000004ff007c0c */ /* 0x000fe2000bf05070 */
[----:B------:R-:W-:Y:S01]  /*ecd0*/  IMAD.U32 R0, RZ, RZ, UR47 ;  /* 0x0000002fff007e24 */ /* 0x000fe2000f8e00ff */
[----:B------:R-:W-:Y:S01]  /*ece0*/  ULDC.64 UR6, c[0x0][0x208] ;  /* 0x0000820000067ab9 */ /* 0x000fe20000000a00 */
[----:B------:R-:W1:Y:S01]  /*ecf0*/  LDC R4, c[0x0][0x428] ;  /* 0x00010a00ff047b82 */ /* 0x000e620000000800 */
[----:B------:R-:W-:Y:S01]  /*ed00*/  ISETP.NE.AND.EX P0, PT, RZ, UR5, PT, P0 ;  /* 0x00000005ff007c0c */ /* 0x000fe2000bf05300 */
[----:B------:R-:W2:-:S12]  /*ed10*/  S2R R18, SR_TID.X ;  /* 0x0000000000127919 */ /* 0x000e980000002100 */
[----:B------:R-:W3:Y:S02]  /*ed20*/  @P0 LDC.64 R2, c[0x0][0x9f8] ;  /* 0x00027e00ff020b82 */ /* 0x000ee40000000a00 */
[----:B---3--:R-:W-:-:S05]  /*ed30*/  @P0 IMAD.WIDE R2, R5, 0x4, R2 ;  /* 0x0000000405020825 */ /* 0x008fca00078e0202 */
[----:B------:R3:W4:Y:S01]  /*ed40*/  @P0 LDG.E R0, desc[UR6][R2.64] ;  /* 0x0000000602000981 */ /* 0x000722000c1e1900 */
[----:B-1----:R-:W-:Y:S01]  /*ed50*/  ISETP.NE.AND P0, PT, R4, 0x1, PT ;  /* 0x000000010400780c */ /* 0x002fe20003f05270 */
[----:B------:R-:W-:Y:S01]  /*ed60*/  IMAD.U32 R4, RZ, RZ, UR46 ;  /* 0x0000002eff047e24 */ /* 0x000fe2000f8e00ff */
[----:B--2---:R-:W-:Y:S01]  /*ed70*/  LOP3.LUT R18, R18, 0x1f, RZ, 0xc0, !PT ;  /* 0x0000001f12127812 */ /* 0x004fe200078ec0ff */
[----:B------:R-:W-:Y:S01]  /*ed80*/  UMOV UR44, URZ ;  /* 0x0000003f002c7c82 */ /* 0x000fe20008000000 */
[----:B------:R-:W-:Y:S01]  /*ed90*/  UMOV UR8, 0x40 ;  /* 0x0000004000087882 */ /* 0x000fe20000000000 */
[----:B------:R-:W-:Y:S01]  /*eda0*/  UMOV UR9, UR45 ;  /* 0x0000002d00097c82 */ /* 0x000fe20008000000 */
[----:B------:R-:W-:Y:S01]  /*edb0*/  ISETP.NE.AND P1, PT, R18, RZ, PT ;  /* 0x000000ff1200720c */ /* 0x000fe20003f25270 */
[----:B------:R-:W-:Y:S01]  /*edc0*/  UMOV UR10, UR46 ;  /* 0x0000002e000a7c82 */ /* 0x000fe20008000000 */
[----:B------:R-:W-:Y:S01]  /*edd0*/  UMOV UR11, UR47 ;  /* 0x0000002f000b7c82 */ /* 0x000fe20008000000 */
[----:B---3--:R-:W1:Y:S01]  /*ede0*/  LDC.64 R2, c[0x0][0x3f8] ;  /* 0x0000fe00ff027b82 */ /* 0x008e620000000a00 */
[----:B------:R-:W-:Y:S01]  /*edf0*/  UMOV UR12, 0x80 ;  /* 0x00000080000c7882 */ /* 0x000fe20000000000 */
[----:B------:R-:W-:Y:S01]  /*ee00*/  UMOV UR13, UR45 ;  /* 0x0000002d000d7c82 */ /* 0x000fe20008000000 */
[----:B------:R-:W-:Y:S01]  /*ee10*/  UMOV UR14, UR46 ;  /* 0x0000002e000e7c82 */ /* 0x000fe20008000000 */
[----:B------:R-:W-:Y:S01]  /*ee20*/  UMOV UR15, UR47 ;  /* 0x0000002f000f7c82 */ /* 0x000fe20008000000 */
[----:B------:R-:W-:Y:S01]  /*ee30*/  UMOV UR16, 0xc0 ;  /* 0x000000c000107882 */ /* 0x000fe20000000000 */
[----:B------:R-:W-:Y:S01]  /*ee40*/  UMOV UR17, UR45 ;  /* 0x0000002d00117c82 */ /* 0x000fe20008000000 */
[----:B------:R-:W-:Y:S01]  /*ee50*/  UMOV UR18, UR46 ;  /* 0x0000002e00127c82 */ /* 0x000fe20008000000 */
[----:B------:R-:W2:Y:S01]  /*ee60*/  @P0 LDC R5, c[0x0][0x42c] ;  /* 0x00010b00ff050b82 */ /* 0x000ea20000000800 */
[----:B------:R-:W-:Y:S01]  /*ee70*/  UMOV UR19, UR47 ;  /* 0x0000002f00137c82 */ /* 0x000fe20008000000 */
[----:B------:R-:W-:Y:S01]  /*ee80*/  VOTEU.ALL UP1, P1 ;  /* 0x00000000003f7886 */ /* 0x000fe20000820000 */
[----:B------:R-:W-:-:S04]  /*ee90*/  UMOV UR6, 0xffffffff ;  /* 0xffffffff00067882 */ /* 0x000fc80000000000 */
[----:B------:R-:W-:Y:S01]  /*eea0*/  @!UP1 UIADD3 UR4, UP0, UR42, 0x270, URZ ;  /* 0x000002702a049890 */ /* 0x000fe2000ff1e03f */
[----:B------:R-:W3:Y:S03]  /*eeb0*/  @P0 LDC R6, c[0x0][0x430] ;  /* 0x00010c00ff060b82 */ /* 0x000ee60000000800 */
[----:B------:R-:W-:-:S09]  /*eec0*/  @!UP1 UIADD3.X UR5, URZ, UR43, URZ, UP0, !UPT ;  /* 0x0000002b3f059290 */ /* 0x000fd200087fe43f */
[----:B------:R1:W-:Y:S01]  /*eed0*/  @!UP1 UTMAPF.L2.4D [UR44], [UR4] ;  /* 0x0000002c040095b8 */ /* 0x0003e20008018000 */
[----:B--2---:R-:W-:Y:S01]  /*eee0*/  @P0 IMAD.HI.U32 R5, R5, UR46, RZ ;  /* 0x0000002e05050c27 */ /* 0x004fe2000f8e00ff */
[----:B------:R2:W-:Y:S04]  /*eef0*/  @!UP1 UTMAPF.L2.4D [UR8], [UR4] ;  /* 0x00000008040095b8 */ /* 0x0005e80008018000 */
[----:B---3--:R-:W-:Y:S01]  /*ef00*/  @P0 SHF.R.U32.HI R4, RZ, R6, R5 ;  /* 0x00000006ff040219 */ /* 0x008fe20000011605 */
[----:B------:R-:W-:Y:S01]  /*ef10*/  IMAD.U32 R5, RZ, RZ, UR48 ;  /* 0x00000030ff057e24 */ /* 0x000fe2000f8e00ff */
[----:B-1----:R-:W-:Y:S01]  /*ef20*/  ISETP.NE.U32.AND P0, PT, R2, RZ, PT ;  /* 0x000000ff0200720c */ /* 0x002fe20003f05070 */
[----:B------:R2:W-:Y:S02]  /*ef30*/  @!UP1 UTMAPF.L2.4D [UR12], [UR4] ;  /* 0x0000000c040095b8 */ /* 0x0005e40008018000 */
[----:B------:R-:W-:Y:S01]  /*ef40*/  VIADD R5, R5, 0xffffffff ;  /* 0xffffffff05057836 */ /* 0x000fe20000000000 */
[----:B------:R-:W-:Y:S01]  /*ef50*/  ISETP.NE.AND.EX P0, PT, R3, RZ, PT, P0 ;  /* 0x000000ff0300720c */ /* 0x000fe20003f05300 */
[----:B------:R2:W-:Y:S03]  /*ef60*/  @!UP1 UTMAPF.L2.4D [UR16], [UR4] ;  /* 0x00000010040095b8 */ /* 0x0005e60008018000 */
[----:B----4-:R-:W-:Y:S01]  /*ef70*/  SEL R6, R0, RZ, !P0 ;  /* 0x000000ff00067207 */ /* 0x010fe20004000000 */
[----:B--2---:R-:W-:Y:S08]  /*ef80*/  BRA.DIV UR6, `(.L_x_996) ;  /* 0x0000002a06f07947 */ /* 0x004ff0000b800000 */
.L_x_1047:
[----:B------:R-:W-:Y:S01]  /*ef90*/  UMOV UR4, 0xffffffff ;  /* 0xffffffff00047882 */ /* 0x000fe20000000000 */
[----:B------:R-:W-:Y:S02]  /*efa0*/  SHF.R.S32.HI R18, RZ, 0x1f, R0 ;  /* 0x0000001fff127819 */ /* 0x000fe40000011400 */
[----:B------:R-:W-:Y:S05]  /*efb0*/  BRA.DIV UR4, `(.L_x_997) ;  /* 0x0000002e04107947 */ /* 0x000fea000b800000 */
[----:B------:R-:W-:-:S13]  /*efc0*/  ELECT P6, URZ, PT ;  /* 0x00000000003f782f */ /* 0x000fda00038c0000 */
.L_x_1050:
[----:B------:R-:W-:Y:S05]  /*efd0*/  @!P6 BRA `(.L_x_998) ;  /* 0x00000004000ce947 */ /* 0x000fea0003800000 */
[----:B------:R-:W-:Y:S01]  /*efe0*/  IMAD.MOV.U32 R6, RZ, RZ, R0 ;  /* 0x000000ffff067224 */ /* 0x000fe200078e0000 */
[----:B------:R-:W-:Y:S06]  /*eff0*/  @!P0 BRA `(.L_x_999) ;  /* 0x00000000004c8947 */ /* 0x000fec0003800000 */
[----:B------:R-:W1:Y:S01]  /*f000*/  LDC R11, c[0x0][0x41c] ;  /* 0x00010700ff0b7b82 */ /* 0x000e620000000800 */
[----:B------:R-:W-:Y:S01]  /*f010*/  IMAD.MOV.U32 R10, RZ, RZ, R5 ;  /* 0x000000ffff0a7224 */ /* 0x000fe200078e0005 */
[----:B------:R-:W-:Y:S01]  /*f020*/  ULDC.64 UR4, c[0x0][0x408] ;  /* 0x0001020000047ab9 */ /* 0x000fe20000000a00 */
[----:B------:R-:W-:Y:S01]  /*f030*/  ULDC.64 UR6, c[0x0][0x208] ;  /* 0x0000820000067ab9 */ /* 0x000fe20000000a00 */
[----:B------:R-:W-:-:S04]  /*f040*/  IMAD R9, R18, UR4, RZ ;  /* 0x0000000412097c24 */ /* 0x000fc8000f8e02ff */
[----:B------:R-:W-:Y:S01]  /*f050*/  IMAD R9, R0, UR5, R9 ;  /* 0x0000000500097c24 */ /* 0x000fe2000f8e0209 */
[----:B-1----:R-:W-:-:S13]  /*f060*/  ISETP.NE.AND P2, PT, R11, 0x1, PT ;  /* 0x000000010b00780c */ /* 0x002fda0003f45270 */
[----:B------:R-:W1:Y:S02]  /*f070*/  @P2 LDC.64 R6, c[0x0][0x420] ;  /* 0x00010800ff062b82 */ /* 0x000e640000000a00 */
[----:B-1----:R-:W-:-:S05]  /*f080*/  @P2 IMAD.HI.U32 R6, R5, R6, RZ ;  /* 0x0000000605062227 */ /* 0x002fca00078e00ff */
[----:B------:R-:W-:-:S04]  /*f090*/  @P2 SHF.R.U32.HI R10, RZ, R7, R6 ;  /* 0x00000007ff0a2219 */ /* 0x000fc80000011606 */
[----:B------:R-:W-:Y:S02]  /*f0a0*/  SHF.R.S32.HI R7, RZ, 0x1f, R10 ;  /* 0x0000001fff077819 */ /* 0x000fe4000001140a */
[----:B------:R-:W-:-:S05]  /*f0b0*/  MOV R6, R10 ;  /* 0x0000000a00067202 */ /* 0x000fca0000000f00 */
[----:B------:R-:W-:-:S04]  /*f0c0*/  IMAD.WIDE.U32 R6, R0, UR4, R6 ;  /* 0x0000000400067c25 */ /* 0x000fc8000f8e0006 */
[----:B------:R-:W-:Y:S01]  /*f0d0*/  IMAD.IADD R7, R7, 0x1, R9 ;  /* 0x0000000107077824 */ /* 0x000fe200078e0209 */
[----:B------:R-:W-:-:S04]  /*f0e0*/  LEA R8, P2, R6, R2, 0x2 ;  /* 0x0000000206087211 */ /* 0x000fc800078410ff */
[----:B------:R-:W-:-:S05]  /*f0f0*/  LEA.HI.X R9, R6, R3, R7, 0x2, P2 ;  /* 0x0000000306097211 */ /* 0x000fca00010f1407 */
[----:B------:R1:W5:Y:S01]  /*f100*/  LDG.E R6, desc[UR6][R8.64] ;  /* 0x0000000608067981 */ /* 0x000362000c1e1900 */
[----:B------:R-:W-:-:S04]  /*f110*/  IMAD.MOV R10, RZ, RZ, -R10 ;  /* 0x000000ffff0a7224 */ /* 0x000fc800078e0a0a */
[----:B------:R-:W-:-:S07]  /*f120*/  IMAD R5, R11, R10, R5 ;  /* 0x0000000a0b057224 */ /* 0x000fce00078e0205 */
.L_x_999:
[----:B------:R-:W2:Y:S01]  /*f130*/  S2R R7, SR_TID.X ;  /* 0x0000000000077919 */ /* 0x000ea20000002100 */
[----:B-1----:R-:W-:Y:S02]  /*f140*/  LEA R8, R16, UR40, 0x3 ;  /* 0x0000002810087c11 */ /* 0x002fe4000f8e18ff */
[----:B--2---:R-:W-:Y:S02]  /*f150*/  LOP3.LUT R9, R7, 0x7f, RZ, 0xc0, !PT ;  /* 0x0000007f07097812 */ /* 0x004fe400078ec0ff */
[----:B------:R-:W-:Y:S02]  /*f160*/  SHF.L.U32 R7, R17, 0x1f, RZ ;  /* 0x0000001f11077819 */ /* 0x000fe400000006ff */
[----:B------:R-:W-:Y:S02]  /*f170*/  ISETP.NE.AND P3, PT, R9, RZ, PT ;  /* 0x000000ff0900720c */ /* 0x000fe40003f65270 */
[----:B------:R-:W1:Y:S02]  /*f180*/  SYNCS.PHASECHK.TRANS64.TRYWAIT P2, [R8+URZ+0x30840], R7 ;  /* 0x03084007080075a7 */ /* 0x000e64000804017f */
[----:B-1----:R-:W-:Y:S09]  /*f190*/  @!P2 BRA `(.L_x_1000) ;  /* 0x0000002800b8a947 */ /* 0x002ff20003800000 */
.L_x_1051:
        /* <DEDUP_REMOVED lines=8> */
.L_x_1001:
        /* <DEDUP_REMOVED lines=10> */
[----:B------:R-:W-:-:S03]  /*f2c0*/  UMOV UR16, 0x40 ;  /* 0x0000004000107882 */ /* 0x000fc60000000000 */
[----:B------:R-:W-:Y:S02]  /*f2d0*/  ULEA UR14, UR14, UR40, 0xf ;  /* 0x000000280e0e7291 */ /* 0x000fe4000f8e783f */
[----:B------:R-:W-:Y:S02]  /*f2e0*/  UIADD3 UR9, UR9, 0x30830, URZ ;  /* 0x0003083009097890 */ /* 0x000fe4000fffe03f */
[----:B------:R-:W-:Y:S02]  /*f2f0*/  USHF.L.U32 UR11, UR11, 0x6, URZ ;  /* 0x000000060b0b7899 */ /* 0x000fe4000800063f */
[----:B------:R-:W-:Y:S02]  /*f300*/  UIADD3 UR8, UR14, 0x20400, URZ ;  /* 0x000204000e087890 */ /* 0x000fe4000fffe03f */
[----:B------:R-:W-:Y:S02]  /*f310*/  UIADD3 UR15, UR14, 0x22400, URZ ;  /* 0x000224000e0f7890 */ /* 0x000fe4000fffe03f */
[----:B------:R-:W-:-:S02]  /*f320*/  UIADD3 UR17, UR14, 0x24400, URZ ;  /* 0x000244000e117890 */ /* 0x000fc4000fffe03f */
[----:B------:R-:W-:-:S03]  /*f330*/  UIADD3 UR18, UR14, 0x26400, URZ ;  /* 0x000264000e127890 */ /* 0x000fc6000fffe03f */
[----:B------:R2:W-:Y:S01]  /*f340*/  UTMALDG.4D [UR8], [UR4], desc[UR6] ;  /* 0x00000608040075b4 */ /* 0x0005e20008019000 */
[----:B------:R-:W-:Y:S01]  /*f350*/  UMOV UR14, 0x80 ;  /* 0x00000080000e7882 */ /* 0x000fe20000000000 */
        /* <DEDUP_REMOVED lines=11> */
.L_x_998:
[----:B------:R-:W-:Y:S05]  /*f410*/  WARPSYNC.ALL ;  /* 0x0000000000007948 */ /* 0x000fea0003800000 */
[----:B------:R-:W-:Y:S01]  /*f420*/  BAR.SYNC.DEFER_BLOCKING 0x8, 0x120 ;  /* 0x0204800000007b1d */ /* 0x000fe20000010000 */
[----:B------:R-:W-:Y:S01]  /*f430*/  ELECT P2, URZ, PT ;  /* 0x00000000003f782f */ /* 0x000fe20003840000 */
[----:B------:R-:W-:Y:S02]  /*f440*/  UIADD3 UR49, UR49, 0x1, URZ ;  /* 0x0000000131317890 */ /* 0x000fe4000fffe03f */
[----:B------:R-:W-:Y:S02]  /*f450*/  UIADD3 UR4, UP0, UR42, 0x270, URZ ;  /* 0x000002702a047890 */ /* 0x000fe4000ff1e03f */
[----:B------:R-:W-:-:S02]  /*f460*/  ULEA.HI UR14, UR49, UR49, URZ, 0x1 ;  /* 0x00000031310e7291 */ /* 0x000fc4000f8f083f */
[----:B------:R-:W-:Y:S02]  /*f470*/  UIADD3 UR8, UR40, 0x10400, URZ ;  /* 0x0001040028087890 */ /* 0x000fe4000fffe03f */
[----:B------:R-:W-:Y:S02]  /*f480*/  ULOP3.LUT UR14, UR14, 0xfffffffe, URZ, 0xc0, !UPT ;  /* 0xfffffffe0e0e7892 */ /* 0x000fe4000f8ec03f */
[----:B------:R-:W-:Y:S02]  /*f490*/  UIADD3 UR9, UR40, 0x30800, URZ ;  /* 0x0003080028097890 */ /* 0x000fe4000fffe03f */
[----:B-1----:R-:W-:Y:S01]  /*f4a0*/  @P2 IMAD.MOV.U32 R7, RZ, RZ, 0x10000 ;  /* 0x00010000ff072424 */ /* 0x002fe200078e00ff */
[----:B------:R-:W-:Y:S02]  /*f4b0*/  UIADD3 UR14, UR49, -UR14, URZ ;  /* 0x8000000e310e7290 */ /* 0x000fe4000fffe03f */
[----:B------:R-:W-:Y:S02]  /*f4c0*/  UIADD3.X UR5, URZ, UR43, URZ, UP0, !UPT ;  /* 0x0000002b3f057290 */ /* 0x000fe400087fe43f */
[----:B------:R-:W-:-:S02]  /*f4d0*/  UIADD3 UR32, UR40, 0x14400, URZ ;  /* 0x0001440028207890 */ /* 0x000fc4000fffe03f */
[----:B------:R-:W-:Y:S02]  /*f4e0*/  UIADD3 UR24, UR40, 0x18400, URZ ;  /* 0x0001840028187890 */ /* 0x000fe4000fffe03f */
[----:B------:R-:W-:Y:S02]  /*f4f0*/  UIADD3 UR16, UR40, 0x1c400, URZ ;  /* 0x0001c40028107890 */ /* 0x000fe4000fffe03f */
[----:B------:R1:W-:Y:S01]  /*f500*/  @P2 SYNCS.ARRIVE.TRANS64 RZ, [UR40+0x30800], R7 ;  /* 0x03080007ffff29a7 */ /* 0x0003e20008000028 */
[----:B------:R-:W-:Y:S01]  /*f510*/  UMOV UR11, UR45 ;  /* 0x0000002d000b7c82 */ /* 0x000fe20008000000 */
[----:B------:R-:W-:Y:S01]  /*f520*/  UMOV UR12, UR46 ;  /* 0x0000002e000c7c82 */ /* 0x000fe20008000000 */
[----:B------:R-:W-:Y:S01]  /*f530*/  UMOV UR13, UR47 ;  /* 0x0000002f000d7c82 */ /* 0x000fe20008000000 */
[----:B------:R-:W-:Y:S01]  /*f540*/  UMOV UR6, 0x0 ;  /* 0x0000000000067882 */ /* 0x000fe20000000000 */
[----:B------:R-:W-:Y:S01]  /*f550*/  UMOV UR7, 0x12f00000 ;  /* 0x12f0000000077882 */ /* 0x000fe20000000000 */
[----:B------:R-:W-:Y:S01]  /*f560*/  UMOV UR10, URZ ;  /* 0x0000003f000a7c82 */ /* 0x000fe20008000000 */
[----:B------:R-:W-:Y:S01]  /*f570*/  UMOV UR35, UR45 ;  /* 0x0000002d00237c82 */ /* 0x000fe20008000000 */
[----:B-1----:R-:W-:Y:S01]  /*f580*/  IMAD.U32 R7, RZ, RZ, UR14 ;  /* 0x0000000eff077e24 */ /* 0x002fe2000f8e00ff */
[----:B------:R-:W-:Y:S01]  /*f590*/  UMOV UR36, UR46 ;  /* 0x0000002e00247c82 */ /* 0x000fe20008000000 */
[----:B------:R-:W-:Y:S01]  /*f5a0*/  UMOV UR37, UR47 ;  /* 0x0000002f00257c82 */ /* 0x000fe20008000000 */
[----:B------:R-:W-:Y:S01]  /*f5b0*/  UMOV UR34, 0x40 ;  /* 0x0000004000227882 */ /* 0x000fe20000000000 */
[----:B------:R-:W-:Y:S01]  /*f5c0*/  UMOV UR33, UR9 ;  /* 0x0000000900217c82 */ /* 0x000fe20008000000 */
[----:B------:R-:W-:Y:S01]  /*f5d0*/  UMOV UR27, UR45 ;  /* 0x0000002d001b7c82 */ /* 0x000fe20008000000 */
[----:B------:R-:W-:Y:S01]  /*f5e0*/  UMOV UR28, UR46 ;  /* 0x0000002e001c7c82 */ /* 0x000fe20008000000 */
[----:B------:R-:W-:Y:S01]  /*f5f0*/  UMOV UR29, UR47 ;  /* 0x0000002f001d7c82 */ /* 0x000fe20008000000 */
[----:B------:R1:W-:Y:S01]  /*f600*/  UTMALDG.4D [UR8], [UR4], desc[UR6] ;  /* 0x00000608040075b4 */ /* 0x0003e20008019000 */
[----:B------:R-:W-:Y:S01]  /*f610*/  UMOV UR26, 0x80 ;  /* 0x00000080001a7882 */ /* 0x000fe20000000000 */
[----:B------:R-:W-:Y:S01]  /*f620*/  UMOV UR25, UR9 ;  /* 0x0000000900197c82 */ /* 0x000fe20008000000 */
[----:B------:R-:W-:Y:S01]  /*f630*/  SHF.L.U32 R7, R7, 0x1f, RZ ;  /* 0x0000001f07077819 */ /* 0x000fe200000006ff */
[----:B------:R-:W-:Y:S01]  /*f640*/  UMOV UR19, UR45 ;  /* 0x0000002d00137c82 */ /* 0x000fe20008000000 */
[----:B------:R-:W-:Y:S01]  /*f650*/  UMOV UR20, UR46 ;  /* 0x0000002e00147c82 */ /* 0x000fe20008000000 */
[----:B------:R-:W-:Y:S01]  /*f660*/  UMOV UR21, UR47 ;  /* 0x0000002f00157c82 */ /* 0x000fe20008000000 */
[----:B------:R-:W-:Y:S01]  /*f670*/  UMOV UR18, 0xc0 ;  /* 0x000000c000127882 */ /* 0x000fe20000000000 */
[----:B------:R1:W-:Y:S01]  /*f680*/  UTMALDG.4D [UR32], [UR4], desc[UR6] ;  /* 0x00000620040075b4 */ /* 0x0003e20008019000 */
[----:B------:R-:W-:Y:S01]  /*f690*/  UMOV UR17, UR9 ;  /* 0x0000000900117c82 */ /* 0x000fe20008000000 */
[----:B------:R1:W-:Y:S01]  /*f6a0*/  UTMALDG.4D [UR24], [UR4], desc[UR6] ;  /* 0x00000618040075b4 */ /* 0x0003e20008019000 */
[----:B------:R1:W-:Y:S01]  /*f6b0*/  UTMALDG.4D [UR16], [UR4], desc[UR6] ;  /* 0x00000610040075b4 */ /* 0x0003e20008019000 */
[----:B------:R-:W2:Y:S02]  /*f6c0*/  SYNCS.PHASECHK.TRANS64.TRYWAIT P2, [UR40+0x30820], R7 ;  /* 0x03082007ff0075a7 */ /* 0x000ea40008040168 */
[----:B-12---:R-:W-:Y:S05]  /*f6d0*/  @!P2 BRA `(.L_x_1002) ;  /* 0x00000024007ca947 */ /* 0x006fea0003800000 */
.L_x_1052:
[----:B------:R-:W-:-:S04]  /*f6e0*/  UIADD3 UR4, UR48, -0x2, URZ ;  /* 0xfffffffe30047890 */ /* 0x000fc8000fffe03f */
[----:B------:R-:W-:-:S06]  /*f6f0*/  UISETP.GE.AND UP0, UPT, UR4, UR41, UPT ;  /* 0x000000290400728c */ /* 0x000fcc000bf06270 */
[----:B------:R-:W-:-:S13]  /*f700*/  PLOP3.LUT P2, PT, PT, PT, UP0, 0x80, 0x0 ;  /* 0x000000000000781c */ /* 0x000fda0003f4f008 */
[----:B------:R-:W-:Y:S05]  /*f710*/  @!P2 BRA `(.L_x_1003) ;  /* 0x0000001400fca947 */ /* 0x000fea0003800000 */
[----:B-1----:R-:W-:Y:S01]  /*f720*/  IMAD R8, RZ, RZ, -UR48 ;  /* 0x80000030ff087e24 */ /* 0x002fe2000f8e02ff */
[----:B------:R-:W-:Y:S01]  /*f730*/  LOP3.LUT R11, RZ, UR41, RZ, 0x33, !PT ;  /* 0x00000029ff0b7c12 */ /* 0x000fe2000f8e33ff */
[----:B------:R-:W-:-:S03]  /*f740*/  ULDC.64 UR38, c[0x0][0x408] ;  /* 0x0001020000267ab9 */ /* 0x000fc60000000a00 */
[----:B------:R-:W-:-:S05]  /*f750*/  VIADDMNMX R11, R8, 0x1, R11, !PT ;  /* 0x00000001080b7846 */ /* 0x000fca000780010b */
[----:B------:R-:W-:-:S05]  /*f760*/  VIADD R7, R11, UR48 ;  /* 0x000000300b077c36 */ /* 0x000fca0008000000 */
[----:B------:R-:W-:-:S04]  /*f770*/  LOP3.LUT R7, R7, 0x1, RZ, 0xc0, !PT ;  /* 0x0000000107077812 */ /* 0x000fc800078ec0ff */
[----:B------:R-:W-:Y:S01]  /*f780*/  ISETP.NE.U32.AND P2, PT, R7, 0x1, PT ;  /* 0x000000010700780c */ /* 0x000fe20003f45070 */
[----:B------:R-:W-:-:S12]  /*f790*/  IMAD.U32 R7, RZ, RZ, UR4 ;  /* 0x00000004ff077e24 */ /* 0x000fd8000f8e00ff */
        /* <DEDUP_REMOVED lines=17> */
[----:B------:R-:W-:-:S04]  /*f8b0*/  @P2 SHF.R.U32.HI R8, RZ, R9, R14 ;  /* 0x00000009ff082219 */ /* 0x000fc8000001160e */
[--C-:B------:R-:W-:Y:S01]  /*f8c0*/  SHF.R.S32.HI R9, RZ, 0x1f, R8.reuse ;  /* 0x0000001fff097819 */ /* 0x100fe20000011408 */
[----:B------:R-:W-:-:S04]  /*f8d0*/  IMAD.MOV R14, RZ, RZ, -R8 ;  /* 0x000000ffff0e7224 */ /* 0x000fc800078e0a08 */
[----:B------:R-:W-:Y:S02]  /*f8e0*/  IMAD R7, R13, R14, R7 ;  /* 0x0000000e0d077224 */ /* 0x000fe400078e0207 */
[----:B------:R-:W-:Y:S02]  /*f8f0*/  IMAD R13, R18, UR4, RZ ;  /* 0x00000004120d7c24 */ /* 0x000fe4000f8e02ff */
[----:B------:R-:W-:-:S04]  /*f900*/  IMAD.WIDE.U32 R8, R0, UR4, R8 ;  /* 0x0000000400087c25 */ /* 0x000fc8000f8e0008 */
[----:B------:R-:W-:Y:S01]  /*f910*/  IMAD R13, R0, UR5, R13 ;  /* 0x00000005000d7c24 */ /* 0x000fe2000f8e020d */
[----:B------:R-:W-:-:S03]  /*f920*/  LEA R2, P2, R8, R2, 0x2 ;  /* 0x0000000208027211 */ /* 0x000fc600078410ff */
[----:B------:R-:W-:-:S05]  /*f930*/  IMAD.IADD R13, R13, 0x1, R9 ;  /* 0x000000010d0d7824 */ /* 0x000fca00078e0209 */
[----:B------:R-:W-:-:S05]  /*f940*/  LEA.HI.X R3, R8, R3, R13, 0x2, P2 ;  /* 0x0000000308037211 */ /* 0x000fca00010f140d */
[----:B------:R1:W5:Y:S02]  /*f950*/  LDG.E R8, desc[UR6][R2.64] ;  /* 0x0000000602087981 */ /* 0x000364000c1e1900 */
.L_x_1007:
[----:B-1----:R-:W1:Y:S01]  /*f960*/  S2R R2, SR_TID.X ;  /* 0x0000000000027919 */ /* 0x002e620000002100 */
[----:B------:R-:W-:Y:S02]  /*f970*/  LEA R3, R10, UR40, 0x3 ;  /* 0x000000280a037c11 */ /* 0x000fe4000f8e18ff */
[----:B-1----:R-:W-:Y:S02]  /*f980*/  LOP3.LUT R9, R2, 0x7f, RZ, 0xc0, !PT ;  /* 0x0000007f02097812 */ /* 0x002fe400078ec0ff */
[----:B------:R-:W-:Y:S02]  /*f990*/  SHF.L.U32 R2, R12, 0x1f, RZ ;  /* 0x0000001f0c027819 */ /* 0x000fe400000006ff */
[----:B------:R-:W-:Y:S02]  /*f9a0*/  ISETP.NE.AND P2, PT, R9, RZ, PT ;  /* 0x000000ff0900720c */ /* 0x000fe40003f45270 */
[----:B------:R-:W1:Y:S02]  /*f9b0*/  SYNCS.PHASECHK.TRANS64.TRYWAIT P3, [R3+URZ+0x30840], R2 ;  /* 0x03084002030075a7 */ /* 0x000e64000806017f */
[----:B-1----:R-:W-:Y:S09]  /*f9c0*/  @!P3 BRA `(.L_x_1008) ;  /* 0x0000002000d8b947 */ /* 0x002ff20003800000 */
.L_x_1053:
        /* <DEDUP_REMOVED lines=8> */
.L_x_1009:
        /* <DEDUP_REMOVED lines=11> */
[----:B------:R-:W-:Y:S01]  /*fb00*/  UIADD3 UR19, UR40, 0x30800, URZ ;  /* 0x0003080028137890 */ /* 0x000fe2000fffe03f */
[----:B-1----:R-:W-:Y:S01]  /*fb10*/  SHF.L.U32 R3, R17, 0x1f, RZ ;  /* 0x0000001f11037819 */ /* 0x002fe200000006ff */
[----:B------:R-:W-:-:S02]  /*fb20*/  ULEA UR14, UR14, UR40, 0xf ;  /* 0x000000280e0e7291 */ /* 0x000fc4000f8e783f */
[----:B------:R-:W-:Y:S02]  /*fb30*/  UIADD3 UR9, UR9, 0x30830, URZ ;  /* 0x0003083009097890 */ /* 0x000fe4000fffe03f */
[----:B------:R-:W-:Y:S01]  /*fb40*/  USHF.L.U32 UR11, UR11, 0x6, URZ ;  /* 0x000000060b0b7899 */ /* 0x000fe2000800063f */
[----:B------:R-:W-:Y:S01]  /*fb50*/  LEA R2, R16, UR19, 0x3 ;  /* 0x0000001310027c11 */ /* 0x000fe2000f8e18ff */
[----:B------:R-:W-:Y:S02]  /*fb60*/  UIADD3 UR8, UR14, 0x20400, URZ ;  /* 0x000204000e087890 */ /* 0x000fe4000fffe03f */
[----:B------:R-:W-:Y:S02]  /*fb70*/  UIADD3 UR15, UR14, 0x22400, URZ ;  /* 0x000224000e0f7890 */ /* 0x000fe4000fffe03f */
[----:B------:R-:W-:Y:S02]  /*fb80*/  UIADD3 UR16, UR14, 0x24400, URZ ;  /* 0x000244000e107890 */ /* 0x000fe4000fffe03f */
[----:B------:R-:W-:Y:S01]  /*fb90*/  UIADD3 UR14, UR14, 0x26400, URZ ;  /* 0x000264000e0e7890 */ /* 0x000fe2000fffe03f */
[----:B------:R-:W-:-:S02]  /*fba0*/  UMOV UR18, 0x80 ;  /* 0x0000008000127882 */ /* 0x000fc40000000000 */
[----:B------:R1:W-:Y:S02]  /*fbb0*/  UTMALDG.4D [UR8], [UR4], desc[UR6] ;  /* 0x00000608040075b4 */ /* 0x0003e40008019000 */
[----:B-1----:R-:W-:Y:S01]  /*fbc0*/  UMOV UR8, UR15 ;  /* 0x0000000f00087c82 */ /* 0x002fe20008000000 */
[----:B------:R-:W-:Y:S01]  /*fbd0*/  UMOV UR10, UR17 ;  /* 0x00000011000a7c82 */ /* 0x000fe20008000000 */
[----:B------:R-:W-:Y:S01]  /*fbe0*/  UMOV UR15, 0xc0 ;  /* 0x000000c0000f7882 */ /* 0x000fe20000000000 */
        /* <DEDUP_REMOVED lines=9> */
.L_x_1054:
[----:B------:R-:W-:Y:S05]  /*fc80*/  @P2 BRA `(.L_x_1011) ;  /* 0x0000000000202947 */ /* 0x000fea0003800000 */
[----:B------:R-:W2:Y:S01]  /*fc90*/  S2R R9, SR_TID.X ;  /* 0x0000000000097919 */ /* 0x000ea20000002100 */
[----:B-1----:R-:W-:Y:S01]  /*fca0*/  LEA R2, R16, UR40, 0x3 ;  /* 0x0000002810027c11 */ /* 0x002fe2000f8e18ff */
[----:B------:R-:W-:-:S04]  /*fcb0*/  IMAD.MOV.U32 R3, RZ, RZ, 0x8000 ;  /* 0x00008000ff037424 */ /* 0x000fc800078e00ff */
[----:B------:R3:W-:Y:S01]  /*fcc0*/  SYNCS.ARRIVE.TRANS64 RZ, [R2+URZ+0x30850], R3 ;  /* 0x0308500302ff79a7 */ /* 0x0007e2000800003f */
[----:B--2---:R-:W-:-:S04]  /*fcd0*/  LOP3.LUT R9, R9, 0x1f, RZ, 0xc0, !PT ;  /* 0x0000001f09097812 */ /* 0x004fc800078ec0ff */
[----:B------:R-:W-:-:S13]  /*fce0*/  ISETP.NE.AND P2, PT, R9, RZ, PT ;  /* 0x000000ff0900720c */ /* 0x000fda0003f45270 */
[----:B---3--:R-:W-:Y:S05]  /*fcf0*/  @!P2 BRA `(.L_x_1011) ;  /* 0x000000000004a947 */ /* 0x008fea0003800000 */
[----:B------:R-:W-:Y:S01]  /*fd00*/  BPT.TRAP 0x1 ;  /* 0x000000040000795c */ /* 0x000fe20000300000 */
.L_x_1011:
        /* <DEDUP_REMOVED lines=9> */
[----:B------:R-:W-:Y:S01]  /*fda0*/  UMOV UR17, 0x40 ;  /* 0x0000004000117882 */ /* 0x000fe20000000000 */
[----:B------:R-:W-:-:S02]  /*fdb0*/  IMAD.MOV.U32 R6, RZ, RZ, R8 ;  /* 0x000000ffff067224 */ /* 0x000fc400078e0008 */
[----:B------:R-:W-:Y:S01]  /*fdc0*/  IMAD.MOV.U32 R5, RZ, RZ, R7 ;  /* 0x000000ffff057224 */ /* 0x000fe200078e0007 */
[----:B------:R-:W-:Y:S02]  /*fdd0*/  ULEA UR16, UR9, UR40, 0xf ;  /* 0x0000002809107291 */ /* 0x000fe4000f8e783f */
[----:B------:R-:W-:Y:S02]  /*fde0*/  ULEA UR9, UR9, UR40, 0x3 ;  /* 0x0000002809097291 */ /* 0x000fe4000f8e183f */
[----:B------:R-:W-:Y:S02]  /*fdf0*/  USHF.L.U32 UR11, UR11, 0x6, URZ ;  /* 0x000000060b0b7899 */ /* 0x000fe4000800063f */
[----:B------:R-:W-:Y:S02]  /*fe00*/  UIADD3 UR8, UR16, 0x400, URZ ;  /* 0x0000040010087890 */ /* 0x000fe4000fffe03f */
[----:B------:R-:W-:Y:S02]  /*fe10*/  UIADD3 UR9, UR9, 0x30850, URZ ;  /* 0x0003085009097890 */ /* 0x000fe4000fffe03f */
[----:B------:R-:W-:-:S02]  /*fe20*/  UIADD3 UR14, UR16, 0x2400, URZ ;  /* 0x00002400100e7890 */ /* 0x000fc4000fffe03f */
        /* <DEDUP_REMOVED lines=15> */
.L_x_1006:
[----:B------:R-:W-:Y:S05]  /*ff20*/  BSYNC B0 ;  /* 0x0000000000007941 */ /* 0x000fea0003800000 */
.L_x_1005:
[----:B------:R-:W-:Y:S01]  /*ff30*/  UIADD3 UR4, UR48, -0x3, URZ ;  /* 0xfffffffd30047890 */ /* 0x000fe2000fffe03f */
[----:B------:R-:W-:Y:S01]  /*ff40*/  MOV R16, R10 ;  /* 0x0000000a00107202 */ /* 0x000fe20000000f00 */
[----:B------:R-:W-:-:S04]  /*ff50*/  IMAD.MOV.U32 R17, RZ, RZ, R12 ;  /* 0x000000ffff117224 */ /* 0x000fc800078e000c */
[----:B------:R-:W-:-:S07]  /*ff60*/  IMAD.U32 R7, RZ, RZ, UR4 ;  /* 0x00000004ff077e24 */ /* 0x000fce000f8e00ff */
.L_x_1004:
[----:B------:R-:W-:Y:S01]  /*ff70*/  ULOP3.LUT UR4, URZ, UR48, URZ, 0x33, !UPT ;  /* 0x000000303f047292 */ /* 0x000fe2000f8e333f */
[----:B------:R-:W-:Y:S01]  /*ff80*/  VIADD R11, R11, 0xfffffffe ;  /* 0xfffffffe0b0b7836 */ /* 0x000fe20000000000 */
[----:B------:R-:W-:Y:S04]  /*ff90*/  BSSY B0, `(.L_x_1003) ;  /* 0x00000f7000007945 */ /* 0x000fe80003800000 */
[----:B------:R-:W-:-:S13]  /*ffa0*/  ISETP.NE.AND P2, PT, R11, UR4, PT ;  /* 0x000000040b007c0c */ /* 0x000fda000bf45270 */
[----:B------:R-:W-:Y:S05]  /*ffb0*/  @!P2 BRA `(.L_x_1012) ;  /* 0x0000000c00d0a947 */ /* 0x000fea0003800000 */
[----:B------:R-:W-:-:S07]  /*ffc0*/  IMAD.MOV.U32 R8, RZ, RZ, R6 ;  /* 0x000000ffff087224 */ /* 0x000fce00078e0006 */
.L_x_1027:
[----:B------:R-:W-:Y:S01]  /*ffd0*/  VIADD R10, R16, 0x1 ;  /* 0x00000001100a7836 */ /* 0x000fe20000000000 */
[----:B------:R-:W-:Y:S05]  /*ffe0*/  YIELD ;  /* 0x0000000000007946 */ /* 0x000fea0003800000 */
[----:B------:R-:W-:Y:S01]  /*fff0*/  ISETP.NE.AND P2, PT, R10, 0x2, PT ;  /* 0x000000020a00780c */ /* 0x000fe20003f45270 */
[----:B------:R-:W-:Y:S03]  /*10000*/  BSSY B1, `(.L_x_1013) ;  /* 0x0000074000017945 */ /* 0x000fe60003800000 */
[----:B-1----:R-:W-:-:S02]  /*10010*/  SEL R2, RZ, 0x1, P2 ;  /* 0x00000001ff027807 */ /* 0x002fc40001000000 */
[----:B------:R-:W-:Y:S02]  /*10020*/  SEL R10, R10, RZ, P2 ;  /* 0x000000ff0a0a7207 */ /* 0x000fe40001000000 */
[----:B------:R-:W-:Y:S01]  /*10030*/  LOP3.LUT R11, R17, R2, RZ, 0x3c, !PT ;  /* 0x00000002110b7212 */ /* 0x000fe200078e3cff */
[----:B------:R-:W-:Y:S06]  /*10040*/  @!P6 BRA `(.L_x_1014) ;  /* 0x0000000400bce947 */ /* 0x000fec0003800000 */
[----:B------:R-:W-:Y:S01]  /*10050*/  IMAD.MOV.U32 R12, RZ, RZ, R7 ;  /* 0x000000ffff0c7224 */ /* 0x000fe200078e0007 */
[----:B------:R-:W-:Y:S06]  /*10060*/  @!P0 BRA `(.L_x_1015) ;  /* 0x0000000000488947 */ /* 0x000fec0003800000 */
[----:B------:R-:W1:Y:S01]  /*10070*/  LDC R9, c[0x0][0x41c] ;  /* 0x00010700ff097b82 */ /* 0x000e620000000800 */
[----:B------:R-:W-:Y:S01]  /*10080*/  IMAD R13, R18, UR38, RZ ;  /* 0x00000026120d7c24 */ /* 0x000fe2000f8e02ff */
[----:B------:R-:W-:-:S03]  /*10090*/  ULDC.64 UR4, c[0x0][0x208] ;  /* 0x0000820000047ab9 */ /* 0x000fc60000000a00 */
        /* <DEDUP_REMOVED lines=15> */
.L_x_1015:
[----:B------:R-:W1:Y:S01]  /*10190*/  S2R R2, SR_TID.X ;  /* 0x0000000000027919 */ /* 0x000e620000002100 */
[----:B------:R-:W-:Y:S02]  /*101a0*/  LEA R3, R10, UR40, 0x3 ;  /* 0x000000280a037c11 */ /* 0x000fe4000f8e18ff */
[----:B-1----:R-:W-:Y:S02]  /*101b0*/  LOP3.LUT R9, R2, 0x7f, RZ, 0xc0, !PT ;  /* 0x0000007f02097812 */ /* 0x002fe400078ec0ff */
[----:B------:R-:W-:Y:S02]  /*101c0*/  SHF.L.U32 R2, R11, 0x1f, RZ ;  /* 0x0000001f0b027819 */ /* 0x000fe400000006ff */
[----:B------:R-:W-:Y:S02]  /*101d0*/  ISETP.NE.AND P2, PT, R9, RZ, PT ;  /* 0x000000ff0900720c */ /* 0x000fe40003f45270 */
[----:B------:R-:W1:Y:S02]  /*101e0*/  SYNCS.PHASECHK.TRANS64.TRYWAIT P3, [R3+URZ+0x30840], R2 ;  /* 0x03084002030075a7 */ /* 0x000e64000806017f */
[----:B-1----:R-:W-:Y:S09]  /*101f0*/  @!P3 BRA `(.L_x_1016) ;  /* 0x0000001800f4b947 */ /* 0x002ff20003800000 */
.L_x_1055:
        /* <DEDUP_REMOVED lines=8> */
.L_x_1017:
        /* <DEDUP_REMOVED lines=12> */
[----:B------:R-:W-:Y:S01]  /*10340*/  SHF.L.U32 R17, R17, 0x1f, RZ ;  /* 0x0000001f11117819 */ /* 0x000fe200000006ff */
[----:B------:R-:W-:-:S02]  /*10350*/  ULEA UR14, UR14, UR40, 0xf ;  /* 0x000000280e0e7291 */ /* 0x000fc4000f8e783f */
[----:B------:R-:W-:Y:S02]  /*10360*/  UIADD3 UR9, UR9, 0x30830, URZ ;  /* 0x0003083009097890 */ /* 0x000fe4000fffe03f */
[----:B------:R-:W-:Y:S01]  /*10370*/  USHF.L.U32 UR11, UR11, 0x6, URZ ;  /* 0x000000060b0b7899 */ /* 0x000fe2000800063f */
[----:B-1----:R-:W-:Y:S01]  /*10380*/  LEA R2, R16, UR19, 0x3 ;  /* 0x0000001310027c11 */ /* 0x002fe2000f8e18ff */
        /* <DEDUP_REMOVED lines=18> */
.L_x_1056:
[----:B------:R-:W-:Y:S05]  /*104b0*/  @P2 BRA `(.L_x_1019) ;  /* 0x00000000001c2947 */ /* 0x000fea0003800000 */
[----:B------:R-:W2:Y:S02]  /*104c0*/  S2R R3, SR_TID.X ;  /* 0x0000000000037919 */ /* 0x000ea40000002100 */
[----:B--2---:R-:W-:Y:S01]  /*104d0*/  LOP3.LUT R9, R3, 0x1f, RZ, 0xc0, !PT ;  /* 0x0000001f03097812 */ /* 0x004fe200078ec0ff */
[----:B------:R-:W-:-:S03]  /*104e0*/  IMAD.MOV.U32 R3, RZ, RZ, 0x8000 ;  /* 0x00008000ff037424 */ /* 0x000fc600078e00ff */
[----:B------:R-:W-:Y:S01]  /*104f0*/  ISETP.NE.AND P2, PT, R9, RZ, PT ;  /* 0x000000ff0900720c */ /* 0x000fe20003f45270 */
[----:B------:R2:W-:-:S12]  /*10500*/  SYNCS.ARRIVE.TRANS64 RZ, [R2+URZ+0x50], R3 ;  /* 0x0000500302ff79a7 */ /* 0x0005d8000800003f */
[----:B--2---:R-:W-:Y:S05]  /*10510*/  @!P2 BRA `(.L_x_1019) ;  /* 0x000000000004a947 */ /* 0x004fea0003800000 */
[----:B------:R-:W-:Y:S01]  /*10520*/  BPT.TRAP 0x1 ;  /* 0x000000040000795c */ /* 0x000fe20000300000 */
.L_x_1019:
        /* <DEDUP_REMOVED lines=10> */
[----:B------:R-:W-:Y:S01]  /*105d0*/  UMOV UR17, 0x40 ;  /* 0x0000004000117882 */ /* 0x000fe20000000000 */
[----:B------:R-:W-:-:S02]  /*105e0*/  IMAD.MOV.U32 R5, RZ, RZ, R12 ;  /* 0x000000ffff057224 */ /* 0x000fc400078e000c */
[----:B------:R-:W-:Y:S01]  /*105f0*/  ULEA UR14, UR14, UR40, 0xf ;  /* 0x000000280e0e7291 */ /* 0x000fe2000f8e783f */
[----:B------:R-:W-:Y:S01]  /*10600*/  IMAD.MOV.U32 R6, RZ, RZ, R8 ;  /* 0x000000ffff067224 */ /* 0x000fe200078e0008 */
[----:B------:R-:W-:Y:S02]  /*10610*/  USHF.L.U32 UR11, UR11, 0x6, URZ ;  /* 0x000000060b0b7899 */ /* 0x000fe4000800063f */
[----:B------:R-:W-:Y:S02]  /*10620*/  UIADD3 UR9, UR9, 0x50, URZ ;  /* 0x0000005009097890 */ /* 0x000fe4000fffe03f */
[----:B------:R-:W-:Y:S02]  /*10630*/  UIADD3 UR8, UR14, 0x400, URZ ;  /* 0x000004000e087890 */ /* 0x000fe4000fffe03f */
[----:B------:R-:W-:Y:S02]  /*10640*/  UIADD3 UR15, UR14, 0x2400, URZ ;  /* 0x000024000e0f7890 */ /* 0x000fe4000fffe03f */
[----:B------:R-:W-:-:S02]  /*10650*/  UIADD3 UR16, UR14, 0x4400, URZ ;  /* 0x000044000e107890 */ /* 0x000fc4000fffe03f */
        /* <DEDUP_REMOVED lines=14> */
.L_x_1014:
[----:B------:R-:W-:Y:S05]  /*10740*/  BSYNC B1 ;  /* 0x0000000000017941 */ /* 0x000fea0003800000 */
.L_x_1013:
[----:B------:R-:W-:Y:S01]  /*10750*/  VIADD R16, R10, 0x1 ;  /* 0x000000010a107836 */ /* 0x000fe20000000000 */
[----:B------:R-:W-:Y:S01]  /*10760*/  BSSY B1, `(.L_x_1020) ;  /* 0x0000076000017945 */ /* 0x000fe20003800000 */
[----:B------:R-:W-:-:S03]  /*10770*/  VIADD R12, R7, 0xffffffff ;  /* 0xffffffff070c7836 */ /* 0x000fc60000000000 */
[----:B------:R-:W-:-:S04]  /*10780*/  ISETP.NE.AND P2, PT, R16, 0x2, PT ;  /* 0x000000021000780c */ /* 0x000fc80003f45270 */
[----:B-1----:R-:W-:Y:S02]  /*10790*/  SEL R2, RZ, 0x1, P2 ;  /* 0x00000001ff027807 */ /* 0x002fe40001000000 */
[----:B------:R-:W-:Y:S02]  /*107a0*/  SEL R16, R16, RZ, P2 ;  /* 0x000000ff10107207 */ /* 0x000fe40001000000 */
[----:B------:R-:W-:Y:S01]  /*107b0*/  LOP3.LUT R17, R11, R2, RZ, 0x3c, !PT ;  /* 0x000000020b117212 */ /* 0x000fe200078e3cff */
[----:B------:R-:W-:Y:S06]  /*107c0*/  @!P6 BRA `(.L_x_1021) ;  /* 0x0000000400bce947 */ /* 0x000fec0003800000 */
[----:B------:R-:W-:Y:S01]  /*107d0*/  MOV R13, R12 ;  /* 0x0000000c000d7202 */ /* 0x000fe20000000f00 */
[----:B------:R-:W-:Y:S06]  /*107e0*/  @!P0 BRA `(.L_x_1022) ;  /* 0x0000000000488947 */ /* 0x000fec0003800000 */
[----:B------:R-:W1:Y:S01]  /*107f0*/  LDC R8, c[0x0][0x41c] ;  /* 0x00010700ff087b82 */ /* 0x000e620000000800 */
        /* <DEDUP_REMOVED lines=17> */
.L_x_1022:
[----:B------:R-:W-:Y:S02]  /*10910*/  LEA R2, R16, UR40, 0x3 ;  /* 0x0000002810027c11 */ /* 0x000fe4000f8e18ff */
[----:B------:R-:W-:-:S04]  /*10920*/  SHF.L.U32 R3, R17, 0x1f, RZ ;  /* 0x0000001f11037819 */ /* 0x000fc800000006ff */
[----:B------:R-:W2:Y:S02]  /*10930*/  SYNCS.PHASECHK.TRANS64.TRYWAIT P2, [R2+URZ+0x30840], R3 ;  /* 0x03084003020075a7 */ /* 0x000ea4000804017f */
[----:B--2---:R-:W-:Y:S05]  /*10940*/  @!P2 BRA `(.L_x_1023) ;  /* 0x000000140048a947 */ /* 0x004fea0003800000 */
.L_x_1057:
        /* <DEDUP_REMOVED lines=11> */
.L_x_1024:
[----:B------:R-:W-:Y:S01]  /*10a00*/  R2UR UR9, R16 ;  /* 0x00000000100972ca */ /* 0x000fe200000e0000 */
[----:B------:R-:W-:Y:S01]  /*10a10*/  UIADD3 UR19, UR40, 0x30800, URZ ;  /* 0x0003080028137890 */ /* 0x000fe2000fffe03f */
[----:B------:R-:W-:Y:S01]  /*10a20*/  R2UR UR11, R13 ;  /* 0x000000000d0b72ca */ /* 0x000fe200000e0000 */
[----:B------:R-:W-:Y:S01]  /*10a30*/  UIADD3 UR4, UP0, UR42, 0x370, URZ ;  /* 0x000003702a047890 */ /* 0x000fe2000ff1e03f */
[----:B------:R-:W-:Y:S01]  /*10a40*/  R2UR UR12, R4 ;  /* 0x00000000040c72ca */ /* 0x000fe200000e0000 */
[----:B------:R-:W-:Y:S01]  /*10a50*/  UMOV UR10, URZ ;  /* 0x0000003f000a7c82 */ /* 0x000fe20008000000 */
[----:B-----5:R-:W-:Y:S01]  /*10a60*/  R2UR UR13, R8 ;  /* 0x00000000080d72ca */ /* 0x020fe200000e0000 */
[----:B------:R-:W-:Y:S01]  /*10a70*/  UIADD3.X UR5, URZ, UR43, URZ, UP0, !UPT ;  /* 0x0000002b3f057290 */ /* 0x000fe200087fe43f */
[----:B------:R-:W-:Y:S01]  /*10a80*/  SHF.L.U32 R11, R11, 0x1f, RZ ;  /* 0x0000001f0b0b7819 */ /* 0x000fe200000006ff */
[----:B------:R-:W-:Y:S01]  /*10a90*/  UMOV UR6, 0x0 ;  /* 0x0000000000067882 */ /* 0x000fe20000000000 */
[----:B------:R-:W-:Y:S01]  /*10aa0*/  UMOV UR7, 0x14f00000 ;  /* 0x14f0000000077882 */ /* 0x000fe20000000000 */
[----:B------:R-:W-:Y:S01]  /*10ab0*/  UMOV UR17, 0x40 ;  /* 0x0000004000117882 */ /* 0x000fe20000000000 */
[----:B------:R-:W-:Y:S01]  /*10ac0*/  UMOV UR18, 0x80 ;  /* 0x0000008000127882 */ /* 0x000fe20000000000 */
[----:B------:R-:W-:Y:S01]  /*10ad0*/  ULEA UR14, UR9, UR40, 0xf ;  /* 0x00000028090e7291 */ /* 0x000fe2000f8e783f */
[----:B--2---:R-:W-:Y:S01]  /*10ae0*/  LEA R2, R10, UR19, 0x3 ;  /* 0x000000130a027c11 */ /* 0x004fe2000f8e18ff */
[----:B------:R-:W-:-:S02]  /*10af0*/  ULEA UR9, UR9, UR19, 0x3 ;  /* 0x0000001309097291 */ /* 0x000fc4000f8e183f */
[----:B------:R-:W-:Y:S02]  /*10b00*/  USHF.L.U32 UR11, UR11, 0x6, URZ ;  /* 0x000000060b0b7899 */ /* 0x000fe4000800063f */
[----:B------:R-:W-:Y:S02]  /*10b10*/  UIADD3 UR8, UR14, 0x20400, URZ ;  /* 0x000204000e087890 */ /* 0x000fe4000fffe03f */
        /* <DEDUP_REMOVED lines=17> */
.L_x_1058:
        /* <DEDUP_REMOVED lines=8> */
.L_x_1026:
        /* <DEDUP_REMOVED lines=33> */
.L_x_1021:
[----:B------:R-:W-:Y:S05]  /*10ec0*/  BSYNC B1 ;  /* 0x0000000000017941 */ /* 0x000fea0003800000 */
.L_x_1020:
[----:B------:R-:W-:Y:S02]  /*10ed0*/  ISETP.GT.AND P2, PT, R12, UR41, PT ;  /* 0x000000290c007c0c */ /* 0x000fe4000bf44270 */
[----:B------:R-:W-:-:S11]  /*10ee0*/  IADD3 R7, R7, -0x2, RZ ;  /* 0xfffffffe07077810 */ /* 0x000fd60007ffe0ff */
[----:B------:R-:W-:Y:S05]  /*10ef0*/  @P2 BRA `(.L_x_1027) ;  /* 0xfffffff000342947 */ /* 0x000fea000383ffff */
.L_x_1012:
[----:B------:R-:W-:Y:S05]  /*10f00*/  BSYNC B0 ;  /* 0x0000000000007941 */ /* 0x000fea0003800000 */
.L_x_1003:
[----:B------:R-:W-:Y:S04]  /*10f10*/  BSSY B0, `(.L_x_1028) ;  /* 0x000000f000007945 */ /* 0x000fe80003800000 */
[----:B------:R-:W-:Y:S05]  /*10f20*/  @P1 BRA `(.L_x_1029) ;  /* 0x0000000000341947 */ /* 0x000fea0003800000 */
[----:B-1----:R-:W1:Y:S01]  /*10f30*/  S2R R7, SR_LANEID ;  /* 0x0000000000077919 */ /* 0x002e620000000000 */
        /* <DEDUP_REMOVED lines=11> */
[----:B-1----:R-:W-:-:S07]  /*10ff0*/  IADD3 R19, R0, UR50, R19 ;  /* 0x0000003200137c10 */ /* 0x002fce000fffe013 */
.L_x_1029:
[----:B------:R-:W-:Y:S05]  /*11000*/  BSYNC B0 ;  /* 0x0000000000007941 */ /* 0x000fea0003800000 */
.L_x_1028:
[----:B------:R-:W-:Y:S04]  /*11010*/  BSSY B0, `(.L_x_1030) ;  /* 0x0000030000007945 */ /* 0x000fe80003800000 */
[----:B------:R-:W-:Y:S05]  /*11020*/  @!P6 BRA `(.L_x_1031) ;  /* 0x0000000000b8e947 */ /* 0x000fea0003800000 */
[----:B------:R-:W2:Y:S01]  /*11030*/  S2R R0, SR_TID.X ;  /* 0x0000000000007919 */ /* 0x000ea20000002100 */
[----:B-1----:R-:W-:Y:S02]  /*11040*/  LEA R3, R16, UR40, 0x3 ;  /* 0x0000002810037c11 */ /* 0x002fe4000f8e18ff */
[----:B--2---:R-:W-:Y:S02]  /*11050*/  LOP3.LUT R2, R0, 0x7f, RZ, 0xc0, !PT ;  /* 0x0000007f00027812 */ /* 0x004fe400078ec0ff */
[----:B------:R-:W-:Y:S02]  /*11060*/  SHF.L.U32 R0, R17, 0x1f, RZ ;  /* 0x0000001f11007819 */ /* 0x000fe400000006ff */
[----:B------:R-:W-:Y:S02]  /*11070*/  ISETP.NE.AND P1, PT, R2, RZ, PT ;  /* 0x000000ff0200720c */ /* 0x000fe40003f25270 */
[----:B------:R-:W1:Y:S02]  /*11080*/  SYNCS.PHASECHK.TRANS64.TRYWAIT P0, [R3+URZ+0x30860], R0 ;  /* 0x03086000030075a7 */ /* 0x000e64000800017f */
[----:B-1----:R-:W-:Y:S09]  /*11090*/  @!P0 BRA `(.L_x_1032) ;  /* 0x0000000c009c8947 */ /* 0x002ff20003800000 */
.L_x_1059:
        /* <DEDUP_REMOVED lines=8> */
.L_x_1033:
        /* <DEDUP_REMOVED lines=11> */
[----:B------:R-:W-:Y:S02]  /*111d0*/  ULEA UR14, UR14, UR40, 0xf ;  /* 0x000000280e0e7291 */ /* 0x000fe4000f8e783f */
        /* <DEDUP_REMOVED lines=19> */
.L_x_1031:
[----:B------:R-:W-:Y:S05]  /*11310*/  BSYNC B0 ;  /* 0x0000000000007941 */ /* 0x000fea0003800000 */
.L_x_1030:
[----:B------:R-:W-:Y:S02]  /*11320*/  VIADD R16, R16, 0x1 ;  /* 0x0000000110107836 */ /* 0x000fe40000000000 */
[----:B------:R-:W-:-:S03]  /*11330*/  IMAD.MOV.U32 R13, RZ, RZ, R19 ;  /* 0x000000ffff0d7224 */ /* 0x000fc600078e0013 */
[----:B------:R-:W-:-:S04]  /*11340*/  ISETP.NE.AND P0, PT, R16, 0x2, PT ;  /* 0x000000021000780c */ /* 0x000fc80003f05270 */
[----:B-1----:R-:W-:Y:S02]  /*11350*/  SEL R0, RZ, 0x1, P0 ;  /* 0x00000001ff007807 */ /* 0x002fe40000000000 */
[----:B------:R-:W-:Y:S02]  /*11360*/  SEL R16, R16, RZ, P0 ;  /* 0x000000ff10107207 */ /* 0x000fe40000000000 */
[----:B------:R-:W-:-:S07]  /*11370*/  LOP3.LUT R17, R17, R0, RZ, 0x3c, !PT ;  /* 0x0000000011117212 */ /* 0x000fce00078e3cff */
.L_x_992:
[----:B------:R-:W-:Y:S05]  /*11380*/  BSYNC B6 ;  /* 0x0000000000067941 */ /* 0x000fea0003800000 */
.L_x_990:
[----:B------:R-:W-:-:S03]  /*11390*/  UMOV UR4, 0xffffffff ;  /* 0xffffffff00047882 */ /* 0x000fc60000000000 */
[----:B------:R-:W-:Y:S05]  /*113a0*/  BRA.DIV UR4, `(.L_x_1034) ;  /* 0x0000000a04ec7947 */ /* 0x000fea000b800000 */
[----:B------:R1:W2:Y:S02]  /*113b0*/  SHFL.IDX PT, R14, R13, RZ, 0x1f ;  /* 0x00001fff0d0e7589 */ /* 0x0002a400000e0000 */
.L_x_1062:
[----:B------:R-:W3:Y:S01]  /*113c0*/  S2R R0, SR_TID.X ;  /* 0x0000000000007919 */ /* 0x000ee20000002100 */
[----:B------:R-:W-:Y:S05]  /*113d0*/  WARPSYNC.ALL ;  /* 0x0000000000007948 */ /* 0x000fea0003800000 */
[----:B------:R-:W-:Y:S01]  /*113e0*/  BAR.SYNC.DEFER_BLOCKING 0x4, 0x120 ;  /* 0x0104800000007b1d */ /* 0x000fe20000010000 */
[----:B--2---:R-:W-:-:S05]  /*113f0*/  IMAD.MOV.U32 R19, RZ, RZ, R14 ;  /* 0x000000ffff137224 */ /* 0x004fca00078e000e */
[----:B------:R-:W-:Y:S01]  /*11400*/  ULDC UR4, c[0x0][0xda8] ;  /* 0x00036a0000047ab9 */ /* 0x000fe20000000800 */
[----:B---3--:R-:W-:-:S04]  /*11410*/  LOP3.LUT R0, R0, 0x1f, RZ, 0xc0, !PT ;  /* 0x0000001f00007812 */ /* 0x008fc800078ec0ff */
[----:B------:R-:W-:-:S13]  /*11420*/  ISETP.NE.AND P0, PT, R0, RZ, PT ;  /* 0x000000ff0000720c */ /* 0x000fda0003f05270 */
[----:B------:R-:W2:Y:S01]  /*11430*/  @!P0 S2R R3, SR_CgaCtaId ;  /* 0x0000000000038919 */ /* 0x000ea20000008800 */
[----:B------:R-:W-:-:S04]  /*11440*/  @!P0 MOV R0, 0x400 ;  /* 0x0000040000008802 */ /* 0x000fc80000000f00 */
[----:B--2---:R-:W-:-:S05]  /*11450*/  @!P0 LEA R0, R3, R0, 0x18 ;  /* 0x0000000003008211 */ /* 0x004fca00078ec0ff */
[----:B------:R2:W-:Y:S01]  /*11460*/  @!P0 STS [R0+0x308d0], R13 ;  /* 0x0308d00d00008388 */ /* 0x0005e20000000800 */
[----:B------:R-:W-:Y:S06]  /*11470*/  BAR.ARV 0x5, 0x120 ;  /* 0x0144800000007b1d */ /* 0x000fec0000002000 */
[----:B------:R-:W-:-:S13]  /*11480*/  ISETP.GE.AND P0, PT, R19, UR4, PT ;  /* 0x0000000413007c0c */ /* 0x000fda000bf06270 */
[----:B--2---:R-:W-:Y:S05]  /*11490*/  @!P0 BRA `(.L_x_1035) ;  /* 0xffffffc800fc8947 */ /* 0x004fea000383ffff */
.L_x_981:
[----:B------:R-:W2:Y:S01]  /*114a0*/  S2R R3, SR_CgaCtaId ;  /* 0x0000000000037919 */ /* 0x000ea20000008800 */
[----:B------:R-:W-:Y:S01]  /*114b0*/  UIADD3 UR49, UR49, 0x1, URZ ;  /* 0x0000000131317890 */ /* 0x000fe2000fffe03f */
[----:B------:R-:W-:-:S03]  /*114c0*/  MOV R0, 0x400 ;  /* 0x0000040000007802 */ /* 0x000fc60000000f00 */
[----:B------:R-:W-:-:S04]  /*114d0*/  ULEA.HI UR4, UR49, UR49, URZ, 0x1 ;  /* 0x0000003131047291 */ /* 0x000fc8000f8f083f */
[----:B------:R-:W-:-:S04]  /*114e0*/  ULOP3.LUT UR4, UR4, 0xfffffffe, URZ, 0xc0, !UPT ;  /* 0xfffffffe04047892 */ /* 0x000fc8000f8ec03f */
[----:B------:R-:W-:Y:S01]  /*114f0*/  UIADD3 UR4, UR49, -UR4, URZ ;  /* 0x8000000431047290 */ /* 0x000fe2000fffe03f */
[----:B--2---:R-:W-:-:S05]  /*11500*/  LEA R7, R3, R0, 0x18 ;  /* 0x0000000003077211 */ /* 0x004fca00078ec0ff */
[----:B------:R-:W-:-:S05]  /*11510*/  IMAD.U32 R0, RZ, RZ, UR4 ;  /* 0x00000004ff007e24 */ /* 0x000fca000f8e00ff */
[----:B------:R-:W-:-:S04]  /*11520*/  SHF.L.U32 R0, R0, 0x1f, RZ ;  /* 0x0000001f00007819 */ /* 0x000fc800000006ff */
[----:B------:R-:W2:Y:S02]  /*11530*/  SYNCS.PHASECHK.TRANS64.TRYWAIT P0, [R7+URZ+0x30820], R0 ;  /* 0x03082000070075a7 */ /* 0x000ea4000800017f */
[----:B--2---:R-:W-:Y:S05]  /*11540*/  @!P0 BRA `(.L_x_1036) ;  /* 0x0000000800a88947 */ /* 0x004fea0003800000 */
.L_x_1063:
[----:B------:R-:W3:Y:S02]  /*11550*/  S2R R2, SR_TID.X ;  /* 0x0000000000027919 */ /* 0x000ee40000002100 */
[----:B---3--:R-:W-:-:S04]  /*11560*/  SHF.R.U32.HI R2, RZ, 0x5, R2 ;  /* 0x00000005ff027819 */ /* 0x008fc80000011602 */
[----:B------:R-:W-:-:S05]  /*11570*/  LOP3.LUT R2, R2, 0x3, RZ, 0xc0, !PT ;  /* 0x0000000302027812 */ /* 0x000fca00078ec0ff */
[----:B--2---:R-:W2:Y:S02]  /*11580*/  SHFL.IDX PT, R0, R2, RZ, 0x1f ;  /* 0x00001fff02007589 */ /* 0x004ea400000e0000 */
[----:B--2---:R-:W-:-:S13]  /*11590*/  ISETP.NE.AND P0, PT, R0, RZ, PT ;  /* 0x000000ff0000720c */ /* 0x004fda0003f05270 */
[----:B------:R-:W-:Y:S05]  /*115a0*/  @P0 EXIT ;  /* 0x000000000000094d */ /* 0x000fea0003800000 */
[----:B------:R-:W-:Y:S01]  /*115b0*/  ELECT P0, URZ, PT ;  /* 0x00000000003f782f */ /* 0x000fe20003800000 */
[----:B------:R-:W-:-:S12]  /*115c0*/  BSSY B0, `(.L_x_1037) ;  /* 0x0000022000007945 */ /* 0x000fd80003800000 */
[----:B------:R-:W-:Y:S05]  /*115d0*/  @!P0 BRA `(.L_x_1038) ;  /* 0x0000000000808947 */ /* 0x000fea0003800000 */
[----:B------:R-:W2:Y:S02]  /*115e0*/  LDL R2, [R1] ;  /* 0x0000000001027983 */ /* 0x000ea40000100800 */
[----:B--2---:R-:W-:-:S13]  /*115f0*/  R2UR UR4, R2 ;  /* 0x00000000020472ca */ /* 0x004fda00000e0000 */
[----:B------:R-:W-:-:S06]  /*11600*/  ULOP3.LUT UR4, UR4, 0x2, URZ, 0xfc, !UPT ;  /* 0x0000000204047892 */ /* 0x000fcc000f8efc3f */
[----:B------:R-:W-:-:S05]  /*11610*/  IMAD.U32 R0, RZ, RZ, UR4 ;  /* 0x00000004ff007e24 */ /* 0x000fca000f8e00ff */
[----:B------:R-:W-:-:S13]  /*11620*/  ISETP.NE.AND P2, PT, R0, 0x3, PT ;  /* 0x000000030000780c */ /* 0x000fda0003f45270 */
[----:B------:R-:W-:Y:S05]  /*11630*/  @!P2 BRA `(.L_x_1039) ;  /* 0x000000000004a947 */ /* 0x000fea0003800000 */
[----:B------:R-:W-:Y:S01]  /*11640*/  BPT.TRAP 0x1 ;  /* 0x000000040000795c */ /* 0x000fe20000300000 */
.L_x_1039:
[----:B------:R-:W-:Y:S01]  /*11650*/  VIADD R3, R7, 0x30840 ;  /* 0x0003084007037836 */ /* 0x000fe20000000000 */
[----:B------:R-:W-:Y:S01]  /*11660*/  SHF.L.U32 R4, R17, 0x1f, RZ ;  /* 0x0000001f11047819 */ /* 0x000fe200000006ff */
[----:B------:R-:W-:-:S03]  /*11670*/  VIADD R0, R16, 0x1 ;  /* 0x0000000110007836 */ /* 0x000fc60000000000 */
[----:B------:R-:W-:Y:S02]  /*11680*/  LEA R5, R16, R3, 0x3 ;  /* 0x0000000310057211 */ /* 0x000fe400078e18ff */
[----:B------:R-:W-:Y:S02]  /*11690*/  ISETP.NE.AND P1, PT, R0, 0x2, PT ;  /* 0x000000020000780c */ /* 0x000fe40003f25270 */
[----:B------:R-:W2:Y:S02]  /*116a0*/  SYNCS.PHASECHK.TRANS64.TRYWAIT P0, [R5+URZ], R4 ;  /* 0x00000004050075a7 */ /* 0x000ea4000800017f */
[----:B------:R-:W-:-:S04]  /*116b0*/  SEL R2, RZ, 0x1, P1 ;  /* 0x00000001ff027807 */ /* 0x000fc80000800000 */
[----:B------:R-:W-:Y:S02]  /*116c0*/  LOP3.LUT R17, R17, R2, RZ, 0x3c, !PT ;  /* 0x0000000211117212 */ /* 0x000fe400078e3cff */
[----:B------:R-:W-:Y:S02]  /*116d0*/  SEL R2, R0, RZ, P1 ;  /* 0x000000ff00027207 */ /* 0x000fe40000800000 */
[----:B------:R-:W-:-:S03]  /*116e0*/  SHF.L.U32 R0, R17, 0x1f, RZ ;  /* 0x0000001f11007819 */ /* 0x000fc600000006ff */
[----:B------:R-:W-:Y:S01]  /*116f0*/  IMAD R3, R2, 0x8, R3 ;  /* 0x0000000802037824 */ /* 0x000fe200078e0203 */
[----:B--2---:R-:W-:Y:S06]  /*11700*/  @!P0 BRA `(.L_x_1040) ;  /* 0x00000008004c8947 */ /* 0x004fec0003800000 */
.L_x_1064:
[----:B------:R-:W3:Y:S02]  /*11710*/  SYNCS.PHASECHK.TRANS64.TRYWAIT P0, [R3+URZ], R0 ;  /* 0x00000000030075a7 */ /* 0x000ee4000800017f */
[----:B---3--:R-:W-:Y:S05]  /*11720*/  @!P0 BRA `(.L_x_1041) ;  /* 0x0000000800588947 */ /* 0x008fea0003800000 */
.L_x_1065:
[----:B------:R-:W-:Y:S05]  /*11730*/  @!P2 BRA `(.L_x_1042) ;  /* 0x000000000004a947 */ /* 0x000fea0003800000 */
[----:B------:R-:W-:Y:S01]  /*11740*/  BPT.TRAP 0x1 ;  /* 0x000000040000795c */ /* 0x000fe20000300000 */
.L_x_1042:
[----:B---3--:R-:W-:-:S04]  /*11750*/  VIADD R3, R7, 0x30860 ;  /* 0x0003086007037836 */ /* 0x008fc80000000000 */
[----:B--2---:R-:W-:-:S04]  /*11760*/  IMAD R5, R16, 0x8, R3 ;  /* 0x0000000810057824 */ /* 0x004fc800078e0203 */
[----:B------:R-:W2:Y:S02]  /*11770*/  SYNCS.PHASECHK.TRANS64.TRYWAIT P0, [R5+URZ], R4 ;  /* 0x00000004050075a7 */ /* 0x000ea4000800017f */
[----:B--2---:R-:W-:Y:S05]  /*11780*/  @!P0 BRA `(.L_x_1043) ;  /* 0x0000000800548947 */ /* 0x004fea0003800000 */
.L_x_1066:
[----:B------:R-:W-:-:S07]  /*11790*/  IMAD R3, R2, 0x8, R3 ;  /* 0x0000000802037824 */ /* 0x000fce00078e0203 */
.L_x_1044:
[----:B---3--:R3:W4:Y:S02]  /*117a0*/  SYNCS.PHASECHK.TRANS64.TRYWAIT P0, [R3+URZ], R0 ;  /* 0x00000000030075a7 */ /* 0x008724000800017f */
[----:B----4-:R-:W-:Y:S05]  /*117b0*/  @!P0 NANOSLEEP.SYNCS 0x989680 ;  /* 0x009896800000895d */ /* 0x010fea0003900000 */
[----:B------:R-:W4:Y:S02]  /*117c0*/  @!P0 SYNCS.PHASECHK.TRANS64 P0, [R3+URZ], R0 ;  /* 0x00000000030085a7 */ /* 0x000f24000800007f */
[----:B----4-:R-:W-:Y:S05]  /*117d0*/  @!P0 BRA `(.L_x_1044) ;  /* 0xfffffffc00f08947 */ /* 0x010fea000383ffff */
.L_x_1038:
[----:B------:R-:W-:Y:S05]  /*117e0*/  BSYNC B0 ;  /* 0x0000000000007941 */ /* 0x000fea0003800000 */
.L_x_1037:
[----:B------:R-:W-:Y:S05]  /*117f0*/  EXIT ;  /* 0x000000000000794d */ /* 0x000fea0003800000 */
.L_x_898:
[----:B-1----:R-:W-:-:S04]  /*11800*/  IMAD.U32 R3, RZ, RZ, UR38 ;  /* 0x00000026ff037e24 */ /* 0x002fc8000f8e00ff */
[----:B------:R1:W2:Y:S03]  /*11810*/  SYNCS.PHASECHK.TRANS64.TRYWAIT P1, [R3+URZ+0x30800], R0 ;  /* 0x03080000030075a7 */ /* 0x0002a6000802017f */
[----:B--2---:R-:W-:Y:S05]  /*11820*/  @!P1 NANOSLEEP.SYNCS 0x989680 ;  /* 0x009896800000995d */ /* 0x004fea0003900000 */
[----:B------:R-:W2:Y:S02]  /*11830*/  @!P1 SYNCS.PHASECHK.TRANS64 P1, [R3+URZ+0x30800], R0 ;  /* 0x03080000030095a7 */ /* 0x000ea4000802007f */
[----:B--2---:R-:W-:Y:S05]  /*11840*/  @!P1 BRA `(.L_x_898) ;  /* 0xfffffffc00ec9947 */ /* 0x004fea000383ffff */
[----:B------:R-:W-:Y:S05]  /*11850*/  BRA `(.L_x_1045) ;  /* 0xffffff0000e07947 */ /* 0x000fea000383ffff */
.L_x_902:
[----:B--2---:R2:W3:Y:S02]  /*11860*/  SYNCS.PHASECHK.TRANS64.TRYWAIT P2, [R3+URZ+0x30830], R0 ;  /* 0x03083000030075a7 */ /* 0x0044e4000804017f */
[----:B---3--:R-:W-:Y:S05]  /*11870*/  @!P2 NANOSLEEP.SYNCS 0x989680 ;  /* 0x009896800000a95d */ /* 0x008fea0003900000 */
[----:B------:R-:W3:Y:S02]  /*11880*/  @!P2 SYNCS.PHASECHK.TRANS64 P2, [R3+URZ+0x30830], R0 ;  /* 0x030830000300a5a7 */ /* 0x000ee4000804007f */
[----:B---3--:R-:W-:Y:S05]  /*11890*/  @!P2 BRA `(.L_x_902) ;  /* 0xfffffffc00f0a947 */ /* 0x008fea000383ffff */
[----:B------:R-:W-:Y:S05]  /*118a0*/  BRA `(.L_x_901) ;  /* 0xffffff0400047947 */ /* 0x000fea000383ffff */
.L_x_918:
[----:B--2---:R-:W-:-:S04]  /*118b0*/  IMAD.U32 R153, RZ, RZ, UR39 ;  /* 0x00000027ff997e24 */ /* 0x004fc8000f8e00ff */
[----:B------:R2:W3:Y:S03]  /*118c0*/  SYNCS.PHASECHK.TRANS64.TRYWAIT P2, [R153+URZ+0x30830], R152 ;  /* 0x03083098990075a7 */ /* 0x0004e6000804017f */
[----:B---3--:R-:W-:Y:S05]  /*118d0*/  @!P2 NANOSLEEP.SYNCS 0x989680 ;  /* 0x009896800000a95d */ /* 0x008fea0003900000 */
[----:B------:R-:W3:Y:S02]  /*118e0*/  @!P2 SYNCS.PHASECHK.TRANS64 P2, [R153+URZ+0x30830], R152 ;  /* 0x030830989900a5a7 */ /* 0x000ee4000804007f */
[----:B---3--:R-:W-:Y:S05]  /*118f0*/  @!P2 BRA `(.L_x_918) ;  /* 0xfffffffc00eca947 */ /* 0x008fea000383ffff */
[----:B------:R-:W-:Y:S05]  /*11900*/  BRA `(.L_x_917) ;  /* 0xffffff2800b07947 */ /* 0x000fea000383ffff */
.L_x_922:
[----:B--2---:R-:W-:-:S04]  /*11910*/  MOV R215, UR10 ;  /* 0x0000000a00d77c02 */ /* 0x004fc80008000f00 */
[----:B------:R2:W3:Y:S03]  /*11920*/  SYNCS.PHASECHK.TRANS64.TRYWAIT P2, [R215+URZ+0x30850], R0 ;  /* 0x03085000d70075a7 */ /* 0x0004e6000804017f */
[----:B---3--:R-:W-:Y:S05]  /*11930*/  @!P2 NANOSLEEP.SYNCS 0x989680 ;  /* 0x009896800000a95d */ /* 0x008fea0003900000 */
[----:B------:R-:W3:Y:S02]  /*11940*/  @!P2 SYNCS.PHASECHK.TRANS64 P2, [R215+URZ+0x30850], R0 ;  /* 0x03085000d700a5a7 */ /* 0x000ee4000804007f */
[----:B---3--:R-:W-:Y:S05]  /*11950*/  @!P2 BRA `(.L_x_922) ;  /* 0xfffffffc00eca947 */ /* 0x008fea000383ffff */
[----:B------:R-:W-:Y:S05]  /*11960*/  BRA `(.L_x_921) ;  /* 0xffffff3800407947 */ /* 0x000fea000383ffff */
.L_x_939:
[----:B--2---:R-:W-:-:S04]  /*11970*/  IMAD.U32 R4, RZ, RZ, UR6 ;  /* 0x00000006ff047e24 */ /* 0x004fc8000f8e00ff */
[----:B------:R2:W3:Y:S03]  /*11980*/  SYNCS.PHASECHK.TRANS64.TRYWAIT P2, [R4+URZ+0x30830], R3 ;  /* 0x03083003040075a7 */ /* 0x0004e6000804017f */
[----:B---3--:R-:W-:Y:S05]  /*11990*/  @!P2 NANOSLEEP.SYNCS 0x989680 ;  /* 0x009896800000a95d */ /* 0x008fea0003900000 */
[----:B------:R-:W3:Y:S02]  /*119a0*/  @!P2 SYNCS.PHASECHK.TRANS64 P2, [R4+URZ+0x30830], R3 ;  /* 0x030830030400a5a7 */ /* 0x000ee4000804007f */
[----:B---3--:R-:W-:Y:S05]  /*119b0*/  @!P2 BRA `(.L_x_939) ;  /* 0xfffffffc00eca947 */ /* 0x008fea000383ffff */
[----:B------:R-:W-:Y:S05]  /*119c0*/  BRA `(.L_x_938) ;  /* 0xffffff5000d47947 */ /* 0x000fea000383ffff */
.L_x_943:
[----:B-12---:R-:W-:-:S04]  /*119d0*/  IMAD.U32 R3, RZ, RZ, UR14 ;  /* 0x0000000eff037e24 */ /* 0x006fc8000f8e00ff */
[----:B------:R1:W2:Y:S03]  /*119e0*/  SYNCS.PHASECHK.TRANS64.TRYWAIT P2, [R3+URZ+0x30850], R0 ;  /* 0x03085000030075a7 */ /* 0x0002a6000804017f */
[----:B--2---:R-:W-:Y:S05]  /*119f0*/  @!P2 NANOSLEEP.SYNCS 0x989680 ;  /* 0x009896800000a95d */ /* 0x004fea0003900000 */
[----:B------:R-:W2:Y:S02]  /*11a00*/  @!P2 SYNCS.PHASECHK.TRANS64 P2, [R3+URZ+0x30850], R0 ;  /* 0x030850000300a5a7 */ /* 0x000ea4000804007f */
[----:B--2---:R-:W-:Y:S05]  /*11a10*/  @!P2 BRA `(.L_x_943) ;  /* 0xfffffffc00eca947 */ /* 0x004fea000383ffff */
[----:B------:R-:W-:Y:S05]  /*11a20*/  BRA `(.L_x_942) ;  /* 0xffffff6000647947 */ /* 0x000fea000383ffff */
.L_x_949:
[----:B--2---:R-:W-:-:S04]  /*11a30*/  IMAD.U32 R4, RZ, RZ, UR6 ;  /* 0x00000006ff047e24 */ /* 0x004fc8000f8e00ff */
[----:B------:R2:W3:Y:S03]  /*11a40*/  SYNCS.PHASECHK.TRANS64.TRYWAIT P2, [R4+URZ+0x30830], R3 ;  /* 0x03083003040075a7 */ /* 0x0004e6000804017f */
[----:B---3--:R-:W-:Y:S05]  /*11a50*/  @!P2 NANOSLEEP.SYNCS 0x989680 ;  /* 0x009896800000a95d */ /* 0x008fea0003900000 */
[----:B------:R-:W3:Y:S02]  /*11a60*/  @!P2 SYNCS.PHASECHK.TRANS64 P2, [R4+URZ+0x30830], R3 ;  /* 0x030830030400a5a7 */ /* 0x000ee4000804007f */
[----:B---3--:R-:W-:Y:S05]  /*11a70*/  @!P2 BRA `(.L_x_949) ;  /* 0xfffffffc00eca947 */ /* 0x008fea000383ffff */
[----:B------:R-:W-:Y:S05]  /*11a80*/  BRA `(.L_x_948) ;  /* 0xffffff6c00e47947 */ /* 0x000fea000383ffff */
.L_x_953:
[----:B-12---:R-:W-:-:S04]  /*11a90*/  IMAD.U32 R3, RZ, RZ, UR10 ;  /* 0x0000000aff037e24 */ /* 0x006fc8000f8e00ff */
[----:B------:R1:W2:Y:S03]  /*11aa0*/  SYNCS.PHASECHK.TRANS64.TRYWAIT P2, [R3+URZ+0x30850], R0 ;  /* 0x03085000030075a7 */ /* 0x0002a6000804017f */
[----:B--2---:R-:W-:Y:S05]  /*11ab0*/  @!P2 NANOSLEEP.SYNCS 0x989680 ;  /* 0x009896800000a95d */ /* 0x004fea0003900000 */
[----:B------:R-:W2:Y:S02]  /*11ac0*/  @!P2 SYNCS.PHASECHK.TRANS64 P2, [R3+URZ+0x30850], R0 ;  /* 0x030850000300a5a7 */ /* 0x000ea4000804007f */
[----:B--2---:R-:W-:Y:S05]  /*11ad0*/  @!P2 BRA `(.L_x_953) ;  /* 0xfffffffc00eca947 */ /* 0x004fea000383ffff */
[----:B------:R-:W-:Y:S05]  /*11ae0*/  BRA `(.L_x_952) ;  /* 0xffffff7c00747947 */ /* 0x000fea000383ffff */
.L_x_966:
[----:B--2---:R-:W-:-:S04]  /*11af0*/  IMAD.U32 R5, RZ, RZ, UR5 ;  /* 0x00000005ff057e24 */ /* 0x004fc8000f8e00ff */
[----:B------:R2:W3:Y:S03]  /*11b00*/  SYNCS.PHASECHK.TRANS64.TRYWAIT P0, [R5+URZ+0x30850], R0 ;  /* 0x03085000050075a7 */ /* 0x0004e6000800017f */
[----:B---3--:R-:W-:Y:S05]  /*11b10*/  @!P0 NANOSLEEP.SYNCS 0x989680 ;  /* 0x009896800000895d */ /* 0x008fea0003900000 */
[----:B------:R-:W3:Y:S02]  /*11b20*/  @!P0 SYNCS.PHASECHK.TRANS64 P0, [R5+URZ+0x30850], R0 ;  /* 0x03085000050085a7 */ /* 0x000ee4000800007f */
[----:B---3--:R-:W-:Y:S05]  /*11b30*/  @!P0 BRA `(.L_x_966) ;  /* 0xfffffffc00ec8947 */ /* 0x008fea000383ffff */
[----:B------:R-:W-:Y:S05]  /*11b40*/  BRA `(.L_x_965) ;  /* 0xffffff9c004c7947 */ /* 0x000fea000383ffff */
.L_x_996:
[----:B------:R-:W1:Y:S01]  /*11b50*/  S2R R18, SR_TID.X ;  /* 0x0000000000127919 */ /* 0x000e620000002100 */
        /* <DEDUP_REMOVED lines=9> */
.L_x_1046:
[----:B------:R-:W-:Y:S05]  /*11bf0*/  BRA `(.L_x_1047) ;  /* 0xffffffd000e47947 */ /* 0x000fea000383ffff */
.L_x_997:
[----:B------:R-:W-:Y:S01]  /*11c00*/  BSSY B0, `(.L_x_1048) ;  /* 0x0000006000007945 */ /* 0x000fe20003800000 */
[----:B------:R-:W-:-:S07]  /*11c10*/  IMAD.MOV.U32 R15, RZ, RZ, -0x1 ;  /* 0xffffffffff0f7424 */ /* 0x000fce00078e00ff */
[----:B------:R-:W-:Y:S05]  /*11c20*/  WARPSYNC.COLLECTIVE R15, `(.L_x_1049) ;  /* 0x000000000f0c7348 */ /* 0x000fea0003c00000 */
[----:B------:R-:W-:Y:S02]  /*11c30*/  ELECT P6, UR62, PT ;  /* 0x00000000003e782f */ /* 0x000fe400038c0000 */
[----:B------:R-:W-:Y:S01]  /*11c40*/  MOV R14, UR62 ;  /* 0x0000003e000e7c02 */ /* 0x000fe20008000f00 */
[----:B------:R-:W-:Y:S10]  /*11c50*/  ENDCOLLECTIVE ;  /* 0x000000000000791b */ /* 0x000ff40003800000 */
.L_x_1049:
[----:B------:R-:W-:Y:S05]  /*11c60*/  BSYNC B0 ;  /* 0x0000000000007941 */ /* 0x000fea0003800000 */
.L_x_1048:
[----:B------:R-:W-:Y:S05]  /*11c70*/  BRA `(.L_x_1050) ;  /* 0xffffffd000d47947 */ /* 0x000fea000383ffff */
.L_x_1000:
[----:B-1----:R1:W2:Y:S02]  /*11c80*/  SYNCS.PHASECHK.TRANS64.TRYWAIT P2, [R8+URZ+0x30840], R7 ;  /* 0x03084007080075a7 */ /* 0x0022a4000804017f */
[----:B--2---:R-:W-:Y:S05]  /*11c90*/  @!P2 NANOSLEEP.SYNCS 0x989680 ;  /* 0x009896800000a95d */ /* 0x004fea0003900000 */
[----:B------:R-:W2:Y:S02]  /*11ca0*/  @!P2 SYNCS.PHASECHK.TRANS64 P2, [R8+URZ+0x30840], R7 ;  /* 0x030840070800a5a7 */ /* 0x000ea4000804007f */
[----:B--2---:R-:W-:Y:S05]  /*11cb0*/  @!P2 BRA `(.L_x_1000) ;  /* 0xfffffffc00f0a947 */ /* 0x004fea000383ffff */
[----:B------:R-:W-:Y:S05]  /*11cc0*/  BRA `(.L_x_1051) ;  /* 0xffffffd400347947 */ /* 0x000fea000383ffff */
.L_x_1002:
[----:B-1----:R-:W-:-:S04]  /*11cd0*/  IMAD.U32 R8, RZ, RZ, UR40 ;  /* 0x00000028ff087e24 */ /* 0x002fc8000f8e00ff */
[----:B------:R1:W2:Y:S03]  /*11ce0*/  SYNCS.PHASECHK.TRANS64.TRYWAIT P2, [R8+URZ+0x30820], R7 ;  /* 0x03082007080075a7 */ /* 0x0002a6000804017f */
[----:B--2---:R-:W-:Y:S05]  /*11cf0*/  @!P2 NANOSLEEP.SYNCS 0x989680 ;  /* 0x009896800000a95d */ /* 0x004fea0003900000 */
[----:B------:R-:W2:Y:S02]  /*11d00*/  @!P2 SYNCS.PHASECHK.TRANS64 P2, [R8+URZ+0x30820], R7 ;  /* 0x030820070800a5a7 */ /* 0x000ea4000804007f */
[----:B--2---:R-:W-:Y:S05]  /*11d10*/  @!P2 BRA `(.L_x_1002) ;  /* 0xfffffffc00eca947 */ /* 0x004fea000383ffff */
[----:B------:R-:W-:Y:S05]  /*11d20*/  BRA `(.L_x_1052) ;  /* 0xffffffd8006c7947 */ /* 0x000fea000383ffff */
.L_x_1008:
[----:B-1----:R1:W2:Y:S02]  /*11d30*/  SYNCS.PHASECHK.TRANS64.TRYWAIT P3, [R3+URZ+0x30840], R2 ;  /* 0x03084002030075a7 */ /* 0x0022a4000806017f */
[----:B--2---:R-:W-:Y:S05]  /*11d40*/  @!P3 NANOSLEEP.SYNCS 0x989680 ;  /* 0x009896800000b95d */ /* 0x004fea0003900000 */
[----:B------:R-:W2:Y:S02]  /*11d50*/  @!P3 SYNCS.PHASECHK.TRANS64 P3, [R3+URZ+0x30840], R2 ;  /* 0x030840020300b5a7 */ /* 0x000ea4000806007f */
[----:B--2---:R-:W-:Y:S05]  /*11d60*/  @!P3 BRA `(.L_x_1008) ;  /* 0xfffffffc00f0b947 */ /* 0x004fea000383ffff */
[----:B------:R-:W-:Y:S05]  /*11d70*/  BRA `(.L_x_1053) ;  /* 0xffffffdc00147947 */ /* 0x000fea000383ffff */
.L_x_1010:
[----:B-1----:R1:W2:Y:S02]  /*11d80*/  SYNCS.PHASECHK.TRANS64.TRYWAIT P3, [R2+URZ+0x60], R3 ;  /* 0x00006003020075a7 */ /* 0x0022a4000806017f */
[----:B--2---:R-:W-:Y:S05]  /*11d90*/  @!P3 NANOSLEEP.SYNCS 0x989680 ;  /* 0x009896800000b95d */ /* 0x004fea0003900000 */
[----:B------:R-:W2:Y:S02]  /*11da0*/  @!P3 SYNCS.PHASECHK.TRANS64 P3, [R2+URZ+0x60], R3 ;  /* 0x000060030200b5a7 */ /* 0x000ea4000806007f */
[----:B--2---:R-:W-:Y:S05]  /*11db0*/  @!P3 BRA `(.L_x_1010) ;  /* 0xfffffffc00f0b947 */ /* 0x004fea000383ffff */
[----:B------:R-:W-:Y:S05]  /*11dc0*/  BRA `(.L_x_1054) ;  /* 0xffffffdc00ac7947 */ /* 0x000fea000383ffff */
.L_x_1016:
[----:B-1----:R1:W2:Y:S02]  /*11dd0*/  SYNCS.PHASECHK.TRANS64.TRYWAIT P3, [R3+URZ+0x30840], R2 ;  /* 0x03084002030075a7 */ /* 0x0022a4000806017f */
[----:B--2---:R-:W-:Y:S05]  /*11de0*/  @!P3 NANOSLEEP.SYNCS 0x989680 ;  /* 0x009896800000b95d */ /* 0x004fea0003900000 */
[----:B------:R-:W2:Y:S02]  /*11df0*/  @!P3 SYNCS.PHASECHK.TRANS64 P3, [R3+URZ+0x30840], R2 ;  /* 0x030840020300b5a7 */ /* 0x000ea4000806007f */
[----:B--2---:R-:W-:Y:S05]  /*11e00*/  @!P3 BRA `(.L_x_1016) ;  /* 0xfffffffc00f0b947 */ /* 0x004fea000383ffff */
[----:B------:R-:W-:Y:S05]  /*11e10*/  BRA `(.L_x_1055) ;  /* 0xffffffe000f87947 */ /* 0x000fea000383ffff */
.L_x_1018:
[----:B-1----:R1:W2:Y:S02]  /*11e20*/  SYNCS.PHASECHK.TRANS64.TRYWAIT P3, [R2+URZ+0x60], R17 ;  /* 0x00006011020075a7 */ /* 0x0022a4000806017f */
[----:B--2---:R-:W-:Y:S05]  /*11e30*/  @!P3 NANOSLEEP.SYNCS 0x989680 ;  /* 0x009896800000b95d */ /* 0x004fea0003900000 */
[----:B------:R-:W2:Y:S02]  /*11e40*/  @!P3 SYNCS.PHASECHK.TRANS64 P3, [R2+URZ+0x60], R17 ;  /* 0x000060110200b5a7 */ /* 0x000ea4000806007f */
[----:B--2---:R-:W-:Y:S05]  /*11e50*/  @!P3 BRA `(.L_x_1018) ;  /* 0xfffffffc00f0b947 */ /* 0x004fea000383ffff */
[----:B------:R-:W-:Y:S05]  /*11e60*/  BRA `(.L_x_1056) ;  /* 0xffffffe400907947 */ /* 0x000fea000383ffff */
.L_x_1023:
[----:B--2---:R2:W3:Y:S02]  /*11e70*/  SYNCS.PHASECHK.TRANS64.TRYWAIT P2, [R2+URZ+0x30840], R3 ;  /* 0x03084003020075a7 */ /* 0x0044e4000804017f */
[----:B---3--:R-:W-:Y:S05]  /*11e80*/  @!P2 NANOSLEEP.SYNCS 0x989680 ;  /* 0x009896800000a95d */ /* 0x008fea0003900000 */
[----:B------:R-:W3:Y:S02]  /*11e90*/  @!P2 SYNCS.PHASECHK.TRANS64 P2, [R2+URZ+0x30840], R3 ;  /* 0x030840030200a5a7 */ /* 0x000ee4000804007f */
[----:B---3--:R-:W-:Y:S05]  /*11ea0*/  @!P2 BRA `(.L_x_1023) ;  /* 0xfffffffc00f0a947 */ /* 0x008fea000383ffff */
[----:B------:R-:W-:Y:S05]  /*11eb0*/  BRA `(.L_x_1057) ;  /* 0xffffffe800a47947 */ /* 0x000fea000383ffff */
.L_x_1025:
[----:B-1----:R1:W2:Y:S02]  /*11ec0*/  SYNCS.PHASECHK.TRANS64.TRYWAIT P2, [R2+URZ+0x60], R11 ;  /* 0x0000600b020075a7 */ /* 0x0022a4000804017f */
[----:B--2---:R-:W-:Y:S05]  /*11ed0*/  @!P2 NANOSLEEP.SYNCS 0x989680 ;  /* 0x009896800000a95d */ /* 0x004fea0003900000 */
[----:B------:R-:W2:Y:S02]  /*11ee0*/  @!P2 SYNCS.PHASECHK.TRANS64 P2, [R2+URZ+0x60], R11 ;  /* 0x0000600b0200a5a7 */ /* 0x000ea4000804007f */
[----:B--2---:R-:W-:Y:S05]  /*11ef0*/  @!P2 BRA `(.L_x_1025) ;  /* 0xfffffffc00f0a947 */ /* 0x004fea000383ffff */
[----:B------:R-:W-:Y:S05]  /*11f00*/  BRA `(.L_x_1058) ;  /* 0xffffffec00487947 */ /* 0x000fea000383ffff */
.L_x_1032:
[----:B-1----:R1:W2:Y:S02]  /*11f10*/  SYNCS.PHASECHK.TRANS64.TRYWAIT P0, [R3+URZ+0x30860], R0 ;  /* 0x03086000030075a7 */ /* 0x0022a4000800017f */
[----:B--2---:R-:W-:Y:S05]  /*11f20*/  @!P0 NANOSLEEP.SYNCS 0x989680 ;  /* 0x009896800000895d */ /* 0x004fea0003900000 */
[----:B------:R-:W2:Y:S02]  /*11f30*/  @!P0 SYNCS.PHASECHK.TRANS64 P0, [R3+URZ+0x30860], R0 ;  /* 0x03086000030085a7 */ /* 0x000ea4000800007f */
[----:B--2---:R-:W-:Y:S05]  /*11f40*/  @!P0 BRA `(.L_x_1032) ;  /* 0xfffffffc00f08947 */ /* 0x004fea000383ffff */
[----:B------:R-:W-:Y:S05]  /*11f50*/  BRA `(.L_x_1059) ;  /* 0xfffffff000507947 */ /* 0x000fea000383ffff */
.L_x_1034:
[----:B------:R-:W-:Y:S01]  /*11f60*/  BSSY B0, `(.L_x_1060) ;  /* 0x0000007000007945 */ /* 0x000fe20003800000 */
[----:B------:R-:W-:Y:S02]  /*11f70*/  IMAD.MOV.U32 R12, RZ, RZ, RZ ;  /* 0x000000ffff0c7224 */ /* 0x000fe400078e00ff */
[----:B------:R-:W-:Y:S02]  /*11f80*/  IMAD.MOV.U32 R11, RZ, RZ, 0x1f ;  /* 0x0000001fff0b7424 */ /* 0x000fe400078e00ff */
[----:B------:R-:W-:-:S07]  /*11f90*/  IMAD.MOV.U32 R15, RZ, RZ, -0x1 ;  /* 0xffffffffff0f7424 */ /* 0x000fce00078e00ff */
[----:B------:R-:W-:Y:S05]  /*11fa0*/  WARPSYNC.COLLECTIVE R15, `(.L_x_1061) ;  /* 0x000000000f087348 */ /* 0x000fea0003c00000 */
[----:B------:R1:W2:Y:S02]  /*11fb0*/  SHFL.IDX P6, R14, R13, R12, R11 ;  /* 0x0000000c0d0e7389 */ /* 0x0002a400000c000b */
[----:B-12---:R-:W-:Y:S01]  /*11fc0*/  ENDCOLLECTIVE ;  /* 0x000000000000791b */ /* 0x006fe20003800000 */
.L_x_1061:
[----:B------:R-:W-:Y:S05]  /*11fd0*/  BSYNC B0 ;  /* 0x0000000000007941 */ /* 0x000fea0003800000 */
.L_x_1060:
[----:B------:R-:W-:Y:S05]  /*11fe0*/  BRA `(.L_x_1062) ;  /* 0xfffffff000f47947 */ /* 0x000fea000383ffff */
.L_x_1036:
[----:B--2---:R2:W3:Y:S02]  /*11ff0*/  SYNCS.PHASECHK.TRANS64.TRYWAIT P0, [R7+URZ+0x30820], R0 ;  /* 0x03082000070075a7 */ /* 0x0044e4000800017f */
[----:B---3--:R-:W-:Y:S05]  /*12000*/  @!P0 NANOSLEEP.SYNCS 0x989680 ;  /* 0x009896800000895d */ /* 0x008fea0003900000 */
[----:B------:R-:W3:Y:S02]  /*12010*/  @!P0 SYNCS.PHASECHK.TRANS64 P0, [R7+URZ+0x30820], R0 ;  /* 0x03082000070085a7 */ /* 0x000ee4000800007f */
[----:B---3--:R-:W-:Y:S05]  /*12020*/  @!P0 BRA `(.L_x_1036) ;  /* 0xfffffffc00f08947 */ /* 0x008fea000383ffff */
[----:B------:R-:W-:Y:S05]  /*12030*/  BRA `(.L_x_1063) ;  /* 0xfffffff400447947 */ /* 0x000fea000383ffff */
.L_x_1040:
[----:B--2---:R2:W3:Y:S02]  /*12040*/  SYNCS.PHASECHK.TRANS64.TRYWAIT P0, [R5+URZ], R4 ;  /* 0x00000004050075a7 */ /* 0x0044e4000800017f */
[----:B---3--:R-:W-:Y:S05]  /*12050*/  @!P0 NANOSLEEP.SYNCS 0x989680 ;  /* 0x009896800000895d */ /* 0x008fea0003900000 */
[----:B------:R-:W3:Y:S02]  /*12060*/  @!P0 SYNCS.PHASECHK.TRANS64 P0, [R5+URZ], R4 ;  /* 0x00000004050085a7 */ /* 0x000ee4000800007f */
[----:B---3--:R-:W-:Y:S05]  /*12070*/  @!P0 BRA `(.L_x_1040) ;  /* 0xfffffffc00f08947 */ /* 0x008fea000383ffff */
[----:B------:R-:W-:Y:S05]  /*12080*/  BRA `(.L_x_1064) ;  /* 0xfffffff400a07947 */ /* 0x000fea000383ffff */
.L_x_1041:
[----:B---3--:R3:W4:Y:S02]  /*12090*/  SYNCS.PHASECHK.TRANS64.TRYWAIT P0, [R3+URZ], R0 ;  /* 0x00000000030075a7 */ /* 0x008724000800017f */
[----:B----4-:R-:W-:Y:S05]  /*120a0*/  @!P0 NANOSLEEP.SYNCS 0x989680 ;  /* 0x009896800000895d */ /* 0x010fea0003900000 */
[----:B------:R-:W4:Y:S02]  /*120b0*/  @!P0 SYNCS.PHASECHK.TRANS64 P0, [R3+URZ], R0 ;  /* 0x00000000030085a7 */ /* 0x000f24000800007f */
[----:B----4-:R-:W-:Y:S05]  /*120c0*/  @!P0 BRA `(.L_x_1041) ;  /* 0xfffffffc00f08947 */ /* 0x010fea000383ffff */
[----:B------:R-:W-:Y:S05]  /*120d0*/  BRA `(.L_x_1065) ;  /* 0xfffffff400947947 */ /* 0x000fea000383ffff */
.L_x_1043:
[----:B--2---:R2:W3:Y:S02]  /*120e0*/  SYNCS.PHASECHK.TRANS64.TRYWAIT P0, [R5+URZ], R4 ;  /* 0x00000004050075a7 */ /* 0x0044e4000800017f */
[----:B---3--:R-:W-:Y:S05]  /*120f0*/  @!P0 NANOSLEEP.SYNCS 0x989680 ;  /* 0x009896800000895d */ /* 0x008fea0003900000 */
[----:B------:R-:W3:Y:S02]  /*12100*/  @!P0 SYNCS.PHASECHK.TRANS64 P0, [R5+URZ], R4 ;  /* 0x00000004050085a7 */ /* 0x000ee4000800007f */
[----:B---3--:R-:W-:Y:S05]  /*12110*/  @!P0 BRA `(.L_x_1043) ;  /* 0xfffffffc00f08947 */ /* 0x008fea000383ffff */
[----:B------:R-:W-:Y:S05]  /*12120*/  BRA `(.L_x_1066) ;  /* 0xfffffff400987947 */ /* 0x000fea000383ffff */
.L_x_1067:
        /* <DEDUP_REMOVED lines=13> */
.L_x_2841:


//--------------------- .text._ZN7cutlass13device_kernelIN5flash11enable_sm90INS1_16FlashAttnFwdSm90INS1_25CollectiveMainloopFwdSm90ILi2EN4cute5tupleIJNS5_1CILi1EEES8_S8_EEENS6_IJNS7_ILi128EEENS7_ILi64EEENS7_ILi256EEEEEELi256ENS_6half_tEfNS_4arch4Sm90ELb0ELb1ELb0ELb1ELb0ELb0ELb0ELb1ELb1ELb0ELb0ELb0EEENS1_21CollectiveEpilogueFwdINS6_IJSA_SC_SB_EEES9_SE_SG_Li256ELb1ELb0ELb0ELb0EEENS1_36VarlenDynamicPersistentTileSchedulerILi128ELi64ELi256ELi32ELb0ELb0ELb1ELb1ELb0ELb1EEEEEEEEEvNT_6ParamsE --------------------------
	.section	.text._ZN7cutlass13device_kernelIN5flash11enable_sm90INS1_16FlashAttnFwdSm90INS1_25CollectiveMainloopFwdSm90ILi2EN4cute5tupleIJNS5_1CILi1EEES8_S8_EEENS6_IJNS7_ILi128EEENS7_ILi64EEENS7_ILi256EEEEEELi256ENS_6half_tEfNS_4arch4Sm90ELb0ELb1ELb0ELb1ELb0ELb0ELb0ELb1ELb1ELb0ELb0ELb0EEENS1_21CollectiveEpilogueFwdINS6_IJSA_SC_SB_EEES9_SE_SG_Li256ELb1ELb0ELb0ELb0EEENS1_36VarlenDynamicPersistentTileSchedulerILi128ELi64ELi256ELi32ELb0ELb0ELb1ELb1ELb0ELb1EEEEEEEEEvNT_6ParamsE,"ax",@progbits
	.align	128
.text._ZN7cutlass13device_kernelIN5flash11enable_sm90INS1_16FlashAttnFwdSm90INS1_25CollectiveMainloopFwdSm90ILi2EN4cute5tupleIJNS5_1CILi1EEES8_S8_EEENS6_IJNS7_ILi128EEENS7_ILi64EEENS7_ILi256EEEEEELi256ENS_6half_tEfNS_4arch4Sm90ELb0ELb1ELb0ELb1ELb0ELb0ELb0ELb1ELb1ELb0ELb0ELb0EEENS1_21CollectiveEpilogueFwdINS6_IJSA_SC_SB_EEES9_SE_SG_Li256ELb1ELb0ELb0ELb0EEENS1_36VarlenDynamicPersistentTileSchedulerILi128ELi64ELi256ELi32ELb0ELb0ELb1ELb1ELb0ELb1EEEEEEEEEvNT_6ParamsE:
        .type           _ZN7cutlass13device_kernelIN5flash11enable_sm90INS1_16FlashAttnFwdSm90INS1_25CollectiveMainloopFwdSm90ILi2EN4cute5tupleIJNS5_1CILi1EEES8_S8_EEENS6_IJNS7_ILi128EEENS7_ILi64EEENS7_ILi256EEEEEELi256ENS_6half_tEfNS_4arch4Sm90ELb0ELb1ELb0ELb1ELb0ELb0ELb0ELb1ELb1ELb0ELb0ELb0EEENS1_21CollectiveEpilogueFwdINS6_IJSA_SC_SB_EEES9_SE_SG_Li256ELb1ELb0ELb0ELb0EEENS1_36VarlenDynamicPersistentTileSchedulerILi128ELi64ELi256ELi32ELb0ELb0ELb1ELb1ELb0ELb1EEEEEEEEEvNT_6ParamsE,@function
        .size           _ZN7cutlass13device_kernelIN5flash11enable_sm90INS1_16FlashAttnFwdSm90INS1_25CollectiveMainloopFwdSm90ILi2EN4cute5tupleIJNS5_1CILi1EEES8_S8_EEENS6_IJNS7_ILi128EEENS7_ILi64EEENS7_ILi256EEEEEELi256ENS_6half_tEfNS_4arch4Sm90ELb0ELb1ELb0ELb1ELb0ELb0ELb0ELb1ELb1ELb0ELb0ELb0EEENS1_21CollectiveEpilogueFwdINS6_IJSA_SC_SB_EEES9_SE_SG_Li256ELb1ELb0ELb0ELb0EEENS1_36VarlenDynamicPersistentTileSchedulerILi128ELi64ELi256ELi32ELb0ELb0ELb1ELb1ELb0ELb1EEEEEEEEEvNT_6ParamsE,(.L_x_2842 - _ZN7cutlass13device_kernelIN5flash11enable_sm90INS1_16FlashAttnFwdSm90INS1_25CollectiveMainloopFwdSm90ILi2EN4cute5tupleIJNS5_1CILi1EEES8_S8_EEENS6_IJNS7_ILi128EEENS7_ILi64EEENS7_ILi256EEEEEELi256ENS_6half_tEfNS_4arch4Sm90ELb0ELb1ELb0ELb1ELb0ELb0ELb0ELb1ELb1ELb0ELb0ELb0EEENS1_21CollectiveEpilogueFwdINS6_IJSA_SC_SB_EEES9_SE_SG_Li256ELb1ELb0ELb0ELb0EEENS1_36VarlenDynamicPersistentTileSchedulerILi128ELi64ELi256ELi32ELb0ELb0ELb1ELb1ELb0ELb1EEEEEEEEEvNT_6ParamsE)
        .other          _ZN7cutlass13device_kernelIN5flash11enable_sm90INS1_16FlashAttnFwdSm90INS1_25CollectiveMainloopFwdSm90ILi2EN4cute5tupleIJNS5_1CILi1EEES8_S8_EEENS6_IJNS7_ILi128EEENS7_ILi64EEENS7_ILi256EEEEEELi256ENS_6half_tEfNS_4arch4Sm90ELb0ELb1ELb0ELb1ELb0ELb0ELb0ELb1ELb1ELb0ELb0ELb0EEENS1_21CollectiveEpilogueFwdINS6_IJSA_SC_SB_EEES9_SE_SG_Li256ELb1ELb0ELb0ELb0EEENS1_36VarlenDynamicPersistentTileSchedulerILi128ELi64ELi256ELi32ELb0ELb0ELb1ELb1ELb0ELb1EEEEEEEEEvNT_6ParamsE,@"STO_CUDA_ENTRY STV_DEFAULT"
_ZN7cutlass13device_kernelIN5flash11enable_sm90INS1_16FlashAttnFwdSm90INS1_25CollectiveMainloopFwdSm90ILi2EN4cute5tupleIJNS5_1CILi1EEES8_S8_EEENS6_IJNS7_ILi128EEENS7_ILi64EEENS7_ILi256EEEEEELi256ENS_6half_tEfNS_4arch4Sm90ELb0ELb1ELb0ELb1ELb0ELb0ELb0ELb1ELb1ELb0ELb0ELb0EEENS1_21CollectiveEpilogueFwdINS6_IJSA_SC_SB_EEES9_SE_SG_Li256ELb1ELb0ELb0ELb0EEENS1_36VarlenDynamicPersistentTileSchedulerILi128ELi64ELi256ELi32ELb0ELb0ELb1ELb1ELb0ELb1EEEEEEEEEvNT_6ParamsE:
        /* <DEDUP_REMOVED lines=21> */
.L_x_1069:
[----:B------:R-:W-:Y:S05]  /*0150*/  BSYNC B0 ;  /* 0x0000000000007941 */ /* 0x000fea0003800000 */
.L_x_1068:
        /* <DEDUP_REMOVED lines=41> */
.L_x_1070:
        /* <DEDUP_REMOVED lines=22> */
.L_x_1071:
        /* <DEDUP_REMOVED lines=18> */
.L_x_1072:
        /* <DEDUP_REMOVED lines=22> */
.L_x_1073:
        /* <DEDUP_REMOVED lines=22> */
.L_x_1074:
[----:B0-----:R-:W-:Y:S01]  /*0930*/  UMOV UR4, 0x1 ;  /* 0x0000000100047882 */ /* 0x001fe20000000000 */
[----:B------:R-:W-:Y:S01]  /*0940*/  PLOP3.LUT P0, PT, PT, PT, UP0, 0x80, 0x0 ;  /* 0x000000000000781c */ /* 0x000fe20003f0f008 */
[----:B------:R-:W-:Y:S01]  /*0950*/  USEL UR4, UR4, 0x2, !UP0 ;  /* 0x0000000204047887 */ /* 0x000fe2000c000000 */
[----:B------:R-:W-:Y:S01]  /*0960*/  NOP ;  /* 0x0000000000007918 */ /* 0x000fe20000000000 */
[----:B------:R-:W-:-:S04]  /*0970*/  ULDC.64 UR60, c[0x0][0x208] ;  /* 0x00008200003c7ab9 */ /* 0x000fc80000000a00 */
[----:B------:R-:W-:-:S05]  /*0980*/  IMAD.U32 R2, RZ, RZ, UR4 ;  /* 0x00000004ff027e24 */ /* 0x000fca000f8e00ff */
[----:B------:R0:W-:Y:S01]  /*0990*/  STL [R1+0x20], R2 ;  /* 0x0000200201007387 */ /* 0x0001e20000100800 */
[----:B-12-4-:R-:W-:Y:S06]  /*09a0*/  BAR.SYNC.DEFER_BLOCKING 0x0 ;  /* 0x0000000000007b1d */ /* 0x016fec0000010000 */
[----:B------:R-:W-:Y:S05]  /*09b0*/  @!P0 BRA `(.L_x_1075) ;  /* 0x000000e400a88947 */ /* 0x000fea0003800000 */
.L_x_1076:
        /* <DEDUP_REMOVED lines=16> */
[----:B------:R-:W-:Y:S01]  /*0ac0*/  UMOV UR37, URZ ;  /* 0x0000003f00257c82 */ /* 0x000fe20008000000 */
[----:B------:R-:W-:Y:S01]  /*0ad0*/  R2UR UR5, R203 ;  /* 0x00000000cb0572ca */ /* 0x000fe200000e0000 */
[----:B------:R-:W0:Y:S01]  /*0ae0*/  S2R R0, SR_TID.X ;  /* 0x0000000000007919 */ /* 0x000e220000002100 */
[----:B------:R-:W-:Y:S01]  /*0af0*/  UMOV UR36, URZ ;  /* 0x0000003f00247c82 */ /* 0x000fe20008000000 */
[----:B0-----:R-:W-:-:S05]  /*0b00*/  VIADD R215, R0, 0xffffff80 ;  /* 0xffffff8000d77836 */ /* 0x001fca0000000000 */
[----:B------:R-:W-:-:S04]  /*0b10*/  SHF.R.S32.HI R0, RZ, 0x1f, R215 ;  /* 0x0000001fff007819 */ /* 0x000fc800000114d7 */
[CC--:B------:R-:W-:Y:S02]  /*0b20*/  LEA.HI R3, R0.reuse, R215.reuse, RZ, 0x7 ;  /* 0x000000d700037211 */ /* 0x0c0fe400078f38ff */
[----:B------:R-:W-:Y:S02]  /*0b30*/  LEA.HI R4, R0, R215, RZ, 0x5 ;  /* 0x000000d700047211 */ /* 0x000fe400078f28ff */
[----:B------:R-:W-:Y:S02]  /*0b40*/  LOP3.LUT R210, R3, 0xffffff80, RZ, 0xc0, !PT ;  /* 0xffffff8003d27812 */ /* 0x000fe400078ec0ff */
[----:B------:R-:W-:-:S03]  /*0b50*/  SHF.R.S32.HI R212, RZ, 0x7, R3 ;  /* 0x00000007ffd47819 */ /* 0x000fc60000011403 */
[----:B------:R-:W-:Y:S01]  /*0b60*/  IMAD.IADD R210, R215, 0x1, -R210 ;  /* 0x00000001d7d27824 */ /* 0x000fe200078e0ad2 */
[----:B------:R-:W-:-:S04]  /*0b70*/  LEA.HI R3, R3, R212, RZ, 0x1 ;  /* 0x000000d403037211 */ /* 0x000fc800078f08ff */
[----:B------:R-:W-:Y:S02]  /*0b80*/  SHF.R.S32.HI R9, RZ, 0x1f, R210 ;  /* 0x0000001fff097819 */ /* 0x000fe400000114d2 */
[----:B------:R-:W-:Y:S02]  /*0b90*/  LOP3.LUT R3, R3, 0x3fffffe, RZ, 0xc0, !PT ;  /* 0x03fffffe03037812 */ /* 0x000fe400078ec0ff */
[CC--:B------:R-:W-:Y:S02]  /*0ba0*/  LEA.HI R8, R9.reuse, R210.reuse, RZ, 0x2 ;  /* 0x000000d209087211 */ /* 0x0c0fe400078f10ff */
[----:B------:R-:W-:Y:S01]  /*0bb0*/  LEA.HI R9, R9, R210, RZ, 0x5 ;  /* 0x000000d209097211 */ /* 0x000fe200078f28ff */
[----:B------:R-:W-:Y:S01]  /*0bc0*/  IMAD.IADD R3, R212, 0x1, -R3 ;  /* 0x00000001d4037824 */ /* 0x000fe200078e0a03 */
[----:B------:R-:W-:Y:S02]  /*0bd0*/  SHF.R.S32.HI R5, RZ, 0x2, R8 ;  /* 0x00000002ff057819 */ /* 0x000fe40000011408 */
[----:B------:R-:W-:-:S02]  /*0be0*/  SHF.R.S32.HI R9, RZ, 0x5, R9 ;  /* 0x00000005ff097819 */ /* 0x000fc40000011409 */
[----:B--2---:R-:W-:Y:S02]  /*0bf0*/  R2UR UR4, R2 ;  /* 0x00000000020472ca */ /* 0x004fe400000e0000 */
[----:B------:R-:W-:-:S04]  /*0c00*/  SHF.R.S32.HI R2, RZ, 0x1f, R8 ;  /* 0x0000001fff027819 */ /* 0x000fc80000011408 */
[----:B------:R-:W-:-:S04]  /*0c10*/  LEA.HI R2, R2, R5, RZ, 0x3 ;  /* 0x0000000502027211 */ /* 0x000fc800078f18ff */
[----:B------:R-:W-:Y:S02]  /*0c20*/  LOP3.LUT R6, R2, 0xfffffff8, RZ, 0xc0, !PT ;  /* 0xfffffff802067812 */ /* 0x000fe400078ec0ff */
[CC--:B------:R-:W-:Y:S01]  /*0c30*/  LEA.HI R2, R0.reuse, R215.reuse, RZ, 0x4 ;  /* 0x000000d700027211 */ /* 0x0c0fe200078f20ff */
[----:B------:R-:W-:Y:S01]  /*0c40*/  ULOP3.LUT UR4, UR4, 0x1, URZ, 0xfc, !UPT ;  /* 0x0000000104047892 */ /* 0x000fe2000f8efc3f */
[----:B------:R-:W-:Y:S01]  /*0c50*/  LEA.HI R0, R0, R215, RZ, 0x3 ;  /* 0x000000d700007211 */ /* 0x000fe200078f18ff */
[----:B------:R-:W-:Y:S01]  /*0c60*/  IMAD.IADD R10, R5, 0x1, -R6 ;  /* 0x00000001050a7824 */ /* 0x000fe200078e0a06 */
[----:B------:R-:W-:Y:S01]  /*0c70*/  SHF.R.S32.HI R5, RZ, 0x4, R2 ;  /* 0x00000004ff057819 */ /* 0x000fe20000011402 */
[----:B------:R-:W-:Y:S01]  /*0c80*/  IMAD.SHL.U32 R6, R4, 0x20, RZ ;  /* 0x0000002004067824 */ /* 0x000fe200078e00ff */
[C---:B------:R-:W-:Y:S01]  /*0c90*/  LOP3.LUT R4, R2.reuse, 0x3fffff0, RZ, 0xc0, !PT ;  /* 0x03fffff002047812 */ /* 0x040fe200078ec0ff */
[----:B------:R-:W-:Y:S01]  /*0ca0*/  IMAD R10, R9, 0x10, R10 ;  /* 0x00000010090a7824 */ /* 0x000fe200078e020a */
[----:B------:R-:W-:Y:S01]  /*0cb0*/  LEA.HI R2, R2, R5, RZ, 0x1 ;  /* 0x0000000502027211 */ /* 0x000fe200078f08ff */
[----:B------:R-:W-:Y:S01]  /*0cc0*/  IMAD.U32 R214, RZ, RZ, UR4 ;  /* 0x00000004ffd67e24 */ /* 0x000fe2000f8e00ff */
[----:B------:R-:W-:Y:S01]  /*0cd0*/  LOP3.LUT R7, R6, 0xfffffc00, RZ, 0xc0, !PT ;  /* 0xfffffc0006077812 */ /* 0x000fe200078ec0ff */
[----:B------:R-:W-:Y:S01]  /*0ce0*/  IMAD.IADD R4, R215, 0x1, -R4 ;  /* 0x00000001d7047824 */ /* 0x000fe200078e0a04 */
[----:B------:R-:W-:Y:S01]  /*0cf0*/  LOP3.LUT R2, R2, 0x1ffffffe, RZ, 0xc0, !PT ;  /* 0x1ffffffe02027812 */ /* 0x000fe200078ec0ff */
[----:B------:R-:W-:Y:S01]  /*0d00*/  IMAD R211, R3, 0x40, R10 ;  /* 0x0000004003d37824 */ /* 0x000fe200078e020a */
[----:B------:R-:W-:Y:S01]  /*0d10*/  LOP3.LUT R3, R8, 0x7ffffffc, RZ, 0xc0, !PT ;  /* 0x7ffffffc08037812 */ /* 0x000fe200078ec0ff */
[----:B------:R-:W-:Y:S01]  /*0d20*/  IMAD R7, R4, 0x40, R7 ;  /* 0x0000004004077824 */ /* 0x000fe200078e0207 */
[----:B------:R-:W-:Y:S01]  /*0d30*/  UMOV UR4, URZ ;  /* 0x0000003f00047c82 */ /* 0x000fe20008000000 */
[----:B------:R-:W-:Y:S01]  /*0d40*/  IMAD.IADD R2, R5, 0x1, -R2 ;  /* 0x0000000105027824 */ /* 0x000fe200078e0a02 */
[----:B------:R-:W-:Y:S01]  /*0d50*/  SHF.R.S32.HI R204, RZ, 0x3, R0 ;  /* 0x00000003ffcc7819 */ /* 0x000fe20000011400 */
[----:B------:R-:W-:-:S02]  /*0d60*/  IMAD.U32 R209, RZ, RZ, UR4 ;  /* 0x00000004ffd17e24 */ /* 0x000fc4000f8e00ff */
[----:B------:R-:W-:Y:S01]  /*0d70*/  IMAD R213, R2, 0x8, R7 ;  /* 0x0000000802d57824 */ /* 0x000fe200078e0207 */
[----:B------:R-:W-:Y:S01]  /*0d80*/  LOP3.LUT R2, R0, 0x1ffffff8, RZ, 0xc0, !PT ;  /* 0x1ffffff800027812 */ /* 0x000fe200078ec0ff */
[----:B------:R-:W-:-:S04]  /*0d90*/  IMAD.IADD R18, R210, 0x1, -R3 ;  /* 0x00000001d2127824 */ /* 0x000fc800078e0a03 */
[----:B------:R-:W-:-:S04]  /*0da0*/  IMAD.IADD R2, R215, 0x1, -R2 ;  /* 0x00000001d7027824 */ /* 0x000fc800078e0a02 */
[----:B------:R-:W-:-:S07]  /*0db0*/  IMAD.SHL.U32 R23, R2, 0x8, RZ ;  /* 0x0000000802177824 */ /* 0x000fce00078e00ff */
.L_x_1176:
[----:B------:R-:W-:Y:S01]  /*0dc0*/  ULDC.64 UR8, c[0x0][0xa28] ;  /* 0x00028a0000087ab9 */ /* 0x000fe20000000a00 */
[----:B0-----:R-:W0:Y:S01]  /*0dd0*/  LDC R22, c[0x0][0x288] ;  /* 0x0000a200ff167b82 */ /* 0x001e220000000800 */
[----:B------:R-:W-:Y:S01]  /*0de0*/  UISETP.NE.U32.AND UP0, UPT, UR8, URZ, UPT ;  /* 0x0000003f0800728c */ /* 0x000fe2000bf05070 */
[----:B----45:R-:W-:-:S03]  /*0df0*/  IMAD.MOV.U32 R6, RZ, RZ, RZ ;  /* 0x000000ffff067224 */ /* 0x030fc600078e00ff */
[----:B------:R-:W-:-:S03]  /*0e00*/  UISETP.NE.AND.EX UP0, UPT, UR9, URZ, UPT, UP0 ;  /* 0x0000003f0900728c */ /* 0x000fc6000bf05300 */
[----:B------:R-:W-:Y:S01]  /*0e10*/  ULDC.64 UR8, c[0x0][0xa18] ;  /* 0x0002860000087ab9 */ /* 0x000fe20000000a00 */
[----:B-123--:R-:W1:Y:S01]  /*0e20*/  LDC.64 R8, c[0x0][0x3f8] ;  /* 0x0000fe00ff087b82 */ /* 0x00ee620000000a00 */
[----:B------:R-:W-:Y:S01]  /*0e30*/  UISETP.NE.U32.AND UP1, UPT, UR8, URZ, UPT ;  /* 0x0000003f0800728c */ /* 0x000fe2000bf25070 */
[----:B------:R-:W-:-:S03]  /*0e40*/  PLOP3.LUT P0, PT, PT, PT, UP0, 0x80, 0x0 ;  /* 0x000000000000781c */ /* 0x000fc60003f0f008 */
[----:B------:R-:W-:-:S03]  /*0e50*/  UISETP.NE.AND.EX UP1, UPT, UR9, URZ, UPT, UP1 ;  /* 0x0000003f0900728c */ /* 0x000fc6000bf25310 */
[----:B------:R-:W-:Y:S01]  /*0e60*/  @UP0 ULDC.64 UR8, c[0x0][0xa28] ;  /* 0x00028a0000080ab9 */ /* 0x000fe20000000a00 */
[----:B------:R-:W2:Y:S01]  /*0e70*/  LDC R0, c[0x0][0x404] ;  /* 0x00010100ff007b82 */ /* 0x000ea20000000800 */
[----:B------:R-:W-:Y:S01]  /*0e80*/  @UP0 UIMAD.WIDE UR8, UR5, 0x4, UR8 ;  /* 0x00000004050808a5 */ /* 0x000fe2000f8e0208 */
[----:B------:R-:W-:-:S05]  /*0e90*/  PLOP3.LUT P2, PT, PT, PT, UP1, 0x80, 0x0 ;  /* 0x000000000000781c */ /* 0x000fca0003f4f018 */
[----:B------:R-:W-:Y:S01]  /*0ea0*/  @UP1 ULDC.64 UR10, c[0x0][0xa18] ;  /* 0x00028600000a1ab9 */ /* 0x000fe20000000a00 */
[----:B------:R-:W-:Y:S01]  /*0eb0*/  IMAD.U32 R2, RZ, RZ, UR8 ;  /* 0x00000008ff027e24 */ /* 0x000fe2000f8e00ff */
[----:B------:R-:W3:Y:S01]  /*0ec0*/  LDC R19, c[0x0][0x2e0] ;  /* 0x0000b800ff137b82 */ /* 0x000ee20000000800 */
[----:B------:R-:W-:Y:S01]  /*0ed0*/  IMAD.U32 R3, RZ, RZ, UR9 ;  /* 0x00000009ff037e24 */ /* 0x000fe2000f8e00ff */
[----:B------:R-:W-:-:S04]  /*0ee0*/  @UP1 UIMAD.WIDE UR8, UR5, 0x4, UR10 ;  /* 0x00000004050818a5 */ /* 0x000fc8000f8e020a */
[----:B------:R4:W5:Y:S02]  /*0ef0*/  @P0 LDG.E R6, desc[UR60][R2.64] ;  /* 0x0000003c02060981 */ /* 0x000964000c1e1900 */
[----:B------:R-:W-:Y:S02]  /*0f00*/  IMAD.U32 R4, RZ, RZ, UR8 ;  /* 0x00000008ff047e24 */ /* 0x000fe4000f8e00ff */
[----:B------:R-:W-:Y:S01]  /*0f10*/  IMAD.U32 R5, RZ, RZ, UR9 ;  /* 0x00000009ff057e24 */ /* 0x000fe2000f8e00ff */
[----:B------:R-:W-:-:S04]  /*0f20*/  ULDC.64 UR8, c[0x0][0xa20] ;  /* 0x0002880000087ab9 */ /* 0x000fc80000000a00 */
[----:B0-----:R4:W5:Y:S01]  /*0f30*/  @P2 LDG.E R22, desc[UR60][R4.64] ;  /* 0x0000003c04162981 */ /* 0x001962000c1e1900 */
[----:B-1----:R-:W-:Y:S01]  /*0f40*/  ISETP.NE.U32.AND P0, PT, R8, RZ, PT ;  /* 0x000000ff0800720c */ /* 0x002fe20003f05070 */
[----:B------:R-:W-:Y:S01]  /*0f50*/  IMAD.U32 R207, RZ, RZ, UR6 ;  /* 0x00000006ffcf7e24 */ /* 0x000fe2000f8e00ff */
[----:B------:R-:W-:Y:S02]  /*0f60*/  ISETP.NE.U32.AND P1, PT, RZ, UR8, PT ;  /* 0x00000008ff007c0c */ /* 0x000fe4000bf25070 */
[----:B------:R-:W-:Y:S02]  /*0f70*/  ISETP.NE.AND.EX P0, PT, R9, RZ, PT, P0 ;  /* 0x000000ff0900720c */ /* 0x000fe40003f05300 */
[----:B------:R-:W-:Y:S02]  /*0f80*/  ISETP.NE.AND.EX P1, PT, RZ, UR9, PT, P1 ;  /* 0x00000009ff007c0c */ /* 0x000fe4000bf25310 */
[----:B--2---:R-:W-:Y:S01]  /*0f90*/  SEL R0, R0, 0x1, P0 ;  /* 0x0000000100007807 */ /* 0x004fe20000000000 */
[----:B----4-:R-:W-:Y:S10]  /*0fa0*/  @P2 BRA `(.L_x_1077) ;  /* 0x00000000002c2947 */ /* 0x010ff40003800000 */
[----:B------:R-:W-:Y:S02]  /*0fb0*/  ULDC.64 UR6, c[0x0][0xa00] ;  /* 0x0002800000067ab9 */ /* 0x000fe40000000a00 */
[----:B------:R-:W-:-:S04]  /*0fc0*/  ISETP.NE.U32.AND P0, PT, RZ, UR6, PT ;  /* 0x00000006ff007c0c */ /* 0x000fc8000bf05070 */
[----:B------:R-:W-:-:S13]  /*0fd0*/  ISETP.NE.AND.EX P0, PT, RZ, UR7, PT, P0 ;  /* 0x00000007ff007c0c */ /* 0x000fda000bf05300 */
[----:B------:R-:W-:Y:S05]  /*0fe0*/  @!P0 BRA `(.L_x_1077) ;  /* 0x00000000001c8947 */ /* 0x000fea0003800000 */
[----:B------:R-:W-:Y:S02]  /*0ff0*/  ULDC.64 UR6, c[0x0][0xa00] ;  /* 0x0002800000067ab9 */ /* 0x000fe40000000a00 */
[----:B------:R-:W-:-:S06]  /*1000*/  UIMAD.WIDE UR6, UR5, 0x4, UR6 ;  /* 0x00000004050678a5 */ /* 0x000fcc000f8e0206 */
[----:B------:R-:W-:Y:S02]  /*1010*/  IMAD.U32 R2, RZ, RZ, UR6 ;  /* 0x00000006ff027e24 */ /* 0x000fe4000f8e00ff */
[----:B------:R-:W-:-:S05]  /*1020*/  IMAD.U32 R3, RZ, RZ, UR7 ;  /* 0x00000007ff037e24 */ /* 0x000fca000f8e00ff */
[----:B-----5:R-:W2:Y:S04]  /*1030*/  LDG.E R22, desc[UR60][R2.64] ;  /* 0x0000003c02167981 */ /* 0x020ea8000c1e1900 */
[----:B------:R-:W2:Y:S02]  /*1040*/  LDG.E R5, desc[UR60][R2.64+0x4] ;  /* 0x0000043c02057981 */ /* 0x000ea4000c1e1900 */
[----:B--2---:R-:W-:-:S07]  /*1050*/  IMAD.IADD R22, R5, 0x1, -R22 ;  /* 0x0000000105167824 */ /* 0x004fce00078e0a16 */
.L_x_1077:
[----:B---3--:R-:W-:Y:S02]  /*1060*/  IMAD R19, R0, R19, RZ ;  /* 0x0000001300137224 */ /* 0x008fe400078e02ff */
[----:B------:R-:W-:Y:S02]  /*1070*/  IMAD.MOV.U32 R206, RZ, RZ, R201 ;  /* 0x000000ffffce7224 */ /* 0x000fe400078e00c9 */
[----:B------:R-:W-:Y:S01]  /*1080*/  IMAD.U32 R208, RZ, RZ, UR5 ;  /* 0x00000005ffd07e24 */ /* 0x000fe2000f8e00ff */
[----:B------:R-:W-:Y:S06]  /*1090*/  @!P1 BRA `(.L_x_1078) ;  /* 0x0000000000189947 */ /* 0x000fec0003800000 */
[----:B------:R-:W-:Y:S02]  /*10a0*/  ULDC.64 UR6, c[0x0][0xa20] ;  /* 0x0002880000067ab9 */ /* 0x000fe40000000a00 */
[----:B------:R-:W-:-:S06]  /*10b0*/  UIMAD.WIDE UR4, UR5, 0x4, UR6 ;  /* 0x00000004050478a5 */ /* 0x000fcc000f8e0206 */
[----:B------:R-:W-:Y:S02]  /*10c0*/  IMAD.U32 R2, RZ, RZ, UR4 ;  /* 0x00000004ff027e24 */ /* 0x000fe4000f8e00ff */
[----:B------:R-:W-:-:S05]  /*10d0*/  IMAD.U32 R3, RZ, RZ, UR5 ;  /* 0x00000005ff037e24 */ /* 0x000fca000f8e00ff */
[----:B------:R0:W5:Y:S01]  /*10e0*/  LDG.E R19, desc[UR60][R2.64] ;  /* 0x0000003c02137981 */ /* 0x000162000c1e1900 */
[----:B------:R-:W-:Y:S05]  /*10f0*/  BRA `(.L_x_1079) ;  /* 0x00000000002c7947 */ /* 0x000fea0003800000 */
.L_x_1078:
        /* <DEDUP_REMOVED lines=8> */
[----:B------:R-:W2:Y:S04]  /*1180*/  LDG.E R19, desc[UR60][R2.64] ;  /* 0x0000003c02137981 */ /* 0x000ea8000c1e1900 */
[----:B------:R-:W2:Y:S02]  /*1190*/  LDG.E R0, desc[UR60][R2.64+0x4] ;  /* 0x0000043c02007981 */ /* 0x000ea4000c1e1900 */
[----:B--2---:R-:W-:-:S07]  /*11a0*/  IMAD.IADD R19, R0, 0x1, -R19 ;  /* 0x0000000100137824 */ /* 0x004fce00078e0a13 */
.L_x_1079:
[----:B------:R-:W1:Y:S01]  /*11b0*/  LDC.64 R8, c[0x0][0x9e0] ;  /* 0x00027800ff087b82 */ /* 0x000e620000000a00 */
[----:B-----5:R-:W-:Y:S01]  /*11c0*/  IMAD.IADD R19, R19, 0x1, -R6 ;  /* 0x0000000113137824 */ /* 0x020fe200078e0a06 */
[----:B------:R-:W-:-:S04]  /*11d0*/  LEA R0, R201, 0x80, 0x7 ;  /* 0x00000080c9007811 */ /* 0x000fc800078e38ff */
[----:B0-----:R-:W-:Y:S02]  /*11e0*/  IADD3 R3, R19, R0, -R22 ;  /* 0x0000000013037210 */ /* 0x001fe40007ffe816 */
[----:B-1----:R-:W-:-:S03]  /*11f0*/  ISETP.GE.AND P1, PT, R9, 0x1, PT ;  /* 0x000000010900780c */ /* 0x002fc60003f26270 */
[----:B------:R-:W-:-:S10]  /*1200*/  IMAD.IADD R0, R3, 0x1, R8 ;  /* 0x0000000103007824 */ /* 0x000fd400078e0208 */
[----:B------:R-:W-:Y:S05]  /*1210*/  @!P1 BRA `(.L_x_1080) ;  /* 0x0000000000409947 */ /* 0x000fea0003800000 */
[C---:B------:R-:W-:Y:S01]  /*1220*/  ISETP.GT.AND P0, PT, R3.reuse, RZ, PT ;  /* 0x000000ff0300720c */ /* 0x040fe20003f04270 */
[----:B------:R-:W-:-:S12]  /*1230*/  VIADD R2, R3, 0xffffffff ;  /* 0xffffffff03027836 */ /* 0x000fd80000000000 */
[----:B------:R-:W-:Y:S05]  /*1240*/  @P0 BRA `(.L_x_1081) ;  /* 0x00000000001c0947 */ /* 0x000fea0003800000 */
[----:B------:R-:W-:Y:S01]  /*1250*/  ISETP.NE.AND P0, PT, R9, 0x1, PT ;  /* 0x000000010900780c */ /* 0x000fe20003f05270 */
[----:B------:R-:W-:-:S12]  /*1260*/  IMAD.MOV R3, RZ, RZ, -R3 ;  /* 0x000000ffff037224 */ /* 0x000fd800078e0a03 */
[----:B------:R-:W0:Y:S02]  /*1270*/  @P0 LDC.64 R4, c[0x0][0x9e8] ;  /* 0x00027a00ff040b82 */ /* 0x000e240000000a00 */
[----:B0-----:R-:W-:-:S05]  /*1280*/  @P0 IMAD.HI.U32 R2, R3, R4, RZ ;  /* 0x0000000403020227 */ /* 0x001fca00078e00ff */
[----:B------:R-:W-:-:S04]  /*1290*/  @P0 SHF.R.U32.HI R3, RZ, R5, R2 ;  /* 0x00000005ff030219 */ /* 0x000fc80000011602 */
[----:B------:R-:W-:Y:S01]  /*12a0*/  LOP3.LUT R2, RZ, R3, RZ, 0x33, !PT ;  /* 0x00000003ff027212 */ /* 0x000fe200078e33ff */
[----:B------:R-:W-:Y:S06]  /*12b0*/  BRA `(.L_x_1082) ;  /* 0x0000000000107947 */ /* 0x000fec0003800000 */
.L_x_1081:
[----:B------:R-:W-:-:S13]  /*12c0*/  ISETP.NE.AND P0, PT, R9, 0x1, PT ;  /* 0x000000010900780c */ /* 0x000fda0003f05270 */
[----:B------:R-:W0:Y:S02]  /*12d0*/  @P0 LDC.64 R4, c[0x0][0x9e8] ;  /* 0x00027a00ff040b82 */ /* 0x000e240000000a00 */
[----:B0-----:R-:W-:-:S05]  /*12e0*/  @P0 IMAD.HI.U32 R4, R2, R4, RZ ;  /* 0x0000000402040227 */ /* 0x001fca00078e00ff */
[----:B------:R-:W-:-:S07]  /*12f0*/  @P0 SHF.R.U32.HI R2, RZ, R5, R4 ;  /* 0x00000005ff020219 */ /* 0x000fce0000011604 */
.L_x_1082:
[----:B------:R-:W-:-:S05]  /*1300*/  IMAD R3, R2, R9, R9 ;  /* 0x0000000902037224 */ /* 0x000fca00078e0209 */
[----:B------:R-:W-:-:S07]  /*1310*/  VIMNMX R0, R0, R3, PT ;  /* 0x0000000300007248 */ /* 0x000fce0003fe0100 */
.L_x_1080:
[----:B------:R-:W-:Y:S01]  /*1320*/  VIADD R2, R0, 0x3f ;  /* 0x0000003f00027836 */ /* 0x000fe20000000000 */
[----:B------:R-:W-:Y:S01]  /*1330*/  ULDC UR4, c[0x0][0x9dc] ;  /* 0x0002770000047ab9 */ /* 0x000fe20000000800 */
[----:B------:R-:W-:Y:S02]  /*1340*/  VIADD R0, R19, 0x3f ;  /* 0x0000003f13007836 */ /* 0x000fe40000000000 */
[----:B------:R-:W-:Y:S01]  /*1350*/  IMAD R4, R201, 0x80, -R22 ;  /* 0x00000080c9047824 */ /* 0x000fe200078e0a16 */
[----:B------:R-:W-:Y:S02]  /*1360*/  SHF.R.S32.HI R5, RZ, 0x1f, R2 ;  /* 0x0000001fff057819 */ /* 0x000fe40000011402 */
[----:B------:R-:W-:Y:S01]  /*1370*/  SHF.R.S32.HI R3, RZ, 0x1f, R0 ;  /* 0x0000001fff037819 */ /* 0x000fe20000011400 */
[----:B------:R-:W-:Y:S01]  /*1380*/  IMAD.IADD R4, R19, 0x1, R4 ;  /* 0x0000000113047824 */ /* 0x000fe200078e0204 */
[----:B------:R-:W-:Y:S02]  /*1390*/  LEA.HI R5, R5, R2, RZ, 0x6 ;  /* 0x0000000205057211 */ /* 0x000fe400078f30ff */
[----:B------:R-:W-:Y:S01]  /*13a0*/  LEA.HI R3, R3, R0, RZ, 0x6 ;  /* 0x0000000003037211 */ /* 0x000fe200078f30ff */
[----:B------:R-:W-:Y:S01]  /*13b0*/  VIADD R6, R4, -UR4 ;  /* 0x8000000404067c36 */ /* 0x000fe20008000000 */
[----:B------:R-:W-:-:S02]  /*13c0*/  SHF.R.S32.HI R62, RZ, 0x6, R5 ;  /* 0x00000006ff3e7819 */ /* 0x000fc40000011405 */
[----:B------:R-:W-:Y:S02]  /*13d0*/  SHF.R.S32.HI R3, RZ, 0x6, R3 ;  /* 0x00000006ff037819 */ /* 0x000fe40000011403 */
[----:B------:R-:W-:Y:S02]  /*13e0*/  R2UR UR4, R6 ;  /* 0x00000000060472ca */ /* 0x000fe400000e0000 */
[----:B------:R-:W-:Y:S01]  /*13f0*/  VIMNMX R62, R3, R62, PT ;  /* 0x0000003e033e7248 */ /* 0x000fe20003fe0100 */
[----:B------:R-:W-:-:S12]  /*1400*/  @!P1 BRA `(.L_x_1083) ;  /* 0x0000000000449947 */ /* 0x000fd80003800000 */
[----:B------:R-:W-:-:S13]  /*1410*/  ISETP.GT.AND P0, PT, R4, -0x1, PT ;  /* 0xffffffff0400780c */ /* 0x000fda0003f04270 */
[----:B------:R-:W-:Y:S05]  /*1420*/  @P0 BRA `(.L_x_1084) ;  /* 0x00000000001c0947 */ /* 0x000fea0003800000 */
[----:B------:R-:W-:Y:S02]  /*1430*/  ISETP.NE.AND P0, PT, R9, 0x1, PT ;  /* 0x000000010900780c */ /* 0x000fe40003f05270 */
[----:B------:R-:W-:-:S11]  /*1440*/  LOP3.LUT R3, RZ, R4, RZ, 0x33, !PT ;  /* 0x00000004ff037212 */ /* 0x000fd600078e33ff */
[----:B------:R-:W0:Y:S02]  /*1450*/  @P0 LDC.64 R6, c[0x0][0x9e8] ;  /* 0x00027a00ff060b82 */ /* 0x000e240000000a00 */
[----:B0-----:R-:W-:-:S05]  /*1460*/  @P0 IMAD.HI.U32 R0, R3, R6, RZ ;  /* 0x0000000603000227 */ /* 0x001fca00078e00ff */
[----:B------:R-:W-:-:S04]  /*1470*/  @P0 SHF.R.U32.HI R3, RZ, R7, R0 ;  /* 0x00000007ff030219 */ /* 0x000fc80000011600 */
[----:B------:R-:W-:Y:S01]  /*1480*/  LOP3.LUT R4, RZ, R3, RZ, 0x33, !PT ;  /* 0x00000003ff047212 */ /* 0x000fe200078e33ff */
[----:B------:R-:W-:Y:S06]  /*1490*/  BRA `(.L_x_1085) ;  /* 0x0000000000107947 */ /* 0x000fec0003800000 */
.L_x_1084:
[----:B------:R-:W-:-:S13]  /*14a0*/  ISETP.NE.AND P0, PT, R9, 0x1, PT ;  /* 0x000000010900780c */ /* 0x000fda0003f05270 */
[----:B------:R-:W0:Y:S02]  /*14b0*/  @P0 LDC.64 R2, c[0x0][0x9e8] ;  /* 0x00027a00ff020b82 */ /* 0x000e240000000a00 */
[----:B0-----:R-:W-:-:S05]  /*14c0*/  @P0 IMAD.HI.U32 R0, R4, R2, RZ ;  /* 0x0000000204000227 */ /* 0x001fca00078e00ff */
[----:B------:R-:W-:-:S07]  /*14d0*/  @P0 SHF.R.U32.HI R4, RZ, R3, R0 ;  /* 0x00000003ff040219 */ /* 0x000fce0000011600 */
.L_x_1085:
[----:B------:R-:W-:-:S05]  /*14e0*/  IMAD R4, R4, R9, RZ ;  /* 0x0000000904047224 */ /* 0x000fca00078e02ff */
[----:B------:R-:W-:-:S13]  /*14f0*/  R2UR UR5, R4 ;  /* 0x00000000040572ca */ /* 0x000fda00000e0000 */
[----:B------:R-:W-:-:S04]  /*1500*/  UISETP.LT.AND UP0, UPT, UR4, UR5, UPT ;  /* 0x000000050400728c */ /* 0x000fc8000bf01270 */
[----:B------:R-:W-:-:S12]  /*1510*/  USEL UR4, UR4, UR5, !UP0 ;  /* 0x0000000504047287 */ /* 0x000fd8000c000000 */
.L_x_1083:
        /* <DEDUP_REMOVED lines=22> */
[----:B------:R-:W-:Y:S01]  /*1680*/  ISETP.GT.AND P1, PT, R62, UR6, PT ;  /* 0x000000063e007c0c */ /* 0x000fe2000bf24270 */
[----:B------:R-:W-:Y:S01]  /*1690*/  IMAD.U32 R200, RZ, RZ, UR6 ;  /* 0x00000006ffc87e24 */ /* 0x000fe2000f8e00ff */
        /* <DEDUP_REMOVED lines=11> */
[----:B------:R-:W-:Y:S01]  /*1750*/  CS2R R100, SRZ ;  /* 0x0000000000647805 */ /* 0x000fe2000001ff00 */
[----:B------:R-:W-:Y:S01]  /*1760*/  IMAD.MOV.U32 R166, RZ, RZ, RZ ;  /* 0x000000ffffa67224 */ /* 0x000fe200078e00ff */
        /* <DEDUP_REMOVED lines=32> */
[----:B------:R-:W-:Y:S01]  /*1970*/  CS2R R32, SRZ ;  /* 0x0000000000207805 */ /* 0x000fe2000001ff00 */
[----:B------:R-:W-:Y:S01]  /*1980*/  IMAD.MOV.U32 R6, RZ, RZ, RZ ;  /* 0x000000ffff067224 */ /* 0x000fe200078e00ff */
[----:B------:R-:W-:Y:S02]  /*1990*/  CS2R R26, SRZ ;  /* 0x00000000001a7805 */ /* 0x000fe4000001ff00 */
[----:B------:R-:W-:Y:S01]  /*19a0*/  CS2R R28, SRZ ;  /* 0x00000000001c7805 */ /* 0x000fe2000001ff00 */
[----:B------:R-:W-:Y:S01]  /*19b0*/  IMAD.MOV.U32 R8, RZ, RZ, RZ ;  /* 0x000000ffff087224 */ /* 0x000fe200078e00ff */
[----:B------:R-:W-:Y:S01]  /*19c0*/  CS2R R24, SRZ ;  /* 0x0000000000187805 */ /* 0x000fe2000001ff00 */
[----:B------:R-:W-:Y:S06]  /*19d0*/  @!P1 BRA `(.L_x_1086) ;  /* 0x000000a800c89947 */ /* 0x000fec0003800000 */
        /* <DEDUP_REMOVED lines=31> */
.L_x_1087:
        /* <DEDUP_REMOVED lines=9> */
[----:B------:R-:W0:Y:S02]  /*1c60*/  SYNCS.PHASECHK.TRANS64.TRYWAIT P1, [UR38+0x30800], R0 ;  /* 0x03080000ff0075a7 */ /* 0x000e240008020166 */
[----:B0-----:R-:W-:Y:S05]  /*1c70*/  @!P1 BRA `(.L_x_1088) ;  /* 0x0000012c004c9947 */ /* 0x001fea0003800000 */
.L_x_1273:
[----:B------:R-:W-:Y:S05]  /*1c80*/  @!P0 BRA `(.L_x_1089) ;  /* 0x0000000000048947 */ /* 0x000fea0003800000 */
[----:B------:R-:W-:Y:S01]  /*1c90*/  BPT.TRAP 0x1 ;  /* 0x000000040000795c */ /* 0x000fe20000300000 */
.L_x_1089:
[----:B------:R-:W-:Y:S02]  /*1ca0*/  IMAD.U32 R5, RZ, RZ, UR36 ;  /* 0x00000024ff057e24 */ /* 0x000fe4000f8e00ff */
[----:B0-----:R-:W-:-:S03]  /*1cb0*/  IMAD.U32 R0, RZ, RZ, UR37 ;  /* 0x00000025ff007e24 */ /* 0x001fc6000f8e00ff */
[----:B------:R-:W-:Y:S02]  /*1cc0*/  LEA R5, R5, UR38, 0x3 ;  /* 0x0000002605057c11 */ /* 0x000fe4000f8e18ff */
[----:B------:R-:W-:-:S04]  /*1cd0*/  SHF.L.U32 R0, R0, 0x1f, RZ ;  /* 0x0000001f00007819 */ /* 0x000fc800000006ff */
[----:B------:R0:W1:Y:S01]  /*1ce0*/  SYNCS.PHASECHK.TRANS64.TRYWAIT P2, [R5+URZ+0x30830], R0 ;  /* 0x03083000050075a7 */ /* 0x000062000804017f */
[----:B------:R-:W-:Y:S05]  /*1cf0*/  @!P0 BRA `(.L_x_1090) ;  /* 0x0000000000048947 */ /* 0x000fea0003800000 */
[----:B------:R-:W-:Y:S01]  /*1d00*/  BPT.TRAP 0x1 ;  /* 0x000000040000795c */ /* 0x000fe20000300000 */
.L_x_1090:
[----:B------:R-:W2:Y:S02]  /*1d10*/  S2R R2, SR_TID.X ;  /* 0x0000000000027919 */ /* 0x000ea40000002100 */
[----:B--2---:R-:W-:Y:S01]  /*1d20*/  LOP3.LUT P1, RZ, R2, 0x7f, RZ, 0xc0, !PT ;  /* 0x0000007f02ff7812 */ /* 0x004fe2000782c0ff */
[----:B-1----:R-:W-:-:S12]  /*1d30*/  @P2 BRA `(.L_x_1091) ;  /* 0x0000000000082947 */ /* 0x002fd80003800000 */
[----:B------:R-:W1:Y:S02]  /*1d40*/  SYNCS.PHASECHK.TRANS64.TRYWAIT P2, [R5+URZ+0x30830], R0 ;  /* 0x03083000050075a7 */ /* 0x000e64000804017f */
[----:B-1----:R-:W-:Y:S05]  /*1d50*/  @!P2 BRA `(.L_x_1092) ;  /* 0x0000012c002ca947 */ /* 0x002fea0003800000 */
.L_x_1091:
[----:B------:R-:W-:Y:S05]  /*1d60*/  WARPSYNC.ALL ;  /* 0x0000000000007948 */ /* 0x000fea0003800000 */
[----:B------:R-:W-:Y:S01]  /*1d70*/  UIADD3 UR4, UR38, 0x20400, URZ ;  /* 0x0002040026047890 */ /* 0x000fe2000fffe03f */
[----:B------:R-:W-:Y:S01]  /*1d80*/  WARPGROUP.ARRIVE ;  /* 0x00000000000079c5 */ /* 0x000fe20000000000 */
[----:B------:R-:W-:Y:S01]  /*1d90*/  UMOV UR9, 0x40000040 ;  /* 0x4000004000097882 */ /* 0x000fe20000000000 */
[----:B------:R-:W-:Y:S01]  /*1da0*/  UMOV UR11, 0x40000040 ;  /* 0x40000040000b7882 */ /* 0x000fe20000000000 */
[----:B------:R-:W-:Y:S01]  /*1db0*/  USHF.R.U32.HI UR4, URZ, 0x4, UR4 ;  /* 0x000000043f047899 */ /* 0x000fe20008011604 */
[----:B------:R-:W-:Y:S01]  /*1dc0*/  IMAD.U32 R15, RZ, RZ, UR9 ;  /* 0x00000009ff0f7e24 */ /* 0x000fe2000f8e00ff */
[----:B------:R-:W-:Y:S01]  /*1dd0*/  UMOV UR13, 0x40000040 ;  /* 0x40000040000d7882 */ /* 0x000fe20000000000 */
[----:B------:R-:W-:Y:S01]  /*1de0*/  UMOV UR15, 0x40000040 ;  /* 0x40000040000f7882 */ /* 0x000fe20000000000 */
[----:B------:R-:W-:Y:S01]  /*1df0*/  ULOP3.LUT UR4, UR4, 0x3fff, URZ, 0xc0, !UPT ;  /* 0x00003fff04047892 */ /* 0x000fe2000f8ec03f */
[----:B------:R-:W-:Y:S01]  /*1e00*/  IMAD.MOV.U32 R3, RZ, RZ, -0x40 ;  /* 0xffffffc0ff037424 */ /* 0x000fe200078e00ff */
[----:B------:R-:W-:Y:S01]  /*1e10*/  UMOV UR17, 0x40000040 ;  /* 0x4000004000117882 */ /* 0x000fe20000000000 */
[----:B------:R-:W-:Y:S01]  /*1e20*/  UMOV UR19, 0x40000040 ;  /* 0x4000004000137882 */ /* 0x000fe20000000000 */
[----:B------:R-:W-:Y:S01]  /*1e30*/  ULOP3.LUT UR39, UR4, 0x10000, URZ, 0xfc, !UPT ;  /* 0x0001000004277892 */ /* 0x000fe2000f8efc3f */
[----:B------:R-:W-:Y:S01]  /*1e40*/  IMAD R20, R62, R3, 0x40 ;  /* 0x000000403e147424 */ /* 0x000fe200078e0203 */
[----:B------:R-:W-:Y:S01]  /*1e50*/  ULOP3.LUT UR4, UR40, 0x10000, URZ, 0xfc, !UPT ;  /* 0x0001000028047892 */ /* 0x000fe2000f8efc3f */
[----:B01----:R-:W-:Y:S01]  /*1e60*/  @!P1 VIADD R0, R5, 0x30840 ;  /* 0x0003084005009836 */ /* 0x003fe20000000000 */
[----:B------:R-:W-:Y:S01]  /*1e70*/  ULEA UR5, UR36, UR39, 0xb ;  /* 0x0000002724057291 */ /* 0x000fe2000f8e583f */
[----:B------:R-:W-:Y:S01]  /*1e80*/  IMAD.IADD R3, R19, 0x1, R20 ;  /* 0x0000000113037824 */ /* 0x000fe200078e0214 */
[----:B------:R-:W-:Y:S01]  /*1e90*/  UIADD3 UR6, UR4, 0x2, URZ ;  /* 0x0000000204067890 */ /* 0x000fe2000fffe03f */
[----:B------:R-:W-:Y:S01]  /*1ea0*/  IMAD R4, R201, 0x80, R211 ;  /* 0x00000080c9047824 */ /* 0x000fe200078e02d3 */
[----:B------:R-:W-:Y:S01]  /*1eb0*/  UIADD3 UR7, UR5, 0x2, URZ ;  /* 0x0000000205077890 */ /* 0x000fe2000fffe03f */
[----:B------:R-:W-:Y:S01]  /*1ec0*/  @!P1 PRMT R0, RZ, 0x654, R0 ;  /* 0x00000654ff009816 */ /* 0x000fe20000000000 */
[----:B------:R-:W-:Y:S01]  /*1ed0*/  UMOV UR8, UR4 ;  /* 0x0000000400087c82 */ /* 0x000fe20008000000 */
[----:B------:R-:W-:Y:S01]  /*1ee0*/  UMOV UR10, UR5 ;  /* 0x00000005000a7c82 */ /* 0x000fe20008000000 */
[----:B------:R-:W-:Y:S01]  /*1ef0*/  IMAD.U32 R14, RZ, RZ, UR8 ;  /* 0x00000008ff0e7e24 */ /* 0x000fe2000f8e00ff */
[----:B------:R-:W-:Y:S01]  /*1f00*/  HGMMA.64x64x16.F32 R24, gdesc[UR8], RZ, !UPT, gsb0 ;  /* 0x00e00000081879f0 */ /* 0x000fe2000c0008ff */
        /* <DEDUP_REMOVED lines=8> */
[----:B------:R-:W-:Y:S01]  /*1f90*/  UIADD3 UR12, UR4, 0x404, URZ ;  /* 0x00000404040c7890 */ /* 0x000fe2000fffe03f */
[--C-:B------:R-:W-:Y:S01]  /*1fa0*/  IADD3 R5, -R22, 0x1, R3.reuse ;  /* 0x0000000116057810 */ /* 0x100fe20007ffe103 */
[----:B------:R-:W-:Y:S01]  /*1fb0*/  UIADD3 UR14, UR5, 0x204, URZ ;  /* 0x00000204050e7890 */ /* 0x000fe2000fffe03f */
[----:B------:R-:W-:Y:S01]  /*1fc0*/  IMAD R17, R18, -0x2, R3 ;  /* 0xfffffffe12117824 */ /* 0x000fe200078e0203 */
[----:B------:R-:W-:Y:S01]  /*1fd0*/  UIADD3 UR16, UR4, 0x406, URZ ;  /* 0x0000040604107890 */ /* 0x000fe2000fffe03f */
[----:B------:R-:W-:Y:S01]  /*1fe0*/  LEA R16, R62, 0xffffffc0, 0x6 ;  /* 0xffffffc03e107811 */ /* 0x000fe200078e30ff */
[----:B------:R-:W-:Y:S01]  /*1ff0*/  UIADD3 UR18, UR5, 0x206, URZ ;  /* 0x0000020605127890 */ /* 0x000fe2000fffe03f */
[----:B------:R-:W-:Y:S01]  /*2000*/  IMAD R5, R18, -0x2, R5 ;  /* 0xfffffffe12057824 */ /* 0x000fe200078e0205 */
        /* <DEDUP_REMOVED lines=61> */
[----:B------:R-:W-:Y:S01]  /*23e0*/  IMAD.U32 R6, RZ, RZ, UR8 ;  /* 0x00000008ff067e24 */ /* 0x000fe2000f8e00ff */
[----:B------:R-:W-:Y:S01]  /*23f0*/  ULDC.64 UR6, c[0x0][0x9e0] ;  /* 0x0002780000067ab9 */ /* 0x000fe20000000a00 */
[----:B------:R-:W-:Y:S01]  /*2400*/  IMAD.U32 R7, RZ, RZ, UR9 ;  /* 0x00000009ff077e24 */ /* 0x000fe2000f8e00ff */
[----:B------:R-:W-:Y:S01]  /*2410*/  UISETP.GE.AND UP0, UPT, UR7, 0x1, UPT ;  /* 0x000000010700788c */ /* 0x000fe2000bf06270 */
[----:B------:R-:W-:-:S05]  /*2420*/  VIADD R21, R5, UR6 ;  /* 0x0000000605157c36 */ /* 0x000fca0008000000 */
[----:B------:R-:W-:Y:S01]  /*2430*/  PLOP3.LUT P2, PT, PT, PT, UP0, 0x40, 0x0 ;  /* 0x000000000000781c */ /* 0x000fe20003f4e808 */
[----:B------:R-:W-:Y:S02]  /*2440*/  WARPGROUP.DEPBAR.LE gsb0, 0x0 ;  /* 0x00008000000079c5 */ /* 0x000fe40000010000 */
[----:B------:R-:W-:-:S06]  /*2450*/  WARPGROUP.ARRIVE ;  /* 0x00000000000079c5 */ /* 0x000fcc0000000000 */
[----:B------:R-:W-:Y:S01]  /*2460*/  HGMMA.64x64x16.F32 R24, gdesc[UR8], R24, gsb0 ;  /* 0x00e00000081879f0 */ /* 0x000fe20008000818 */
[----:B------:R-:W-:Y:S02]  /*2470*/  UIADD3 UR8, UR4, 0x402, URZ ;  /* 0x0000040204087890 */ /* 0x000fe4000fffe03f */
[----:B------:R-:W-:Y:S01]  /*2480*/  UIADD3 UR10, UR5, 0x202, URZ ;  /* 0x00000202050a7890 */ /* 0x000fe2000fffe03f */
[----:B------:R-:W-:Y:S01]  /*2490*/  UMOV UR9, 0x40000040 ;  /* 0x4000004000097882 */ /* 0x000fe20000000000 */
[----:B------:R-:W-:Y:S01]  /*24a0*/  UMOV UR11, 0x40000040 ;  /* 0x40000040000b7882 */ /* 0x000fe20000000000 */
        /* <DEDUP_REMOVED lines=39> */
[----:B0-----:R-:W-:Y:S01]  /*2720*/  VIADDMNMX R0, R4, R21, R17, PT ;  /* 0x0000001504007246 */ /* 0x001fe20003800111 */
[----:B------:R-:W-:Y:S06]  /*2730*/  @P2 BRA `(.L_x_1093) ;  /* 0x0000000000582947 */ /* 0x000fec0003800000 */
[----:B------:R-:W-:Y:S01]  /*2740*/  IADD3 R3, -R22, R19, R4 ;  /* 0x0000001316037210 */ /* 0x000fe20007ffe104 */
[----:B------:R-:W-:Y:S03]  /*2750*/  BSSY B0, `(.L_x_1094) ;  /* 0x0000010000007945 */ /* 0x000fe60003800000 */
        /* <DEDUP_REMOVED lines=10> */
.L_x_1095:
[----:B------:R-:W-:-:S06]  /*2800*/  UISETP.NE.AND UP1, UPT, UR7, 0x1, UPT ;  /* 0x000000010700788c */ /* 0x000fcc000bf25270 */
[----:B------:R-:W-:-:S05]  /*2810*/  PLOP3.LUT P2, PT, PT, PT, UP1, 0x80, 0x0 ;  /* 0x000000000000781c */ /* 0x000fca0003f4f018 */
[----:B------:R-:W-:-:S08]  /*2820*/  @UP1 ULDC.64 UR10, c[0x0][0x9e8] ;  /* 0x00027a00000a1ab9 */ /* 0x000fd00000000a00 */
[----:B------:R-:W-:-:S05]  /*2830*/  @P2 IMAD.HI.U32 R56, R3, UR10, RZ ;  /* 0x0000000a03382c27 */ /* 0x000fca000f8e00ff */
[----:B------:R-:W-:-:S07]  /*2840*/  @P2 SHF.R.U32.HI R3, RZ, UR11, R56 ;  /* 0x0000000bff032c19 */ /* 0x000fce0008011638 */
.L_x_1096:
[----:B------:R-:W-:Y:S05]  /*2850*/  BSYNC B0 ;  /* 0x0000000000007941 */ /* 0x000fea0003800000 */
.L_x_1094:
[----:B------:R-:W-:-:S04]  /*2860*/  IMAD R3, R3, UR7, -R16 ;  /* 0x0000000703037c24 */ /* 0x000fc8000f8e0a10 */
[----:B------:R-:W-:-:S05]  /*2870*/  IMAD R3, R18, -0x2, R3 ;  /* 0xfffffffe12037824 */ /* 0x000fca00078e0203 */
[----:B------:R-:W-:Y:S02]  /*2880*/  VIMNMX R2, R2, R3, !PT ;  /* 0x0000000302027248 */ /* 0x000fe40007fe0100 */
[----:B------:R-:W-:-:S07]  /*2890*/  VIADDMNMX R0, R3, UR7, R0, PT ;  /* 0x0000000703007c46 */ /* 0x000fce000b800100 */
.L_x_1093:
[C---:B------:R-:W-:Y:S02]  /*28a0*/  ISETP.GE.AND P2, PT, R20.reuse, 0x2, PT ;  /* 0x000000021400780c */ /* 0x040fe40003f46270 */
        /* <DEDUP_REMOVED lines=29> */
[----:B------:R-:W-:Y:S02]  /*2a80*/  ISETP.LT.OR P4, PT, R0, 0x1a, P4 ;  /* 0x0000001a0000780c */ /* 0x000fe40002781670 */
        /* <DEDUP_REMOVED lines=43> */
[----:B------:R-:W-:Y:S02]  /*2d40*/  IADD3 R2, R5, 0x8, R4 ;  /* 0x0000000805027810 */ /* 0x000fe40007ffe004 */
[----:B------:R-:W-:Y:S01]  /*2d50*/  ISETP.LT.OR P6, PT, R0, 0x3a, P6 ;  /* 0x0000003a0000780c */ /* 0x000fe200037c1670 */
[----:B------:R-:W-:-:S03]  /*2d60*/  VIADD R0, R4, 0x8 ;  /* 0x0000000804007836 */ /* 0x000fc60000000000 */
[----:B------:R-:W-:Y:S02]  /*2d70*/  FSEL R72, R53, -INF , !P6 ;  /* 0xff80000035487808 */ /* 0x000fe40007000000 */
[----:B------:R-:W-:Y:S02]  /*2d80*/  PLOP3.LUT P6, PT, PT, PT, UP0, 0x40, 0x0 ;  /* 0x000000000000781c */ /* 0x000fe40003fce808 */
[----:B------:R-:W-:-:S11]  /*2d90*/  VIADDMNMX R0, R0, R21, R17, PT ;  /* 0x0000001500007246 */ /* 0x000fd60003800111 */
[----:B------:R-:W-:Y:S05]  /*2da0*/  @P6 BRA `(.L_x_1097) ;  /* 0x0000000000646947 */ /* 0x000fea0003800000 */
[----:B------:R-:W-:Y:S01]  /*2db0*/  IADD3 R3, R19, 0x8, R4 ;  /* 0x0000000813037810 */ /* 0x000fe20007ffe004 */
[----:B------:R-:W-:Y:S04]  /*2dc0*/  BSSY B0, `(.L_x_1098) ;  /* 0x0000013000007945 */ /* 0x000fe80003800000 */
        /* <DEDUP_REMOVED lines=12> */
.L_x_1099:
[----:B------:R-:W-:-:S06]  /*2e90*/  UISETP.NE.AND UP1, UPT, UR7, 0x1, UPT ;  /* 0x000000010700788c */ /* 0x000fcc000bf25270 */
[----:B------:R-:W-:-:S05]  /*2ea0*/  PLOP3.LUT P6, PT, PT, PT, UP1, 0x80, 0x0 ;  /* 0x000000000000781c */ /* 0x000fca0003fcf018 */
[----:B------:R-:W-:-:S08]  /*2eb0*/  @UP1 ULDC.64 UR10, c[0x0][0x9e8] ;  /* 0x00027a00000a1ab9 */ /* 0x000fd00000000a00 */
[----:B------:R-:W-:Y:S01]  /*2ec0*/  @P6 IMAD.HI.U32 R5, R3, UR10, RZ ;  /* 0x0000000a03056c27 */ /* 0x000fe2000f8e00ff */
[----:B------:R-:W-:-:S13]  /*2ed0*/  PLOP3.LUT P6, PT, PT, PT, UP1, 0x80, 0x0 ;  /* 0x000000000000781c */ /* 0x000fda0003fcf018 */
[----:B------:R-:W-:-:S07]  /*2ee0*/  @P6 SHF.R.U32.HI R3, RZ, UR11, R5 ;  /* 0x0000000bff036c19 */ /* 0x000fce0008011605 */
.L_x_1100:
[----:B------:R-:W-:Y:S05]  /*2ef0*/  BSYNC B0 ;  /* 0x0000000000007941 */ /* 0x000fea0003800000 */
.L_x_1098:
[----:B------:R-:W-:-:S04]  /*2f00*/  IMAD R3, R3, UR7, -R16 ;  /* 0x0000000703037c24 */ /* 0x000fc8000f8e0a10 */
[----:B------:R-:W-:-:S05]  /*2f10*/  IMAD R3, R18, -0x2, R3 ;  /* 0xfffffffe12037824 */ /* 0x000fca00078e0203 */
[----:B------:R-:W-:Y:S02]  /*2f20*/  VIMNMX R2, R2, R3, !PT ;  /* 0x0000000302027248 */ /* 0x000fe40007fe0100 */
[----:B------:R-:W-:-:S07]  /*2f30*/  VIADDMNMX R0, R3, UR7, R0, PT ;  /* 0x0000000703007c46 */ /* 0x000fce000b800100 */
.L_x_1097:
[----:B------:R-:W-:Y:S01]  /*2f40*/  ISETP.GT.AND P2, PT, R2, 0x1, !P2 ;  /* 0x000000010200780c */ /* 0x000fe20005744270 */
[----:B------:R-:W-:Y:S01]  /*2f50*/  ULDC UR10, c[0x0][0x988] ;  /* 0x00026200000a7ab9 */ /* 0x000fe20000000800 */
[----:B------:R-:W-:Y:S02]  /*2f60*/  FMNMX.FTZ R3, R24, R56, !PT ;  /* 0x0000003818037209 */ /* 0x000fe40007810000 */
        /* <DEDUP_REMOVED lines=29> */
[----:B------:R-:W-:Y:S02]  /*3140*/  FMNMX.FTZ R3, R52, R3, !PT ;  /* 0x0000000334037209 */ /* 0x000fe40007810000 */
[----:B------:R-:W-:Y:S02]  /*3150*/  FSEL R38, R38, -INF , !P2 ;  /* 0xff80000026267808 */ /* 0x000fe40005000000 */
[----:B------:R-:W-:Y:S02]  /*3160*/  ISETP.NE.AND P2, PT, R61, RZ, PT ;  /* 0x000000ff3d00720c */ /* 0x000fe40003f45270 */
[C---:B------:R-:W-:Y:S02]  /*3170*/  ISETP.GT.AND P3, PT, R2.reuse, 0x8, !P3 ;  /* 0x000000080200780c */ /* 0x040fe40005f64270 */
[----:B------:R-:W-:-:S02]  /*3180*/  ISETP.GT.AND P2, PT, R2, 0x19, !P2 ;  /* 0x000000190200780c */ /* 0x000fc40005744270 */
[----:B------:R-:W-:Y:S02]  /*3190*/  FMNMX.FTZ R17, R72, R3, !PT ;  /* 0x0000000348117209 */ /* 0x000fe40007810000 */
[C---:B------:R-:W-:Y:S02]  /*31a0*/  ISETP.LT.OR P2, PT, R0.reuse, 0x1a, P2 ;  /* 0x0000001a0000780c */ /* 0x040fe40001741670 */
[----:B------:R-:W-:Y:S01]  /*31b0*/  ISETP.LT.OR P3, PT, R0, 0x9, P3 ;  /* 0x000000090000780c */ /* 0x000fe20001f61670 */
[----:B------:R-:W0:Y:S01]  /*31c0*/  SHFL.BFLY PT, R16, R17, 0x2, 0x1f ;  /* 0x0c401f0011107f89 */ /* 0x000e2200000e0000 */
[----:B------:R-:W-:Y:S02]  /*31d0*/  FSEL R39, R39, -INF , !P2 ;  /* 0xff80000027277808 */ /* 0x000fe40005000000 */
[----:B------:R-:W-:Y:S02]  /*31e0*/  ISETP.NE.AND P2, PT, R37, RZ, PT ;  /* 0x000000ff2500720c */ /* 0x000fe40003f45270 */
        /* <DEDUP_REMOVED lines=16> */
[----:B------:R-:W-:Y:S02]  /*32f0*/  ISETP.GT.AND P3, PT, R2, 0x30, !P3 ;  /* 0x000000300200780c */ /* 0x000fe40005f64270 */
[----:B------:R-:W-:Y:S02]  /*3300*/  FSEL R46, R46, -INF , !P2 ;  /* 0xff8000002e2e7808 */ /* 0x000fe40005000000 */
[----:B------:R-:W-:-:S02]  /*3310*/  ISETP.GT.AND P2, PT, R2, RZ, !P6 ;  /* 0x000000ff0200720c */ /* 0x000fc40007744270 */
[----:B------:R-:W-:Y:S02]  /*3320*/  ISETP.NE.AND P6, PT, R20, RZ, PT ;  /* 0x000000ff1400720c */ /* 0x000fe40003fc5270 */
[----:B------:R-:W-:Y:S02]  /*3330*/  ISETP.LT.OR P2, PT, R0, 0x1, P2 ;  /* 0x000000010000780c */ /* 0x000fe40001741670 */
[----:B0-----:R-:W-:Y:S02]  /*3340*/  FMNMX.FTZ R20, R17, R16, !PT ;  /* 0x0000001011147209 */ /* 0x001fe40007810000 */
[----:B------:R-:W-:Y:S02]  /*3350*/  FSEL R26, R26, -INF , !P2 ;  /* 0xff8000001a1a7808 */ /* 0x000fe40005000000 */
[----:B------:R-:W-:Y:S01]  /*3360*/  ISETP.NE.AND P2, PT, R65, RZ, PT ;  /* 0x000000ff4100720c */ /* 0x000fe20003f45270 */
[----:B------:R-:W0:Y:S01]  /*3370*/  SHFL.BFLY PT, R5, R20, 0x1, 0x1f ;  /* 0x0c201f0014057f89 */ /* 0x000e2200000e0000 */
        /* <DEDUP_REMOVED lines=12> */
[----:B0-----:R-:W-:-:S02]  /*3440*/  FMNMX.FTZ R5, R20, R5, !PT ;  /* 0x0000000514057209 */ /* 0x001fc40007810000 */
[----:B------:R-:W-:Y:S02]  /*3450*/  FMNMX.FTZ R3, R39, R16, !PT ;  /* 0x0000001027037209 */ /* 0x000fe40007810000 */
[C---:B------:R-:W-:Y:S01]  /*3460*/  FSETP.NEU.FTZ.AND P2, PT, R5.reuse, -INF , PT ;  /* 0xff8000000500780b */ /* 0x040fe20003f5d000 */
[----:B------:R-:W-:Y:S01]  /*3470*/  FMUL.FTZ R17, R5, UR10 ;  /* 0x0000000a05117c20 */ /* 0x000fe20008410000 */
[----:B------:R-:W-:Y:S02]  /*3480*/  FMNMX.FTZ R16, R42, R3, !PT ;  /* 0x000000032a107209 */ /* 0x000fe40007810000 */
[----:B------:R-:W-:Y:S02]  /*3490*/  FSEL R51, R51, -INF , !P4 ;  /* 0xff80000033337808 */ /* 0x000fe40006000000 */
[----:B------:R-:W-:Y:S02]  /*34a0*/  FMNMX.FTZ R3, R43, R16, !PT ;  /* 0x000000102b037209 */ /* 0x000fe40007810000 */
[----:B------:R-:W-:-:S02]  /*34b0*/  FSEL R17, R17, RZ, P2 ;  /* 0x000000ff11117208 */ /* 0x000fc40001000000 */
[----:B------:R-:W-:Y:S02]  /*34c0*/  ISETP.GT.AND P2, PT, R2, 0x39, !P6 ;  /* 0x000000390200780c */ /* 0x000fe40007744270 */
[----:B------:R-:W-:Y:S01]  /*34d0*/  FMNMX.FTZ R2, R46, R3, !PT ;  /* 0x000000032e027209 */ /* 0x000fe20007810000 */
[--C-:B------:R-:W-:Y:S01]  /*34e0*/  FFMA.FTZ R16, R24, UR10, -R17.reuse ;  /* 0x0000000a18107c23 */ /* 0x100fe20008010811 */
[----:B------:R-:W-:Y:S01]  /*34f0*/  ISETP.LT.OR P2, PT, R0, 0x3a, P2 ;  /* 0x0000003a0000780c */ /* 0x000fe20001741670 */
[--C-:B------:R-:W-:Y:S01]  /*3500*/  FFMA.FTZ R20, R56, UR10, -R17.reuse ;  /* 0x0000000a38147c23 */ /* 0x100fe20008010811 */
[----:B------:R-:W-:Y:S01]  /*3510*/  FMNMX.FTZ R3, R47, R2, !PT ;  /* 0x000000022f037209 */ /* 0x000fe20007810000 */
[--C-:B------:R-:W-:Y:S01]  /*3520*/  FFMA.FTZ R24, R58, UR10, -R17.reuse ;  /* 0x0000000a3a187c23 */ /* 0x100fe20008010811 */
[----:B------:R-:W-:Y:S01]  /*3530*/  FSEL R54, R54, -INF , !P5 ;  /* 0xff80000036367808 */ /* 0x000fe20006800000 */
[----:B------:R-:W-:Y:S01]  /*3540*/  MUFU.EX2 R16, R16 ;  /* 0x0000001000107308 */ /* 0x000fe20000000800 */
[----:B------:R-:W-:Y:S01]  /*3550*/  FMNMX.FTZ R2, R50, R3, !PT ;  /* 0x0000000332027209 */ /* 0x000fe20007810000 */
[----:B------:R-:W-:Y:S01]  /*3560*/  FFMA.FTZ R33, R64, UR10, -R17 ;  /* 0x0000000a40217c23 */ /* 0x000fe20008010811 */
[----:B------:R-:W-:-:S02]  /*3570*/  FSEL R55, R55, -INF , !P2 ;  /* 0xff80000037377808 */ /* 0x000fc40005000000 */
[----:B------:R-:W-:Y:S01]  /*3580*/  FMNMX.FTZ R3, R51, R2, !PT ;  /* 0x0000000233037209 */ /* 0x000fe20007810000 */
[--C-:B------:R-:W-:Y:S01]  /*3590*/  FFMA.FTZ R2, R28, UR10, -R17.reuse ;  /* 0x0000000a1c027c23 */ /* 0x100fe20008010811 */
[--C-:B------:R-:W-:Y:S01]  /*35a0*/  FFMA.FTZ R28, R32, UR10, -R17.reuse ;  /* 0x0000000a201c7c23 */ /* 0x100fe20008010811 */
[----:B------:R0:W1:Y:S01]  /*35b0*/  MUFU.EX2 R21, R20 ;  /* 0x0000001400157308 */ /* 0x0000620000000800 */
[----:B------:R-:W-:Y:S01]  /*35c0*/  FMNMX.FTZ R0, R54, R3, !PT ;  /* 0x0000000336007209 */ /* 0x000fe20007810000 */
[--C-:B------:R-:W-:Y:S01]  /*35d0*/  FFMA.FTZ R32, R36, UR10, -R17.reuse ;  /* 0x0000000a24207c23 */ /* 0x100fe20008010811 */
[--C-:B------:R-:W-:Y:S01]  /*35e0*/  FFMA.FTZ R36, R40, UR10, -R17.reuse ;  /* 0x0000000a28247c23 */ /* 0x100fe20008010811 */
[----:B------:R-:W-:Y:S01]  /*35f0*/  FFMA.FTZ R40, R48, UR10, -R17 ;  /* 0x0000000a30287c23 */ /* 0x000fe20008010811 */
[----:B------:R-:W-:-:S03]  /*3600*/  FMNMX.FTZ R0, R55, R0, !PT ;  /* 0x0000000037007209 */ /* 0x000fc60007810000 */
[----:B------:R-:W-:Y:S01]  /*3610*/  MUFU.EX2 R198, R2 ;  /* 0x0000000200c67308 */ /* 0x000fe20000000800 */
[----:B0-----:R-:W-:Y:S01]  /*3620*/  FFMA.FTZ R20, R60, UR10, -R17 ;  /* 0x0000000a3c147c23 */ /* 0x001fe20008010811 */
[----:B------:R-:W0:Y:S06]  /*3630*/  SHFL.BFLY PT, R3, R0, 0x2, 0x1f ;  /* 0x0c401f0000037f89 */ /* 0x000e2c00000e0000 */
[----:B------:R2:W-:Y:S01]  /*3640*/  MUFU.EX2 R25, R24 ;  /* 0x0000001800197308 */ /* 0x0005e20000000800 */
[----:B-1----:R-:W-:-:S07]  /*3650*/  F2FP.F16.F32.PACK_AB R196, R21, R16 ;  /* 0x0000001015c4723e */ /* 0x002fce00000000ff */
[----:B------:R1:W-:Y:S01]  /*3660*/  MUFU.EX2 R29, R20 ;  /* 0x00000014001d7308 */ /* 0x0003e20000000800 */
[----:B--2---:R-:W-:-:S07]  /*3670*/  FFMA.FTZ R24, R68, UR10, -R17 ;  /* 0x0000000a44187c23 */ /* 0x004fce0008010811 */
[----:B------:R-:W2:Y:S01]  /*3680*/  MUFU.EX2 R28, R28 ;  /* 0x0000001c001c7308 */ /* 0x000ea20000000800 */
[--C-:B-1----:R-:W-:Y:S01]  /*3690*/  FFMA.FTZ R20, R44, UR10, -R17.reuse ;  /* 0x0000000a2c147c23 */ /* 0x102fe20008010811 */
[----:B0-----:R-:W-:Y:S01]  /*36a0*/  FMNMX.FTZ R2, R0, R3, !PT ;  /* 0x0000000300027209 */ /* 0x001fe20007810000 */
[--C-:B------:R-:W-:Y:S01]  /*36b0*/  FFMA.FTZ R0, R66, UR10, -R17.reuse ;  /* 0x0000000a42007c23 */ /* 0x100fe20008010811 */
[----:B------:R-:W-:-:S03]  /*36c0*/  FFMA.FTZ R44, R70, UR10, -R17 ;  /* 0x0000000a462c7c23 */ /* 0x000fc60008010811 */
[----:B------:R-:W0:Y:S01]  /*36d0*/  SHFL.BFLY PT, R3, R2, 0x1, 0x1f ;  /* 0x0c201f0002037f89 */ /* 0x000e2200000e0000 */
[----:B------:R1:W-:Y:S08]  /*36e0*/  MUFU.EX2 R37, R0 ;  /* 0x0000000000257308 */ /* 0x0003f00000000800 */
[----:B------:R-:W-:Y:S01]  /*36f0*/  MUFU.EX2 R32, R32 ;  /* 0x0000002000207308 */ /* 0x000fe20000000800 */
[----:B--2---:R-:W-:-:S07]  /*3700*/  F2FP.F16.F32.PACK_AB R192, R29, R28 ;  /* 0x0000001c1dc0723e */ /* 0x004fce00000000ff */
[----:B------:R-:W-:Y:S01]  /*3710*/  MUFU.EX2 R41, R24 ;  /* 0x0000001800297308 */ /* 0x000fe20000000800 */
[----:B0-----:R-:W-:Y:S01]  /*3720*/  FMNMX.FTZ R3, R2, R3, !PT ;  /* 0x0000000302037209 */ /* 0x001fe20007810000 */
[--C-:B------:R-:W-:Y:S01]  /*3730*/  FFMA.FTZ R2, R52, UR10, -R17.reuse ;  /* 0x0000000a34027c23 */ /* 0x100fe20008010811 */
[----:B------:R-:W-:-:S05]  /*3740*/  FFMA.FTZ R17, R72, UR10, -R17 ;  /* 0x0000000a48117c23 */ /* 0x000fca0008010811 */
[----:B------:R-:W0:Y:S01]  /*3750*/  MUFU.EX2 R33, R33 ;  /* 0x0000002100217308 */ /* 0x000e220000000800 */
[C---:B------:R-:W-:Y:S01]  /*3760*/  FSETP.NEU.FTZ.AND P2, PT, R3.reuse, -INF , PT ;  /* 0xff8000000300780b */ /* 0x040fe20003f5d000 */
[----:B-1----:R-:W-:-:S05]  /*3770*/  FMUL.FTZ R0, R3, UR10 ;  /* 0x0000000a03007c20 */ /* 0x002fca0008410000 */
[----:B------:R-:W-:Y:S01]  /*3780*/  FSEL R0, R0, RZ, P2 ;  /* 0x000000ff00007208 */ /* 0x000fe20001000000 */
[----:B------:R1:W-:Y:S01]  /*3790*/  MUFU.EX2 R49, R17 ;  /* 0x0000001100317308 */ /* 0x0003e20000000800 */
[----:B------:R-:W-:-:S03]  /*37a0*/  PLOP3.LUT P2, PT, PT, PT, UP0, 0x40, 0x0 ;  /* 0x000000000000781c */ /* 0x000fc60003f4e808 */
[--C-:B------:R-:W-:Y:S01]  /*37b0*/  FFMA.FTZ R26, R26, UR10, -R0.reuse ;  /* 0x0000000a1a1a7c23 */ /* 0x100fe20008010800 */
[--C-:B------:R-:W-:Y:S01]  /*37c0*/  FFMA.FTZ R27, R27, UR10, -R0.reuse ;  /* 0x0000000a1b1b7c23 */ /* 0x100fe20008010800 */
[--C-:B------:R-:W-:Y:S01]  /*37d0*/  FFMA.FTZ R30, R30, UR10, -R0.reuse ;  /* 0x0000000a1e1e7c23 */ /* 0x100fe20008010800 */
[--C-:B------:R-:W-:Y:S01]  /*37e0*/  FFMA.FTZ R31, R31, UR10, -R0.reuse ;  /* 0x0000000a1f1f7c23 */ /* 0x100fe20008010800 */
[--C-:B------:R-:W-:Y:S01]  /*37f0*/  FFMA.FTZ R34, R34, UR10, -R0.reuse ;  /* 0x0000000a22227c23 */ /* 0x100fe20008010800 */
[----:B-1----:R-:W-:Y:S01]  /*3800*/  FADD.FTZ R17, R16, R21 ;  /* 0x0000001510117221 */ /* 0x002fe20000010000 */
[----:B------:R-:W-:Y:S01]  /*3810*/  MUFU.EX2 R26, R26 ;  /* 0x0000001a001a7308 */ /* 0x000fe20000000800 */
[--C-:B------:R-:W-:Y:S01]  /*3820*/  FFMA.FTZ R35, R35, UR10, -R0.reuse ;  /* 0x0000000a23237c23 */ /* 0x100fe20008010800 */
[--C-:B------:R-:W-:Y:S01]  /*3830*/  FFMA.FTZ R38, R38, UR10, -R0.reuse ;  /* 0x0000000a26267c23 */ /* 0x100fe20008010800 */
[----:B------:R-:W-:Y:S01]  /*3840*/  FADD.FTZ R24, R198, R17 ;  /* 0x00000011c6187221 */ /* 0x000fe20000010000 */
[--C-:B------:R-:W-:Y:S01]  /*3850*/  FFMA.FTZ R39, R39, UR10, -R0.reuse ;  /* 0x0000000a27277c23 */ /* 0x100fe20008010800 */
[--C-:B------:R-:W-:Y:S01]  /*3860*/  FFMA.FTZ R42, R42, UR10, -R0.reuse ;  /* 0x0000000a2a2a7c23 */ /* 0x100fe20008010800 */
[----:B------:R-:W-:Y:S01]  /*3870*/  FFMA.FTZ R43, R43, UR10, -R0 ;  /* 0x0000000a2b2b7c23 */ /* 0x000fe20008010800 */
[----:B------:R-:W-:Y:S01]  /*3880*/  FADD.FTZ R17, R25, R24 ;  /* 0x0000001819117221 */ /* 0x000fe20000010000 */
[----:B------:R-:W1:Y:S01]  /*3890*/  MUFU.EX2 R27, R27 ;  /* 0x0000001b001b7308 */ /* 0x000e620000000800 */
[--C-:B------:R-:W-:Y:S01]  /*38a0*/  FFMA.FTZ R46, R46, UR10, -R0.reuse ;  /* 0x0000000a2e2e7c23 */ /* 0x100fe20008010800 */
[--C-:B------:R-:W-:Y:S01]  /*38b0*/  FFMA.FTZ R47, R47, UR10, -R0.reuse ;  /* 0x0000000a2f2f7c23 */ /* 0x100fe20008010800 */
[----:B------:R-:W-:Y:S01]  /*38c0*/  FADD.FTZ R24, R28, R17 ;  /* 0x000000111c187221 */ /* 0x000fe20000010000 */
[--C-:B------:R-:W-:Y:S01]  /*38d0*/  FFMA.FTZ R50, R50, UR10, -R0.reuse ;  /* 0x0000000a32327c23 */ /* 0x100fe20008010800 */
[----:B------:R-:W-:Y:S01]  /*38e0*/  FFMA.FTZ R51, R51, UR10, -R0 ;  /* 0x0000000a33337c23 */ /* 0x000fe20008010800 */
[----:B------:R-:W-:Y:S01]  /*38f0*/  F2FP.F16.F32.PACK_AB R198, R25, R198 ;  /* 0x000000c619c6723e */ /* 0x000fe200000000ff */
[----:B------:R-:W-:Y:S01]  /*3900*/  FADD.FTZ R53, R29, R24 ;  /* 0x000000181d357221 */ /* 0x000fe20000010000 */
[----:B------:R-:W2:Y:S01]  /*3910*/  MUFU.EX2 R30, R30 ;  /* 0x0000001e001e7308 */ /* 0x000ea20000000800 */
[--C-:B------:R-:W-:Y:S01]  /*3920*/  FFMA.FTZ R54, R54, UR10, -R0.reuse ;  /* 0x0000000a36367c23 */ /* 0x100fe20008010800 */
[----:B------:R-:W-:Y:S01]  /*3930*/  FFMA.FTZ R0, R55, UR10, -R0 ;  /* 0x0000000a37007c23 */ /* 0x000fe20008010800 */
[----:B0-----:R-:W-:-:S05]  /*3940*/  F2FP.F16.F32.PACK_AB R194, R33, R32 ;  /* 0x0000002021c2723e */ /* 0x001fca00000000ff */
[----:B------:R-:W0:Y:S01]  /*3950*/  MUFU.EX2 R31, R31 ;  /* 0x0000001f001f7308 */ /* 0x000e220000000800 */
[----:B-1----:R-:W-:Y:S01]  /*3960*/  FADD.FTZ R17, R26, R27 ;  /* 0x0000001b1a117221 */ /* 0x002fe20000010000 */
        /* <DEDUP_REMOVED lines=9> */
[----:B--2---:R-:W-:-:S07]  /*3a00*/  F2FP.F16.F32.PACK_AB R188, R37, R36 ;  /* 0x0000002425bc723e */ /* 0x004fce00000000ff */
[----:B------:R-:W2:Y:S01]  /*3a10*/  MUFU.EX2 R20, R20 ;  /* 0x0000001400147308 */ /* 0x000ea20000000800 */
[C---:B0-----:R-:W-:Y:S01]  /*3a20*/  FADD.FTZ R17, R35.reuse, R24 ;  /* 0x0000001823117221 */ /* 0x041fe20000010000 */
[----:B------:R-:W-:-:S06]  /*3a30*/  F2FP.F16.F32.PACK_AB R193, R35, R34 ;  /* 0x0000002223c1723e */ /* 0x000fcc00000000ff */
[----:B------:R0:W-:Y:S01]  /*3a40*/  MUFU.EX2 R45, R44 ;  /* 0x0000002c002d7308 */ /* 0x0001e20000000800 */
[----:B-1----:R-:W-:-:S07]  /*3a50*/  FADD.FTZ R16, R38, R17 ;  /* 0x0000001126107221 */ /* 0x002fce0000010000 */
[----:B------:R-:W1:Y:S01]  /*3a60*/  MUFU.EX2 R39, R39 ;  /* 0x0000002700277308 */ /* 0x000e620000000800 */
[----:B0-----:R-:W-:Y:S01]  /*3a70*/  FADD.FTZ R44, R32, R53 ;  /* 0x00000035202c7221 */ /* 0x001fe20000010000 */
[----:B--2---:R-:W-:-:S03]  /*3a80*/  F2FP.F16.F32.PACK_AB R190, R41, R20 ;  /* 0x0000001429be723e */ /* 0x004fc600000000ff */
[----:B------:R-:W-:-:S03]  /*3a90*/  FADD.FTZ R53, R33, R44 ;  /* 0x0000002c21357221 */ /* 0x000fc60000010000 */
[----:B------:R-:W0:Y:S01]  /*3aa0*/  MUFU.EX2 R42, R42 ;  /* 0x0000002a002a7308 */ /* 0x000e220000000800 */
[----:B------:R-:W-:-:S04]  /*3ab0*/  FADD.FTZ R44, R36, R53 ;  /* 0x00000035242c7221 */ /* 0x000fc80000010000 */
[----:B------:R-:W-:-:S03]  /*3ac0*/  FADD.FTZ R21, R37, R44 ;  /* 0x0000002c25157221 */ /* 0x000fc60000010000 */
[----:B------:R-:W2:Y:S01]  /*3ad0*/  MUFU.EX2 R40, R40 ;  /* 0x0000002800287308 */ /* 0x000ea20000000800 */
[----:B------:R-:W-:Y:S01]  /*3ae0*/  FADD.FTZ R24, R20, R21 ;  /* 0x0000001514187221 */ /* 0x000fe20000010000 */
[----:B-1----:R-:W-:Y:S01]  /*3af0*/  FADD.FTZ R17, R39, R16 ;  /* 0x0000001027117221 */ /* 0x002fe20000010000 */
[----:B------:R-:W-:Y:S01]  /*3b00*/  IMAD.IADD R21, R19, 0x1, -R22 ;  /* 0x0000000113157824 */ /* 0x000fe200078e0a16 */
[----:B------:R-:W-:Y:S01]  /*3b10*/  F2FP.F16.F32.PACK_AB R195, R39, R38 ;  /* 0x0000002627c3723e */ /* 0x000fe200000000ff */
[----:B------:R-:W-:Y:S02]  /*3b20*/  FADD.FTZ R25, R41, R24 ;  /* 0x0000001829197221 */ /* 0x000fe40000010000 */
[----:B------:R-:W-:Y:S01]  /*3b30*/  IMAD R28, R201, 0x80, R21 ;  /* 0x00000080c91c7824 */ /* 0x000fe200078e0215 */
[----:B------:R-:W1:Y:S01]  /*3b40*/  MUFU.EX2 R43, R43 ;  /* 0x0000002b002b7308 */ /* 0x000e620000000800 */
[----:B0-----:R-:W-:-:S03]  /*3b50*/  FADD.FTZ R16, R42, R17 ;  /* 0x000000112a107221 */ /* 0x001fc60000010000 */
[----:B------:R-:W-:-:S04]  /*3b60*/  R2UR UR11, R28 ;  /* 0x000000001c0b72ca */ /* 0x000fc800000e0000 */
[----:B------:R-:W0:Y:S01]  /*3b70*/  MUFU.EX2 R46, R46 ;  /* 0x0000002e002e7308 */ /* 0x000e220000000800 */
[----:B--2---:R-:W-:Y:S01]  /*3b80*/  FADD.FTZ R24, R40, R25 ;  /* 0x0000001928187221 */ /* 0x004fe20000010000 */
[----:B------:R-:W-:-:S03]  /*3b90*/  F2FP.F16.F32.PACK_AB R184, R45, R40 ;  /* 0x000000282db8723e */ /* 0x000fc600000000ff */
[----:B------:R-:W-:-:S03]  /*3ba0*/  FADD.FTZ R25, R45, R24 ;  /* 0x000000182d197221 */ /* 0x000fc60000010000 */
[----:B------:R-:W2:Y:S01]  /*3bb0*/  MUFU.EX2 R2, R2 ;  /* 0x0000000200027308 */ /* 0x000ea20000000800 */
[C---:B-1----:R-:W-:Y:S01]  /*3bc0*/  FADD.FTZ R17, R43.reuse, R16 ;  /* 0x000000102b117221 */ /* 0x042fe20000010000 */
[----:B------:R-:W-:Y:S01]  /*3bd0*/  UIADD3 UR6, UR11, UR6, URZ ;  /* 0x000000060b067290 */ /* 0x000fe2000fffe03f */
[----:B------:R-:W-:-:S05]  /*3be0*/  F2FP.F16.F32.PACK_AB R189, R43, R42 ;  /* 0x0000002a2bbd723e */ /* 0x000fca00000000ff */
[----:B------:R-:W1:Y:S01]  /*3bf0*/  MUFU.EX2 R47, R47 ;  /* 0x0000002f002f7308 */ /* 0x000e620000000800 */
[----:B0-----:R-:W-:-:S07]  /*3c00*/  FADD.FTZ R16, R46, R17 ;  /* 0x000000112e107221 */ /* 0x001fce0000010000 */
[----:B------:R-:W0:Y:S01]  /*3c10*/  MUFU.EX2 R50, R50 ;  /* 0x0000003200327308 */ /* 0x000e220000000800 */
[----:B--2---:R-:W-:Y:S01]  /*3c20*/  FADD.FTZ R20, R2, R25 ;  /* 0x0000001902147221 */ /* 0x004fe20000010000 */
[----:B------:R-:W-:-:S03]  /*3c30*/  F2FP.F16.F32.PACK_AB R186, R49, R2 ;  /* 0x0000000231ba723e */ /* 0x000fc600000000ff */
[----:B------:R-:W-:Y:S01]  /*3c40*/  FADD.FTZ R17, R49, R20 ;  /* 0x0000001431117221 */ /* 0x000fe20000010000 */
[----:B------:R-:W-:Y:S02]  /*3c50*/  VIADD R20, R62, 0xfffffffe ;  /* 0xfffffffe3e147836 */ /* 0x000fe40000000000 */
[----:B------:R-:W2:Y:S01]  /*3c60*/  MUFU.EX2 R51, R51 ;  /* 0x0000003300337308 */ /* 0x000ea20000000800 */
[C---:B-1----:R-:W-:Y:S01]  /*3c70*/  FADD.FTZ R25, R47.reuse, R16 ;  /* 0x000000102f197221 */ /* 0x042fe20000010000 */
[----:B------:R-:W-:-:S06]  /*3c80*/  F2FP.F16.F32.PACK_AB R191, R47, R46 ;  /* 0x0000002e2fbf723e */ /* 0x000fcc00000000ff */
[----:B------:R-:W1:Y:S01]  /*3c90*/  MUFU.EX2 R54, R54 ;  /* 0x0000003600367308 */ /* 0x000e620000000800 */
[----:B0-----:R-:W-:-:S07]  /*3ca0*/  FADD.FTZ R2, R50, R25 ;  /* 0x0000001932027221 */ /* 0x001fce0000010000 */
[----:B------:R-:W0:Y:S01]  /*3cb0*/  MUFU.EX2 R187, R0 ;  /* 0x0000000000bb7308 */ /* 0x000e220000000800 */
[C---:B--2---:R-:W-:Y:S01]  /*3cc0*/  FADD.FTZ R25, R51.reuse, R2 ;  /* 0x0000000233197221 */ /* 0x044fe20000010000 */
[----:B------:R-:W-:-:S03]  /*3cd0*/  F2FP.F16.F32.PACK_AB R185, R51, R50 ;  /* 0x0000003233b9723e */ /* 0x000fc600000000ff */
[----:B-1----:R-:W-:-:S04]  /*3ce0*/  FADD.FTZ R16, R54, R25 ;  /* 0x0000001936107221 */ /* 0x002fc80000010000 */
[C---:B0-----:R-:W-:Y:S01]  /*3cf0*/  FADD.FTZ R16, R187.reuse, R16 ;  /* 0x00000010bb107221 */ /* 0x041fe20000010000 */
[----:B------:R-:W-:Y:S01]  /*3d00*/  F2FP.F16.F32.PACK_AB R187, R187, R54 ;  /* 0x00000036bbbb723e */ /* 0x000fe200000000ff */
[----:B------:R-:W-:Y:S06]  /*3d10*/  @P2 BRA `(.L_x_1101) ;  /* 0x0000000000482947 */ /* 0x000fec0003800000 */
[C---:B------:R-:W-:Y:S01]  /*3d20*/  ISETP.GT.AND P2, PT, R28.reuse, RZ, PT ;  /* 0x000000ff1c00720c */ /* 0x040fe20003f44270 */
[----:B------:R-:W-:-:S05]  /*3d30*/  VIADD R0, R28, 0xffffffff ;  /* 0xffffffff1c007836 */ /* 0x000fca0000000000 */
[----:B------:R-:W-:-:S07]  /*3d40*/  R2UR UR4, R0 ;  /* 0x00000000000472ca */ /* 0x000fce00000e0000 */
[----:B------:R-:W-:Y:S08]  /*3d50*/  @P2 BRA `(.L_x_1102) ;  /* 0x00000000001c2947 */ /* 0x000ff00003800000 */
[----:B------:R-:W-:Y:S02]  /*3d60*/  UISETP.NE.AND UP1, UPT, UR7, 0x1, UPT ;  /* 0x000000010700788c */ /* 0x000fe4000bf25270 */
[----:B------:R-:W-:-:S09]  /*3d70*/  UIADD3 UR4, -UR11, URZ, URZ ;  /* 0x0000003f0b047290 */ /* 0x000fd2000fffe13f */
[----:B------:R-:W-:Y:S02]  /*3d80*/  @UP1 ULDC.64 UR14, c[0x0][0x9e8] ;  /* 0x00027a00000e1ab9 */ /* 0x000fe40000000a00 */
[----:B------:R-:W-:-:S04]  /*3d90*/  UIMAD.WIDE.U32 UR18, UR4, UR14, URZ ;  /* 0x0000000e041272a5 */ /* 0x000fc8000f8e003f */
[----:B------:R-:W-:-:S04]  /*3da0*/  @UP1 USHF.R.U32.HI UR4, URZ, UR15, UR19 ;  /* 0x0000000f3f041299 */ /* 0x000fc80008011613 */
[----:B------:R-:W-:Y:S01]  /*3db0*/  ULOP3.LUT UR4, URZ, UR4, URZ, 0x33, !UPT ;  /* 0x000000043f047292 */ /* 0x000fe2000f8e333f */
[----:B------:R-:W-:Y:S11]  /*3dc0*/  BRA `(.L_x_1103) ;  /* 0x0000000000107947 */ /* 0x000ff60003800000 */
.L_x_1102:
[----:B------:R-:W-:-:S11]  /*3dd0*/  UISETP.NE.AND UP1, UPT, UR7, 0x1, UPT ;  /* 0x000000010700788c */ /* 0x000fd6000bf25270 */
[----:B------:R-:W-:Y:S02]  /*3de0*/  @UP1 ULDC.64 UR14, c[0x0][0x9e8] ;  /* 0x00027a00000e1ab9 */ /* 0x000fe40000000a00 */
[----:B------:R-:W-:-:S04]  /*3df0*/  UIMAD.WIDE.U32 UR18, UR4, UR14, URZ ;  /* 0x0000000e041272a5 */ /* 0x000fc8000f8e003f */
[----:B------:R-:W-:-:S12]  /*3e00*/  @UP1 USHF.R.U32.HI UR4, URZ, UR15, UR19 ;  /* 0x0000000f3f041299 */ /* 0x000fd80008011613 */
.L_x_1103:
[----:B------:R-:W-:-:S04]  /*3e10*/  UIMAD UR4, UR4, UR7, UR7 ;  /* 0x00000007040472a4 */ /* 0x000fc8000f8e0207 */
[----:B------:R-:W-:-:S04]  /*3e20*/  UISETP.LT.AND UP1, UPT, UR6, UR4, UPT ;  /* 0x000000040600728c */ /* 0x000fc8000bf21270 */
[----:B------:R-:W-:-:S12]  /*3e30*/  USEL UR6, UR6, UR4, UP1 ;  /* 0x0000000406067287 */ /* 0x000fd80008800000 */
.L_x_1101:
[----:B------:R-:W-:Y:S01]  /*3e40*/  R2UR UR7, R200 ;  /* 0x00000000c80772ca */ /* 0x000fe200000e0000 */
        /* <DEDUP_REMOVED lines=76> */
[----:B------:R-:W-:Y:S02]  /*4310*/  VIADD R219, R217, 0x8 ;  /* 0x00000008d9db7836 */ /* 0x000fe40000000000 */
[----:B------:R-:W-:-:S03]  /*4320*/  IMAD.MOV.U32 R151, RZ, RZ, RZ ;  /* 0x000000ffff977224 */ /* 0x000fc600078e00ff */
[----:B------:R-:W-:-:S07]  /*4330*/  LOP3.LUT R203, RZ, R219, RZ, 0x33, !PT ;  /* 0x000000dbffcb7212 */ /* 0x000fce00078e33ff */
.L_x_1121:
[----:B------:R-:W-:-:S04]  /*4340*/  UIADD3 UR4, UR36, 0x1, URZ ;  /* 0x0000000124047890 */ /* 0x000fc8000fffe03f */
[----:B------:R-:W-:-:S04]  /*4350*/  UISETP.NE.AND UP1, UPT, UR4, 0x2, UPT ;  /* 0x000000020400788c */ /* 0x000fc8000bf25270 */
[----:B------:R-:W-:Y:S02]  /*4360*/  USEL UR7, URZ, 0x1, UP1 ;  /* 0x000000013f077887 */ /* 0x000fe40008800000 */
[----:B------:R-:W-:Y:S02]  /*4370*/  USEL UR4, UR4, URZ, UP1 ;  /* 0x0000003f04047287 */ /* 0x000fe40008800000 */
[----:B------:R-:W-:Y:S01]  /*4380*/  ULOP3.LUT UR7, UR37, UR7, URZ, 0x3c, !UPT ;  /* 0x0000000725077292 */ /* 0x000fe2000f8e3c3f */
[----:B------:R-:W-:Y:S11]  /*4390*/  @!P0 BRA `(.L_x_1105) ;  /* 0x0000000000048947 */ /* 0x000ff60003800000 */
[----:B------:R-:W-:Y:S01]  /*43a0*/  BPT.TRAP 0x1 ;  /* 0x000000040000795c */ /* 0x000fe20000300000 */
.L_x_1105:
[----:B------:R-:W-:Y:S01]  /*43b0*/  ULEA UR5, UR4, UR38, 0x3 ;  /* 0x0000002604057291 */ /* 0x000fe2000f8e183f */
[----:B------:R-:W-:-:S05]  /*43c0*/  IMAD.U32 R152, RZ, RZ, UR7 ;  /* 0x00000007ff987e24 */ /* 0x000fca000f8e00ff */
[----:B------:R-:W-:-:S04]  /*43d0*/  SHF.L.U32 R152, R152, 0x1f, RZ ;  /* 0x0000001f98987819 */ /* 0x000fc800000006ff */
[----:B------:R0:W1:Y:S01]  /*43e0*/  SYNCS.PHASECHK.TRANS64.TRYWAIT P2, [UR5+0x30830], R152 ;  /* 0x03083098ff0075a7 */ /* 0x0000620008040145 */
[----:B------:R-:W-:Y:S05]  /*43f0*/  @!P0 BRA `(.L_x_1106) ;  /* 0x0000000000048947 */ /* 0x000fea0003800000 */
[----:B------:R-:W-:Y:S01]  /*4400*/  BPT.TRAP 0x1 ;  /* 0x000000040000795c */ /* 0x000fe20000300000 */
.L_x_1106:
[----:B-1----:R-:W-:Y:S05]  /*4410*/  @P2 BRA `(.L_x_1107) ;  /* 0x0000000000082947 */ /* 0x002fea0003800000 */
[----:B------:R-:W1:Y:S02]  /*4420*/  SYNCS.PHASECHK.TRANS64.TRYWAIT P2, [UR5+0x30830], R152 ;  /* 0x03083098ff0075a7 */ /* 0x000e640008040145 */
[----:B-1----:R-:W-:Y:S05]  /*4430*/  @!P2 BRA `(.L_x_1108) ;  /* 0x000001040088a947 */ /* 0x002fea0003800000 */
.L_x_1107:
[----:B------:R-:W-:Y:S01]  /*4440*/  R2UR UR52, R14 ;  /* 0x000000000e3472ca */ /* 0x000fe200000e0000 */
[----:B------:R-:W-:Y:S01]  /*4450*/  ULEA UR6, UR4, UR39, 0xb ;  /* 0x0000002704067291 */ /* 0x000fe2000f8e583f */
[----:B------:R-:W-:Y:S01]  /*4460*/  R2UR UR53, R15 ;  /* 0x000000000f3572ca */ /* 0x000fe200000e0000 */
[----:B01----:R-:W-:Y:S01]  /*4470*/  WARPGROUP.ARRIVE ;  /* 0x00000000000079c5 */ /* 0x003fe20000000000 */
        /* <DEDUP_REMOVED lines=92> */
[----:B------:R-:W-:Y:S01]  /*4a40*/  FMUL.FTZ R149, R149, R0 ;  /* 0x0000000095957220 */ /* 0x000fe20000410000 */
        /* <DEDUP_REMOVED lines=126> */
.L_x_1109:
[----:B------:R-:W-:Y:S01]  /*5230*/  ULEA UR6, UR36, UR38, 0x3 ;  /* 0x0000002624067291 */ /* 0x000fe2000f8e183f */
[----:B------:R-:W-:-:S05]  /*5240*/  IMAD.U32 R0, RZ, RZ, UR37 ;  /* 0x00000025ff007e24 */ /* 0x000fca000f8e00ff */
[----:B------:R-:W-:-:S04]  /*5250*/  SHF.L.U32 R0, R0, 0x1f, RZ ;  /* 0x0000001f00007819 */ /* 0x000fc800000006ff */
[----:B------:R0:W1:Y:S01]  /*5260*/  SYNCS.PHASECHK.TRANS64.TRYWAIT P2, [UR6+0x30850], R0 ;  /* 0x03085000ff0075a7 */ /* 0x0000620008040146 */
[----:B------:R-:W-:Y:S05]  /*5270*/  @!P0 BRA `(.L_x_1110) ;  /* 0x0000000000048947 */ /* 0x000fea0003800000 */
[----:B------:R-:W-:Y:S01]  /*5280*/  BPT.TRAP 0x1 ;  /* 0x000000040000795c */ /* 0x000fe20000300000 */
.L_x_1110:
[----:B-1----:R-:W-:Y:S05]  /*5290*/  @P2 BRA `(.L_x_1111) ;  /* 0x0000000000082947 */ /* 0x002fea0003800000 */
[----:B------:R-:W1:Y:S02]  /*52a0*/  SYNCS.PHASECHK.TRANS64.TRYWAIT P2, [UR6+0x30850], R0 ;  /* 0x03085000ff0075a7 */ /* 0x000e640008040146 */
[----:B-1----:R-:W-:Y:S05]  /*52b0*/  @!P2 BRA `(.L_x_1112) ;  /* 0x000000f80000a947 */ /* 0x002fea0003800000 */
.L_x_1111:
[----:B------:R-:W-:Y:S01]  /*52c0*/  UIADD3 UR10, UR38, 0x400, URZ ;  /* 0x00000400260a7890 */ /* 0x000fe2000fffe03f */
[----:B------:R-:W-:Y:S01]  /*52d0*/  WARPGROUP.ARRIVE ;  /* 0x00000000000079c5 */ /* 0x000fe20000000000 */
[----:B------:R-:W-:Y:S01]  /*52e0*/  UMOV UR11, 0x40000040 ;  /* 0x40000040000b7882 */ /* 0x000fe20000000000 */
[----:B------:R-:W-:Y:S01]  /*52f0*/  IMAD.SHL.U32 R2, R20, 0x40, RZ ;  /* 0x0000004014027824 */ /* 0x000fe200078e00ff */
[----:B------:R-:W-:Y:S01]  /*5300*/  USHF.R.U32.HI UR10, URZ, 0x4, UR10 ;  /* 0x000000043f0a7899 */ /* 0x000fe2000801160a */
[----:B01----:R-:W-:Y:S01]  /*5310*/  IMAD.U32 R0, RZ, RZ, UR5 ;  /* 0x00000005ff007e24 */ /* 0x003fe2000f8e00ff */
[----:B------:R-:W-:Y:S01]  /*5320*/  PLOP3.LUT P2, PT, PT, PT, UP0, 0x40, 0x0 ;  /* 0x000000000000781c */ /* 0x000fe20003f4e808 */
[----:B------:R-:W-:Y:S01]  /*5330*/  ULDC UR15, c[0x0][0x9dc] ;  /* 0x00027700000f7ab9 */ /* 0x000fe20000000800 */
[----:B------:R-:W-:Y:S01]  /*5340*/  ULOP3.LUT UR10, UR10, 0x3fff, URZ, 0xc0, !UPT ;  /* 0x00003fff0a0a7892 */ /* 0x000fe2000f8ec03f */
[----:B------:R-:W-:Y:S01]  /*5350*/  @!P1 VIADD R0, R0, 0x30840 ;  /* 0x0003084000009836 */ /* 0x000fe20000000000 */
[----:B------:R-:W-:Y:S01]  /*5360*/  UMOV UR5, UR15 ;  /* 0x0000000f00057c82 */ /* 0x000fe20008000000 */
[----:B------:R-:W-:Y:S01]  /*5370*/  ULDC UR15, c[0x0][0x9e0] ;  /* 0x00027800000f7ab9 */ /* 0x000fe20000000800 */
[----:B------:R-:W-:-:S02]  /*5380*/  ULOP3.LUT UR10, UR10, 0x2000000, URZ, 0xfc, !UPT ;  /* 0x020000000a0a7892 */ /* 0x000fc4000f8efc3f */
        /* <DEDUP_REMOVED lines=22> */
[----:B------:R-:W-:Y:S02]  /*54f0*/  ULOP3.LUT UR10, URZ, UR5, URZ, 0x33, !UPT ;  /* 0x000000053f0a7292 */ /* 0x000fe4000f8e333f */
[----:B------:R-:W-:Y:S02]  /*5500*/  WARPGROUP.DEPBAR.LE gsb0, 0x0 ;  /* 0x00008000000079c5 */ /* 0x000fe40000010000 */
[----:B------:R-:W-:Y:S01]  /*5510*/  IADD3 R185, R19, 0x1, -R2 ;  /* 0x0000000113b97810 */ /* 0x000fe20007ffe802 */
[----:B------:R0:W-:Y:S04]  /*5520*/  @!P1 SYNCS.ARRIVE.TRANS64.RED.A1T0 RZ, [R0+URZ], RZ ;  /* 0x000000ff00ff99a7 */ /* 0x0001e8000810043f */
[----:B------:R-:W-:-:S04]  /*5530*/  IMAD.IADD R185, R185, 0x1, -R22 ;  /* 0x00000001b9b97824 */ /* 0x000fc800078e0a16 */
[----:B------:R-:W-:-:S04]  /*5540*/  IMAD R185, R18, -0x2, R185 ;  /* 0xfffffffe12b97824 */ /* 0x000fc800078e02b9 */
[C---:B------:R-:W-:Y:S02]  /*5550*/  VIADD R191, R185.reuse, UR15 ;  /* 0x0000000fb9bf7c36 */ /* 0x040fe40008000000 */
[----:B------:R-:W-:Y:S02]  /*5560*/  VIADD R193, R185, UR10 ;  /* 0x0000000ab9c17c36 */ /* 0x000fe40008000000 */
[C---:B------:R-:W-:Y:S02]  /*5570*/  IMAD.IADD R186, R4.reuse, 0x1, R191 ;  /* 0x0000000104ba7824 */ /* 0x040fe400078e02bf */
[----:B------:R-:W-:Y:S01]  /*5580*/  IMAD.IADD R187, R4, 0x1, R193 ;  /* 0x0000000104bb7824 */ /* 0x000fe200078e02c1 */
[----:B0-----:R-:W-:Y:S06]  /*5590*/  @P2 BRA `(.L_x_1113) ;  /* 0x00000000005c2947 */ /* 0x001fec0003800000 */
[----:B------:R-:W-:Y:S01]  /*55a0*/  ISETP.GT.AND P2, PT, R217, -0x1, PT ;  /* 0xffffffffd900780c */ /* 0x000fe20003f44270 */
[----:B------:R-:W-:-:S12]  /*55b0*/  BSSY B0, `(.L_x_1114) ;  /* 0x0000011000007945 */ /* 0x000fd80003800000 */
[----:B------:R-:W-:Y:S05]  /*55c0*/  @P2 BRA `(.L_x_1115) ;  /* 0x0000000000242947 */ /* 0x000fea0003800000 */
[----:B------:R-:W-:Y:S02]  /*55d0*/  IMAD.U32 R0, RZ, RZ, UR59 ;  /* 0x0000003bff007e24 */ /* 0x000fe4000f8e00ff */
[----:B------:R-:W-:-:S03]  /*55e0*/  IMAD.IADD R189, R4, 0x1, R21 ;  /* 0x0000000104bd7824 */ /* 0x000fc600078e0215 */
[----:B------:R-:W-:Y:S02]  /*55f0*/  ISETP.NE.AND P2, PT, R0, 0x1, PT ;  /* 0x000000010000780c */ /* 0x000fe40003f45270 */
[----:B------:R-:W-:-:S11]  /*5600*/  LOP3.LUT R189, RZ, R189, RZ, 0x33, !PT ;  /* 0x000000bdffbd7212 */ /* 0x000fd600078e33ff */
[----:B------:R-:W0:Y:S02]  /*5610*/  @P2 LDC.64 R184, c[0x0][0x9e8] ;  /* 0x00027a00ffb82b82 */ /* 0x000e240000000a00 */
[----:B0-----:R-:W-:-:S05]  /*5620*/  @P2 IMAD.HI.U32 R184, R189, R184, RZ ;  /* 0x000000b8bdb82227 */ /* 0x001fca00078e00ff */
[----:B------:R-:W-:-:S04]  /*5630*/  @P2 SHF.R.U32.HI R189, RZ, R185, R184 ;  /* 0x000000b9ffbd2219 */ /* 0x000fc800000116b8 */
[----:B------:R-:W-:Y:S01]  /*5640*/  LOP3.LUT R189, RZ, R189, RZ, 0x33, !PT ;  /* 0x000000bdffbd7212 */ /* 0x000fe200078e33ff */
[----:B------:R-:W-:Y:S06]  /*5650*/  BRA `(.L_x_1116) ;  /* 0x0000000000187947 */ /* 0x000fec0003800000 */
.L_x_1115:
[----:B------:R-:W-:Y:S02]  /*5660*/  IMAD.U32 R0, RZ, RZ, UR59 ;  /* 0x0000003bff007e24 */ /* 0x000fe4000f8e00ff */
[----:B------:R-:W-:-:S03]  /*5670*/  IMAD.MOV.U32 R189, RZ, RZ, R217 ;  /* 0x000000ffffbd7224 */ /* 0x000fc600078e00d9 */
[----:B------:R-:W-:-:S13]  /*5680*/  ISETP.NE.AND P2, PT, R0, 0x1, PT ;  /* 0x000000010000780c */ /* 0x000fda0003f45270 */
[----:B------:R-:W0:Y:S02]  /*5690*/  @P2 LDC.64 R184, c[0x0][0x9e8] ;  /* 0x00027a00ffb82b82 */ /* 0x000e240000000a00 */
[----:B0-----:R-:W-:-:S05]  /*56a0*/  @P2 IMAD.HI.U32 R184, R217, R184, RZ ;  /* 0x000000b8d9b82227 */ /* 0x001fca00078e00ff */
[----:B------:R-:W-:-:S07]  /*56b0*/  @P2 SHF.R.U32.HI R189, RZ, R185, R184 ;  /* 0x000000b9ffbd2219 */ /* 0x000fce00000116b8 */
.L_x_1116:
[----:B------:R-:W-:Y:S05]  /*56c0*/  BSYNC B0 ;  /* 0x0000000000007941 */ /* 0x000fea0003800000 */
.L_x_1114:
[----:B------:R-:W-:-:S04]  /*56d0*/  IMAD R185, R189, R0, -R2 ;  /* 0x00000000bdb97224 */ /* 0x000fc800078e0a02 */
[----:B------:R-:W-:-:S05]  /*56e0*/  IMAD R185, R18, -0x2, R185 ;  /* 0xfffffffe12b97824 */ /* 0x000fca00078e02b9 */
[----:B------:R-:W-:Y:S02]  /*56f0*/  VIADDMNMX R186, R185, R0, R186, PT ;  /* 0x00000000b9ba7246 */ /* 0x000fe400038001ba */
[----:B------:R-:W-:-:S07]  /*5700*/  VIMNMX R187, R187, R185, !PT ;  /* 0x000000b9bbbb7248 */ /* 0x000fce0007fe0100 */
.L_x_1113:
[----:B------:R-:W-:Y:S02]  /*5710*/  ISETP.GT.AND P2, PT, R20, -0x1, PT ;  /* 0xffffffff1400780c */ /* 0x000fe40003f44270 */
[----:B------:R-:W-:Y:S02]  /*5720*/  IADD3 R185, R191, 0x8, R4 ;  /* 0x00000008bfb97810 */ /* 0x000fe40007ffe004 */
[C---:B------:R-:W-:Y:S02]  /*5730*/  ISETP.GT.AND P5, PT, R187.reuse, RZ, P2 ;  /* 0x000000ffbb00720c */ /* 0x040fe400017a4270 */
[C---:B------:R-:W-:Y:S02]  /*5740*/  ISETP.GT.AND P4, PT, R187.reuse, 0x1, P2 ;  /* 0x00000001bb00780c */ /* 0x040fe40001784270 */
[----:B------:R-:W-:Y:S02]  /*5750*/  ISETP.LT.OR P5, PT, R186, 0x1, P5 ;  /* 0x00000001ba00780c */ /* 0x000fe40002fa1670 */
[----:B------:R-:W-:-:S02]  /*5760*/  ISETP.GT.AND P6, PT, R187, 0x8, P2 ;  /* 0x00000008bb00780c */ /* 0x000fc400017c4270 */
[----:B------:R-:W-:Y:S02]  /*5770*/  FSEL R184, R152, -INF , !P5 ;  /* 0xff80000098b87808 */ /* 0x000fe40006800000 */
[C---:B------:R-:W-:Y:S02]  /*5780*/  ISETP.GT.AND P5, PT, R187.reuse, 0x10, P2 ;  /* 0x00000010bb00780c */ /* 0x040fe400017a4270 */
[----:B------:R-:W-:Y:S02]  /*5790*/  ISETP.GT.AND P3, PT, R187, 0x9, P2 ;  /* 0x00000009bb00780c */ /* 0x000fe40001764270 */
[C---:B------:R-:W-:Y:S02]  /*57a0*/  ISETP.LT.OR P5, PT, R186.reuse, 0x11, P5 ;  /* 0x00000011ba00780c */ /* 0x040fe40002fa1670 */
[----:B------:R-:W-:Y:S02]  /*57b0*/  ISETP.LT.OR P4, PT, R186, 0x2, P4 ;  /* 0x00000002ba00780c */ /* 0x000fe40002781670 */
[----:B------:R-:W-:-:S02]  /*57c0*/  FSEL R160, R160, -INF , !P5 ;  /* 0xff800000a0a07808 */ /* 0x000fc40006800000 */
[----:B------:R-:W-:Y:S02]  /*57d0*/  ISETP.GT.AND P5, PT, R187, 0x20, P2 ;  /* 0x00000020bb00780c */ /* 0x000fe400017a4270 */
[C---:B------:R-:W-:Y:S02]  /*57e0*/  ISETP.LT.OR P6, PT, R186.reuse, 0x9, P6 ;  /* 0x00000009ba00780c */ /* 0x040fe400037c1670 */
[C---:B------:R-:W-:Y:S02]  /*57f0*/  ISETP.LT.OR P3, PT, R186.reuse, 0xa, P3 ;  /* 0x0000000aba00780c */ /* 0x040fe40001f61670 */
[----:B------:R-:W-:Y:S02]  /*5800*/  ISETP.LT.OR P5, PT, R186, 0x21, P5 ;  /* 0x00000021ba00780c */ /* 0x000fe40002fa1670 */
[----:B------:R-:W-:Y:S02]  /*5810*/  FSEL R0, R153, -INF , !P4 ;  /* 0xff80000099007808 */ /* 0x000fe40006000000 */
[----:B------:R-:W-:-:S02]  /*5820*/  FSEL R156, R156, -INF , !P6 ;  /* 0xff8000009c9c7808 */ /* 0x000fc40007000000 */
[----:B------:R-:W-:Y:S02]  /*5830*/  FSEL R157, R157, -INF , !P3 ;  /* 0xff8000009d9d7808 */ /* 0x000fe40005800000 */
[C---:B------:R-:W-:Y:S02]  /*5840*/  ISETP.GT.AND P4, PT, R187.reuse, 0x11, P2 ;  /* 0x00000011bb00780c */ /* 0x040fe40001784270 */
[C---:B------:R-:W-:Y:S02]  /*5850*/  ISETP.GT.AND P6, PT, R187.reuse, 0x18, P2 ;  /* 0x00000018bb00780c */ /* 0x040fe400017c4270 */
[C---:B------:R-:W-:Y:S02]  /*5860*/  ISETP.GT.AND P3, PT, R187.reuse, 0x19, P2 ;  /* 0x00000019bb00780c */ /* 0x040fe40001764270 */
[----:B------:R-:W-:Y:S02]  /*5870*/  FSEL R168, R168, -INF , !P5 ;  /* 0xff800000a8a87808 */ /* 0x000fe40006800000 */
[----:B------:R-:W-:-:S02]  /*5880*/  ISETP.GT.AND P5, PT, R187, 0x30, P2 ;  /* 0x00000030bb00780c */ /* 0x000fc400017a4270 */
[C---:B------:R-:W-:Y:S02]  /*5890*/  ISETP.LT.OR P4, PT, R186.reuse, 0x12, P4 ;  /* 0x00000012ba00780c */ /* 0x040fe40002781670 */
        /* <DEDUP_REMOVED lines=8> */
[----:B------:R-:W-:Y:S02]  /*5920*/  ISETP.GT.AND P3, PT, R187, 0x29, P2 ;  /* 0x00000029bb00780c */ /* 0x000fe40001764270 */
[----:B------:R-:W-:Y:S02]  /*5930*/  FSEL R176, R176, -INF , !P5 ;  /* 0xff800000b0b07808 */ /* 0x000fe40006800000 */
[----:B------:R-:W-:-:S02]  /*5940*/  PLOP3.LUT P5, PT, PT, PT, UP0, 0x40, 0x0 ;  /* 0x000000000000781c */ /* 0x000fc40003fae808 */
        /* <DEDUP_REMOVED lines=12> */
[----:B------:R-:W-:Y:S02]  /*5a10*/  IADD3 R186, R193, 0x8, R4 ;  /* 0x00000008c1ba7810 */ /* 0x000fe40007ffe004 */
[----:B------:R-:W-:Y:S02]  /*5a20*/  FSEL R177, R177, -INF , !P4 ;  /* 0xff800000b1b17808 */ /* 0x000fe40006000000 */
[----:B------:R-:W-:Y:S02]  /*5a30*/  FSEL R180, R180, -INF , !P6 ;  /* 0xff800000b4b47808 */ /* 0x000fe40007000000 */
[----:B------:R-:W-:Y:S01]  /*5a40*/  FSEL R181, R181, -INF , !P3 ;  /* 0xff800000b5b57808 */ /* 0x000fe20005800000 */
[----:B------:R-:W-:Y:S06]  /*5a50*/  @P5 BRA `(.L_x_1117) ;  /* 0x0000000000585947 */ /* 0x000fec0003800000 */
[----:B------:R-:W-:Y:S01]  /*5a60*/  ISETP.GT.AND P3, PT, R219, -0x1, PT ;  /* 0xffffffffdb00780c */ /* 0x000fe20003f64270 */
[----:B------:R-:W-:-:S12]  /*5a70*/  BSSY B0, `(.L_x_1118) ;  /* 0x0000010000007945 */ /* 0x000fd80003800000 */
[----:B------:R-:W-:Y:S05]  /*5a80*/  @P3 BRA `(.L_x_1119) ;  /* 0x0000000000203947 */ /* 0x000fea0003800000 */
[----:B------:R-:W-:-:S05]  /*5a90*/  IMAD.U32 R190, RZ, RZ, UR59 ;  /* 0x0000003bffbe7e24 */ /* 0x000fca000f8e00ff */
[----:B------:R-:W-:-:S13]  /*5aa0*/  ISETP.NE.AND P3, PT, R190, 0x1, PT ;  /* 0x00000001be00780c */ /* 0x000fda0003f65270 */
[----:B------:R-:W0:Y:S02]  /*5ab0*/  @P3 LDC.64 R152, c[0x0][0x9e8] ;  /* 0x00027a00ff983b82 */ /* 0x000e240000000a00 */
[----:B0-----:R-:W-:-:S04]  /*5ac0*/  @P3 IMAD.HI.U32 R188, R203, R152, RZ ;  /* 0x00000098cbbc3227 */ /* 0x001fc800078e00ff */
[----:B------:R-:W-:Y:S01]  /*5ad0*/  IMAD.MOV.U32 R152, RZ, RZ, R203 ;  /* 0x000000ffff987224 */ /* 0x000fe200078e00cb */
[----:B------:R-:W-:-:S04]  /*5ae0*/  @P3 SHF.R.U32.HI R152, RZ, R153, R188 ;  /* 0x00000099ff983219 */ /* 0x000fc800000116bc */
[----:B------:R-:W-:Y:S01]  /*5af0*/  LOP3.LUT R187, RZ, R152, RZ, 0x33, !PT ;  /* 0x00000098ffbb7212 */ /* 0x000fe200078e33ff */
[----:B------:R-:W-:Y:S06]  /*5b00*/  BRA `(.L_x_1120) ;  /* 0x0000000000187947 */ /* 0x000fec0003800000 */
.L_x_1119:
[----:B------:R-:W-:Y:S02]  /*5b10*/  IMAD.U32 R190, RZ, RZ, UR59 ;  /* 0x0000003bffbe7e24 */ /* 0x000fe4000f8e00ff */
[----:B------:R-:W-:-:S03]  /*5b20*/  IMAD.MOV.U32 R187, RZ, RZ, R219 ;  /* 0x000000ffffbb7224 */ /* 0x000fc600078e00db */
[----:B------:R-:W-:-:S13]  /*5b30*/  ISETP.NE.AND P3, PT, R190, 0x1, PT ;  /* 0x00000001be00780c */ /* 0x000fda0003f65270 */
[----:B------:R-:W0:Y:S02]  /*5b40*/  @P3 LDC.64 R152, c[0x0][0x9e8] ;  /* 0x00027a00ff983b82 */ /* 0x000e240000000a00 */
[----:B0-----:R-:W-:-:S05]  /*5b50*/  @P3 IMAD.HI.U32 R152, R219, R152, RZ ;  /* 0x00000098db983227 */ /* 0x001fca00078e00ff */
[----:B------:R-:W-:-:S07]  /*5b60*/  @P3 SHF.R.U32.HI R187, RZ, R153, R152 ;  /* 0x00000099ffbb3219 */ /* 0x000fce0000011698 */
.L_x_1120:
[----:B------:R-:W-:Y:S05]  /*5b70*/  BSYNC B0 ;  /* 0x0000000000007941 */ /* 0x000fea0003800000 */
.L_x_1118:
[----:B------:R-:W-:-:S04]  /*5b80*/  IMAD R153, R187, R190, -R2 ;  /* 0x000000bebb997224 */ /* 0x000fc800078e0a02 */
[----:B------:R-:W-:-:S05]  /*5b90*/  IMAD R153, R18, -0x2, R153 ;  /* 0xfffffffe12997824 */ /* 0x000fca00078e0299 */
[----:B------:R-:W-:Y:S02]  /*5ba0*/  VIADDMNMX R185, R153, R190, R185, PT ;  /* 0x000000be99b97246 */ /* 0x000fe400038001b9 */
[----:B------:R-:W-:-:S07]  /*5bb0*/  VIMNMX R186, R186, R153, !PT ;  /* 0x00000099baba7248 */ /* 0x000fce0007fe0100 */
.L_x_1117:
        /* <DEDUP_REMOVED lines=34> */
[----:B------:R-:W-:Y:S02]  /*5de0*/  ISETP.GT.AND P6, PT, R186, 0x18, P2 ;  /* 0x00000018ba00780c */ /* 0x000fe400017c4270 */
[C---:B------:R-:W-:Y:S01]  /*5df0*/  ISETP.LT.OR P5, PT, R185.reuse, 0x12, P5 ;  /* 0x00000012b900780c */ /* 0x040fe20002fa1670 */
[----:B------:R-:W0:Y:S01]  /*5e00*/  SHFL.BFLY PT, R153, R2, 0x2, 0x1f ;  /* 0x0c401f0002997f89 */ /* 0x000e2200000e0000 */
[----:B------:R-:W-:Y:S02]  /*5e10*/  FSEL R162, R162, -INF , !P3 ;  /* 0xff800000a2a27808 */ /* 0x000fe40005800000 */
[----:B------:R-:W-:Y:S02]  /*5e20*/  ISETP.GT.AND P4, PT, R186, 0x19, P2 ;  /* 0x00000019ba00780c */ /* 0x000fe40001784270 */
[----:B------:R-:W-:-:S02]  /*5e30*/  ISETP.LT.OR P6, PT, R185, 0x19, P6 ;  /* 0x00000019b900780c */ /* 0x000fc400037c1670 */
[----:B------:R-:W-:Y:S02]  /*5e40*/  FSEL R163, R163, -INF , !P5 ;  /* 0xff800000a3a37808 */ /* 0x000fe40006800000 */
[----:B------:R-:W-:Y:S02]  /*5e50*/  ISETP.GT.AND P3, PT, R186, 0x20, P2 ;  /* 0x00000020ba00780c */ /* 0x000fe40001764270 */
[----:B------:R-:W-:Y:S02]  /*5e60*/  FSEL R166, R166, -INF , !P6 ;  /* 0xff800000a6a67808 */ /* 0x000fe40007000000 */
[C---:B------:R-:W-:Y:S02]  /*5e70*/  ISETP.LT.OR P4, PT, R185.reuse, 0x1a, P4 ;  /* 0x0000001ab900780c */ /* 0x040fe40002781670 */
[----:B------:R-:W-:Y:S02]  /*5e80*/  ISETP.GT.AND P5, PT, R186, 0x21, P2 ;  /* 0x00000021ba00780c */ /* 0x000fe400017a4270 */
[----:B------:R-:W-:-:S02]  /*5e90*/  ISETP.LT.OR P3, PT, R185, 0x21, P3 ;  /* 0x00000021b900780c */ /* 0x000fc40001f61670 */
[----:B------:R-:W-:Y:S02]  /*5ea0*/  FSEL R167, R167, -INF , !P4 ;  /* 0xff800000a7a77808 */ /* 0x000fe40006000000 */
[----:B------:R-:W-:Y:S02]  /*5eb0*/  ISETP.GT.AND P6, PT, R186, 0x28, P2 ;  /* 0x00000028ba00780c */ /* 0x000fe400017c4270 */
[----:B------:R-:W-:Y:S02]  /*5ec0*/  ISETP.LT.OR P5, PT, R185, 0x22, P5 ;  /* 0x00000022b900780c */ /* 0x000fe40002fa1670 */
[----:B0-----:R-:W-:Y:S02]  /*5ed0*/  FMNMX.FTZ R153, R2, R153, !PT ;  /* 0x0000009902997209 */ /* 0x001fe40007810000 */
[----:B------:R-:W-:Y:S02]  /*5ee0*/  FMNMX.FTZ R2, R154, R3, !PT ;  /* 0x000000039a027209 */ /* 0x000fe40007810000 */
[----:B------:R-:W-:Y:S01]  /*5ef0*/  FSEL R170, R170, -INF , !P3 ;  /* 0xff800000aaaa7808 */ /* 0x000fe20005800000 */
[----:B------:R-:W0:Y:S01]  /*5f00*/  SHFL.BFLY PT, R152, R153, 0x1, 0x1f ;  /* 0x0c201f0099987f89 */ /* 0x000e2200000e0000 */
[----:B------:R-:W-:-:S02]  /*5f10*/  ISETP.GT.AND P3, PT, R186, 0x29, P2 ;  /* 0x00000029ba00780c */ /* 0x000fc40001764270 */
[----:B------:R-:W-:Y:S02]  /*5f20*/  FSEL R171, R171, -INF , !P5 ;  /* 0xff800000abab7808 */ /* 0x000fe40006800000 */
[C---:B------:R-:W-:Y:S02]  /*5f30*/  ISETP.LT.OR P6, PT, R185.reuse, 0x29, P6 ;  /* 0x00000029b900780c */ /* 0x040fe400037c1670 */
[----:B------:R-:W-:Y:S02]  /*5f40*/  ISETP.GT.AND P5, PT, R186, 0x30, P2 ;  /* 0x00000030ba00780c */ /* 0x000fe400017a4270 */
[----:B------:R-:W-:Y:S02]  /*5f50*/  ISETP.LT.OR P3, PT, R185, 0x2a, P3 ;  /* 0x0000002ab900780c */ /* 0x000fe40001f61670 */
[----:B------:R-:W-:Y:S02]  /*5f60*/  FSEL R174, R174, -INF , !P6 ;  /* 0xff800000aeae7808 */ /* 0x000fe40007000000 */
[----:B------:R-:W-:-:S02]  /*5f70*/  ISETP.GT.AND P6, PT, R186, 0x31, P2 ;  /* 0x00000031ba00780c */ /* 0x000fc400017c4270 */
[----:B------:R-:W-:Y:S02]  /*5f80*/  FSEL R175, R175, -INF , !P3 ;  /* 0xff800000afaf7808 */ /* 0x000fe40005800000 */
[C---:B------:R-:W-:Y:S02]  /*5f90*/  ISETP.LT.OR P5, PT, R185.reuse, 0x31, P5 ;  /* 0x00000031b900780c */ /* 0x040fe40002fa1670 */
[----:B------:R-:W-:Y:S02]  /*5fa0*/  ISETP.GT.AND P3, PT, R186, 0x38, P2 ;  /* 0x00000038ba00780c */ /* 0x000fe40001764270 */
[----:B------:R-:W-:Y:S02]  /*5fb0*/  ISETP.LT.OR P6, PT, R185, 0x32, P6 ;  /* 0x00000032b900780c */ /* 0x000fe400037c1670 */
[----:B------:R-:W-:Y:S02]  /*5fc0*/  FSEL R178, R178, -INF , !P5 ;  /* 0xff800000b2b27808 */ /* 0x000fe40006800000 */
[----:B0-----:R-:W-:-:S02]  /*5fd0*/  FMNMX.FTZ R152, R153, R152, !PT ;  /* 0x0000009899987209 */ /* 0x001fc40007810000 */
[----:B------:R-:W-:Y:S02]  /*5fe0*/  FMNMX.FTZ R153, R155, R2, !PT ;  /* 0x000000029b997209 */ /* 0x000fe40007810000 */
[C---:B------:R-:W-:Y:S01]  /*5ff0*/  FSETP.NEU.FTZ.AND P4, PT, R152.reuse, -INF , PT ;  /* 0xff8000009800780b */ /* 0x040fe20003f9d000 */
[----:B------:R-:W-:Y:S01]  /*6000*/  FMUL.FTZ R187, R152, UR10 ;  /* 0x0000000a98bb7c20 */ /* 0x000fe20008410000 */
[----:B------:R-:W-:Y:S02]  /*6010*/  FMNMX.FTZ R2, R158, R153, !PT ;  /* 0x000000999e027209 */ /* 0x000fe40007810000 */
[----:B------:R-:W-:Y:S02]  /*6020*/  ISETP.GT.AND P2, PT, R186, 0x39, P2 ;  /* 0x00000039ba00780c */ /* 0x000fe40001744270 */
[----:B------:R-:W-:Y:S02]  /*6030*/  FMNMX.FTZ R153, R159, R2, !PT ;  /* 0x000000029f997209 */ /* 0x000fe40007810000 */
[----:B------:R-:W-:-:S02]  /*6040*/  FSEL R187, R187, RZ, P4 ;  /* 0x000000ffbbbb7208 */ /* 0x000fc40002000000 */
        /* <DEDUP_REMOVED lines=9> */
[----:B------:R-:W-:Y:S01]  /*60e0*/  ISETP.LT.OR P2, PT, R185, 0x3a, P2 ;  /* 0x0000003ab900780c */ /* 0x000fe20001741670 */
[----:B------:R-:W-:Y:S01]  /*60f0*/  MUFU.EX2 R196, R196 ;  /* 0x000000c400c47308 */ /* 0x000fe20000000800 */
[----:B------:R-:W-:Y:S01]  /*6100*/  FMNMX.FTZ R189, R167, R2, !PT ;  /* 0x00000002a7bd7209 */ /* 0x000fe20007810000 */
[--C-:B------:R-:W-:Y:S01]  /*6110*/  FFMA.FTZ R157, R157, UR10, -R187.reuse ;  /* 0x0000000a9d9d7c23 */ /* 0x100fe200080108bb */
[----:B------:R-:W-:Y:S01]  /*6120*/  FSEL R182, R182, -INF , !P3 ;  /* 0xff800000b6b67808 */ /* 0x000fe20005800000 */
[--C-:B------:R-:W-:Y:S01]  /*6130*/  FFMA.FTZ R161, R161, UR10, -R187.reuse ;  /* 0x0000000aa1a17c23 */ /* 0x100fe200080108bb */
[----:B------:R-:W-:Y:S01]  /*6140*/  FMNMX.FTZ R2, R170, R189, !PT ;  /* 0x000000bdaa027209 */ /* 0x000fe20007810000 */
[--C-:B------:R-:W-:Y:S01]  /*6150*/  FFMA.FTZ R188, R168, UR10, -R187.reuse ;  /* 0x0000000aa8bc7c23 */ /* 0x100fe200080108bb */
[----:B------:R-:W-:Y:S01]  /*6160*/  FSEL R183, R183, -INF , !P2 ;  /* 0xff800000b7b77808 */ /* 0x000fe20005000000 */
[----:B------:R-:W-:Y:S01]  /*6170*/  MUFU.EX2 R153, R153 ;  /* 0x0000009900997308 */ /* 0x000fe20000000800 */
[----:B------:R-:W-:Y:S01]  /*6180*/  FMNMX.FTZ R189, R171, R2, !PT ;  /* 0x00000002abbd7209 */ /* 0x000fe20007810000 */
[--C-:B------:R-:W-:Y:S01]  /*6190*/  FFMA.FTZ R194, R164, UR10, -R187.reuse ;  /* 0x0000000aa4c27c23 */ /* 0x100fe200080108bb */
[--C-:B------:R-:W-:Y:S01]  /*61a0*/  FFMA.FTZ R165, R165, UR10, -R187.reuse ;  /* 0x0000000aa5a57c23 */ /* 0x100fe200080108bb */
[--C-:B------:R-:W-:Y:S01]  /*61b0*/  FFMA.FTZ R169, R169, UR10, -R187.reuse ;  /* 0x0000000aa9a97c23 */ /* 0x100fe200080108bb */
[----:B------:R-:W-:Y:S01]  /*61c0*/  FMNMX.FTZ R0, R174, R189, !PT ;  /* 0x000000bdae007209 */ /* 0x000fe20007810000 */
[--C-:B------:R-:W-:Y:S01]  /*61d0*/  FFMA.FTZ R190, R172, UR10, -R187.reuse ;  /* 0x0000000aacbe7c23 */ /* 0x100fe200080108bb */
[--C-:B------:R-:W-:Y:S01]  /*61e0*/  FFMA.FTZ R173, R173, UR10, -R187.reuse ;  /* 0x0000000aadad7c23 */ /* 0x100fe200080108bb */
[----:B------:R-:W-:Y:S01]  /*61f0*/  MUFU.EX2 R198, R198 ;  /* 0x000000c600c67308 */ /* 0x000fe20000000800 */
[----:B------:R-:W-:Y:S01]  /*6200*/  FMNMX.FTZ R189, R175, R0, !PT ;  /* 0x00000000afbd7209 */ /* 0x000fe20007810000 */
[--C-:B------:R-:W-:Y:S01]  /*6210*/  FFMA.FTZ R184, R176, UR10, -R187.reuse ;  /* 0x0000000ab0b87c23 */ /* 0x100fe200080108bb */
[--C-:B------:R-:W-:Y:S01]  /*6220*/  FFMA.FTZ R177, R177, UR10, -R187.reuse ;  /* 0x0000000ab1b17c23 */ /* 0x100fe200080108bb */
[--C-:B------:R-:W-:Y:S01]  /*6230*/  FFMA.FTZ R186, R180, UR10, -R187.reuse ;  /* 0x0000000ab4ba7c23 */ /* 0x100fe200080108bb */
[----:B------:R-:W-:Y:S01]  /*6240*/  FMNMX.FTZ R0, R178, R189, !PT ;  /* 0x000000bdb2007209 */ /* 0x000fe20007810000 */
[----:B------:R-:W-:-:S02]  /*6250*/  FFMA.FTZ R181, R181, UR10, -R187 ;  /* 0x0000000ab5b57c23 */ /* 0x000fc400080108bb */
[----:B------:R-:W-:Y:S01]  /*6260*/  MUFU.EX2 R157, R157 ;  /* 0x0000009d009d7308 */ /* 0x000fe20000000800 */
[----:B------:R-:W-:-:S04]  /*6270*/  FMNMX.FTZ R185, R179, R0, !PT ;  /* 0x00000000b3b97209 */ /* 0x000fc80007810000 */
[----:B------:R-:W-:-:S03]  /*6280*/  FMNMX.FTZ R0, R182, R185, !PT ;  /* 0x000000b9b6007209 */ /* 0x000fc60007810000 */
[----:B------:R-:W-:Y:S01]  /*6290*/  MUFU.EX2 R192, R192 ;  /* 0x000000c000c07308 */ /* 0x000fe20000000800 */
[----:B------:R-:W-:-:S05]  /*62a0*/  FMNMX.FTZ R0, R183, R0, !PT ;  /* 0x00000000b7007209 */ /* 0x000fca0007810000 */
[----:B------:R-:W0:Y:S02]  /*62b0*/  SHFL.BFLY PT, R185, R0, 0x2, 0x1f ;  /* 0x0c401f0000b97f89 */ /* 0x000e2400000e0000 */
[----:B------:R-:W-:Y:S08]  /*62c0*/  MUFU.EX2 R161, R161 ;  /* 0x000000a100a17308 */ /* 0x000ff00000000800 */
[----:B------:R-:W-:Y:S08]  /*62d0*/  MUFU.EX2 R194, R194 ;  /* 0x000000c200c27308 */ /* 0x000ff00000000800 */
[----:B------:R-:W-:Y:S01]  /*62e0*/  MUFU.EX2 R165, R165 ;  /* 0x000000a500a57308 */ /* 0x000fe20000000800 */
[----:B0-----:R-:W-:-:S02]  /*62f0*/  FMNMX.FTZ R185, R0, R185, !PT ;  /* 0x000000b900b97209 */ /* 0x001fc40007810000 */
[----:B------:R-:W-:-:S05]  /*6300*/  FSEL R0, R152, RZ, P4 ;  /* 0x000000ff98007208 */ /* 0x000fca0002000000 */
[----:B------:R-:W-:Y:S01]  /*6310*/  MUFU.EX2 R188, R188 ;  /* 0x000000bc00bc7308 */ /* 0x000fe20000000800 */
[----:B------:R-:W0:Y:S01]  /*6320*/  SHFL.BFLY PT, R156, R185, 0x1, 0x1f ;  /* 0x0c201f00b99c7f89 */ /* 0x000e2200000e0000 */
[----:B------:R-:W-:-:S04]  /*6330*/  FADD.FTZ R0, -R0, R5 ;  /* 0x0000000500007221 */ /* 0x000fc80000010100 */
[----:B------:R-:W-:Y:S02]  /*6340*/  FMUL.FTZ R0, R0, UR10 ;  /* 0x0000000a00007c20 */ /* 0x000fe40008410000 */
[----:B------:R-:W-:Y:S08]  /*6350*/  MUFU.EX2 R169, R169 ;  /* 0x000000a900a97308 */ /* 0x000ff00000000800 */
[----:B------:R-:W1:Y:S08]  /*6360*/  MUFU.EX2 R0, R0 ;  /* 0x0000000000007308 */ /* 0x000e700000000800 */
[----:B------:R-:W-:Y:S01]  /*6370*/  MUFU.EX2 R190, R190 ;  /* 0x000000be00be7308 */ /* 0x000fe20000000800 */
[----:B0-----:R-:W-:-:S04]  /*6380*/  FMNMX.FTZ R156, R185, R156, !PT ;  /* 0x0000009cb99c7209 */ /* 0x001fc80007810000 */
[C---:B------:R-:W-:Y:S01]  /*6390*/  FSETP.NEU.FTZ.AND P2, PT, R156.reuse, -INF , PT ;  /* 0xff8000009c00780b */ /* 0x040fe20003f5d000 */
[C---:B------:R-:W-:Y:S02]  /*63a0*/  FMUL.FTZ R160, R156.reuse, UR10 ;  /* 0x0000000a9ca07c20 */ /* 0x040fe40008410000 */
[----:B------:R-:W-:Y:S01]  /*63b0*/  MUFU.EX2 R173, R173 ;  /* 0x000000ad00ad7308 */ /* 0x000fe20000000800 */
[----:B------:R-:W-:Y:S01]  /*63c0*/  FSEL R2, R156, RZ, P2 ;  /* 0x000000ff9c027208 */ /* 0x000fe20001000000 */
[----:B-1----:R-:W-:Y:S01]  /*63d0*/  FFMA.FTZ R17, R0, R17, R153 ;  /* 0x0000001100117223 */ /* 0x002fe20000010099 */
[----:B------:R-:W-:Y:S02]  /*63e0*/  FSEL R160, R160, RZ, P2 ;  /* 0x000000ffa0a07208 */ /* 0x000fe40001000000 */
[----:B------:R-:W-:Y:S01]  /*63f0*/  ISETP.GT.AND P2, PT, R20, UR58, PT ;  /* 0x0000003a14007c0c */ /* 0x000fe2000bf44270 */
[----:B------:R-:W-:Y:S01]  /*6400*/  FADD.FTZ R2, -R2, R3 ;  /* 0x0000000302027221 */ /* 0x000fe20000010100 */
[----:B------:R-:W-:Y:S01]  /*6410*/  FADD.FTZ R17, R196, R17 ;  /* 0x00000011c4117221 */ /* 0x000fe20000010000 */
[--C-:B------:R-:W-:Y:S01]  /*6420*/  FFMA.FTZ R197, R154, UR10, -R160.reuse ;  /* 0x0000000a9ac57c23 */ /* 0x100fe200080108a0 */
[--C-:B------:R-:W-:Y:S01]  /*6430*/  FFMA.FTZ R154, R155, UR10, -R160.reuse ;  /* 0x0000000a9b9a7c23 */ /* 0x100fe200080108a0 */
[----:B------:R-:W-:Y:S01]  /*6440*/  FMUL.FTZ R2, R2, UR10 ;  /* 0x0000000a02027c20 */ /* 0x000fe20008410000 */
        /* <DEDUP_REMOVED lines=10> */
[--C-:B------:R-:W-:Y:S01]  /*64f0*/  FFMA.FTZ R166, R171, UR10, -R160.reuse ;  /* 0x0000000aaba67c23 */ /* 0x100fe200080108a0 */
[----:B------:R-:W0:Y:S01]  /*6500*/  MUFU.EX2 R2, R2 ;  /* 0x0000000200027308 */ /* 0x000e220000000800 */
[--C-:B------:R-:W-:Y:S01]  /*6510*/  FFMA.FTZ R191, R174, UR10, -R160.reuse ;  /* 0x0000000aaebf7c23 */ /* 0x100fe200080108a0 */
[--C-:B------:R-:W-:Y:S01]  /*6520*/  FFMA.FTZ R185, R178, UR10, -R160.reuse ;  /* 0x0000000ab2b97c23 */ /* 0x100fe200080108a0 */
[--C-:B------:R-:W-:Y:S01]  /*6530*/  FFMA.FTZ R179, R179, UR10, -R160.reuse ;  /* 0x0000000ab3b37c23 */ /* 0x100fe200080108a0 */
[----:B------:R-:W-:Y:S01]  /*6540*/  FFMA.FTZ R182, R182, UR10, -R160 ;  /* 0x0000000ab6b67c23 */ /* 0x000fe200080108a0 */
[----:B------:R-:W-:Y:S01]  /*6550*/  IMAD.U32 R155, RZ, RZ, UR6 ;  /* 0x00000006ff9b7e24 */ /* 0x000fe2000f8e00ff */
[----:B------:R-:W-:Y:S01]  /*6560*/  F2FP.F16.F32.PACK_AB R196, R196, R153 ;  /* 0x00000099c4c4723e */ /* 0x000fe200000000ff */
[----:B------:R-:W-:Y:S01]  /*6570*/  VIADD R20, R20, 0xffffffff ;  /* 0xffffffff14147836 */ /* 0x000fe20000000000 */
[----:B------:R-:W1:Y:S01]  /*6580*/  MUFU.EX2 R154, R154 ;  /* 0x0000009a009a7308 */ /* 0x000e620000000800 */
[----:B------:R-:W-:Y:S01]  /*6590*/  @!P1 VIADD R155, R155, 0x30860 ;  /* 0x000308609b9b9836 */ /* 0x000fe20000000000 */
[----:B------:R-:W-:-:S04]  /*65a0*/  F2FP.F16.F32.PACK_AB R198, R157, R198 ;  /* 0x000000c69dc6723e */ /* 0x000fc800000000ff */
[----:B------:R-:W-:Y:S02]  /*65b0*/  @!P1 PRMT R155, RZ, 0x654, R155 ;  /* 0x00000654ff9b9816 */ /* 0x000fe4000000009b */
[----:B------:R-:W2:Y:S01]  /*65c0*/  MUFU.EX2 R199, R199 ;  /* 0x000000c700c77308 */ /* 0x000ea20000000800 */
[----:B0-----:R-:W-:Y:S01]  /*65d0*/  FFMA.FTZ R3, R2, R16, R197 ;  /* 0x0000001002037223 */ /* 0x001fe200000100c5 */
[----:B------:R-:W-:Y:S01]  /*65e0*/  FADD.FTZ R16, R192, R17 ;  /* 0x00000011c0107221 */ /* 0x000fe20000010000 */
[----:B------:R0:W-:Y:S01]  /*65f0*/  @!P1 SYNCS.ARRIVE.TRANS64.RED.A1T0 RZ, [R155+URZ], RZ ;  /* 0x000000ff9bff99a7 */ /* 0x0001e2000810043f */
[C---:B------:R-:W-:Y:S02]  /*6600*/  F2FP.F16.F32.PACK_AB R192, R161.reuse, R192 ;  /* 0x000000c0a1c0723e */ /* 0x040fe400000000ff */
[----:B------:R-:W-:Y:S01]  /*6610*/  FADD.FTZ R17, R161, R16 ;  /* 0x00000010a1117221 */ /* 0x000fe20000010000 */
[--C-:B------:R-:W-:Y:S01]  /*6620*/  FFMA.FTZ R16, R175, UR10, -R160.reuse ;  /* 0x0000000aaf107c23 */ /* 0x100fe200080108a0 */
[----:B------:R-:W3:Y:S01]  /*6630*/  MUFU.EX2 R158, R158 ;  /* 0x0000009e009e7308 */ /* 0x000ee20000000800 */
[----:B-1----:R-:W-:Y:S01]  /*6640*/  FADD.FTZ R168, R154, R3 ;  /* 0x000000039aa87221 */ /* 0x002fe20000010000 */
[----:B------:R-:W-:Y:S01]  /*6650*/  FADD.FTZ R170, R194, R17 ;  /* 0x00000011c2aa7221 */ /* 0x000fe20000010000 */
[----:B------:R-:W-:Y:S01]  /*6660*/  FFMA.FTZ R160, R183, UR10, -R160 ;  /* 0x0000000ab7a07c23 */ /* 0x000fe200080108a0 */
[----:B------:R-:W-:-:S02]  /*6670*/  F2FP.F16.F32.PACK_AB R194, R165, R194 ;  /* 0x000000c2a5c2723e */ /* 0x000fc400000000ff */
[----:B------:R-:W-:Y:S01]  /*6680*/  FADD.FTZ R17, R165, R170 ;  /* 0x000000aaa5117221 */ /* 0x000fe20000010000 */
[----:B------:R-:W-:Y:S01]  /*6690*/  F2FP.F16.F32.PACK_AB R197, R154, R197 ;  /* 0x000000c59ac5723e */ /* 0x000fe200000000ff */
[----:B------:R-:W1:Y:S01]  /*66a0*/  MUFU.EX2 R193, R193 ;  /* 0x000000c100c17308 */ /* 0x000e620000000800 */
[----:B--2---:R-:W-:Y:S01]  /*66b0*/  FADD.FTZ R3, R199, R168 ;  /* 0x000000a8c7037221 */ /* 0x004fe20000010000 */
[----:B------:R-:W-:Y:S01]  /*66c0*/  FADD.FTZ R170, R188, R17 ;  /* 0x00000011bcaa7221 */ /* 0x000fe20000010000 */
[----:B------:R-:W-:-:S03]  /*66d0*/  F2FP.F16.F32.PACK_AB R188, R169, R188 ;  /* 0x000000bca9bc723e */ /* 0x000fc600000000ff */
[----:B------:R-:W-:Y:S02]  /*66e0*/  FADD.FTZ R17, R169, R170 ;  /* 0x000000aaa9117221 */ /* 0x000fe40000010000 */
[----:B------:R-:W2:Y:S01]  /*66f0*/  MUFU.EX2 R162, R162 ;  /* 0x000000a200a27308 */ /* 0x000ea20000000800 */
[----:B---3--:R-:W-:Y:S01]  /*6700*/  FADD.FTZ R168, R158, R3 ;  /* 0x000000039ea87221 */ /* 0x008fe20000010000 */
[----:B------:R-:W-:Y:S01]  /*6710*/  FADD.FTZ R170, R190, R17 ;  /* 0x00000011beaa7221 */ /* 0x000fe20000010000 */
[C---:B------:R-:W-:Y:S02]  /*6720*/  F2FP.F16.F32.PACK_AB R190, R173.reuse, R190 ;  /* 0x000000beadbe723e */ /* 0x040fe400000000ff */
[----:B------:R-:W-:Y:S01]  /*6730*/  F2FP.F16.F32.PACK_AB R199, R158, R199 ;  /* 0x000000c79ec7723e */ /* 0x000fe200000000ff */
[----:B------:R-:W-:Y:S02]  /*6740*/  FADD.FTZ R17, R173, R170 ;  /* 0x000000aaad117221 */ /* 0x000fe40000010000 */
[----:B------:R-:W3:Y:S01]  /*6750*/  MUFU.EX2 R195, R195 ;  /* 0x000000c300c37308 */ /* 0x000ee20000000800 */
[----:B-1----:R-:W-:-:S07]  /*6760*/  FADD.FTZ R3, R193, R168 ;  /* 0x000000a8c1037221 */ /* 0x002fce0000010000 */
        /* <DEDUP_REMOVED lines=14> */
[----:B-1----:R-:W-:-:S07]  /*6850*/  FADD.FTZ R3, R191, R168 ;  /* 0x000000a8bf037221 */ /* 0x002fce0000010000 */
[----:B------:R-:W1:Y:S01]  /*6860*/  MUFU.EX2 R185, R185 ;  /* 0x000000b900b97308 */ /* 0x000e620000000800 */
[C---:B--2---:R-:W-:Y:S01]  /*6870*/  FADD.FTZ R168, R16.reuse, R3 ;  /* 0x0000000310a87221 */ /* 0x044fe20000010000 */
[----:B------:R-:W-:Y:S01]  /*6880*/  F2FP.F16.F32.PACK_AB R191, R16, R191 ;  /* 0x000000bf10bf723e */ /* 0x000fe200000000ff */
[----:B------:R-:W-:-:S05]  /*6890*/  IMAD.MOV.U32 R3, RZ, RZ, R156 ;  /* 0x000000ffff037224 */ /* 0x000fca00078e009c */
        /* <DEDUP_REMOVED lines=9> */
[----:B------:R-:W-:-:S06]  /*6930*/  F2FP.F16.F32.PACK_AB R185, R179, R185 ;  /* 0x000000b9b3b9723e */ /* 0x000fcc00000000ff */
[----:B------:R-:W3:Y:S01]  /*6940*/  MUFU.EX2 R5, R181 ;  /* 0x000000b500057308 */ /* 0x000ee20000000800 */
[----:B-1----:R-:W-:-:S07]  /*6950*/  FADD.FTZ R170, R186, R17 ;  /* 0x00000011baaa7221 */ /* 0x002fce0000010000 */
[----:B------:R-:W1:Y:S01]  /*6960*/  MUFU.EX2 R160, R160 ;  /* 0x000000a000a07308 */ /* 0x000e620000000800 */
[----:B--2---:R-:W-:Y:S01]  /*6970*/  FADD.FTZ R168, R187, R168 ;  /* 0x000000a8bba87221 */ /* 0x004fe20000010000 */
[C---:B---3--:R-:W-:Y:S01]  /*6980*/  FADD.FTZ R17, R5.reuse, R170 ;  /* 0x000000aa05117221 */ /* 0x048fe20000010000 */
[----:B------:R-:W-:Y:S01]  /*6990*/  F2FP.F16.F32.PACK_AB R186, R5, R186 ;  /* 0x000000ba05ba723e */ /* 0x000fe200000000ff */
[----:B------:R-:W-:Y:S02]  /*69a0*/  IMAD.MOV.U32 R5, RZ, RZ, R152 ;  /* 0x000000ffff057224 */ /* 0x000fe400078e0098 */
[C---:B-1----:R-:W-:Y:S01]  /*69b0*/  FADD.FTZ R16, R160.reuse, R168 ;  /* 0x000000a8a0107221 */ /* 0x042fe20000010000 */
[----:B------:R-:W-:Y:S01]  /*69c0*/  F2FP.F16.F32.PACK_AB R187, R160, R187 ;  /* 0x000000bba0bb723e */ /* 0x000fe200000000ff */
[----:B0-----:R-:W-:Y:S06]  /*69d0*/  @P2 BRA `(.L_x_1121) ;  /* 0xffffffd800582947 */ /* 0x001fec000383ffff */
[----:B------:R-:W-:Y:S01]  /*69e0*/  IMAD.MOV.U32 R3, RZ, RZ, R156 ;  /* 0x000000ffff037224 */ /* 0x000fe200078e009c */
[----:B------:R-:W-:Y:S01]  /*69f0*/  UMOV UR36, UR4 ;  /* 0x0000000400247c82 */ /* 0x000fe20008000000 */
[----:B------:R-:W-:Y:S01]  /*6a00*/  IMAD.MOV.U32 R5, RZ, RZ, R152 ;  /* 0x000000ffff057224 */ /* 0x000fe200078e0098 */
[----:B------:R-:W-:-:S06]  /*6a10*/  UMOV UR37, UR7 ;  /* 0x0000000700257c82 */ /* 0x000fcc0008000000 */
.L_x_1104:
[----:B------:R-:W-:Y:S01]  /*6a20*/  IADD3 R152, R19, 0x80, -R22 ;  /* 0x0000008013987810 */ /* 0x000fe20007ffe816 */
[----:B------:R-:W-:Y:S02]  /*6a30*/  ULDC UR11, c[0x0][0x9e4] ;  /* 0x00027900000b7ab9 */ /* 0x000fe40000000800 */
[----:B------:R-:W-:Y:S02]  /*6a40*/  UISETP.GE.AND UP0, UPT, UR11, 0x1, UPT ;  /* 0x000000010b00788c */ /* 0x000fe4000bf06270 */
[----:B------:R-:W-:-:S04]  /*6a50*/  IMAD R152, R201, 0x80, R152 ;  /* 0x00000080c9987824 */ /* 0x000fc800078e0298 */
[----:B------:R-:W-:Y:S02]  /*6a60*/  PLOP3.LUT P6, PT, PT, PT, UP0, 0x80, 0x0 ;  /* 0x000000000000781c */ /* 0x000fe40003fcf008 */
[----:B------:R-:W-:-:S13]  /*6a70*/  R2UR UR15, R152 ;  /* 0x00000000980f72ca */ /* 0x000fda00000e0000 */
[----:B------:R-:W-:Y:S01]  /*6a80*/  UIADD3 UR14, UR15, -UR5, URZ ;  /* 0x800000050f0e7290 */ /* 0x000fe2000fffe03f */
        /* <DEDUP_REMOVED lines=11> */
.L_x_1123:
[----:B------:R-:W-:-:S11]  /*6b40*/  UISETP.NE.AND UP0, UPT, UR11, 0x1, UPT ;  /* 0x000000010b00788c */ /* 0x000fd6000bf05270 */
[----:B------:R-:W-:Y:S02]  /*6b50*/  @UP0 ULDC.64 UR4, c[0x0][0x9e8] ;  /* 0x00027a0000040ab9 */ /* 0x000fe40000000a00 */
[----:B------:R-:W-:-:S04]  /*6b60*/  UIMAD.WIDE.U32 UR6, UR15, UR4, URZ ;  /* 0x000000040f0672a5 */ /* 0x000fc8000f8e003f */
[----:B------:R-:W-:-:S12]  /*6b70*/  @UP0 USHF.R.U32.HI UR15, URZ, UR5, UR7 ;  /* 0x000000053f0f0299 */ /* 0x000fd80008011607 */
.L_x_1124:
[----:B------:R-:W-:-:S04]  /*6b80*/  UIMAD UR11, UR15, UR11, URZ ;  /* 0x0000000b0f0b72a4 */ /* 0x000fc8000f8e023f */
[----:B------:R-:W-:-:S04]  /*6b90*/  UISETP.LT.AND UP0, UPT, UR14, UR11, UPT ;  /* 0x0000000b0e00728c */ /* 0x000fc8000bf01270 */
[----:B------:R-:W-:-:S12]  /*6ba0*/  USEL UR14, UR14, UR11, !UP0 ;  /* 0x0000000b0e0e7287 */ /* 0x000fd8000c000000 */
.L_x_1122:
[----:B------:R-:W-:Y:S01]  /*6bb0*/  UIADD3 UR14, UR14, 0x3f, URZ ;  /* 0x0000003f0e0e7890 */ /* 0x000fe2000fffe03f */
[----:B------:R-:W-:-:S03]  /*6bc0*/  R2UR UR5, R200 ;  /* 0x00000000c80572ca */ /* 0x000fc600000e0000 */
        /* <DEDUP_REMOVED lines=12> */
.L_x_1134:
[----:B------:R-:W-:-:S04]  /*6c90*/  UIADD3 UR5, UR4, 0x1, URZ ;  /* 0x0000000104057890 */ /* 0x000fc8000fffe03f */
[----:B------:R-:W-:-:S04]  /*6ca0*/  UISETP.NE.AND UP0, UPT, UR5, 0x2, UPT ;  /* 0x000000020500788c */ /* 0x000fc8000bf05270 */
[----:B------:R-:W-:Y:S02]  /*6cb0*/  USEL UR37, URZ, 0x1, UP0 ;  /* 0x000000013f257887 */ /* 0x000fe40008000000 */
[----:B------:R-:W-:Y:S02]  /*6cc0*/  USEL UR36, UR5, URZ, UP0 ;  /* 0x0000003f05247287 */ /* 0x000fe40008000000 */
[----:B------:R-:W-:Y:S01]  /*6cd0*/  ULOP3.LUT UR37, UR7, UR37, URZ, 0x3c, !UPT ;  /* 0x0000002507257292 */ /* 0x000fe2000f8e3c3f */
[----:B------:R-:W-:Y:S11]  /*6ce0*/  @!P0 BRA `(.L_x_1126) ;  /* 0x0000000000048947 */ /* 0x000ff60003800000 */
[----:B------:R-:W-:Y:S01]  /*6cf0*/  BPT.TRAP 0x1 ;  /* 0x000000040000795c */ /* 0x000fe20000300000 */
.L_x_1126:
[----:B------:R-:W-:Y:S01]  /*6d00*/  ULEA UR5, UR36, UR38, 0x3 ;  /* 0x0000002624057291 */ /* 0x000fe2000f8e183f */
[----:B------:R-:W-:-:S05]  /*6d10*/  IMAD.U32 R3, RZ, RZ, UR37 ;  /* 0x00000025ff037e24 */ /* 0x000fca000f8e00ff */
[----:B------:R-:W-:-:S04]  /*6d20*/  SHF.L.U32 R3, R3, 0x1f, RZ ;  /* 0x0000001f03037819 */ /* 0x000fc800000006ff */
[----:B------:R0:W1:Y:S01]  /*6d30*/  SYNCS.PHASECHK.TRANS64.TRYWAIT P2, [UR5+0x30830], R3 ;  /* 0x03083003ff0075a7 */ /* 0x0000620008040145 */
[----:B------:R-:W-:Y:S05]  /*6d40*/  @!P0 BRA `(.L_x_1127) ;  /* 0x0000000000048947 */ /* 0x000fea0003800000 */
[----:B------:R-:W-:Y:S01]  /*6d50*/  BPT.TRAP 0x1 ;  /* 0x000000040000795c */ /* 0x000fe20000300000 */
.L_x_1127:
[----:B-1----:R-:W-:Y:S05]  /*6d60*/  @P2 BRA `(.L_x_1128) ;  /* 0x0000000000082947 */ /* 0x002fea0003800000 */
[----:B------:R-:W1:Y:S02]  /*6d70*/  SYNCS.PHASECHK.TRANS64.TRYWAIT P2, [UR5+0x30830], R3 ;  /* 0x03083003ff0075a7 */ /* 0x000e640008040145 */
[----:B-1----:R-:W-:Y:S05]  /*6d80*/  @!P2 BRA `(.L_x_1129) ;  /* 0x000000dc0064a947 */ /* 0x002fea0003800000 */
.L_x_1128:
[----:B------:R-:W-:Y:S01]  /*6d90*/  R2UR UR52, R14 ;  /* 0x000000000e3472ca */ /* 0x000fe200000e0000 */
[----:B------:R-:W-:Y:S01]  /*6da0*/  ULEA UR6, UR36, UR39, 0xb ;  /* 0x0000002724067291 */ /* 0x000fe2000f8e583f */
[----:B------:R-:W-:Y:S01]  /*6db0*/  R2UR UR53, R15 ;  /* 0x000000000f3572ca */ /* 0x000fe200000e0000 */
[----:B-1----:R-:W-:Y:S01]  /*6dc0*/  WARPGROUP.ARRIVE ;  /* 0x00000000000079c5 */ /* 0x002fe20000000000 */
        /* <DEDUP_REMOVED lines=219> */
.L_x_1130:
[----:B------:R-:W-:Y:S01]  /*7b80*/  ULEA UR11, UR4, UR38, 0x3 ;  /* 0x00000026040b7291 */ /* 0x000fe2000f8e183f */
[----:B------:R-:W-:-:S05]  /*7b90*/  IMAD.U32 R0, RZ, RZ, UR7 ;  /* 0x00000007ff007e24 */ /* 0x000fca000f8e00ff */
[----:B------:R-:W-:-:S04]  /*7ba0*/  SHF.L.U32 R0, R0, 0x1f, RZ ;  /* 0x0000001f00007819 */ /* 0x000fc800000006ff */
[----:B------:R1:W2:Y:S01]  /*7bb0*/  SYNCS.PHASECHK.TRANS64.TRYWAIT P2, [UR11+0x30850], R0 ;  /* 0x03085000ff0075a7 */ /* 0x0002a2000804014b */
[----:B------:R-:W-:Y:S05]  /*7bc0*/  @!P0 BRA `(.L_x_1131) ;  /* 0x0000000000048947 */ /* 0x000fea0003800000 */
[----:B------:R-:W-:Y:S01]  /*7bd0*/  BPT.TRAP 0x1 ;  /* 0x000000040000795c */ /* 0x000fe20000300000 */
.L_x_1131:
[----:B--2---:R-:W-:Y:S05]  /*7be0*/  @P2 BRA `(.L_x_1132) ;  /* 0x0000000000082947 */ /* 0x004fea0003800000 */
[----:B------:R-:W2:Y:S02]  /*7bf0*/  SYNCS.PHASECHK.TRANS64.TRYWAIT P2, [UR11+0x30850], R0 ;  /* 0x03085000ff0075a7 */ /* 0x000ea4000804014b */
[----:B--2---:R-:W-:Y:S05]  /*7c00*/  @!P2 BRA `(.L_x_1133) ;  /* 0x000000cc00dca947 */ /* 0x004fea0003800000 */
.L_x_1132:
[----:B------:R-:W-:Y:S01]  /*7c10*/  UIADD3 UR6, UR38, 0x400, URZ ;  /* 0x0000040026067890 */ /* 0x000fe2000fffe03f */
[----:B------:R-:W-:Y:S01]  /*7c20*/  WARPGROUP.ARRIVE ;  /* 0x00000000000079c5 */ /* 0x000fe20000000000 */
[----:B------:R-:W-:Y:S01]  /*7c30*/  UMOV UR7, 0x40000040 ;  /* 0x4000004000077882 */ /* 0x000fe20000000000 */
[----:B01----:R-:W-:Y:S01]  /*7c40*/  FMNMX.FTZ R0, R152, R201, !PT ;  /* 0x000000c998007209 */ /* 0x003fe20007810000 */
[----:B------:R-:W-:Y:S01]  /*7c50*/  USHF.R.U32.HI UR6, URZ, 0x4, UR6 ;  /* 0x000000043f067899 */ /* 0x000fe20008011606 */
[C---:B------:R-:W-:Y:S01]  /*7c60*/  ISETP.GT.AND P2, PT, R20.reuse, UR58, PT ;  /* 0x0000003a14007c0c */ /* 0x040fe2000bf44270 */
[----:B------:R-:W-:Y:S01]  /*7c70*/  UMOV UR10, UR59 ;  /* 0x0000003b000a7c82 */ /* 0x000fe20008000000 */
[----:B------:R-:W-:Y:S01]  /*7c80*/  FMNMX.FTZ R3, R153, R0, !PT ;  /* 0x0000000099037209 */ /* 0x000fe20007810000 */
[----:B------:R-:W-:Y:S01]  /*7c90*/  ULOP3.LUT UR6, UR6, 0x3fff, URZ, 0xc0, !UPT ;  /* 0x00003fff06067892 */ /* 0x000fe2000f8ec03f */
[----:B------:R-:W-:Y:S02]  /*7ca0*/  VIADD R20, R20, 0xffffffff ;  /* 0xffffffff14147836 */ /* 0x000fe40000000000 */
[----:B------:R-:W-:Y:S01]  /*7cb0*/  FMNMX.FTZ R0, R156, R3, !PT ;  /* 0x000000039c007209 */ /* 0x000fe20007810000 */
[----:B------:R-:W-:-:S03]  /*7cc0*/  ULOP3.LUT UR6, UR6, 0x2000000, URZ, 0xfc, !UPT ;  /* 0x0200000006067892 */ /* 0x000fc6000f8efc3f */
[----:B------:R-:W-:Y:S01]  /*7cd0*/  FMNMX.FTZ R3, R157, R0, !PT ;  /* 0x000000009d037209 */ /* 0x000fe20007810000 */
[----:B------:R-:W-:-:S03]  /*7ce0*/  ULEA UR4, UR4, UR6, 0xb ;  /* 0x0000000604047291 */ /* 0x000fc6000f8e583f */
[----:B------:R-:W-:-:S04]  /*7cf0*/  FMNMX.FTZ R0, R160, R3, !PT ;  /* 0x00000003a0007209 */ /* 0x000fc80007810000 */
        /* <DEDUP_REMOVED lines=28> */
[----:B------:R-:W-:Y:S01]  /*7ec0*/  UMOV UR4, UR36 ;  /* 0x0000002400047c82 */ /* 0x000fe20008000000 */
[----:B------:R-:W-:Y:S02]  /*7ed0*/  WARPGROUP.DEPBAR.LE gsb0, 0x0 ;  /* 0x00008000000079c5 */ /* 0x000fe40000010000 */
[----:B------:R-:W-:Y:S01]  /*7ee0*/  WARPGROUP.ARRIVE ;  /* 0x00000000000079c5 */ /* 0x000fe20000000000 */
[----:B0-----:R-:W-:Y:S02]  /*7ef0*/  FMNMX.FTZ R188, R2, R3, !PT ;  /* 0x0000000302bc7209 */ /* 0x001fe40007810000 */
[----:B------:R-:W-:-:S15]  /*7f00*/  FMNMX.FTZ R3, R155, R0, !PT ;  /* 0x000000009b037209 */ /* 0x000fde0007810000 */
[----:B------:R-:W-:-:S03]  /*7f10*/  NOP ;  /* 0x0000000000007918 */ /* 0x000fc60000000000 */
[----:B------:R-:W-:Y:S01]  /*7f20*/  HGMMA.64x256x16.F32 R24, R184, gdesc[UR4].tnspB, R24, gsb0 ;  /* 0x43e00004b8187df0 */ /* 0x000fe20008000818 */
[----:B------:R-:W0:Y:S01]  /*7f30*/  SHFL.BFLY PT, R5, R188, 0x1, 0x1f ;  /* 0x0c201f00bc057f89 */ /* 0x000e2200000e0000 */
[----:B------:R-:W-:Y:S01]  /*7f40*/  FMNMX.FTZ R0, R158, R3, !PT ;  /* 0x000000039e007209 */ /* 0x000fe20007810000 */
[----:B------:R-:W-:-:S03]  /*7f50*/  UMOV UR7, UR37 ;  /* 0x0000002500077c82 */ /* 0x000fc60008000000 */
[----:B------:R-:W-:-:S04]  /*7f60*/  FMNMX.FTZ R3, R159, R0, !PT ;  /* 0x000000009f037209 */ /* 0x000fc80007810000 */
[----:B------:R-:W-:-:S04]  /*7f70*/  FMNMX.FTZ R0, R162, R3, !PT ;  /* 0x00000003a2007209 */ /* 0x000fc80007810000 */
[----:B------:R-:W-:-:S04]  /*7f80*/  FMNMX.FTZ R3, R163, R0, !PT ;  /* 0x00000000a3037209 */ /* 0x000fc80007810000 */
[----:B------:R-:W-:-:S04]  /*7f90*/  FMNMX.FTZ R0, R166, R3, !PT ;  /* 0x00000003a6007209 */ /* 0x000fc80007810000 */
[----:B------:R-:W-:Y:S02]  /*7fa0*/  FMNMX.FTZ R3, R167, R0, !PT ;  /* 0x00000000a7037209 */ /* 0x000fe40007810000 */
[----:B0-----:R-:W-:Y:S02]  /*7fb0*/  FMNMX.FTZ R5, R188, R5, !PT ;  /* 0x00000005bc057209 */ /* 0x001fe40007810000 */
        /* <DEDUP_REMOVED lines=14> */
[----:B------:R0:W-:Y:S01]  /*80a0*/  MUFU.EX2 R0, R190 ;  /* 0x000000be00007308 */ /* 0x0001e20000000800 */
        /* <DEDUP_REMOVED lines=9> */
[--C-:B0-----:R-:W-:Y:S01]  /*8140*/  FFMA.FTZ R190, R172, UR10, -R2.reuse ;  /* 0x0000000aacbe7c23 */ /* 0x101fe20008010802 */
[----:B------:R-:W-:Y:S01]  /*8150*/  FFMA.FTZ R181, R181, UR10, -R2 ;  /* 0x0000000ab5b57c23 */ /* 0x000fe20008010802 */
[----:B------:R-:W0:Y:S01]  /*8160*/  MUFU.EX2 R189, R189 ;  /* 0x000000bd00bd7308 */ /* 0x000e220000000800 */
[----:B------:R-:W-:-:S05]  /*8170*/  FMNMX.FTZ R152, R183, R152, !PT ;  /* 0x00000098b7987209 */ /* 0x000fca0007810000 */
[----:B------:R-:W1:Y:S02]  /*8180*/  SHFL.BFLY PT, R3, R152, 0x2, 0x1f ;  /* 0x0c401f0098037f89 */ /* 0x000e6400000e0000 */
[----:B------:R-:W2:Y:S08]  /*8190*/  MUFU.EX2 R196, R196 ;  /* 0x000000c400c47308 */ /* 0x000eb00000000800 */
[----:B------:R-:W-:Y:S01]  /*81a0*/  MUFU.EX2 R198, R198 ;  /* 0x000000c600c67308 */ /* 0x000fe20000000800 */
[----:B0-----:R-:W-:-:S07]  /*81b0*/  FFMA.FTZ R17, R0, R17, R189 ;  /* 0x0000001100117223 */ /* 0x001fce00000100bd */
[----:B------:R-:W-:Y:S01]  /*81c0*/  MUFU.EX2 R153, R153 ;  /* 0x0000009900997308 */ /* 0x000fe20000000800 */
[C---:B--2---:R-:W-:Y:S01]  /*81d0*/  FADD.FTZ R17, R196.reuse, R17 ;  /* 0x00000011c4117221 */ /* 0x044fe20000010000 */
[----:B------:R-:W-:Y:S02]  /*81e0*/  F2FP.F16.F32.PACK_AB R196, R196, R189 ;  /* 0x000000bdc4c4723e */ /* 0x000fe400000000ff */
[----:B-1----:R-:W-:-:S04]  /*81f0*/  FMNMX.FTZ R3, R152, R3, !PT ;  /* 0x0000000398037209 */ /* 0x002fc80007810000 */
[----:B------:R-:W-:Y:S01]  /*8200*/  MUFU.EX2 R192, R192 ;  /* 0x000000c000c07308 */ /* 0x000fe20000000800 */
[----:B------:R-:W0:Y:S07]  /*8210*/  SHFL.BFLY PT, R152, R3, 0x1, 0x1f ;  /* 0x0c201f0003987f89 */ /* 0x000e2e00000e0000 */
[----:B------:R-:W-:Y:S08]  /*8220*/  MUFU.EX2 R157, R157 ;  /* 0x0000009d009d7308 */ /* 0x000ff00000000800 */
[----:B------:R-:W-:Y:S08]  /*8230*/  MUFU.EX2 R194, R194 ;  /* 0x000000c200c27308 */ /* 0x000ff00000000800 */
[----:B------:R-:W-:Y:S01]  /*8240*/  MUFU.EX2 R161, R161 ;  /* 0x000000a100a17308 */ /* 0x000fe20000000800 */
[----:B0-----:R-:W-:-:S05]  /*8250*/  FMNMX.FTZ R3, R3, R152, !PT ;  /* 0x0000009803037209 */ /* 0x001fca0007810000 */
[----:B------:R-:W-:Y:S02]  /*8260*/  FMUL.FTZ R164, R3, UR10 ;  /* 0x0000000a03a47c20 */ /* 0x000fe40008410000 */
[----:B------:R-:W-:Y:S02]  /*8270*/  MUFU.EX2 R188, R188 ;  /* 0x000000bc00bc7308 */ /* 0x000fe40000000800 */
[--C-:B------:R-:W-:Y:S01]  /*8280*/  FFMA.FTZ R197, R154, UR10, -R164.reuse ;  /* 0x0000000a9ac57c23 */ /* 0x100fe200080108a4 */
[--C-:B------:R-:W-:Y:S01]  /*8290*/  FFMA.FTZ R152, R155, UR10, -R164.reuse ;  /* 0x0000000a9b987c23 */ /* 0x100fe200080108a4 */
[--C-:B------:R-:W-:Y:S01]  /*82a0*/  FFMA.FTZ R199, R158, UR10, -R164.reuse ;  /* 0x0000000a9ec77c23 */ /* 0x100fe200080108a4 */
[--C-:B------:R-:W-:Y:S01]  /*82b0*/  FFMA.FTZ R154, R159, UR10, -R164.reuse ;  /* 0x0000000a9f9a7c23 */ /* 0x100fe200080108a4 */
[----:B------:R-:W-:Y:S02]  /*82c0*/  IMAD.U32 R159, RZ, RZ, UR5 ;  /* 0x00000005ff9f7e24 */ /* 0x000fe4000f8e00ff */
[----:B------:R-:W-:Y:S01]  /*82d0*/  FFMA.FTZ R193, R162, UR10, -R164 ;  /* 0x0000000aa2c17c23 */ /* 0x000fe200080108a4 */
[----:B------:R-:W-:Y:S01]  /*82e0*/  MUFU.EX2 R197, R197 ;  /* 0x000000c500c57308 */ /* 0x000fe20000000800 */
[----:B------:R-:W-:-:S02]  /*82f0*/  IMAD.U32 R162, RZ, RZ, UR11 ;  /* 0x0000000bffa27e24 */ /* 0x000fc4000f8e00ff */
[--C-:B------:R-:W-:Y:S01]  /*8300*/  FFMA.FTZ R156, R163, UR10, -R164.reuse ;  /* 0x0000000aa39c7c23 */ /* 0x100fe200080108a4 */
[----:B------:R-:W-:Y:S02]  /*8310*/  @!P1 VIADD R159, R159, 0x30840 ;  /* 0x000308409f9f9836 */ /* 0x000fe40000000000 */
[--C-:B------:R-:W-:Y:S01]  /*8320*/  FFMA.FTZ R195, R166, UR10, -R164.reuse ;  /* 0x0000000aa6c37c23 */ /* 0x100fe200080108a4 */
[----:B------:R-:W-:Y:S02]  /*8330*/  @!P1 VIADD R162, R162, 0x30860 ;  /* 0x00030860a2a29836 */ /* 0x000fe40000000000 */
[--C-:B------:R-:W-:Y:S01]  /*8340*/  FFMA.FTZ R158, R167, UR10, -R164.reuse ;  /* 0x0000000aa79e7c23 */ /* 0x100fe200080108a4 */
[--C-:B------:R-:W-:Y:S01]  /*8350*/  FFMA.FTZ R155, R170, UR10, -R164.reuse ;  /* 0x0000000aaa9b7c23 */ /* 0x100fe200080108a4 */
[----:B------:R-:W-:Y:S01]  /*8360*/  MUFU.EX2 R152, R152 ;  /* 0x0000009800987308 */ /* 0x000fe20000000800 */
[----:B------:R-:W-:Y:S01]  /*8370*/  @!P1 PRMT R159, RZ, 0x654, R159 ;  /* 0x00000654ff9f9816 */ /* 0x000fe2000000009f */
[----:B------:R-:W-:Y:S01]  /*8380*/  FFMA.FTZ R160, R171, UR10, -R164 ;  /* 0x0000000aaba07c23 */ /* 0x000fe200080108a4 */
[----:B------:R-:W-:Y:S01]  /*8390*/  @!P1 PRMT R162, RZ, 0x654, R162 ;  /* 0x00000654ffa29816 */ /* 0x000fe200000000a2 */
[--C-:B------:R-:W-:Y:S01]  /*83a0*/  FFMA.FTZ R191, R174, UR10, -R164.reuse ;  /* 0x0000000aaebf7c23 */ /* 0x100fe200080108a4 */
[--C-:B------:R-:W-:Y:S01]  /*83b0*/  FFMA.FTZ R175, R175, UR10, -R164.reuse ;  /* 0x0000000aafaf7c23 */ /* 0x100fe200080108a4 */
[--C-:B------:R-:W-:Y:S01]  /*83c0*/  FFMA.FTZ R178, R178, UR10, -R164.reuse ;  /* 0x0000000ab2b27c23 */ /* 0x100fe200080108a4 */
[--C-:B------:R-:W-:Y:S01]  /*83d0*/  FFMA.FTZ R179, R179, UR10, -R164.reuse ;  /* 0x0000000ab3b37c23 */ /* 0x100fe200080108a4 */
[----:B------:R-:W-:Y:S01]  /*83e0*/  MUFU.EX2 R199, R199 ;  /* 0x000000c700c77308 */ /* 0x000fe20000000800 */
[--C-:B------:R-:W-:Y:S01]  /*83f0*/  FFMA.FTZ R182, R182, UR10, -R164.reuse ;  /* 0x0000000ab6b67c23 */ /* 0x100fe200080108a4 */
[----:B------:R-:W-:-:S06]  /*8400*/  FFMA.FTZ R164, R183, UR10, -R164 ;  /* 0x0000000ab7a47c23 */ /* 0x000fcc00080108a4 */
[----:B------:R-:W-:Y:S08]  /*8410*/  MUFU.EX2 R154, R154 ;  /* 0x0000009a009a7308 */ /* 0x000ff00000000800 */
[----:B------:R-:W-:Y:S08]  /*8420*/  MUFU.EX2 R193, R193 ;  /* 0x000000c100c17308 */ /* 0x000ff00000000800 */
[----:B------:R-:W-:Y:S08]  /*8430*/  MUFU.EX2 R156, R156 ;  /* 0x0000009c009c7308 */ /* 0x000ff00000000800 */
[----:B------:R-:W-:Y:S08]  /*8440*/  MUFU.EX2 R195, R195 ;  /* 0x000000c300c37308 */ /* 0x000ff00000000800 */
[----:B------:R-:W-:Y:S08]  /*8450*/  MUFU.EX2 R158, R158 ;  /* 0x0000009e009e7308 */ /* 0x000ff00000000800 */
[----:B------:R-:W-:Y:S08]  /*8460*/  MUFU.EX2 R155, R155 ;  /* 0x0000009b009b7308 */ /* 0x000ff00000000800 */
[----:B------:R-:W-:Y:S08]  /*8470*/  MUFU.EX2 R165, R165 ;  /* 0x000000a500a57308 */ /* 0x000ff00000000800 */
[----:B------:R-:W0:Y:S08]  /*8480*/  MUFU.EX2 R160, R160 ;  /* 0x000000a000a07308 */ /* 0x000e300000000800 */
[----:B------:R-:W-:Y:S08]  /*8490*/  MUFU.EX2 R190, R190 ;  /* 0x000000be00be7308 */ /* 0x000ff00000000800 */
[----:B------:R-:W-:Y:S01]  /*84a0*/  MUFU.EX2 R191, R191 ;  /* 0x000000bf00bf7308 */ /* 0x000fe20000000800 */
[----:B0-----:R-:W-:-:S07]  /*84b0*/  F2FP.F16.F32.PACK_AB R189, R160, R155 ;  /* 0x0000009ba0bd723e */ /* 0x001fce00000000ff */
        /* <DEDUP_REMOVED lines=9> */
[----:B------:R-:W-:Y:S02]  /*8550*/  @!P1 SYNCS.ARRIVE.TRANS64.RED.A1T0 RZ, [R159+URZ], RZ ;  /* 0x000000ff9fff99a7 */ /* 0x000fe4000810043f */
[----:B------:R-:W-:Y:S01]  /*8560*/  MUFU.EX2 R185, R178 ;  /* 0x000000b200b97308 */ /* 0x000fe20000000800 */
[----:B------:R-:W-:Y:S01]  /*8570*/  FMUL.FTZ R2, R2, UR10 ;  /* 0x0000000a02027c20 */ /* 0x000fe20008410000 */
[----:B------:R0:W-:Y:S06]  /*8580*/  @!P1 SYNCS.ARRIVE.TRANS64.RED.A1T0 RZ, [R162+URZ], RZ ;  /* 0x000000ffa2ff99a7 */ /* 0x0001ec000810043f */
[----:B------:R-:W1:Y:S01]  /*8590*/  MUFU.EX2 R2, R2 ;  /* 0x0000000200027308 */ /* 0x000e620000000800 */
[----:B0-----:R-:W-:Y:S01]  /*85a0*/  FADD.FTZ R162, R198, R17 ;  /* 0x00000011c6a27221 */ /* 0x001fe20000010000 */
[----:B------:R-:W-:-:S06]  /*85b0*/  F2FP.F16.F32.PACK_AB R198, R153, R198 ;  /* 0x000000c699c6723e */ /* 0x000fcc00000000ff */
[----:B------:R-:W0:Y:S01]  /*85c0*/  MUFU.EX2 R184, R184 ;  /* 0x000000b800b87308 */ /* 0x000e220000000800 */
[----:B-1----:R-:W-:Y:S01]  /*85d0*/  FFMA.FTZ R159, R2, R16, R197 ;  /* 0x00000010029f7223 */ /* 0x002fe200000100c5 */
[----:B------:R-:W-:-:S06]  /*85e0*/  F2FP.F16.F32.PACK_AB R197, R152, R197 ;  /* 0x000000c598c5723e */ /* 0x000fcc00000000ff */
[----:B------:R-:W1:Y:S01]  /*85f0*/  MUFU.EX2 R186, R186 ;  /* 0x000000ba00ba7308 */ /* 0x000e620000000800 */
[----:B------:R-:W-:Y:S01]  /*8600*/  FADD.FTZ R16, R152, R159 ;  /* 0x0000009f98107221 */ /* 0x000fe20000010000 */
[----:B------:R-:W-:-:S03]  /*8610*/  FADD.FTZ R159, R153, R162 ;  /* 0x000000a2999f7221 */ /* 0x000fc60000010000 */
[----:B------:R-:W-:Y:S01]  /*8620*/  FADD.FTZ R17, R199, R16 ;  /* 0x00000010c7117221 */ /* 0x000fe20000010000 */
[----:B------:R-:W-:Y:S02]  /*8630*/  FADD.FTZ R162, R192, R159 ;  /* 0x0000009fc0a27221 */ /* 0x000fe40000010000 */
[----:B------:R-:W-:Y:S01]  /*8640*/  MUFU.EX2 R187, R182 ;  /* 0x000000b600bb7308 */ /* 0x000fe20000000800 */
[C---:B------:R-:W-:Y:S01]  /*8650*/  F2FP.F16.F32.PACK_AB R199, R154.reuse, R199 ;  /* 0x000000c79ac7723e */ /* 0x040fe200000000ff */
[----:B------:R-:W-:Y:S01]  /*8660*/  FADD.FTZ R16, R154, R17 ;  /* 0x000000119a107221 */ /* 0x000fe20000010000 */
[C---:B------:R-:W-:Y:S01]  /*8670*/  FADD.FTZ R159, R157.reuse, R162 ;  /* 0x000000a29d9f7221 */ /* 0x040fe20000010000 */
[----:B------:R-:W-:Y:S02]  /*8680*/  F2FP.F16.F32.PACK_AB R192, R157, R192 ;  /* 0x000000c09dc0723e */ /* 0x000fe400000000ff */
[----:B------:R-:W-:Y:S01]  /*8690*/  FADD.FTZ R17, R193, R16 ;  /* 0x00000010c1117221 */ /* 0x000fe20000010000 */
[----:B------:R-:W-:Y:S01]  /*86a0*/  FADD.FTZ R162, R194, R159 ;  /* 0x0000009fc2a27221 */ /* 0x000fe20000010000 */
[----:B------:R-:W2:Y:S01]  /*86b0*/  MUFU.EX2 R21, R181 ;  /* 0x000000b500157308 */ /* 0x000ea20000000800 */
[C---:B------:R-:W-:Y:S01]  /*86c0*/  F2FP.F16.F32.PACK_AB R193, R156.reuse, R193 ;  /* 0x000000c19cc1723e */ /* 0x040fe200000000ff */
[----:B------:R-:W-:Y:S01]  /*86d0*/  FADD.FTZ R16, R156, R17 ;  /* 0x000000119c107221 */ /* 0x000fe20000010000 */
[C---:B------:R-:W-:Y:S01]  /*86e0*/  FADD.FTZ R153, R161.reuse, R162 ;  /* 0x000000a2a1997221 */ /* 0x040fe20000010000 */
[----:B------:R-:W-:-:S02]  /*86f0*/  F2FP.F16.F32.PACK_AB R194, R161, R194 ;  /* 0x000000c2a1c2723e */ /* 0x000fc400000000ff */
[----:B------:R-:W-:Y:S01]  /*8700*/  FADD.FTZ R17, R195, R16 ;  /* 0x00000010c3117221 */ /* 0x000fe20000010000 */
[----:B------:R-:W-:Y:S01]  /*8710*/  FADD.FTZ R152, R188, R153 ;  /* 0x00000099bc987221 */ /* 0x000fe20000010000 */
[C---:B------:R-:W-:Y:S02]  /*8720*/  F2FP.F16.F32.PACK_AB R195, R158.reuse, R195 ;  /* 0x000000c39ec3723e */ /* 0x040fe400000000ff */
[----:B------:R-:W-:Y:S01]  /*8730*/  FADD.FTZ R16, R158, R17 ;  /* 0x000000119e107221 */ /* 0x000fe20000010000 */
[C---:B------:R-:W-:Y:S01]  /*8740*/  FADD.FTZ R153, R165.reuse, R152 ;  /* 0x00000098a5997221 */ /* 0x040fe20000010000 */
[----:B------:R-:W-:Y:S02]  /*8750*/  F2FP.F16.F32.PACK_AB R188, R165, R188 ;  /* 0x000000bca5bc723e */ /* 0x000fe400000000ff */
[----:B------:R-:W-:Y:S01]  /*8760*/  FADD.FTZ R17, R155, R16 ;  /* 0x000000109b117221 */ /* 0x000fe20000010000 */
[----:B------:R-:W-:Y:S01]  /*8770*/  FADD.FTZ R152, R190, R153 ;  /* 0x00000099be987221 */ /* 0x000fe20000010000 */
[----:B------:R-:W-:-:S02]  /*8780*/  F2FP.F16.F32.PACK_AB R190, R169, R190 ;  /* 0x000000bea9be723e */ /* 0x000fc400000000ff */
[----:B------:R-:W-:Y:S01]  /*8790*/  FADD.FTZ R16, R160, R17 ;  /* 0x00000011a0107221 */ /* 0x000fe20000010000 */
[----:B------:R-:W-:-:S03]  /*87a0*/  FADD.FTZ R17, R169, R152 ;  /* 0x00000098a9117221 */ /* 0x000fc60000010000 */
[----:B------:R-:W-:Y:S01]  /*87b0*/  FADD.FTZ R16, R191, R16 ;  /* 0x00000010bf107221 */ /* 0x000fe20000010000 */
[----:B0-----:R-:W-:Y:S01]  /*87c0*/  FADD.FTZ R152, R184, R17 ;  /* 0x00000011b8987221 */ /* 0x001fe20000010000 */
[C---:B------:R-:W-:Y:S02]  /*87d0*/  F2FP.F16.F32.PACK_AB R191, R175.reuse, R191 ;  /* 0x000000bfafbf723e */ /* 0x040fe400000000ff */
[----:B------:R-:W-:Y:S01]  /*87e0*/  FADD.FTZ R16, R175, R16 ;  /* 0x00000010af107221 */ /* 0x000fe20000010000 */
[C---:B------:R-:W-:Y:S01]  /*87f0*/  FADD.FTZ R17, R173.reuse, R152 ;  /* 0x00000098ad117221 */ /* 0x040fe20000010000 */
[----:B------:R-:W-:Y:S02]  /*8800*/  F2FP.F16.F32.PACK_AB R184, R173, R184 ;  /* 0x000000b8adb8723e */ /* 0x000fe400000000ff */
[----:B------:R-:W-:Y:S01]  /*8810*/  FADD.FTZ R16, R185, R16 ;  /* 0x00000010b9107221 */ /* 0x000fe20000010000 */
[----:B-1----:R-:W-:Y:S01]  /*8820*/  FADD.FTZ R152, R186, R17 ;  /* 0x00000011ba987221 */ /* 0x002fe20000010000 */
[----:B--2---:R-:W-:-:S02]  /*8830*/  F2FP.F16.F32.PACK_AB R186, R21, R186 ;  /* 0x000000ba15ba723e */ /* 0x004fc400000000ff */
[----:B------:R-:W-:Y:S01]  /*8840*/  FADD.FTZ R16, R179, R16 ;  /* 0x00000010b3107221 */ /* 0x000fe20000010000 */
[----:B------:R-:W-:Y:S01]  /*8850*/  FADD.FTZ R17, R21, R152 ;  /* 0x0000009815117221 */ /* 0x000fe20000010000 */
[----:B------:R-:W-:Y:S01]  /*8860*/  F2FP.F16.F32.PACK_AB R185, R179, R185 ;  /* 0x000000b9b3b9723e */ /* 0x000fe200000000ff */
[----:B------:R-:W-:Y:S02]  /*8870*/  IMAD.MOV.U32 R21, RZ, RZ, R3 ;  /* 0x000000ffff157224 */ /* 0x000fe400078e0003 */
[----:B------:R-:W-:Y:S01]  /*8880*/  FADD.FTZ R16, R187, R16 ;  /* 0x00000010bb107221 */ /* 0x000fe20000010000 */
[----:B------:R-:W-:-:S03]  /*8890*/  F2FP.F16.F32.PACK_AB R187, R164, R187 ;  /* 0x000000bba4bb723e */ /* 0x000fc600000000ff */
[----:B------:R-:W-:Y:S01]  /*88a0*/  FADD.FTZ R16, R164, R16 ;  /* 0x00000010a4107221 */ /* 0x000fe20000010000 */
[----:B------:R-:W-:Y:S06]  /*88b0*/  @P2 BRA `(.L_x_1134) ;  /* 0xffffffe000f42947 */ /* 0x000fec000383ffff */
.L_x_1125:
[----:B------:R-:W-:-:S13]  /*88c0*/  R2UR UR4, R200 ;  /* 0x00000000c80472ca */ /* 0x000fda00000e0000 */
[----:B------:R-:W-:-:S13]  /*88d0*/  ISETP.GE.AND P2, PT, R20, UR4, PT ;  /* 0x0000000414007c0c */ /* 0x000fda000bf46270 */
[----:B------:R-:W-:Y:S05]  /*88e0*/  @!P2 BRA `(.L_x_1135) ;  /* 0x0000002400c8a947 */ /* 0x000fea0003800000 */
[----:B------:R-:W-:Y:S01]  /*88f0*/  IMAD.IADD R217, R19, 0x1, -R22 ;  /* 0x0000000113d97824 */ /* 0x000fe200078e0a16 */
[----:B------:R-:W-:Y:S01]  /*8900*/  UMOV UR7, UR37 ;  /* 0x0000002500077c82 */ /* 0x000fe20008000000 */
[----:B------:R-:W-:Y:S01]  /*8910*/  IMAD.MOV.U32 R21, RZ, RZ, R3 ;  /* 0x000000ffff157224 */ /* 0x000fe200078e0003 */
[----:B------:R-:W-:Y:S01]  /*8920*/  UMOV UR4, UR36 ;  /* 0x0000002400047c82 */ /* 0x000fe20008000000 */
[----:B------:R-:W-:Y:S01]  /*8930*/  IMAD.MOV.U32 R201, RZ, RZ, R5 ;  /* 0x000000ffffc97224 */ /* 0x000fe200078e0005 */
[----:B------:R-:W-:Y:S01]  /*8940*/  IADD3 R203, R217, 0x8, R4 ;  /* 0x00000008d9cb7810 */ /* 0x000fe20007ffe004 */
[----:B------:R-:W-:Y:S01]  /*8950*/  IMAD.IADD R217, R4, 0x1, R217 ;  /* 0x0000000104d97824 */ /* 0x000fe200078e02d9 */
[----:B------:R-:W-:Y:S01]  /*8960*/  ULDC UR58, c[0x0][0x9e4] ;  /* 0x00027900003a7ab9 */ /* 0x000fe20000000800 */
[----:B------:R-:W-:Y:S01]  /*8970*/  ULDC UR59, c[0x0][0x9dc] ;  /* 0x00027700003b7ab9 */ /* 0x000fe20000000800 */
[----:B------:R-:W-:-:S07]  /*8980*/  LOP3.LUT R219, RZ, R203, RZ, 0x33, !PT ;  /* 0x000000cbffdb7212 */ /* 0x000fce00078e33ff */
.L_x_1152:
[----:B------:R-:W-:-:S04]  /*8990*/  UIADD3 UR5, UR4, 0x1, URZ ;  /* 0x0000000104057890 */ /* 0x000fc8000fffe03f */
[----:B------:R-:W-:-:S04]  /*89a0*/  UISETP.NE.AND UP0, UPT, UR5, 0x2, UPT ;  /* 0x000000020500788c */ /* 0x000fc8000bf05270 */
[----:B------:R-:W-:Y:S02]  /*89b0*/  USEL UR37, URZ, 0x1, UP0 ;  /* 0x000000013f257887 */ /* 0x000fe40008000000 */
[----:B------:R-:W-:Y:S02]  /*89c0*/  USEL UR36, UR5, URZ, UP0 ;  /* 0x0000003f05247287 */ /* 0x000fe40008000000 */
[----:B------:R-:W-:Y:S01]  /*89d0*/  ULOP3.LUT UR37, UR7, UR37, URZ, 0x3c, !UPT ;  /* 0x0000002507257292 */ /* 0x000fe2000f8e3c3f */
[----:B------:R-:W-:Y:S11]  /*89e0*/  @!P0 BRA `(.L_x_1136) ;  /* 0x0000000000048947 */ /* 0x000ff60003800000 */
[----:B------:R-:W-:Y:S01]  /*89f0*/  BPT.TRAP 0x1 ;  /* 0x000000040000795c */ /* 0x000fe20000300000 */
.L_x_1136:
[----:B------:R-:W-:Y:S01]  /*8a00*/  ULEA UR5, UR36, UR38, 0x3 ;  /* 0x0000002624057291 */ /* 0x000fe2000f8e183f */
[----:B------:R-:W-:-:S05]  /*8a10*/  IMAD.U32 R3, RZ, RZ, UR37 ;  /* 0x00000025ff037e24 */ /* 0x000fca000f8e00ff */
[----:B------:R-:W-:-:S04]  /*8a20*/  SHF.L.U32 R3, R3, 0x1f, RZ ;  /* 0x0000001f03037819 */ /* 0x000fc800000006ff */
[----:B------:R0:W1:Y:S01]  /*8a30*/  SYNCS.PHASECHK.TRANS64.TRYWAIT P2, [UR5+0x30830], R3 ;  /* 0x03083003ff0075a7 */ /* 0x0000620008040145 */
[----:B------:R-:W-:Y:S05]  /*8a40*/  @!P0 BRA `(.L_x_1137) ;  /* 0x0000000000048947 */ /* 0x000fea0003800000 */
[----:B------:R-:W-:Y:S01]  /*8a50*/  BPT.TRAP 0x1 ;  /* 0x000000040000795c */ /* 0x000fe20000300000 */
.L_x_1137:
[----:B-1----:R-:W-:Y:S05]  /*8a60*/  @P2 BRA `(.L_x_1138) ;  /* 0x0000000000082947 */ /* 0x002fea0003800000 */
[----:B------:R-:W1:Y:S02]  /*8a70*/  SYNCS.PHASECHK.TRANS64.TRYWAIT P2, [UR5+0x30830], R3 ;  /* 0x03083003ff0075a7 */ /* 0x000e640008040145 */
[----:B-1----:R-:W-:Y:S05]  /*8a80*/  @!P2 BRA `(.L_x_1139) ;  /* 0x000000c00054a947 */ /* 0x002fea0003800000 */
.L_x_1138:
        /* <DEDUP_REMOVED lines=223> */
.L_x_1140:
[----:B------:R-:W-:Y:S01]  /*9880*/  ULEA UR11, UR4, UR38, 0x3 ;  /* 0x00000026040b7291 */ /* 0x000fe2000f8e183f */
[----:B------:R-:W-:-:S05]  /*9890*/  IMAD.U32 R0, RZ, RZ, UR7 ;  /* 0x00000007ff007e24 */ /* 0x000fca000f8e00ff */
[----:B------:R-:W-:-:S04]  /*98a0*/  SHF.L.U32 R0, R0, 0x1f, RZ ;  /* 0x0000001f00007819 */ /* 0x000fc800000006ff */
[----:B------:R1:W2:Y:S01]  /*98b0*/  SYNCS.PHASECHK.TRANS64.TRYWAIT P2, [UR11+0x30850], R0 ;  /* 0x03085000ff0075a7 */ /* 0x0002a2000804014b */
[----:B------:R-:W-:Y:S05]  /*98c0*/  @!P0 BRA `(.L_x_1141) ;  /* 0x0000000000048947 */ /* 0x000fea0003800000 */
[----:B------:R-:W-:Y:S01]  /*98d0*/  BPT.TRAP 0x1 ;  /* 0x000000040000795c */ /* 0x000fe20000300000 */
.L_x_1141:
[----:B--2---:R-:W-:Y:S05]  /*98e0*/  @P2 BRA `(.L_x_1142) ;  /* 0x0000000000082947 */ /* 0x004fea0003800000 */
[----:B------:R-:W2:Y:S02]  /*98f0*/  SYNCS.PHASECHK.TRANS64.TRYWAIT P2, [UR11+0x30850], R0 ;  /* 0x03085000ff0075a7 */ /* 0x000ea4000804014b */
[----:B--2---:R-:W-:Y:S05]  /*9900*/  @!P2 BRA `(.L_x_1143) ;  /* 0x000000b000cca947 */ /* 0x004fea0003800000 */
.L_x_1142:
[----:B------:R-:W-:Y:S01]  /*9910*/  UIADD3 UR6, UR38, 0x400, URZ ;  /* 0x0000040026067890 */ /* 0x000fe2000fffe03f */
[----:B------:R-:W-:Y:S01]  /*9920*/  WARPGROUP.ARRIVE ;  /* 0x00000000000079c5 */ /* 0x000fe20000000000 */
[----:B------:R-:W-:Y:S01]  /*9930*/  UMOV UR7, 0x40000040 ;  /* 0x4000004000077882 */ /* 0x000fe20000000000 */
[----:B01----:R-:W-:Y:S01]  /*9940*/  IMAD.SHL.U32 R0, R20, 0x40, RZ ;  /* 0x0000004014007824 */ /* 0x003fe200078e00ff */
[----:B------:R-:W-:Y:S01]  /*9950*/  USHF.R.U32.HI UR6, URZ, 0x4, UR6 ;  /* 0x000000043f067899 */ /* 0x000fe20008011606 */
[----:B------:R-:W-:Y:S01]  /*9960*/  IMAD.U32 R2, RZ, RZ, UR5 ;  /* 0x00000005ff027e24 */ /* 0x000fe2000f8e00ff */
[----:B------:R-:W-:Y:S02]  /*9970*/  ULDC UR10, c[0x0][0x9e0] ;  /* 0x00027800000a7ab9 */ /* 0x000fe40000000800 */
[----:B------:R-:W-:Y:S01]  /*9980*/  ULOP3.LUT UR6, UR6, 0x3fff, URZ, 0xc0, !UPT ;  /* 0x00003fff06067892 */ /* 0x000fe2000f8ec03f */
[----:B------:R-:W-:Y:S01]  /*9990*/  IADD3 R3, R19, 0x1, -R0 ;  /* 0x0000000113037810 */ /* 0x000fe20007ffe800 */
[----:B------:R-:W-:-:S02]  /*99a0*/  @!P1 VIADD R2, R2, 0x30840 ;  /* 0x0003084002029836 */ /* 0x000fc40000000000 */
[----:B------:R-:W-:Y:S02]  /*99b0*/  ULOP3.LUT UR6, UR6, 0x2000000, URZ, 0xfc, !UPT ;  /* 0x0200000006067892 */ /* 0x000fe4000f8efc3f */
[----:B------:R-:W-:Y:S01]  /*99c0*/  IMAD.IADD R3, R3, 0x1, -R22 ;  /* 0x0000000103037824 */ /* 0x000fe200078e0a16 */
[----:B------:R-:W-:Y:S01]  /*99d0*/  @!P1 PRMT R2, RZ, 0x654, R2 ;  /* 0x00000654ff029816 */ /* 0x000fe20000000002 */
[----:B------:R-:W-:Y:S02]  /*99e0*/  ULEA UR4, UR4, UR6, 0xb ;  /* 0x0000000604047291 */ /* 0x000fe4000f8e583f */
[----:B------:R-:W-:-:S05]  /*99f0*/  IMAD R3, R18, -0x2, R3 ;  /* 0xfffffffe12037824 */ /* 0x000fca00078e0203 */
        /* <DEDUP_REMOVED lines=16> */
[----:B------:R-:W-:Y:S01]  /*9b00*/  ULOP3.LUT UR4, URZ, UR59, URZ, 0x33, !UPT ;  /* 0x0000003b3f047292 */ /* 0x000fe2000f8e333f */
[----:B------:R-:W-:Y:S02]  /*9b10*/  WARPGROUP.DEPBAR.LE gsb0, 0x0 ;  /* 0x00008000000079c5 */ /* 0x000fe40000010000 */
[----:B------:R-:W-:Y:S01]  /*9b20*/  WARPGROUP.ARRIVE ;  /* 0x00000000000079c5 */ /* 0x000fe20000000000 */
[C---:B------:R-:W-:Y:S02]  /*9b30*/  VIADD R189, R3.reuse, UR10 ;  /* 0x0000000a03bd7c36 */ /* 0x040fe40008000000 */
[----:B------:R-:W-:Y:S02]  /*9b40*/  VIADD R191, R3, UR4 ;  /* 0x0000000403bf7c36 */ /* 0x000fe40008000000 */
[----:B------:R-:W-:-:S15]  /*9b50*/  IMAD.IADD R5, R4, 0x1, R189 ;  /* 0x0000000104057824 */ /* 0x000fde00078e02bd */
[----:B------:R-:W-:-:S02]  /*9b60*/  NOP ;  /* 0x0000000000007918 */ /* 0x000fc40000000000 */
[----:B------:R-:W-:Y:S03]  /*9b70*/  HGMMA.64x256x16.F32 R24, R184, gdesc[UR4].tnspB, R24, gsb0 ;  /* 0x43e00004b8187df0 */ /* 0x000fe60008000818 */
[----:B------:R-:W-:Y:S02]  /*9b80*/  WARPGROUP.DEPBAR.LE gsb0, 0x0 ;  /* 0x00008000000079c5 */ /* 0x000fe40000010000 */
[----:B------:R0:W-:Y:S01]  /*9b90*/  @!P1 SYNCS.ARRIVE.TRANS64.RED.A1T0 RZ, [R2+URZ], RZ ;  /* 0x000000ff02ff99a7 */ /* 0x0001e2000810043f */
[----:B------:R-:W-:Y:S01]  /*9ba0*/  IMAD.IADD R185, R4, 0x1, R191 ;  /* 0x0000000104b97824 */ /* 0x000fe200078e02bf */
[----:B------:R-:W-:Y:S06]  /*9bb0*/  @!P6 BRA `(.L_x_1144) ;  /* 0x00000000005ce947 */ /* 0x000fec0003800000 */
[----:B------:R-:W-:Y:S01]  /*9bc0*/  ISETP.GT.AND P2, PT, R217, -0x1, PT ;  /* 0xffffffffd900780c */ /* 0x000fe20003f44270 */
[----:B------:R-:W-:-:S12]  /*9bd0*/  BSSY B0, `(.L_x_1145) ;  /* 0x0000011000007945 */ /* 0x000fd80003800000 */
[----:B------:R-:W-:Y:S05]  /*9be0*/  @P2 BRA `(.L_x_1146) ;  /* 0x0000000000242947 */ /* 0x000fea0003800000 */
[----:B------:R-:W-:Y:S01]  /*9bf0*/  IMAD.U32 R186, RZ, RZ, UR58 ;  /* 0x0000003affba7e24 */ /* 0x000fe2000f8e00ff */
[----:B------:R-:W-:-:S04]  /*9c00*/  IADD3 R184, R4, R19, -R22 ;  /* 0x0000001304b87210 */ /* 0x000fc80007ffe816 */
[----:B------:R-:W-:Y:S02]  /*9c10*/  ISETP.NE.AND P2, PT, R186, 0x1, PT ;  /* 0x00000001ba00780c */ /* 0x000fe40003f45270 */
[----:B------:R-:W-:-:S11]  /*9c20*/  LOP3.LUT R187, RZ, R184, RZ, 0x33, !PT ;  /* 0x000000b8ffbb7212 */ /* 0x000fd600078e33ff */
[----:B0-----:R-:W0:Y:S02]  /*9c30*/  @P2 LDC.64 R2, c[0x0][0x9e8] ;  /* 0x00027a00ff022b82 */ /* 0x001e240000000a00 */
[----:B0-----:R-:W-:-:S05]  /*9c40*/  @P2 IMAD.HI.U32 R2, R187, R2, RZ ;  /* 0x00000002bb022227 */ /* 0x001fca00078e00ff */
[----:B------:R-:W-:-:S04]  /*9c50*/  @P2 SHF.R.U32.HI R187, RZ, R3, R2 ;  /* 0x00000003ffbb2219 */ /* 0x000fc80000011602 */
[----:B------:R-:W-:Y:S01]  /*9c60*/  LOP3.LUT R187, RZ, R187, RZ, 0x33, !PT ;  /* 0x000000bbffbb7212 */ /* 0x000fe200078e33ff */
[----:B------:R-:W-:Y:S06]  /*9c70*/  BRA `(.L_x_1147) ;  /* 0x0000000000187947 */ /* 0x000fec0003800000 */
.L_x_1146:
[----:B------:R-:W-:Y:S02]  /*9c80*/  IMAD.U32 R186, RZ, RZ, UR58 ;  /* 0x0000003affba7e24 */ /* 0x000fe4000f8e00ff */
[----:B------:R-:W-:-:S03]  /*9c90*/  IMAD.MOV.U32 R187, RZ, RZ, R217 ;  /* 0x000000ffffbb7224 */ /* 0x000fc600078e00d9 */
[----:B------:R-:W-:-:S13]  /*9ca0*/  ISETP.NE.AND P2, PT, R186, 0x1, PT ;  /* 0x00000001ba00780c */ /* 0x000fda0003f45270 */
[----:B0-----:R-:W0:Y:S02]  /*9cb0*/  @P2 LDC.64 R2, c[0x0][0x9e8] ;  /* 0x00027a00ff022b82 */ /* 0x001e240000000a00 */
[----:B0-----:R-:W-:-:S05]  /*9cc0*/  @P2 IMAD.HI.U32 R2, R217, R2, RZ ;  /* 0x00000002d9022227 */ /* 0x001fca00078e00ff */
[----:B------:R-:W-:-:S07]  /*9cd0*/  @P2 SHF.R.U32.HI R187, RZ, R3, R2 ;  /* 0x00000003ffbb2219 */ /* 0x000fce0000011602 */
.L_x_1147:
[----:B------:R-:W-:Y:S05]  /*9ce0*/  BSYNC B0 ;  /* 0x0000000000007941 */ /* 0x000fea0003800000 */
.L_x_1145:
[----:B------:R-:W-:-:S04]  /*9cf0*/  IMAD R3, R187, R186, -R0 ;  /* 0x000000babb037224 */ /* 0x000fc800078e0a00 */
[----:B------:R-:W-:-:S05]  /*9d00*/  IMAD R2, R18, -0x2, R3 ;  /* 0xfffffffe12027824 */ /* 0x000fca00078e0203 */
[----:B------:R-:W-:Y:S02]  /*9d10*/  VIADDMNMX R5, R2, R186, R5, PT ;  /* 0x000000ba02057246 */ /* 0x000fe40003800105 */
[----:B------:R-:W-:-:S07]  /*9d20*/  VIMNMX R185, R185, R2, !PT ;  /* 0x00000002b9b97248 */ /* 0x000fce0007fe0100 */
.L_x_1144:
[----:B------:R-:W-:Y:S02]  /*9d30*/  ISETP.GT.AND P2, PT, R20, -0x1, PT ;  /* 0xffffffff1400780c */ /* 0x000fe40003f44270 */
[----:B------:R-:W-:Y:S02]  /*9d40*/  IADD3 R186, R191, 0x8, R4 ;  /* 0x00000008bfba7810 */ /* 0x000fe40007ffe004 */
[C---:B------:R-:W-:Y:S02]  /*9d50*/  ISETP.GT.AND P3, PT, R185.reuse, RZ, P2 ;  /* 0x000000ffb900720c */ /* 0x040fe40001764270 */
[----:B------:R-:W-:Y:S02]  /*9d60*/  ISETP.GT.AND P5, PT, R185, 0x1, P2 ;  /* 0x00000001b900780c */ /* 0x000fe400017a4270 */
[----:B------:R-:W-:Y:S02]  /*9d70*/  ISETP.LT.OR P4, PT, R5, 0x1, P3 ;  /* 0x000000010500780c */ /* 0x000fe40001f81670 */
[----:B------:R-:W-:-:S02]  /*9d80*/  ISETP.GT.AND P3, PT, R185, 0x8, P2 ;  /* 0x00000008b900780c */ /* 0x000fc40001764270 */
[----:B------:R-:W-:Y:S02]  /*9d90*/  FSEL R184, R152, -INF , !P4 ;  /* 0xff80000098b87808 */ /* 0x000fe40006000000 */
[----:B------:R-:W-:Y:S02]  /*9da0*/  ISETP.GT.AND P4, PT, R185, 0x9, P2 ;  /* 0x00000009b900780c */ /* 0x000fe40001784270 */
[C---:B------:R-:W-:Y:S02]  /*9db0*/  ISETP.LT.OR P5, PT, R5.reuse, 0x2, P5 ;  /* 0x000000020500780c */ /* 0x040fe40002fa1670 */
[C---:B------:R-:W-:Y:S02]  /*9dc0*/  ISETP.LT.OR P3, PT, R5.reuse, 0x9, P3 ;  /* 0x000000090500780c */ /* 0x040fe40001f61670 */
[----:B------:R-:W-:Y:S02]  /*9dd0*/  ISETP.LT.OR P4, PT, R5, 0xa, P4 ;  /* 0x0000000a0500780c */ /* 0x000fe40002781670 */
[----:B------:R-:W-:-:S02]  /*9de0*/  FSEL R152, R153, -INF , !P5 ;  /* 0xff80000099987808 */ /* 0x000fc40006800000 */
[----:B------:R-:W-:Y:S02]  /*9df0*/  FSEL R156, R156, -INF , !P3 ;  /* 0xff8000009c9c7808 */ /* 0x000fe40005800000 */
[----:B------:R-:W-:Y:S02]  /*9e00*/  FSEL R157, R157, -INF , !P4 ;  /* 0xff8000009d9d7808 */ /* 0x000fe40006000000 */
[C---:B------:R-:W-:Y:S02]  /*9e10*/  ISETP.GT.AND P5, PT, R185.reuse, 0x10, P2 ;  /* 0x00000010b900780c */ /* 0x040fe400017a4270 */
[C---:B------:R-:W-:Y:S02]  /*9e20*/  ISETP.GT.AND P3, PT, R185.reuse, 0x11, P2 ;  /* 0x00000011b900780c */ /* 0x040fe40001764270 */
        /* <DEDUP_REMOVED lines=31> */
[----:B------:R-:W-:-:S02]  /*a020*/  IADD3 R185, R189, 0x8, R4 ;  /* 0x00000008bdb97810 */ /* 0x000fc40007ffe004 */
[----:B------:R-:W-:Y:S02]  /*a030*/  FSEL R177, R177, -INF , !P5 ;  /* 0xff800000b1b17808 */ /* 0x000fe40006800000 */
[----:B------:R-:W-:Y:S02]  /*a040*/  FSEL R180, R180, -INF , !P3 ;  /* 0xff800000b4b47808 */ /* 0x000fe40005800000 */
[----:B------:R-:W-:Y:S01]  /*a050*/  FSEL R181, R181, -INF , !P4 ;  /* 0xff800000b5b57808 */ /* 0x000fe20006000000 */
[----:B------:R-:W-:Y:S06]  /*a060*/  @!P6 BRA `(.L_x_1148) ;  /* 0x000000000058e947 */ /* 0x000fec0003800000 */
[----:B------:R-:W-:Y:S01]  /*a070*/  ISETP.GT.AND P3, PT, R203, -0x1, PT ;  /* 0xffffffffcb00780c */ /* 0x000fe20003f64270 */
[----:B------:R-:W-:-:S12]  /*a080*/  BSSY B0, `(.L_x_1149) ;  /* 0x0000010000007945 */ /* 0x000fd80003800000 */
[----:B------:R-:W-:Y:S05]  /*a090*/  @P3 BRA `(.L_x_1150) ;  /* 0x0000000000203947 */ /* 0x000fea0003800000 */
[----:B------:R-:W-:-:S05]  /*a0a0*/  IMAD.U32 R190, RZ, RZ, UR58 ;  /* 0x0000003affbe7e24 */ /* 0x000fca000f8e00ff */
[----:B------:R-:W-:-:S13]  /*a0b0*/  ISETP.NE.AND P3, PT, R190, 0x1, PT ;  /* 0x00000001be00780c */ /* 0x000fda0003f65270 */
[----:B0-----:R-:W0:Y:S02]  /*a0c0*/  @P3 LDC.64 R2, c[0x0][0x9e8] ;  /* 0x00027a00ff023b82 */ /* 0x001e240000000a00 */
[----:B0-----:R-:W-:-:S04]  /*a0d0*/  @P3 IMAD.HI.U32 R188, R219, R2, RZ ;  /* 0x00000002dbbc3227 */ /* 0x001fc800078e00ff */
[----:B------:R-:W-:Y:S01]  /*a0e0*/  IMAD.MOV.U32 R2, RZ, RZ, R219 ;  /* 0x000000ffff027224 */ /* 0x000fe200078e00db */
[----:B------:R-:W-:-:S04]  /*a0f0*/  @P3 SHF.R.U32.HI R2, RZ, R3, R188 ;  /* 0x00000003ff023219 */ /* 0x000fc800000116bc */
[----:B------:R-:W-:Y:S01]  /*a100*/  LOP3.LUT R5, RZ, R2, RZ, 0x33, !PT ;  /* 0x00000002ff057212 */ /* 0x000fe200078e33ff */
[----:B------:R-:W-:Y:S06]  /*a110*/  BRA `(.L_x_1151) ;  /* 0x0000000000187947 */ /* 0x000fec0003800000 */
.L_x_1150:
[----:B------:R-:W-:Y:S02]  /*a120*/  IMAD.U32 R190, RZ, RZ, UR58 ;  /* 0x0000003affbe7e24 */ /* 0x000fe4000f8e00ff */
[----:B------:R-:W-:-:S03]  /*a130*/  IMAD.MOV.U32 R5, RZ, RZ, R203 ;  /* 0x000000ffff057224 */ /* 0x000fc600078e00cb */
[----:B------:R-:W-:-:S13]  /*a140*/  ISETP.NE.AND P3, PT, R190, 0x1, PT ;  /* 0x00000001be00780c */ /* 0x000fda0003f65270 */
[----:B0-----:R-:W0:Y:S02]  /*a150*/  @P3 LDC.64 R2, c[0x0][0x9e8] ;  /* 0x00027a00ff023b82 */ /* 0x001e240000000a00 */
[----:B0-----:R-:W-:-:S05]  /*a160*/  @P3 IMAD.HI.U32 R2, R203, R2, RZ ;  /* 0x00000002cb023227 */ /* 0x001fca00078e00ff */
[----:B------:R-:W-:-:S07]  /*a170*/  @P3 SHF.R.U32.HI R5, RZ, R3, R2 ;  /* 0x00000003ff053219 */ /* 0x000fce0000011602 */
.L_x_1151:
[----:B------:R-:W-:Y:S05]  /*a180*/  BSYNC B0 ;  /* 0x0000000000007941 */ /* 0x000fea0003800000 */
.L_x_1149:
[----:B------:R-:W-:-:S04]  /*a190*/  IMAD R3, R5, R190, -R0 ;  /* 0x000000be05037224 */ /* 0x000fc800078e0a00 */
[----:B------:R-:W-:-:S05]  /*a1a0*/  IMAD R3, R18, -0x2, R3 ;  /* 0xfffffffe12037824 */ /* 0x000fca00078e0203 */
[----:B------:R-:W-:Y:S02]  /*a1b0*/  VIADDMNMX R185, R3, R190, R185, PT ;  /* 0x000000be03b97246 */ /* 0x000fe400038001b9 */
[----:B------:R-:W-:-:S07]  /*a1c0*/  VIMNMX R186, R186, R3, !PT ;  /* 0x00000003baba7248 */ /* 0x000fce0007fe0100 */
.L_x_1148:
        /* <DEDUP_REMOVED lines=36> */
[----:B------:R-:W1:Y:S01]  /*a410*/  SHFL.BFLY PT, R3, R0, 0x2, 0x1f ;  /* 0x0c401f0000037f89 */ /* 0x000e6200000e0000 */
        /* <DEDUP_REMOVED lines=11> */
[C---:B------:R-:W-:Y:S02]  /*a4d0*/  ISETP.LT.OR P3, PT, R185.reuse, 0x22, P3 ;  /* 0x00000022b900780c */ /* 0x040fe40001f61670 */
[----:B-1----:R-:W-:Y:S02]  /*a4e0*/  FMNMX.FTZ R3, R0, R3, !PT ;  /* 0x0000000300037209 */ /* 0x002fe40007810000 */
[----:B------:R-:W-:Y:S02]  /*a4f0*/  FMNMX.FTZ R0, R154, R21, !PT ;  /* 0x000000159a007209 */ /* 0x000fe40007810000 */
[----:B------:R-:W-:Y:S01]  /*a500*/  FSEL R170, R170, -INF , !P5 ;  /* 0xff800000aaaa7808 */ /* 0x000fe20006800000 */
[----:B0-----:R-:W0:Y:S01]  /*a510*/  SHFL.BFLY PT, R2, R3, 0x1, 0x1f ;  /* 0x0c201f0003027f89 */ /* 0x001e2200000e0000 */
        /* <DEDUP_REMOVED lines=12> */
[----:B0-----:R-:W-:-:S02]  /*a5e0*/  FMNMX.FTZ R5, R3, R2, !PT ;  /* 0x0000000203057209 */ /* 0x001fc40007810000 */
        /* <DEDUP_REMOVED lines=18> */
[----:B------:R-:W-:Y:S01]  /*a710*/  FSEL R2, R5, RZ, P5 ;  /* 0x000000ff05027208 */ /* 0x000fe20002800000 */
        /* <DEDUP_REMOVED lines=24> */
[----:B------:R-:W-:Y:S01]  /*a8a0*/  R2UR UR4, R200 ;  /* 0x00000000c80472ca */ /* 0x000fe200000e0000 */
[----:B------:R-:W-:Y:S01]  /*a8b0*/  IMAD.MOV.U32 R201, RZ, RZ, R5 ;  /* 0x000000ffffc97224 */ /* 0x000fe200078e0005 */
[----:B------:R-:W0:Y:S01]  /*a8c0*/  SHFL.BFLY PT, R185, R0, 0x2, 0x1f ;  /* 0x0c401f0000b97f89 */ /* 0x000e2200000e0000 */
[----:B------:R-:W-:-:S04]  /*a8d0*/  FMUL.FTZ R2, R2, UR10 ;  /* 0x0000000a02027c20 */ /* 0x000fc80008410000 */
[----:B------:R-:W-:Y:S08]  /*a8e0*/  MUFU.EX2 R196, R196 ;  /* 0x000000c400c47308 */ /* 0x000ff00000000800 */
[----:B------:R-:W-:Y:S08]  /*a8f0*/  MUFU.EX2 R198, R198 ;  /* 0x000000c600c67308 */ /* 0x000ff00000000800 */
[----:B------:R-:W-:Y:S01]  /*a900*/  MUFU.EX2 R157, R157 ;  /* 0x0000009d009d7308 */ /* 0x000fe20000000800 */
[----:B0-----:R-:W-:-:S05]  /*a910*/  FMNMX.FTZ R185, R0, R185, !PT ;  /* 0x000000b900b97209 */ /* 0x001fca0007810000 */
[----:B------:R-:W0:Y:S02]  /*a920*/  SHFL.BFLY PT, R0, R185, 0x1, 0x1f ;  /* 0x0c201f00b9007f89 */ /* 0x000e2400000e0000 */
[----:B------:R-:W-:Y:S08]  /*a930*/  MUFU.EX2 R192, R192 ;  /* 0x000000c000c07308 */ /* 0x000ff00000000800 */
[----:B------:R-:W-:Y:S08]  /*a940*/  MUFU.EX2 R161, R161 ;  /* 0x000000a100a17308 */ /* 0x000ff00000000800 */
[----:B------:R-:W-:Y:S01]  /*a950*/  MUFU.EX2 R194, R194 ;  /* 0x000000c200c27308 */ /* 0x000fe20000000800 */
[----:B0-----:R-:W-:-:S07]  /*a960*/  FMNMX.FTZ R3, R185, R0, !PT ;  /* 0x00000000b9037209 */ /* 0x001fce0007810000 */
[----:B------:R-:W-:Y:S01]  /*a970*/  MUFU.EX2 R165, R165 ;  /* 0x000000a500a57308 */ /* 0x000fe20000000800 */
[C---:B------:R-:W-:Y:S01]  /*a980*/  FSETP.NEU.FTZ.AND P2, PT, R3.reuse, -INF , PT ;  /* 0xff8000000300780b */ /* 0x040fe20003f5d000 */
[----:B------:R-:W-:-:S06]  /*a990*/  FMUL.FTZ R156, R3, UR10 ;  /* 0x0000000a039c7c20 */ /* 0x000fcc0008410000 */
[----:B------:R0:W1:Y:S01]  /*a9a0*/  MUFU.EX2 R0, R2 ;  /* 0x0000000200007308 */ /* 0x0000620000000800 */
[----:B------:R-:W-:-:S05]  /*a9b0*/  FSEL R156, R156, RZ, P2 ;  /* 0x000000ff9c9c7208 */ /* 0x000fca0001000000 */
[--C-:B------:R-:W-:Y:S01]  /*a9c0*/  FFMA.FTZ R197, R154, UR10, -R156.reuse ;  /* 0x0000000a9ac57c23 */ /* 0x100fe2000801089c */
[--C-:B------:R-:W-:Y:S01]  /*a9d0*/  FFMA.FTZ R152, R155, UR10, -R156.reuse ;  /* 0x0000000a9b987c23 */ /* 0x100fe2000801089c */
[--C-:B------:R-:W-:Y:S01]  /*a9e0*/  FFMA.FTZ R199, R158, UR10, -R156.reuse ;  /* 0x0000000a9ec77c23 */ /* 0x100fe2000801089c */
[----:B0-----:R-:W-:Y:S01]  /*a9f0*/  FSEL R2, R3, RZ, P2 ;  /* 0x000000ff03027208 */ /* 0x001fe20001000000 */
[--C-:B------:R-:W-:Y:S01]  /*aa00*/  FFMA.FTZ R154, R159, UR10, -R156.reuse ;  /* 0x0000000a9f9a7c23 */ /* 0x100fe2000801089c */
[--C-:B------:R-:W-:Y:S01]  /*aa10*/  FFMA.FTZ R193, R162, UR10, -R156.reuse ;  /* 0x0000000aa2c17c23 */ /* 0x100fe2000801089c */
[----:B------:R-:W-:Y:S01]  /*aa20*/  MUFU.EX2 R197, R197 ;  /* 0x000000c500c57308 */ /* 0x000fe20000000800 */
[--C-:B------:R-:W-:Y:S01]  /*aa30*/  FFMA.FTZ R158, R163, UR10, -R156.reuse ;  /* 0x0000000aa39e7c23 */ /* 0x100fe2000801089c */
[----:B------:R-:W-:Y:S01]  /*aa40*/  FADD.FTZ R2, -R2, R21 ;  /* 0x0000001502027221 */ /* 0x000fe20000010100 */
[--C-:B------:R-:W-:Y:S01]  /*aa50*/  FFMA.FTZ R195, R166, UR10, -R156.reuse ;  /* 0x0000000aa6c37c23 */ /* 0x100fe2000801089c */
[--C-:B------:R-:W-:Y:S01]  /*aa60*/  FFMA.FTZ R160, R167, UR10, -R156.reuse ;  /* 0x0000000aa7a07c23 */ /* 0x100fe2000801089c */
[----:B-1----:R-:W-:Y:S01]  /*aa70*/  FFMA.FTZ R17, R0, R17, R153 ;  /* 0x0000001100117223 */ /* 0x002fe20000010099 */
[----:B------:R-:W-:Y:S01]  /*aa80*/  FMUL.FTZ R2, R2, UR10 ;  /* 0x0000000a02027c20 */ /* 0x000fe20008410000 */
[--C-:B------:R-:W-:Y:S01]  /*aa90*/  FFMA.FTZ R189, R170, UR10, -R156.reuse ;  /* 0x0000000aaabd7c23 */ /* 0x100fe2000801089c */
[----:B------:R-:W-:Y:S01]  /*aaa0*/  MUFU.EX2 R152, R152 ;  /* 0x0000009800987308 */ /* 0x000fe20000000800 */
[----:B------:R-:W-:Y:S01]  /*aab0*/  FADD.FTZ R17, R196, R17 ;  /* 0x00000011c4117221 */ /* 0x000fe20000010000 */
[--C-:B------:R-:W-:Y:S01]  /*aac0*/  FFMA.FTZ R162, R171, UR10, -R156.reuse ;  /* 0x0000000aaba27c23 */ /* 0x100fe2000801089c */
[--C-:B------:R-:W-:Y:S01]  /*aad0*/  FFMA.FTZ R191, R174, UR10, -R156.reuse ;  /* 0x0000000aaebf7c23 */ /* 0x100fe2000801089c */
[--C-:B------:R-:W-:Y:S01]  /*aae0*/  FFMA.FTZ R185, R178, UR10, -R156.reuse ;  /* 0x0000000ab2b97c23 */ /* 0x100fe2000801089c */
[----:B------:R-:W-:Y:S01]  /*aaf0*/  FADD.FTZ R164, R198, R17 ;  /* 0x00000011c6a47221 */ /* 0x000fe20000010000 */
[--C-:B------:R-:W-:Y:S01]  /*ab00*/  FFMA.FTZ R179, R179, UR10, -R156.reuse ;  /* 0x0000000ab3b37c23 */ /* 0x100fe2000801089c */
[----:B------:R-:W-:Y:S01]  /*ab10*/  FFMA.FTZ R182, R182, UR10, -R156 ;  /* 0x0000000ab6b67c23 */ /* 0x000fe2000801089c */
[----:B------:R-:W0:Y:S01]  /*ab20*/  MUFU.EX2 R2, R2 ;  /* 0x0000000200027308 */ /* 0x000e220000000800 */
[----:B------:R-:W-:Y:S01]  /*ab30*/  FADD.FTZ R21, R157, R164 ;  /* 0x000000a49d157221 */ /* 0x000fe20000010000 */
[----:B------:R-:W-:Y:S01]  /*ab40*/  IMAD.U32 R155, RZ, RZ, UR11 ;  /* 0x0000000bff9b7e24 */ /* 0x000fe2000f8e00ff */
[----:B------:R-:W-:Y:S01]  /*ab50*/  ISETP.GT.AND P2, PT, R20, UR4, PT ;  /* 0x0000000414007c0c */ /* 0x000fe2000bf44270 */
[----:B------:R-:W-:Y:S01]  /*ab60*/  UMOV UR4, UR36 ;  /* 0x0000002400047c82 */ /* 0x000fe20008000000 */
[----:B------:R-:W-:Y:S01]  /*ab70*/  F2FP.F16.F32.PACK_AB R196, R196, R153 ;  /* 0x00000099c4c4723e */ /* 0x000fe200000000ff */
[----:B------:R-:W-:Y:S01]  /*ab80*/  @!P1 VIADD R155, R155, 0x30860 ;  /* 0x000308609b9b9836 */ /* 0x000fe20000000000 */
[----:B------:R-:W-:Y:S01]  /*ab90*/  F2FP.F16.F32.PACK_AB R198, R157, R198 ;  /* 0x000000c69dc6723e */ /* 0x000fe200000000ff */
[----:B------:R-:W1:Y:S01]  /*aba0*/  MUFU.EX2 R199, R199 ;  /* 0x000000c700c77308 */ /* 0x000e620000000800 */
[----:B------:R-:W-:-:S02]  /*abb0*/  VIADD R20, R20, 0xffffffff ;  /* 0xffffffff14147836 */ /* 0x000fc40000000000 */
[----:B------:R-:W-:-:S04]  /*abc0*/  @!P1 PRMT R155, RZ, 0x654, R155 ;  /* 0x00000654ff9b9816 */ /* 0x000fc8000000009b */
[----:B------:R2:W-:Y:S01]  /*abd0*/  @!P1 SYNCS.ARRIVE.TRANS64.RED.A1T0 RZ, [R155+URZ], RZ ;  /* 0x000000ff9bff99a7 */ /* 0x0005e2000810043f */
[----:B------:R-:W3:Y:S01]  /*abe0*/  MUFU.EX2 R154, R154 ;  /* 0x0000009a009a7308 */ /* 0x000ee20000000800 */
[----:B0-----:R-:W-:Y:S01]  /*abf0*/  FFMA.FTZ R17, R2, R16, R197 ;  /* 0x0000001002117223 */ /* 0x001fe200000100c5 */
[----:B------:R-:W-:Y:S01]  /*ac00*/  FADD.FTZ R16, R192, R21 ;  /* 0x00000015c0107221 */ /* 0x000fe20000010000 */
[C---:B------:R-:W-:Y:S02]  /*ac10*/  F2FP.F16.F32.PACK_AB R192, R161.reuse, R192 ;  /* 0x000000c0a1c0723e */ /* 0x040fe400000000ff */
[----:B------:R-:W-:Y:S01]  /*ac20*/  FADD.FTZ R164, R152, R17 ;  /* 0x0000001198a47221 */ /* 0x000fe20000010000 */
[----:B------:R-:W-:Y:S01]  /*ac30*/  FADD.FTZ R21, R161, R16 ;  /* 0x00000010a1157221 */ /* 0x000fe20000010000 */
[----:B------:R-:W-:Y:S01]  /*ac40*/  FFMA.FTZ R16, R175, UR10, -R156 ;  /* 0x0000000aaf107c23 */ /* 0x000fe2000801089c */
[----:B------:R-:W0:Y:S01]  /*ac50*/  MUFU.EX2 R193, R193 ;  /* 0x000000c100c17308 */ /* 0x000e220000000800 */
[----:B-1----:R-:W-:Y:S01]  /*ac60*/  FADD.FTZ R17, R199, R164 ;  /* 0x000000a4c7117221 */ /* 0x002fe20000010000 */
[----:B------:R-:W-:Y:S01]  /*ac70*/  FADD.FTZ R166, R194, R21 ;  /* 0x00000015c2a67221 */ /* 0x000fe20000010000 */
[----:B------:R-:W-:Y:S01]  /*ac80*/  FFMA.FTZ R156, R183, UR10, -R156 ;  /* 0x0000000ab79c7c23 */ /* 0x000fe2000801089c */
[----:B------:R-:W-:-:S02]  /*ac90*/  F2FP.F16.F32.PACK_AB R194, R165, R194 ;  /* 0x000000c2a5c2723e */ /* 0x000fc400000000ff */
[----:B------:R-:W-:Y:S01]  /*aca0*/  FADD.FTZ R21, R165, R166 ;  /* 0x000000a6a5157221 */ /* 0x000fe20000010000 */
[----:B------:R-:W-:Y:S01]  /*acb0*/  F2FP.F16.F32.PACK_AB R197, R152, R197 ;  /* 0x000000c598c5723e */ /* 0x000fe200000000ff */
[----:B------:R-:W1:Y:S01]  /*acc0*/  MUFU.EX2 R158, R158 ;  /* 0x0000009e009e7308 */ /* 0x000e620000000800 */
[C---:B---3--:R-:W-:Y:S01]  /*acd0*/  FADD.FTZ R164, R154.reuse, R17 ;  /* 0x000000119aa47221 */ /* 0x048fe20000010000 */
[----:B------:R-:W-:-:S06]  /*ace0*/  F2FP.F16.F32.PACK_AB R199, R154, R199 ;  /* 0x000000c79ac7723e */ /* 0x000fcc00000000ff */
[----:B------:R-:W3:Y:S01]  /*acf0*/  MUFU.EX2 R195, R195 ;  /* 0x000000c300c37308 */ /* 0x000ee20000000800 */
[----:B0-----:R-:W-:-:S07]  /*ad00*/  FADD.FTZ R17, R193, R164 ;  /* 0x000000a4c1117221 */ /* 0x001fce0000010000 */
[----:B------:R-:W0:Y:S01]  /*ad10*/  MUFU.EX2 R160, R160 ;  /* 0x000000a000a07308 */ /* 0x000e220000000800 */
[C---:B-1----:R-:W-:Y:S01]  /*ad20*/  FADD.FTZ R164, R158.reuse, R17 ;  /* 0x000000119ea47221 */ /* 0x042fe20000010000 */
[----:B------:R-:W-:-:S06]  /*ad30*/  F2FP.F16.F32.PACK_AB R193, R158, R193 ;  /* 0x000000c19ec1723e */ /* 0x000fcc00000000ff */
[----:B------:R-:W1:Y:S01]  /*ad40*/  MUFU.EX2 R188, R188 ;  /* 0x000000bc00bc7308 */ /* 0x000e620000000800 */
[----:B---3--:R-:W-:-:S07]  /*ad50*/  FADD.FTZ R17, R195, R164 ;  /* 0x000000a4c3117221 */ /* 0x008fce0000010000 */
[----:B------:R-:W3:Y:S01]  /*ad60*/  MUFU.EX2 R189, R189 ;  /* 0x000000bd00bd7308 */ /* 0x000ee20000000800 */
[C---:B0-----:R-:W-:Y:S01]  /*ad70*/  FADD.FTZ R164, R160.reuse, R17 ;  /* 0x00000011a0a47221 */ /* 0x041fe20000010000 */
[----:B------:R-:W-:-:S06]  /*ad80*/  F2FP.F16.F32.PACK_AB R195, R160, R195 ;  /* 0x000000c3a0c3723e */ /* 0x000fcc00000000ff */
[----:B------:R-:W0:Y:S01]  /*ad90*/  MUFU.EX2 R169, R169 ;  /* 0x000000a900a97308 */ /* 0x000e220000000800 */
[----:B-1----:R-:W-:-:S07]  /*ada0*/  FADD.FTZ R166, R188, R21 ;  /* 0x00000015bca67221 */ /* 0x002fce0000010000 */
[----:B------:R-:W1:Y:S01]  /*adb0*/  MUFU.EX2 R162, R162 ;  /* 0x000000a200a27308 */ /* 0x000e620000000800 */
[----:B---3--:R-:W-:-:S07]  /*adc0*/  FADD.FTZ R17, R189, R164 ;  /* 0x000000a4bd117221 */ /* 0x008fce0000010000 */
[----:B------:R-:W3:Y:S01]  /*add0*/  MUFU.EX2 R190, R190 ;  /* 0x000000be00be7308 */ /* 0x000ee20000000800 */
[C---:B0-----:R-:W-:Y:S01]  /*ade0*/  FADD.FTZ R21, R169.reuse, R166 ;  /* 0x000000a6a9157221 */ /* 0x041fe20000010000 */
[----:B------:R-:W-:-:S06]  /*adf0*/  F2FP.F16.F32.PACK_AB R188, R169, R188 ;  /* 0x000000bca9bc723e */ /* 0x000fcc00000000ff */
[----:B------:R-:W0:Y:S01]  /*ae00*/  MUFU.EX2 R191, R191 ;  /* 0x000000bf00bf7308 */ /* 0x000e220000000800 */
[C---:B-1----:R-:W-:Y:S01]  /*ae10*/  FADD.FTZ R164, R162.reuse, R17 ;  /* 0x00000011a2a47221 */ /* 0x042fe20000010000 */
[----:B------:R-:W-:-:S06]  /*ae20*/  F2FP.F16.F32.PACK_AB R189, R162, R189 ;  /* 0x000000bda2bd723e */ /* 0x000fcc00000000ff */
[----:B------:R-:W1:Y:S01]  /*ae30*/  MUFU.EX2 R173, R173 ;  /* 0x000000ad00ad7308 */ /* 0x000e620000000800 */
[----:B---3--:R-:W-:-:S07]  /*ae40*/  FADD.FTZ R166, R190, R21 ;  /* 0x00000015bea67221 */ /* 0x008fce0000010000 */
[----:B------:R-:W3:Y:S01]  /*ae50*/  MUFU.EX2 R16, R16 ;  /* 0x0000001000107308 */ /* 0x000ee20000000800 */
[----:B0-----:R-:W-:-:S07]  /*ae60*/  FADD.FTZ R17, R191, R164 ;  /* 0x000000a4bf117221 */ /* 0x001fce0000010000 */
[----:B------:R-:W0:Y:S01]  /*ae70*/  MUFU.EX2 R184, R184 ;  /* 0x000000b800b87308 */ /* 0x000e220000000800 */
[C---:B-1----:R-:W-:Y:S01]  /*ae80*/  FADD.FTZ R21, R173.reuse, R166 ;  /* 0x000000a6ad157221 */ /* 0x042fe20000010000 */
[----:B------:R-:W-:-:S06]  /*ae90*/  F2FP.F16.F32.PACK_AB R190, R173, R190 ;  /* 0x000000beadbe723e */ /* 0x000fcc00000000ff */
[----:B------:R-:W1:Y:S01]  /*aea0*/  MUFU.EX2 R185, R185 ;  /* 0x000000b900b97308 */ /* 0x000e620000000800 */
[C---:B---3--:R-:W-:Y:S01]  /*aeb0*/  FADD.FTZ R164, R16.reuse, R17 ;  /* 0x0000001110a47221 */ /* 0x048fe20000010000 */
[----:B------:R-:W-:-:S06]  /*aec0*/  F2FP.F16.F32.PACK_AB R191, R16, R191 ;  /* 0x000000bf10bf723e */ /* 0x000fcc00000000ff */
[----:B------:R-:W3:Y:S01]  /*aed0*/  MUFU.EX2 R177, R177 ;  /* 0x000000b100b17308 */ /* 0x000ee20000000800 */
[----:B0-----:R-:W-:-:S07]  /*aee0*/  FADD.FTZ R166, R184, R21 ;  /* 0x00000015b8a67221 */ /* 0x001fce0000010000 */
[----:B------:R-:W0:Y:S01]  /*aef0*/  MUFU.EX2 R179, R179 ;  /* 0x000000b300b37308 */ /* 0x000e220000000800 */
[----:B-1----:R-:W-:-:S07]  /*af00*/  FADD.FTZ R164, R185, R164 ;  /* 0x000000a4b9a47221 */ /* 0x002fce0000010000 */
[----:B------:R-:W1:Y:S01]  /*af10*/  MUFU.EX2 R186, R186 ;  /* 0x000000ba00ba7308 */ /* 0x000e620000000800 */
[C---:B---3--:R-:W-:Y:S01]  /*af20*/  FADD.FTZ R21, R177.reuse, R166 ;  /* 0x000000a6b1157221 */ /* 0x048fe20000010000 */
[----:B------:R-:W-:-:S06]  /*af30*/  F2FP.F16.F32.PACK_AB R184, R177, R184 ;  /* 0x000000b8b1b8723e */ /* 0x000fcc00000000ff */
[----:B------:R-:W3:Y:S01]  /*af40*/  MUFU.EX2 R187, R182 ;  /* 0x000000b600bb7308 */ /* 0x000ee20000000800 */
[C---:B0-----:R-:W-:Y:S01]  /*af50*/  FADD.FTZ R164, R179.reuse, R164 ;  /* 0x000000a4b3a47221 */ /* 0x041fe20000010000 */
[----:B------:R-:W-:-:S06]  /*af60*/  F2FP.F16.F32.PACK_AB R185, R179, R185 ;  /* 0x000000b9b3b9723e */ /* 0x000fcc00000000ff */
[----:B------:R-:W0:Y:S01]  /*af70*/  MUFU.EX2 R181, R181 ;  /* 0x000000b500b57308 */ /* 0x000e220000000800 */
[----:B-1----:R-:W-:Y:S01]  /*af80*/  FADD.FTZ R166, R186, R21 ;  /* 0x00000015baa67221 */ /* 0x002fe20000010000 */
[----:B------:R-:W-:-:S06]  /*af90*/  IMAD.MOV.U32 R21, RZ, RZ, R3 ;  /* 0x000000ffff157224 */ /* 0x000fcc00078e0003 */
[----:B------:R-:W1:Y:S01]  /*afa0*/  MUFU.EX2 R156, R156 ;  /* 0x0000009c009c7308 */ /* 0x000e620000000800 */
[----:B---3--:R-:W-:Y:S01]  /*afb0*/  FADD.FTZ R164, R187, R164 ;  /* 0x000000a4bba47221 */ /* 0x008fe20000010000 */
[C---:B0-----:R-:W-:Y:S01]  /*afc0*/  FADD.FTZ R17, R181.reuse, R166 ;  /* 0x000000a6b5117221 */ /* 0x041fe20000010000 */
[----:B------:R-:W-:Y:S02]  /*afd0*/  F2FP.F16.F32.PACK_AB R186, R181, R186 ;  /* 0x000000bab5ba723e */ /* 0x000fe400000000ff */
[C---:B-1----:R-:W-:Y:S01]  /*afe0*/  FADD.FTZ R16, R156.reuse, R164 ;  /* 0x000000a49c107221 */ /* 0x042fe20000010000 */
[----:B------:R-:W-:Y:S01]  /*aff0*/  F2FP.F16.F32.PACK_AB R187, R156, R187 ;  /* 0x000000bb9cbb723e */ /* 0x000fe200000000ff */
[----:B--2---:R-:W-:Y:S06]  /*b000*/  @P2 BRA `(.L_x_1152) ;  /* 0xffffffd800602947 */ /* 0x004fec000383ffff */
.L_x_1135:
        /* <DEDUP_REMOVED lines=131> */
.L_x_1153:
[----:B------:R-:W-:Y:S01]  /*b840*/  ULEA UR5, UR36, UR38, 0x3 ;  /* 0x0000002624057291 */ /* 0x000fe2000f8e183f */
[----:B------:R-:W-:-:S05]  /*b850*/  IMAD.U32 R0, RZ, RZ, UR37 ;  /* 0x00000025ff007e24 */ /* 0x000fca000f8e00ff */
[----:B------:R-:W-:-:S04]  /*b860*/  SHF.L.U32 R0, R0, 0x1f, RZ ;  /* 0x0000001f00007819 */ /* 0x000fc800000006ff */
[----:B------:R0:W1:Y:S01]  /*b870*/  SYNCS.PHASECHK.TRANS64.TRYWAIT P2, [UR5+0x30850], R0 ;  /* 0x03085000ff0075a7 */ /* 0x0000620008040145 */
[----:B------:R-:W-:Y:S05]  /*b880*/  @!P0 BRA `(.L_x_1154) ;  /* 0x0000000000048947 */ /* 0x000fea0003800000 */
[----:B------:R-:W-:Y:S01]  /*b890*/  BPT.TRAP 0x1 ;  /* 0x000000040000795c */ /* 0x000fe20000300000 */
.L_x_1154:
[----:B-1----:R-:W-:Y:S05]  /*b8a0*/  @P2 BRA `(.L_x_1155) ;  /* 0x0000000000082947 */ /* 0x002fea0003800000 */
[----:B------:R-:W1:Y:S02]  /*b8b0*/  SYNCS.PHASECHK.TRANS64.TRYWAIT P0, [UR5+0x30850], R0 ;  /* 0x03085000ff0075a7 */ /* 0x000e640008000145 */
[----:B-1----:R-:W-:Y:S05]  /*b8c0*/  @!P0 BRA `(.L_x_1156) ;  /* 0x0000009000f48947 */ /* 0x002fea0003800000 */
.L_x_1155:
[----:B------:R-:W-:Y:S01]  /*b8d0*/  UIADD3 UR38, UR38, 0x400, URZ ;  /* 0x0000040026267890 */ /* 0x000fe2000fffe03f */
[----:B------:R-:W-:Y:S01]  /*b8e0*/  WARPGROUP.ARRIVE ;  /* 0x00000000000079c5 */ /* 0x000fe20000000000 */
[----:B------:R-:W-:Y:S01]  /*b8f0*/  UMOV UR7, 0x40000040 ;  /* 0x4000004000077882 */ /* 0x000fe20000000000 */
[----:B-1----:R-:W1:Y:S01]  /*b900*/  SHFL.BFLY PT, R7, R16, 0x2, 0x1f ;  /* 0x0c401f0010077f89 */ /* 0x002e6200000e0000 */
[----:B------:R-:W-:Y:S01]  /*b910*/  USHF.R.U32.HI UR38, URZ, 0x4, UR38 ;  /* 0x000000043f267899 */ /* 0x000fe20008011626 */
[----:B------:R-:W-:Y:S01]  /*b920*/  IMAD.MOV.U32 R6, RZ, RZ, RZ ;  /* 0x000000ffff067224 */ /* 0x000fe200078e00ff */
[----:B------:R-:W-:Y:S01]  /*b930*/  R2UR UR8, R209 ;  /* 0x00000000d10872ca */ /* 0x000fe200000e0000 */
[----:B0-----:R-:W0:Y:S01]  /*b940*/  SHFL.BFLY PT, R0, R17, 0x2, 0x1f ;  /* 0x0c401f0011007f89 */ /* 0x001e2200000e0000 */
[----:B------:R-:W-:Y:S01]  /*b950*/  ULOP3.LUT UR38, UR38, 0x3fff, URZ, 0xc0, !UPT ;  /* 0x00003fff26267892 */ /* 0x000fe2000f8ec03f */
[----:B------:R-:W-:Y:S02]  /*b960*/  IMAD.U32 R12, RZ, RZ, UR5 ;  /* 0x00000005ff0c7e24 */ /* 0x000fe4000f8e00ff */
[----:B------:R-:W-:Y:S01]  /*b970*/  IMAD.MOV.U32 R4, RZ, RZ, RZ ;  /* 0x000000ffff047224 */ /* 0x000fe200078e00ff */
[----:B------:R-:W-:Y:S01]  /*b980*/  ULOP3.LUT UR4, UR38, 0x2000000, URZ, 0xfc, !UPT ;  /* 0x0200000026047892 */ /* 0x000fe2000f8efc3f */
[----:B------:R-:W-:-:S02]  /*b990*/  IMAD.U32 R13, RZ, RZ, UR10 ;  /* 0x0000000aff0d7e24 */ /* 0x000fc4000f8e00ff */
[----:B------:R-:W-:Y:S01]  /*b9a0*/  IMAD.U32 R8, RZ, RZ, UR10 ;  /* 0x0000000aff087e24 */ /* 0x000fe2000f8e00ff */
[----:B------:R-:W-:Y:S02]  /*b9b0*/  ULEA UR4, UR36, UR4, 0xb ;  /* 0x0000000424047291 */ /* 0x000fe4000f8e583f */
[----:B------:R-:W-:Y:S02]  /*b9c0*/  UIADD3 UR36, UR36, 0x1, URZ ;  /* 0x0000000124247890 */ /* 0x000fe4000fffe03f */
[----:B------:R-:W-:Y:S02]  /*b9d0*/  UIADD3 UR8, UR8, 0x1, URZ ;  /* 0x0000000108087890 */ /* 0x000fe4000fffe03f */
[----:B------:R-:W-:Y:S01]  /*b9e0*/  UISETP.NE.AND UP0, UPT, UR36, 0x2, UPT ;  /* 0x000000022400788c */ /* 0x000fe2000bf05270 */
[----:B------:R-:W-:Y:S02]  /*b9f0*/  UMOV UR6, UR4 ;  /* 0x0000000400067c82 */ /* 0x000fe40008000000 */
[----:B------:R-:W-:Y:S01]  /*ba00*/  HGMMA.64x256x16.F32 R24, R196, gdesc[UR4].tnspB, R24, gsb0 ;  /* 0x43e00004c4187df0 */ /* 0x000fe20008000818 */
[----:B------:R-:W-:Y:S01]  /*ba10*/  UIADD3 UR6, UR4, 0x80, URZ ;  /* 0x0000008004067890 */ /* 0x000fe2000fffe03f */
[----:B-1----:R-:W-:Y:S01]  /*ba20*/  FADD.FTZ R2, R7, R16 ;  /* 0x0000001007027221 */ /* 0x002fe20000010000 */
[----:B------:R-:W-:Y:S01]  /*ba30*/  UMOV UR7, 0x40000040 ;  /* 0x4000004000077882 */ /* 0x000fe20000000000 */
[----:B------:R-:W-:-:S02]  /*ba40*/  IMAD.U32 R209, RZ, RZ, UR8 ;  /* 0x00000008ffd17e24 */ /* 0x000fc4000f8e00ff */
[----:B0-----:R-:W-:Y:S01]  /*ba50*/  FADD.FTZ R0, R0, R17 ;  /* 0x0000001100007221 */ /* 0x001fe20000010000 */
[----:B------:R-:W-:Y:S01]  /*ba60*/  USEL UR36, UR36, URZ, UP0 ;  /* 0x0000003f24247287 */ /* 0x000fe20008000000 */
[----:B------:R-:W0:Y:S04]  /*ba70*/  SHFL.BFLY PT, R9, R2, 0x1, 0x1f ;  /* 0x0c201f0002097f89 */ /* 0x000e2800000e0000 */
[----:B------:R-:W1:Y:S01]  /*ba80*/  SHFL.BFLY PT, R7, R0, 0x1, 0x1f ;  /* 0x0c201f0000077f89 */ /* 0x000e6200000e0000 */
[----:B0-----:R-:W-:Y:S01]  /*ba90*/  FADD.FTZ R11, R2, R9 ;  /* 0x00000009020b7221 */ /* 0x001fe20000010000 */
[----:B------:R-:W-:Y:S02]  /*baa0*/  IMAD.MOV.U32 R2, RZ, RZ, -0x800000 ;  /* 0xff800000ff027424 */ /* 0x000fe400078e00ff */
[----:B-1----:R-:W-:-:S02]  /*bab0*/  FADD.FTZ R10, R0, R7 ;  /* 0x00000007000a7221 */ /* 0x002fc40000010000 */
[----:B------:R-:W-:Y:S01]  /*bac0*/  FSETP.NE.FTZ.AND P2, PT, R11, RZ, PT ;  /* 0x000000ff0b00720b */ /* 0x000fe20003f55000 */
[----:B------:R-:W-:Y:S02]  /*bad0*/  IMAD.MOV.U32 R0, RZ, RZ, -0x800000 ;  /* 0xff800000ff007424 */ /* 0x000fe400078e00ff */
[----:B------:R-:W-:-:S10]  /*bae0*/  FSETP.NE.FTZ.AND P0, PT, R10, RZ, PT ;  /* 0x000000ff0a00720b */ /* 0x000fd40003f15000 */
[----:B------:R-:W0:Y:S01]  /*baf0*/  @P2 MUFU.LG2 R9, R11 ;  /* 0x0000000b00092308 */ /* 0x000e220000000c00 */
[----:B------:R-:W-:Y:S02]  /*bb00*/  @P2 FMUL.FTZ R13, R13, 0.69314718246459960938 ;  /* 0x3f3172180d0d2820 */ /* 0x000fe40000410000 */
[----:B------:R-:W-:-:S05]  /*bb10*/  @P0 FMUL.FTZ R8, R8, 0.69314718246459960938 ;  /* 0x3f31721808080820 */ /* 0x000fca0000410000 */
[----:B------:R-:W-:Y:S08]  /*bb20*/  @P0 MUFU.RCP R6, R10 ;  /* 0x0000000a00060308 */ /* 0x000ff00000001000 */
[----:B------:R0:W1:Y:S08]  /*bb30*/  @P0 MUFU.LG2 R7, R10 ;  /* 0x0000000a00070308 */ /* 0x0000700000000c00 */
[----:B------:R-:W2:Y:S01]  /*bb40*/  @P2 MUFU.RCP R4, R11 ;  /* 0x0000000b00042308 */ /* 0x000ea20000001000 */
[----:B0-----:R-:W-:Y:S01]  /*bb50*/  @P2 FMUL.FTZ R10, R9, 0.69314718246459960938 ;  /* 0x3f317218090a2820 */ /* 0x001fe20000410000 */
[----:B------:R-:W-:-:S03]  /*bb60*/  @!P1 VIADD R9, R12, 0x30860 ;  /* 0x000308600c099836 */ /* 0x000fc60000000000 */
[----:B------:R-:W-:Y:S02]  /*bb70*/  @P2 FFMA.FTZ R0, R13, R3, R10 ;  /* 0x000000030d002223 */ /* 0x000fe4000001000a */
[----:B------:R-:W-:Y:S01]  /*bb80*/  @!P1 PRMT R9, RZ, 0x654, R9 ;  /* 0x00000654ff099816 */ /* 0x000fe20000000009 */
[----:B-1----:R-:W-:-:S04]  /*bb90*/  @P0 FMUL.FTZ R7, R7, 0.69314718246459960938 ;  /* 0x3f31721807070820 */ /* 0x002fc80000410000 */
[----:B------:R-:W-:Y:S01]  /*bba0*/  @P0 FFMA.FTZ R2, R8, R5, R7 ;  /* 0x0000000508020223 */ /* 0x000fe20000010007 */
[----:B------:R-:W-:Y:S01]  /*bbb0*/  PLOP3.LUT P0, PT, PT, PT, PT, 0x8, 0x0 ;  /* 0x000000000000781c */ /* 0x000fe20003f0e170 */
        /* <DEDUP_REMOVED lines=19> */
[----:B------:R0:W-:Y:S01]  /*bcf0*/  @!P1 SYNCS.ARRIVE.TRANS64.RED.A1T0 RZ, [R9+URZ], RZ ;  /* 0x000000ff09ff99a7 */ /* 0x0001e2000810043f */
[----:B--2---:R-:W-:Y:S01]  /*bd00*/  FMUL.FTZ R3, R83, R4 ;  /* 0x0000000453037220 */ /* 0x004fe20000410000 */
        /* <DEDUP_REMOVED lines=127> */
.L_x_1086:
[----:B------:R-:W0:Y:S01]  /*c500*/  S2R R4, SR_CgaCtaId ;  /* 0x0000000000047919 */ /* 0x000e220000008800 */
[----:B------:R-:W-:Y:S01]  /*c510*/  MOV R19, 0x400 ;  /* 0x0000040000137802 */ /* 0x000fe20000000f00 */
[----:B------:R-:W-:Y:S01]  /*c520*/  BSSY B0, `(.L_x_1157) ;  /* 0x00002ae000007945 */ /* 0x000fe20003800000 */
[----:B------:R-:W-:Y:S02]  /*c530*/  BAR.SYNC.DEFER_BLOCKING 0x5, 0x120 ;  /* 0x0144800000007b1d */ /* 0x000fe40000010000 */
[----:B0-----:R-:W-:-:S05]  /*c540*/  LEA R19, R4, R19, 0x18 ;  /* 0x0000001304137211 */ /* 0x001fca00078ec0ff */
[----:B------:R-:W0:Y:S02]  /*c550*/  LDS.128 R200, [R19+0x308d0] ;  /* 0x0308d00013c87984 */ /* 0x000e240000000c00 */
[----:B0-----:R-:W-:Y:S02]  /*c560*/  R2UR UR6, R202 ;  /* 0x00000000ca0672ca */ /* 0x001fe400000e0000 */
[----:B------:R-:W-:Y:S01]  /*c570*/  R2UR UR5, R203 ;  /* 0x00000000cb0572ca */ /* 0x000fe200000e0000 */
[----:B------:R-:W-:Y:S06]  /*c580*/  BAR.ARV 0x4, 0x120 ;  /* 0x0104800000007b1d */ /* 0x000fec0000002000 */
[----:B------:R-:W-:Y:S08]  /*c590*/  @P0 BRA `(.L_x_1158) ;  /* 0x0000001c00800947 */ /* 0x000ff00003800000 */
[----:B------:R-:W0:Y:S01]  /*c5a0*/  S2R R10, SR_SWINHI ;  /* 0x00000000000a7919 */ /* 0x000e220000002f00 */
[----:B------:R-:W-:Y:S01]  /*c5b0*/  F2FP.F16.F32.PACK_AB R24, R25, R24 ;  /* 0x000000181918723e */ /* 0x000fe200000000ff */
[----:B------:R-:W-:Y:S01]  /*c5c0*/  ULDC.64 UR8, c[0x0][0xbd8] ;  /* 0x0002f60000087ab9 */ /* 0x000fe20000000a00 */
[----:B------:R-:W-:Y:S01]  /*c5d0*/  F2FP.F16.F32.PACK_AB R25, R8, R26 ;  /* 0x0000001a0819723e */ /* 0x000fe200000000ff */
[----:B------:R-:W-:Y:S01]  /*c5e0*/  UISETP.NE.U32.AND UP0, UPT, UR8, URZ, UPT ;  /* 0x0000003f0800728c */ /* 0x000fe2000bf05070 */
[----:B------:R-:W-:Y:S02]  /*c5f0*/  F2FP.F16.F32.PACK_AB R32, R33, R32 ;  /* 0x000000202120723e */ /* 0x000fe400000000ff */
[----:B------:R-:W-:Y:S01]  /*c600*/  F2FP.F16.F32.PACK_AB R26, R29, R28 ;  /* 0x0000001c1d1a723e */ /* 0x000fe200000000ff */
[----:B------:R-:W-:Y:S01]  /*c610*/  UISETP.NE.AND.EX UP0, UPT, UR9, URZ, UPT, UP0 ;  /* 0x0000003f0900728c */ /* 0x000fe2000bf05300 */
[----:B------:R-:W-:Y:S02]  /*c620*/  F2FP.F16.F32.PACK_AB R27, R6, R27 ;  /* 0x0000001b061b723e */ /* 0x000fe400000000ff */
[----:B------:R-:W-:Y:S01]  /*c630*/  F2FP.F16.F32.PACK_AB R33, R163, R34 ;  /* 0x00000022a321723e */ /* 0x000fe200000000ff */
[----:B------:R-:W-:Y:S01]  /*c640*/  ULDC.64 UR8, c[0x0][0xbd8] ;  /* 0x0002f60000087ab9 */ /* 0x000fe20000000a00 */
[----:B------:R-:W-:-:S02]  /*c650*/  F2FP.F16.F32.PACK_AB R40, R41, R40 ;  /* 0x000000282928723e */ /* 0x000fc400000000ff */
[----:B------:R-:W-:Y:S02]  /*c660*/  F2FP.F16.F32.PACK_AB R34, R37, R36 ;  /* 0x000000242522723e */ /* 0x000fe400000000ff */
[----:B------:R-:W-:Y:S02]  /*c670*/  F2FP.F16.F32.PACK_AB R35, R162, R35 ;  /* 0x00000023a223723e */ /* 0x000fe400000000ff */
[----:B------:R-:W-:Y:S02]  /*c680*/  F2FP.F16.F32.PACK_AB R41, R161, R42 ;  /* 0x0000002aa129723e */ /* 0x000fe400000000ff */
[----:B------:R-:W-:Y:S02]  /*c690*/  F2FP.F16.F32.PACK_AB R48, R49, R48 ;  /* 0x000000303130723e */ /* 0x000fe400000000ff */
[----:B------:R-:W-:Y:S02]  /*c6a0*/  R2UR UR4, R208 ;  /* 0x00000000d00472ca */ /* 0x000fe400000e0000 */
[----:B------:R-:W-:-:S02]  /*c6b0*/  F2FP.F16.F32.PACK_AB R42, R45, R44 ;  /* 0x0000002c2d2a723e */ /* 0x000fc400000000ff */
[----:B------:R-:W-:Y:S02]  /*c6c0*/  F2FP.F16.F32.PACK_AB R43, R160, R43 ;  /* 0x0000002ba02b723e */ /* 0x000fe400000000ff */
[----:B------:R-:W-:Y:S02]  /*c6d0*/  F2FP.F16.F32.PACK_AB R49, R159, R50 ;  /* 0x000000329f31723e */ /* 0x000fe400000000ff */
[----:B------:R-:W-:Y:S02]  /*c6e0*/  F2FP.F16.F32.PACK_AB R56, R57, R56 ;  /* 0x000000383938723e */ /* 0x000fe400000000ff */
[----:B------:R-:W-:Y:S02]  /*c6f0*/  MOV R4, R19 ;  /* 0x0000001300047202 */ /* 0x000fe40000000f00 */
[----:B0-----:R-:W-:Y:S02]  /*c700*/  MOV R5, R10 ;  /* 0x0000000a00057202 */ /* 0x001fe40000000f00 */
[----:B------:R-:W-:Y:S01]  /*c710*/  F2FP.F16.F32.PACK_AB R50, R53, R52 ;  /* 0x000000343532723e */ /* 0x000fe200000000ff */
[----:B------:R-:W-:Y:S01]  /*c720*/  UIMAD.WIDE UR8, UR4, 0x4, UR8 ;  /* 0x00000004040878a5 */ /* 0x000fe2000f8e0208 */
[----:B------:R-:W-:Y:S01]  /*c730*/  F2FP.F16.F32.PACK_AB R51, R158, R51 ;  /* 0x000000339e33723e */ /* 0x000fe200000000ff */
[----:B------:R-:W-:Y:S01]  /*c740*/  IMAD.WIDE R98, R213, 0x2, R4 ;  /* 0x00000002d5627825 */ /* 0x000fe200078e0204 */
[----:B------:R-:W-:-:S02]  /*c750*/  F2FP.F16.F32.PACK_AB R57, R157, R58 ;  /* 0x0000003a9d39723e */ /* 0x000fc400000000ff */
[----:B------:R-:W-:Y:S02]  /*c760*/  F2FP.F16.F32.PACK_AB R64, R65, R64 ;  /* 0x000000404140723e */ /* 0x000fe400000000ff */
[C---:B------:R-:W-:Y:S02]  /*c770*/  IADD3 R177, P5, R98.reuse, 0x4040, RZ ;  /* 0x0000404062b17810 */ /* 0x040fe40007fbe0ff */
[C---:B------:R-:W-:Y:S02]  /*c780*/  IADD3 R167, P1, R98.reuse, 0x20, RZ ;  /* 0x0000002062a77810 */ /* 0x040fe40007f3e0ff */
[C---:B------:R-:W-:Y:S01]  /*c790*/  IADD3 R169, P0, R98.reuse, 0x40, RZ ;  /* 0x0000004062a97810 */ /* 0x040fe20007f1e0ff */
[--C-:B------:R-:W-:Y:S01]  /*c7a0*/  IMAD.X R31, RZ, RZ, R99.reuse, P5 ;  /* 0x000000ffff1f7224 */ /* 0x100fe200028e0663 */
[----:B------:R-:W-:Y:S01]  /*c7b0*/  LOP3.LUT R22, R177, 0x380, RZ, 0xc0, !PT ;  /* 0x00000380b1167812 */ /* 0x000fe200078ec0ff */
[--C-:B------:R-:W-:Y:S01]  /*c7c0*/  IMAD.X R11, RZ, RZ, R99.reuse, P1 ;  /* 0x000000ffff0b7224 */ /* 0x100fe200008e0663 */
[C---:B------:R-:W-:Y:S01]  /*c7d0*/  IADD3 R171, P4, R98.reuse, 0x60, RZ ;  /* 0x0000006062ab7810 */ /* 0x040fe20007f9e0ff */
[----:B------:R-:W-:Y:S01]  /*c7e0*/  IMAD.X R13, RZ, RZ, R99, P0 ;  /* 0x000000ffff0d7224 */ /* 0x000fe200000e0663 */
[----:B------:R-:W-:-:S02]  /*c7f0*/  LOP3.LUT R7, R98, 0x380, RZ, 0xc0, !PT ;  /* 0x0000038062077812 */ /* 0x000fc400078ec0ff */
[----:B------:R-:W-:Y:S01]  /*c800*/  IADD3 R173, P3, R98, 0x4000, RZ ;  /* 0x0000400062ad7810 */ /* 0x000fe20007f7e0ff */
[--C-:B------:R-:W-:Y:S01]  /*c810*/  IMAD.X R15, RZ, RZ, R99.reuse, P4 ;  /* 0x000000ffff0f7224 */ /* 0x100fe200020e0663 */
[----:B------:R-:W-:Y:S02]  /*c820*/  SHF.R.U64 R22, R22, 0x3, RZ ;  /* 0x0000000316167819 */ /* 0x000fe400000012ff */
[C---:B------:R-:W-:Y:S01]  /*c830*/  IADD3 R175, P6, R98.reuse, 0x4020, RZ ;  /* 0x0000402062af7810 */ /* 0x040fe20007fde0ff */
[--C-:B------:R-:W-:Y:S01]  /*c840*/  IMAD.X R17, RZ, RZ, R99.reuse, P3 ;  /* 0x000000ffff117224 */ /* 0x100fe200018e0663 */
[C---:B------:R-:W-:Y:S02]  /*c850*/  IADD3 R179, P2, R98.reuse, 0x4060, RZ ;  /* 0x0000406062b37810 */ /* 0x040fe40007f5e0ff */
[C---:B------:R-:W-:Y:S01]  /*c860*/  IADD3 R181, P1, R98.reuse, 0x8000, RZ ;  /* 0x0000800062b57810 */ /* 0x040fe20007f3e0ff */
[--C-:B------:R-:W-:Y:S01]  /*c870*/  IMAD.X R21, RZ, RZ, R99.reuse, P6 ;  /* 0x000000ffff157224 */ /* 0x100fe200030e0663 */
[----:B------:R-:W-:Y:S01]  /*c880*/  IADD3 R183, P0, R98, 0x8020, RZ ;  /* 0x0000802062b77810 */ /* 0x000fe20007f1e0ff */
[--C-:B------:R-:W-:Y:S01]  /*c890*/  IMAD.X R39, RZ, RZ, R99.reuse, P2 ;  /* 0x000000ffff277224 */ /* 0x100fe200010e0663 */
[----:B------:R-:W-:Y:S01]  /*c8a0*/  LOP3.LUT R10, R167, 0x380, RZ, 0xc0, !PT ;  /* 0x00000380a70a7812 */ /* 0x000fe200078ec0ff */
[--C-:B------:R-:W-:Y:S01]  /*c8b0*/  IMAD.X R47, RZ, RZ, R99.reuse, P1 ;  /* 0x000000ffff2f7224 */ /* 0x100fe200008e0663 */
[----:B------:R-:W-:Y:S01]  /*c8c0*/  LOP3.LUT R12, R169, 0x380, RZ, 0xc0, !PT ;  /* 0x00000380a90c7812 */ /* 0x000fe200078ec0ff */
[----:B------:R-:W-:Y:S01]  /*c8d0*/  IMAD.X R55, RZ, RZ, R99, P0 ;  /* 0x000000ffff377224 */ /* 0x000fe200000e0663 */
[----:B------:R-:W-:-:S02]  /*c8e0*/  LOP3.LUT R14, R171, 0x380, RZ, 0xc0, !PT ;  /* 0x00000380ab0e7812 */ /* 0x000fc400078ec0ff */
[----:B------:R-:W-:Y:S02]  /*c8f0*/  SHF.R.U64 R7, R7, 0x3, RZ ;  /* 0x0000000307077819 */ /* 0x000fe400000012ff */
[----:B------:R-:W-:Y:S02]  /*c900*/  LOP3.LUT R16, R173, 0x380, RZ, 0xc0, !PT ;  /* 0x00000380ad107812 */ /* 0x000fe400078ec0ff */
[----:B------:R-:W-:Y:S02]  /*c910*/  LOP3.LUT R30, R22, R177, RZ, 0x3c, !PT ;  /* 0x000000b1161e7212 */ /* 0x000fe400078e3cff */
[----:B------:R-:W-:Y:S02]  /*c920*/  SHF.R.U64 R10, R10, 0x3, RZ ;  /* 0x000000030a0a7819 */ /* 0x000fe400000012ff */
[----:B------:R-:W-:Y:S02]  /*c930*/  LOP3.LUT R20, R175, 0x380, RZ, 0xc0, !PT ;  /* 0x00000380af147812 */ /* 0x000fe400078ec0ff */
[----:B------:R-:W-:-:S02]  /*c940*/  LOP3.LUT R22, R183, 0x380, RZ, 0xc0, !PT ;  /* 0x00000380b7167812 */ /* 0x000fc400078ec0ff */
[----:B------:R-:W-:Y:S02]  /*c950*/  IADD3 R185, P4, R98, 0x8040, RZ ;  /* 0x0000804062b97810 */ /* 0x000fe40007f9e0ff */
[----:B------:R-:W-:Y:S02]  /*c960*/  SHF.R.U64 R12, R12, 0x3, RZ ;  /* 0x000000030c0c7819 */ /* 0x000fe400000012ff */
[C---:B------:R-:W-:Y:S01]  /*c970*/  IADD3 R187, P3, R98.reuse, 0x8060, RZ ;  /* 0x0000806062bb7810 */ /* 0x040fe20007f7e0ff */
[--C-:B------:R-:W-:Y:S01]  /*c980*/  IMAD.X R63, RZ, RZ, R99.reuse, P4 ;  /* 0x000000ffff3f7224 */ /* 0x100fe200020e0663 */
[C---:B------:R-:W-:Y:S02]  /*c990*/  IADD3 R189, P6, R98.reuse, 0xc000, RZ ;  /* 0x0000c00062bd7810 */ /* 0x040fe40007fde0ff */
[C---:B------:R-:W-:Y:S01]  /*c9a0*/  IADD3 R191, P5, R98.reuse, 0xc020, RZ ;  /* 0x0000c02062bf7810 */ /* 0x040fe20007fbe0ff */
[--C-:B------:R-:W-:Y:S01]  /*c9b0*/  IMAD.X R71, RZ, RZ, R99.reuse, P3 ;  /* 0x000000ffff477224 */ /* 0x100fe200018e0663 */
[C---:B------:R-:W-:Y:S01]  /*c9c0*/  IADD3 R193, P2, R98.reuse, 0xc040, RZ ;  /* 0x0000c04062c17810 */ /* 0x040fe20007f5e0ff */
[--C-:B------:R-:W-:Y:S01]  /*c9d0*/  IMAD.X R79, RZ, RZ, R99.reuse, P6 ;  /* 0x000000ffff4f7224 */ /* 0x100fe200030e0663 */
[----:B------:R-:W-:Y:S01]  /*c9e0*/  IADD3 R195, P1, R98, 0xc060, RZ ;  /* 0x0000c06062c37810 */ /* 0x000fe20007f3e0ff */
[----:B------:R-:W-:Y:S01]  /*c9f0*/  IMAD.X R95, RZ, RZ, R99, P5 ;  /* 0x000000ffff5f7224 */ /* 0x000fe200028e0663 */
[----:B------:R-:W-:-:S02]  /*ca00*/  SHF.R.U64 R14, R14, 0x3, RZ ;  /* 0x000000030e0e7819 */ /* 0x000fc400000012ff */
[----:B------:R-:W-:Y:S01]  /*ca10*/  LOP3.LUT R38, R179, 0x380, RZ, 0xc0, !PT ;  /* 0x00000380b3267812 */ /* 0x000fe200078ec0ff */
[--C-:B------:R-:W-:Y:S01]  /*ca20*/  IMAD.X R9, RZ, RZ, R99.reuse, P1 ;  /* 0x000000ffff097224 */ /* 0x100fe200008e0663 */
[----:B------:R-:W-:Y:S01]  /*ca30*/  LOP3.LUT R98, R7, R98, RZ, 0x3c, !PT ;  /* 0x0000006207627212 */ /* 0x000fe200078e3cff */
[----:B------:R-:W-:Y:S01]  /*ca40*/  IMAD.X R7, RZ, RZ, R99, P2 ;  /* 0x000000ffff077224 */ /* 0x000fe200010e0663 */
[----:B------:R-:W-:Y:S02]  /*ca50*/  SHF.R.U64 R16, R16, 0x3, RZ ;  /* 0x0000000310107819 */ /* 0x000fe400000012ff */
[----:B------:R-:W-:Y:S02]  /*ca60*/  LOP3.LUT R46, R181, 0x380, RZ, 0xc0, !PT ;  /* 0x00000380b52e7812 */ /* 0x000fe400078ec0ff */
[----:B------:R-:W-:Y:S02]  /*ca70*/  LOP3.LUT R10, R10, R167, RZ, 0x3c, !PT ;  /* 0x000000a70a0a7212 */ /* 0x000fe400078e3cff */
[----:B------:R-:W-:-:S02]  /*ca80*/  SHF.R.U64 R20, R20, 0x3, RZ ;  /* 0x0000000314147819 */ /* 0x000fc400000012ff */
[----:B------:R-:W-:Y:S02]  /*ca90*/  SHF.R.U64 R22, R22, 0x3, RZ ;  /* 0x0000000316167819 */ /* 0x000fe400000012ff */
[----:B------:R-:W-:Y:S02]  /*caa0*/  LOP3.LUT R12, R12, R169, RZ, 0x3c, !PT ;  /* 0x000000a90c0c7212 */ /* 0x000fe400078e3cff */
[----:B------:R-:W-:Y:S02]  /*cab0*/  LOP3.LUT R62, R185, 0x380, RZ, 0xc0, !PT ;  /* 0x00000380b93e7812 */ /* 0x000fe400078ec0ff */
[----:B------:R-:W-:Y:S02]  /*cac0*/  LOP3.LUT R14, R14, R171, RZ, 0x3c, !PT ;  /* 0x000000ab0e0e7212 */ /* 0x000fe400078e3cff */
[----:B------:R-:W-:Y:S02]  /*cad0*/  SHF.R.U64 R38, R38, 0x3, RZ ;  /* 0x0000000326267819 */ /* 0x000fe400000012ff */
[----:B------:R-:W-:-:S02]  /*cae0*/  LOP3.LUT R70, R187, 0x380, RZ, 0xc0, !PT ;  /* 0x00000380bb467812 */ /* 0x000fc400078ec0ff */
[----:B------:R-:W-:Y:S02]  /*caf0*/  LOP3.LUT R16, R16, R173, RZ, 0x3c, !PT ;  /* 0x000000ad10107212 */ /* 0x000fe400078e3cff */
[----:B------:R-:W-:Y:S02]  /*cb00*/  SHF.R.U64 R46, R46, 0x3, RZ ;  /* 0x000000032e2e7819 */ /* 0x000fe400000012ff */
[----:B------:R-:W-:Y:S02]  /*cb10*/  LOP3.LUT R78, R189, 0x380, RZ, 0xc0, !PT ;  /* 0x00000380bd4e7812 */ /* 0x000fe400078ec0ff */
[----:B------:R-:W-:Y:S01]  /*cb20*/  MOV R98, R98 ;  /* 0x0000006200627202 */ /* 0x000fe20000000f00 */
[----:B------:R-:W-:Y:S01]  /*cb30*/  BAR.SYNC.DEFER_BLOCKING 0x1, 0x100 ;  /* 0x0044000000007b1d */ /* 0x000fe20000010000 */
[----:B------:R-:W-:Y:S02]  /*cb40*/  LOP3.LUT R20, R20, R175, RZ, 0x3c, !PT ;  /* 0x000000af14147212 */ /* 0x000fe400078e3cff */
[----:B------:R-:W-:-:S02]  /*cb50*/  LOP3.LUT R54, R22, R183, RZ, 0x3c, !PT ;  /* 0x000000b716367212 */ /* 0x000fc400078e3cff */
[----:B------:R-:W-:Y:S02]  /*cb60*/  LOP3.LUT R8, R191, 0x380, RZ, 0xc0, !PT ;  /* 0x00000380bf087812 */ /* 0x000fe400078ec0ff */
[----:B------:R-:W-:Y:S02]  /*cb70*/  MOV R11, R10 ;  /* 0x0000000a000b7202 */ /* 0x000fe40000000f00 */
[----:B------:R-:W-:Y:S02]  /*cb80*/  SHF.R.U64 R62, R62, 0x3, RZ ;  /* 0x000000033e3e7819 */ /* 0x000fe400000012ff */
[----:B------:R-:W-:Y:S02]  /*cb90*/  LOP3.LUT R22, R193, 0x380, RZ, 0xc0, !PT ;  /* 0x00000380c1167812 */ /* 0x000fe400078ec0ff */
[----:B------:R-:W-:Y:S02]  /*cba0*/  MOV R12, R12 ;  /* 0x0000000c000c7202 */ /* 0x000fe40000000f00 */
[----:B------:R-:W-:-:S02]  /*cbb0*/  LOP3.LUT R38, R38, R179, RZ, 0x3c, !PT ;  /* 0x000000b326267212 */ /* 0x000fc400078e3cff */
[----:B------:R-:W-:Y:S02]  /*cbc0*/  SHF.R.U64 R70, R70, 0x3, RZ ;  /* 0x0000000346467819 */ /* 0x000fe400000012ff */
[----:B------:R-:W-:Y:S02]  /*cbd0*/  LOP3.LUT R94, R195, 0x380, RZ, 0xc0, !PT ;  /* 0x00000380c35e7812 */ /* 0x000fe400078ec0ff */
[----:B------:R-:W-:Y:S02]  /*cbe0*/  MOV R14, R14 ;  /* 0x0000000e000e7202 */ /* 0x000fe40000000f00 */
[----:B------:R-:W-:Y:S01]  /*cbf0*/  LOP3.LUT R46, R46, R181, RZ, 0x3c, !PT ;  /* 0x000000b52e2e7212 */ /* 0x000fe200078e3cff */
[----:B------:R0:W-:Y:S01]  /*cc00*/  STSM.16.M88.4 [R98], R24 ;  /* 0x0000001862007844 */ /* 0x0001e20000000200 */
[----:B------:R-:W-:Y:S02]  /*cc10*/  SHF.R.U64 R78, R78, 0x3, RZ ;  /* 0x000000034e4e7819 */ /* 0x000fe400000012ff */
        /* <DEDUP_REMOVED lines=8> */
[----:B------:R-:W-:Y:S02]  /*cca0*/  SHF.R.U64 R8, R8, 0x3, RZ ;  /* 0x0000000308087819 */ /* 0x000fe400000012ff */
[----:B------:R-:W-:Y:S01]  /*ccb0*/  MOV R20, R20 ;  /* 0x0000001400147202 */ /* 0x000fe20000000f00 */
[----:B------:R-:W-:Y:S01]  /*ccc0*/  STSM.16.M88.4 [R16], R56 ;  /* 0x0000003810007844 */ /* 0x000fe20000000200 */
[----:B------:R-:W-:-:S02]  /*ccd0*/  F2FP.F16.F32.PACK_AB R66, R69, R68 ;  /* 0x000000444542723e */ /* 0x000fc400000000ff */
        /* <DEDUP_REMOVED lines=10> */
[----:B------:R-:W-:Y:S01]  /*cd80*/  LOP3.LUT R70, R70, R187, RZ, 0x3c, !PT ;  /* 0x000000bb46467212 */ /* 0x000fe200078e3cff */
[----:B------:R-:W-:Y:S01]  /*cd90*/  STSM.16.M88.4 [R30], R72 ;  /* 0x000000481e007844 */ /* 0x000fe20000000200 */
[----:B------:R-:W-:Y:S02]  /*cda0*/  SHF.R.U64 R28, R94, 0x3, RZ ;  /* 0x000000035e1c7819 */ /* 0x000fe400000012ff */
[----:B------:R-:W-:-:S02]  /*cdb0*/  MOV R38, R38 ;  /* 0x0000002600267202 */ /* 0x000fc40000000f00 */
[----:B------:R-:W-:Y:S02]  /*cdc0*/  F2FP.F16.F32.PACK_AB R82, R85, R84 ;  /* 0x000000545552723e */ /* 0x000fe400000000ff */
[----:B------:R-:W-:Y:S02]  /*cdd0*/  F2FP.F16.F32.PACK_AB R83, R83, R86 ;  /* 0x000000565353723e */ /* 0x000fe400000000ff */
[----:B------:R-:W-:Y:S02]  /*cde0*/  LOP3.LUT R78, R78, R189, RZ, 0x3c, !PT ;  /* 0x000000bd4e4e7212 */ /* 0x000fe400078e3cff */
[----:B------:R-:W-:Y:S01]  /*cdf0*/  MOV R46, R46 ;  /* 0x0000002e002e7202 */ /* 0x000fe20000000f00 */
[----:B------:R-:W-:Y:S01]  /*ce00*/  STSM.16.M88.4 [R38], R80 ;  /* 0x0000005026007844 */ /* 0x000fe20000000200 */
[----:B------:R-:W-:Y:S02]  /*ce10*/  F2FP.F16.F32.PACK_AB R84, R89, R88 ;  /* 0x000000585954723e */ /* 0x000fe400000000ff */
[----:B------:R-:W-:-:S02]  /*ce20*/  F2FP.F16.F32.PACK_AB R85, R91, R90 ;  /* 0x0000005a5b55723e */ /* 0x000fc400000000ff */
[----:B------:R-:W-:Y:S02]  /*ce30*/  F2FP.F16.F32.PACK_AB R86, R93, R92 ;  /* 0x0000005c5d56723e */ /* 0x000fe400000000ff */
[----:B------:R-:W-:Y:S02]  /*ce40*/  F2FP.F16.F32.PACK_AB R87, R164, R87 ;  /* 0x00000057a457723e */ /* 0x000fe400000000ff */
[----:B------:R-:W-:Y:S02]  /*ce50*/  F2FP.F16.F32.PACK_AB R96, R97, R96 ;  /* 0x000000606160723e */ /* 0x000fe400000000ff */
[----:B------:R-:W-:Y:S01]  /*ce60*/  F2FP.F16.F32.PACK_AB R104, R105, R104 ;  /* 0x000000686968723e */ /* 0x000fe200000000ff */
[----:B------:R-:W-:Y:S01]  /*ce70*/  STSM.16.M88.4 [R46], R84 ;  /* 0x000000542e007844 */ /* 0x000fe20000000200 */
[----:B------:R-:W-:Y:S02]  /*ce80*/  LOP3.LUT R94, R8, R191, RZ, 0x3c, !PT ;  /* 0x000000bf085e7212 */ /* 0x000fe400078e3cff */
[----:B------:R-:W-:-:S02]  /*ce90*/  MOV R54, R54 ;  /* 0x0000003600367202 */ /* 0x000fc40000000f00 */
[----:B------:R-:W-:Y:S02]  /*cea0*/  F2FP.F16.F32.PACK_AB R97, R166, R165 ;  /* 0x000000a5a661723e */ /* 0x000fe400000000ff */
[----:B0-----:R-:W-:Y:S02]  /*ceb0*/  F2FP.F16.F32.PACK_AB R98, R101, R100 ;  /* 0x000000646562723e */ /* 0x001fe400000000ff */
[----:B------:R-:W-:Y:S02]  /*cec0*/  F2FP.F16.F32.PACK_AB R99, R103, R102 ;  /* 0x000000666763723e */ /* 0x000fe400000000ff */
[----:B------:R-:W-:Y:S02]  /*ced0*/  F2FP.F16.F32.PACK_AB R105, R107, R106 ;  /* 0x0000006a6b69723e */ /* 0x000fe400000000ff */
[----:B------:R-:W-:Y:S01]  /*cee0*/  F2FP.F16.F32.PACK_AB R112, R113, R112 ;  /* 0x000000707170723e */ /* 0x000fe200000000ff */
[----:B------:R-:W-:Y:S01]  /*cef0*/  STSM.16.M88.4 [R54], R96 ;  /* 0x0000006036007844 */ /* 0x000fe20000000200 */
[----:B------:R-:W-:-:S02]  /*cf00*/  LOP3.LUT R6, R22, R193, RZ, 0x3c, !PT ;  /* 0x000000c116067212 */ /* 0x000fc400078e3cff */
[----:B------:R-:W-:Y:S02]  /*cf10*/  MOV R62, R62 ;  /* 0x0000003e003e7202 */ /* 0x000fe40000000f00 */
[----:B------:R-:W-:Y:S02]  /*cf20*/  F2FP.F16.F32.PACK_AB R106, R109, R108 ;  /* 0x0000006c6d6a723e */ /* 0x000fe400000000ff */
        /* <DEDUP_REMOVED lines=23> */
[----:B------:R-:W-:Y:S01]  /*d0a0*/  MOV R10, R6 ;  /* 0x00000006000a7202 */ /* 0x000fe20000000f00 */
[----:B------:R-:W-:Y:S01]  /*d0b0*/  IMAD.U32 R6, RZ, RZ, UR8 ;  /* 0x00000008ff067e24 */ /* 0x000fe2000f8e00ff */
[----:B------:R-:W-:Y:S01]  /*d0c0*/  F2FP.F16.F32.PACK_AB R138, R141, R140 ;  /* 0x0000008c8d8a723e */ /* 0x000fe200000000ff */
[----:B------:R-:W-:Y:S01]  /*d0d0*/  IMAD.U32 R7, RZ, RZ, UR9 ;  /* 0x00000009ff077e24 */ /* 0x000fe2000f8e00ff */
[----:B------:R-:W-:Y:S01]  /*d0e0*/  F2FP.F16.F32.PACK_AB R139, R143, R142 ;  /* 0x0000008e8f8b723e */ /* 0x000fe200000000ff */
[----:B------:R-:W-:Y:S01]  /*d0f0*/  ULDC.64 UR8, c[0x0][0xbe0] ;  /* 0x0002f80000087ab9 */ /* 0x000fe20000000a00 */
[----:B------:R-:W-:-:S02]  /*d100*/  F2FP.F16.F32.PACK_AB R145, R147, R146 ;  /* 0x000000929391723e */ /* 0x000fc400000000ff */
[----:B------:R-:W-:Y:S01]  /*d110*/  MOV R8, R8 ;  /* 0x0000000800087202 */ /* 0x000fe20000000f00 */
[----:B------:R-:W-:Y:S01]  /*d120*/  STSM.16.M88.4 [R10], R136 ;  /* 0x000000880a007844 */ /* 0x000fe20000000200 */
[----:B------:R-:W-:Y:S02]  /*d130*/  F2FP.F16.F32.PACK_AB R146, R149, R148 ;  /* 0x000000949592723e */ /* 0x000fe400000000ff */
[----:B------:R-:W-:Y:S01]  /*d140*/  F2FP.F16.F32.PACK_AB R147, R151, R150 ;  /* 0x000000969793723e */ /* 0x000fe200000000ff */
[----:B------:R-:W-:Y:S01]  /*d150*/  UISETP.NE.U32.AND UP1, UPT, UR8, URZ, UPT ;  /* 0x0000003f0800728c */ /* 0x000fe2000bf25070 */
[----:B------:R-:W-:-:S03]  /*d160*/  PLOP3.LUT P1, PT, PT, PT, UP0, 0x80, 0x0 ;  /* 0x000000000000781c */ /* 0x000fc60003f2f008 */
[----:B------:R0:W-:Y:S01]  /*d170*/  STSM.16.M88.4 [R8], R144 ;  /* 0x0000009008007844 */ /* 0x0001e20000000200 */
[----:B------:R-:W-:Y:S01]  /*d180*/  BAR.SYNC.DEFER_BLOCKING 0x1, 0x100 ;  /* 0x0044000000007b1d */ /* 0x000fe20000010000 */
[----:B------:R-:W-:-:S07]  /*d190*/  UISETP.NE.AND.EX UP1, UPT, UR9, URZ, UPT, UP1 ;  /* 0x0000003f0900728c */ /* 0x000fce000bf25310 */
[----:B------:R-:W1:Y:S01]  /*d1a0*/  LDC R21, c[0x0][0xa88] ;  /* 0x0002a200ff157b82 */ /* 0x000e620000000800 */
[----:B------:R-:W-:Y:S01]  /*d1b0*/  PLOP3.LUT P2, PT, PT, PT, UP1, 0x80, 0x0 ;  /* 0x000000000000781c */ /* 0x000fe20003f4f018 */
[----:B------:R-:W-:Y:S02]  /*d1c0*/  IMAD R9, R204, 0x40, R23 ;  /* 0x00000040cc097824 */ /* 0x000fe400078e0217 */
[----:B------:R-:W-:Y:S02]  /*d1d0*/  @UP1 ULDC.64 UR8, c[0x0][0xbe0] ;  /* 0x0002f80000081ab9 */ /* 0x000fe40000000a00 */
[----:B------:R-:W-:Y:S01]  /*d1e0*/  @UP1 UIMAD.WIDE UR8, UR4, 0x4, UR8 ;  /* 0x00000004040818a5 */ /* 0x000fe2000f8e0208 */
[----:B------:R-:W-:-:S05]  /*d1f0*/  IMAD.WIDE R4, R9, 0x2, R4 ;  /* 0x0000000209047825 */ /* 0x000fca00078e0204 */
[----:B0-----:R-:W-:Y:S02]  /*d200*/  IMAD.U32 R8, RZ, RZ, UR8 ;  /* 0x00000008ff087e24 */ /* 0x001fe4000f8e00ff */
[----:B------:R-:W-:Y:S01]  /*d210*/  IMAD.U32 R9, RZ, RZ, UR9 ;  /* 0x00000009ff097e24 */ /* 0x000fe2000f8e00ff */
[----:B------:R-:W2:Y:S01]  /*d220*/  @P1 LDG.E R3, desc[UR60][R6.64] ;  /* 0x0000003c06031981 */ /* 0x000ea2000c1e1900 */
[----:B------:R-:W-:Y:S01]  /*d230*/  UMOV UR4, URZ ;  /* 0x0000003f00047c82 */ /* 0x000fe20008000000 */
[----:B------:R-:W-:Y:S02]  /*d240*/  IADD3 R13, P0, R4, 0x1000, RZ ;  /* 0x00001000040d7810 */ /* 0x000fe40007f1e0ff */
[----:B-1----:R0:W5:Y:S01]  /*d250*/  @P2 LDG.E R21, desc[UR60][R8.64] ;  /* 0x0000003c08152981 */ /* 0x002162000c1e1900 */
[----:B--2---:R-:W-:Y:S01]  /*d260*/  @P1 R2UR UR4, R3 ;  /* 0x00000000030412ca */ /* 0x004fe200000e0000 */
[----:B0-----:R-:W-:-:S14]  /*d270*/  @P2 BRA `(.L_x_1159) ;  /* 0x0000000000102947 */ /* 0x001fdc0003800000 */
[----:B------:R-:W-:Y:S05]  /*d280*/  @!P1 BRA `(.L_x_1159) ;  /* 0x00000000000c9947 */ /* 0x000fea0003800000 */
[----:B------:R-:W2:Y:S04]  /*d290*/  LDG.E R8, desc[UR60][R6.64] ;  /* 0x0000003c06087981 */ /* 0x000ea8000c1e1900 */
[----:B-----5:R-:W2:Y:S02]  /*d2a0*/  LDG.E R21, desc[UR60][R6.64+0x4] ;  /* 0x0000043c06157981 */ /* 0x020ea4000c1e1900 */
[----:B--2---:R-:W-:-:S07]  /*d2b0*/  IMAD.IADD R21, R21, 0x1, -R8 ;  /* 0x0000000115157824 */ /* 0x004fce00078e0a08 */
.L_x_1159:
[----:B------:R-:W-:Y:S01]  /*d2c0*/  R2UR UR17, R207 ;  /* 0x00000000cf1172ca */ /* 0x000fe200000e0000 */
[----:B------:R-:W-:Y:S01]  /*d2d0*/  ULDC.64 UR12, c[0x0][0xb70] ;  /* 0x0002dc00000c7ab9 */ /* 0x000fe20000000a00 */
[----:B------:R-:W-:Y:S01]  /*d2e0*/  R2UR UR15, R208 ;  /* 0x00000000d00f72ca */ /* 0x000fe200000e0000 */
[----:B------:R-:W-:Y:S01]  /*d2f0*/  USHF.R.S32.HI UR11, URZ, 0x1f, UR4 ;  /* 0x0000001f3f0b7899 */ /* 0x000fe20008011404 */
[----:B------:R-:W-:Y:S01]  /*d300*/  IADD3 R7, P2, R4, 0x3000, RZ ;  /* 0x0000300004077810 */ /* 0x000fe20007f5e0ff */
[----:B------:R-:W-:Y:S01]  /*d310*/  UMOV UR10, UR4 ;  /* 0x00000004000a7c82 */ /* 0x000fe20008000000 */
[----:B------:R-:W-:Y:S01]  /*d320*/  IMAD R14, R206, 0x80, R211 ;  /* 0x00000080ce0e7824 */ /* 0x000fe200078e02d3 */
[----:B------:R-:W-:Y:S02]  /*d330*/  LOP3.LUT R12, R13, 0x380, RZ, 0xc0, !PT ;  /* 0x000003800d0c7812 */ /* 0x000fe400078ec0ff */
[----:B------:R-:W-:Y:S02]  /*d340*/  LOP3.LUT R6, R7, 0x380, RZ, 0xc0, !PT ;  /* 0x0000038007067812 */ /* 0x000fe400078ec0ff */
[----:B------:R-:W-:-:S02]  /*d350*/  IADD3 R9, P1, R4, 0x2000, RZ ;  /* 0x0000200004097810 */ /* 0x000fc40007f3e0ff */
[----:B------:R-:W-:Y:S01]  /*d360*/  USHF.R.S32.HI UR14, URZ, 0x1f, UR17 ;  /* 0x0000001f3f0e7899 */ /* 0x000fe20008011411 */
[----:B------:R-:W-:Y:S01]  /*d370*/  SHF.R.U64 R6, R6, 0x3, RZ ;  /* 0x0000000306067819 */ /* 0x000fe200000012ff */
[----:B------:R-:W-:Y:S01]  /*d380*/  UIMAD.WIDE.U32 UR8, UR17, UR12, UR10 ;  /* 0x0000000c110872a5 */ /* 0x000fe2000f8e000a */
[----:B------:R-:W-:Y:S01]  /*d390*/  SHF.R.S32.HI R3, RZ, 0x1f, R14 ;  /* 0x0000001fff037819 */ /* 0x000fe2000001140e */
[----:B------:R-:W-:Y:S01]  /*d3a0*/  UIMAD UR7, UR14, UR12, URZ ;  /* 0x0000000c0e0772a4 */ /* 0x000fe2000f8e023f */
[----:B------:R-:W-:Y:S02]  /*d3b0*/  LOP3.LUT R6, R6, R7, RZ, 0x3c, !PT ;  /* 0x0000000706067212 */ /* 0x000fe400078e3cff */
[----:B------:R-:W-:Y:S01]  /*d3c0*/  SHF.R.U64 R12, R12, 0x3, RZ ;  /* 0x000000030c0c7819 */ /* 0x000fe200000012ff */
[----:B------:R-:W-:Y:S01]  /*d3d0*/  UIMAD UR10, UR17, UR13, UR7 ;  /* 0x0000000d110a72a4 */ /* 0x000fe2000f8e0207 */
[----:B------:R-:W-:Y:S01]  /*d3e0*/  LOP3.LUT R8, R9, 0x380, RZ, 0xc0, !PT ;  /* 0x0000038009087812 */ /* 0x000fe200078ec0ff */
[----:B------:R-:W-:Y:S01]  /*d3f0*/  USHF.R.S32.HI UR7, URZ, 0x1f, UR15 ;  /* 0x0000001f3f077899 */ /* 0x000fe2000801140f */
[----:B------:R-:W-:Y:S01]  /*d400*/  LOP3.LUT R12, R12, R13, RZ, 0x3c, !PT ;  /* 0x0000000d0c0c7212 */ /* 0x000fe200078e3cff */
[----:B------:R-:W-:Y:S01]  /*d410*/  ULDC.64 UR12, c[0x0][0xb78] ;  /* 0x0002de00000c7ab9 */ /* 0x000fe20000000a00 */
[----:B------:R-:W-:Y:S01]  /*d420*/  USEL UR15, UR15, URZ, !UP0 ;  /* 0x0000003f0f0f7287 */ /* 0x000fe2000c000000 */
[----:B------:R-:W-:Y:S01]  /*d430*/  SHF.R.U64 R8, R8, 0x3, RZ ;  /* 0x0000000308087819 */ /* 0x000fe200000012ff */
[----:B------:R-:W-:Y:S01]  /*d440*/  USEL UR16, UR7, URZ, !UP0 ;  /* 0x0000003f07107287 */ /* 0x000fe2000c000000 */
[--C-:B------:R-:W-:Y:S01]  /*d450*/  IMAD.X R13, RZ, RZ, R5.reuse, P0 ;  /* 0x000000ffff0d7224 */ /* 0x100fe200000e0605 */
[----:B------:R-:W-:Y:S01]  /*d460*/  UIADD3 UR9, UR9, UR10, URZ ;  /* 0x0000000a09097290 */ /* 0x000fe2000fffe03f */
[----:B------:R-:W-:Y:S01]  /*d470*/  IADD3 R69, P0, R4, 0x8000, RZ ;  /* 0x0000800004457810 */ /* 0x000fe20007f1e0ff */
[----:B------:R-:W-:Y:S01]  /*d480*/  UIMAD UR7, UR16, UR12, URZ ;  /* 0x0000000c100772a4 */ /* 0x000fe2000f8e023f */
[----:B------:R-:W-:Y:S01]  /*d490*/  LOP3.LUT R8, R8, R9, RZ, 0x3c, !PT ;  /* 0x0000000908087212 */ /* 0x000fe200078e3cff */
[----:B------:R-:W-:Y:S01]  /*d4a0*/  UIMAD.WIDE.U32 UR8, UR15, UR12, UR8 ;  /* 0x0000000c0f0872a5 */ /* 0x000fe2000f8e0008 */
[----:B------:R-:W-:Y:S01]  /*d4b0*/  IMAD.X R9, RZ, RZ, R5, P1 ;  /* 0x000000ffff097224 */ /* 0x000fe200008e0605 */
[----:B------:R-:W-:Y:S01]  /*d4c0*/  UIMAD UR7, UR15, UR13, UR7 ;  /* 0x0000000d0f0772a4 */ /* 0x000fe2000f8e0207 */
[----:B------:R-:W-:-:S02]  /*d4d0*/  IADD3 R61, P6, R4, 0x4000, RZ ;  /* 0x00004000043d7810 */ /* 0x000fc40007fde0ff */
[----:B------:R-:W-:Y:S02]  /*d4e0*/  IADD3 R37, P5, R4, 0x5000, RZ ;  /* 0x0000500004257810 */ /* 0x000fe40007fbe0ff */
[----:B------:R-:W-:Y:S01]  /*d4f0*/  IADD3 R7, P3, R14, UR8, RZ ;  /* 0x000000080e077c10 */ /* 0x000fe2000ff7e0ff */
[----:B------:R-:W-:Y:S01]  /*d500*/  IMAD.U32 R10, RZ, RZ, UR7 ;  /* 0x00000007ff0a7e24 */ /* 0x000fe2000f8e00ff */
[C---:B------:R-:W-:Y:S02]  /*d510*/  IADD3 R33, P4, R4.reuse, 0x6000, RZ ;  /* 0x0000600004217810 */ /* 0x040fe40007f9e0ff */
[----:B------:R-:W-:Y:S02]  /*d520*/  IADD3 R57, P1, R4, 0x9000, RZ ;  /* 0x0000900004397810 */ /* 0x000fe40007f3e0ff */
[----:B------:R-:W-:Y:S01]  /*d530*/  IADD3.X R10, R3, UR9, R10, P3, !PT ;  /* 0x00000009030a7c10 */ /* 0x000fe20009ffe40a */
[----:B------:R-:W-:Y:S01]  /*d540*/  ULDC.64 UR8, c[0x0][0xb40] ;  /* 0x0002d00000087ab9 */ /* 0x000fe20000000a00 */
[----:B------:R-:W-:-:S02]  /*d550*/  LOP3.LUT R68, R69, 0x380, RZ, 0xc0, !PT ;  /* 0x0000038045447812 */ /* 0x000fc400078ec0ff */
[----:B------:R-:W-:Y:S02]  /*d560*/  LEA R16, P3, R7, UR8, 0x2 ;  /* 0x0000000807107c11 */ /* 0x000fe4000f8610ff */
[----:B------:R-:W-:Y:S02]  /*d570*/  LOP3.LUT R60, R61, 0x380, RZ, 0xc0, !PT ;  /* 0x000003803d3c7812 */ /* 0x000fe400078ec0ff */
[----:B------:R-:W-:Y:S01]  /*d580*/  LEA.HI.X R17, R7, UR9, R10, 0x2, P3 ;  /* 0x0000000907117c11 */ /* 0x000fe200098f140a */
[----:B------:R-:W-:Y:S01]  /*d590*/  IMAD.X R7, RZ, RZ, R5, P2 ;  /* 0x000000ffff077224 */ /* 0x000fe200010e0605 */
[----:B------:R-:W-:Y:S01]  /*d5a0*/  IADD3 R25, P3, R4, 0x7000, RZ ;  /* 0x0000700004197810 */ /* 0x000fe20007f7e0ff */
[----:B------:R-:W-:Y:S01]  /*d5b0*/  VIADD R10, R14, 0x8 ;  /* 0x000000080e0a7836 */ /* 0x000fe20000000000 */
[----:B------:R-:W-:Y:S01]  /*d5c0*/  IADD3 R49, P2, R4, 0xa000, RZ ;  /* 0x0000a00004317810 */ /* 0x000fe20007f5e0ff */
[----:B------:R-:W-:Y:S01]  /*d5d0*/  ULDC.64 UR8, c[0x0][0xaa0] ;  /* 0x0002a80000087ab9 */ /* 0x000fe20000000a00 */
[----:B------:R-:W-:-:S02]  /*d5e0*/  LOP3.LUT R36, R37, 0x380, RZ, 0xc0, !PT ;  /* 0x0000038025247812 */ /* 0x000fc400078ec0ff */
[----:B------:R-:W-:Y:S02]  /*d5f0*/  LOP3.LUT R32, R33, 0x380, RZ, 0xc0, !PT ;  /* 0x0000038021207812 */ /* 0x000fe400078ec0ff */
[----:B------:R-:W-:Y:S02]  /*d600*/  LOP3.LUT R24, R25, 0x380, RZ, 0xc0, !PT ;  /* 0x0000038019187812 */ /* 0x000fe400078ec0ff */
[----:B------:R-:W-:Y:S02]  /*d610*/  LOP3.LUT R56, R57, 0x380, RZ, 0xc0, !PT ;  /* 0x0000038039387812 */ /* 0x000fe400078ec0ff */
[----:B------:R-:W-:Y:S02]  /*d620*/  SHF.R.U64 R68, R68, 0x3, RZ ;  /* 0x0000000344447819 */ /* 0x000fe400000012ff */
[----:B------:R-:W-:Y:S02]  /*d630*/  LOP3.LUT R48, R49, 0x380, RZ, 0xc0, !PT ;  /* 0x0000038031307812 */ /* 0x000fe400078ec0ff */
[----:B------:R-:W-:-:S02]  /*d640*/  SHF.R.U64 R60, R60, 0x3, RZ ;  /* 0x000000033c3c7819 */ /* 0x000fc400000012ff */
[----:B------:R-:W-:Y:S02]  /*d650*/  SHF.R.U64 R36, R36, 0x3, RZ ;  /* 0x0000000324247819 */ /* 0x000fe400000012ff */
[----:B------:R-:W-:Y:S02]  /*d660*/  SHF.R.U64 R32, R32, 0x3, RZ ;  /* 0x0000000320207819 */ /* 0x000fe400000012ff */
[----:B------:R-:W-:Y:S02]  /*d670*/  SHF.R.U64 R24, R24, 0x3, RZ ;  /* 0x0000000318187819 */ /* 0x000fe400000012ff */
[----:B------:R-:W-:Y:S02]  /*d680*/  SHF.R.U64 R56, R56, 0x3, RZ ;  /* 0x0000000338387819 */ /* 0x000fe400000012ff */
[----:B------:R-:W-:Y:S01]  /*d690*/  LOP3.LUT R68, R68, R69, RZ, 0x3c, !PT ;  /* 0x0000004544447212 */ /* 0x000fe200078e3cff */
[----:B------:R-:W-:Y:S01]  /*d6a0*/  IMAD.X R69, RZ, RZ, R5, P0 ;  /* 0x000000ffff457224 */ /* 0x000fe200000e0605 */
[----:B------:R-:W-:-:S02]  /*d6b0*/  SHF.R.U64 R48, R48, 0x3, RZ ;  /* 0x0000000330307819 */ /* 0x000fc400000012ff */
[----:B------:R-:W-:Y:S02]  /*d6c0*/  LOP3.LUT P0, RZ, R210, 0x3, RZ, 0xc0, !PT ;  /* 0x00000003d2ff7812 */ /* 0x000fe4000780c0ff */
        /* <DEDUP_REMOVED lines=11> */
[----:B------:R-:W-:Y:S01]  /*d780*/  IMAD.X R49, RZ, RZ, R5, P2 ;  /* 0x000000ffff317224 */ /* 0x000fe200010e0605 */
[----:B------:R-:W-:-:S02]  /*d790*/  IADD3 R41, P6, R4, 0xb000, RZ ;  /* 0x0000b00004297810 */ /* 0x000fc40007fde0ff */
[C---:B------:R-:W-:Y:S02]  /*d7a0*/  IADD3 R73, P5, R4.reuse, 0xc000, RZ ;  /* 0x0000c00004497810 */ /* 0x040fe40007fbe0ff */
[C---:B------:R-:W-:Y:S02]  /*d7b0*/  IADD3 R65, P4, R4.reuse, 0xd000, RZ ;  /* 0x0000d00004417810 */ /* 0x040fe40007f9e0ff */
[----:B------:R-:W-:Y:S02]  /*d7c0*/  IADD3 R53, P3, R4, 0xe000, RZ ;  /* 0x0000e00004357810 */ /* 0x000fe40007f7e0ff */
[-C--:B-----5:R-:W-:Y:S02]  /*d7d0*/  ISETP.GE.OR P1, PT, R14, R21.reuse, P0 ;  /* 0x000000150e00720c */ /* 0x0a0fe40000726670 */
[----:B------:R-:W-:Y:S02]  /*d7e0*/  IADD3 R14, P2, R4, 0xf000, RZ ;  /* 0x0000f000040e7810 */ /* 0x000fe40007f5e0ff */
[----:B------:R-:W-:-:S02]  /*d7f0*/  ISETP.GE.OR P0, PT, R10, R21, P0 ;  /* 0x000000150a00720c */ /* 0x000fc40000706670 */
[----:B------:R-:W-:Y:S01]  /*d800*/  LOP3.LUT R40, R41, 0x380, RZ, 0xc0, !PT ;  /* 0x0000038029287812 */ /* 0x000fe200078ec0ff */
[----:B------:R-:W-:Y:S01]  /*d810*/  IMAD.X R45, RZ, RZ, R5, P2 ;  /* 0x000000ffff2d7224 */ /* 0x000fe200010e0605 */
[----:B------:R-:W-:Y:S02]  /*d820*/  LOP3.LUT R72, R73, 0x380, RZ, 0xc0, !PT ;  /* 0x0000038049487812 */ /* 0x000fe400078ec0ff */
[----:B------:R-:W-:Y:S02]  /*d830*/  LOP3.LUT R64, R65, 0x380, RZ, 0xc0, !PT ;  /* 0x0000038041407812 */ /* 0x000fe400078ec0ff */
[----:B------:R-:W-:Y:S02]  /*d840*/  LOP3.LUT R52, R53, 0x380, RZ, 0xc0, !PT ;  /* 0x0000038035347812 */ /* 0x000fe400078ec0ff */
[----:B------:R-:W-:Y:S01]  /*d850*/  LOP3.LUT R29, R4, 0x380, RZ, 0xc0, !PT ;  /* 0x00000380041d7812 */ /* 0x000fe200078ec0ff */
[----:B------:R-:W-:Y:S01]  /*d860*/  UIMAD UR7, UR11, UR8, URZ ;  /* 0x000000080b0772a4 */ /* 0x000fe2000f8e023f */
[----:B------:R-:W-:Y:S01]  /*d870*/  LOP3.LUT R3, R14, 0x380, RZ, 0xc0, !PT ;  /* 0x000003800e037812 */ /* 0x000fe200078ec0ff */
[----:B------:R0:W-:Y:S01]  /*d880*/  @!P1 STG.E desc[UR60][R16.64], R2 ;  /* 0x0000000210009986 */ /* 0x0001e2000c10193c */
[----:B------:R-:W-:-:S02]  /*d890*/  SHF.R.U64 R40, R40, 0x3, RZ ;  /* 0x0000000328287819 */ /* 0x000fc400000012ff */
[----:B------:R-:W-:Y:S01]  /*d8a0*/  SHF.R.U64 R72, R72, 0x3, RZ ;  /* 0x0000000348487819 */ /* 0x000fe200000012ff */
[----:B------:R1:W-:Y:S01]  /*d8b0*/  @!P0 STG.E desc[UR60][R16.64+0x20], R0 ;  /* 0x0000200010008986 */ /* 0x0003e2000c10193c */
[----:B------:R-:W-:Y:S02]  /*d8c0*/  SHF.R.U64 R64, R64, 0x3, RZ ;  /* 0x0000000340407819 */ /* 0x000fe400000012ff */
[----:B------:R-:W-:Y:S01]  /*d8d0*/  SHF.R.U64 R52, R52, 0x3, RZ ;  /* 0x0000000334347819 */ /* 0x000fe200000012ff */
[----:B------:R-:W5:Y:S01]  /*d8e0*/  LD.E.128 R8, desc[UR60][R8.64] ;  /* 0x0000003c08087980 */ /* 0x000f62000c101d00 */
[----:B------:R-:W-:Y:S02]  /*d8f0*/  SHF.R.U64 R29, R29, 0x3, RZ ;  /* 0x000000031d1d7819 */ /* 0x000fe400000012ff */
[----:B------:R-:W-:Y:S01]  /*d900*/  SHF.R.U64 R3, R3, 0x3, RZ ;  /* 0x0000000303037819 */ /* 0x000fe200000012ff */
[----:B0-----:R-:W-:Y:S01]  /*d910*/  IMAD.MOV.U32 R2, RZ, RZ, R23 ;  /* 0x000000ffff027224 */ /* 0x001fe200078e0017 */
        /* <DEDUP_REMOVED lines=10> */
[----:B------:R-:W-:Y:S01]  /*d9c0*/  LOP3.LUT R44, R3, R14, RZ, 0x3c, !PT ;  /* 0x0000000e032c7212 */ /* 0x000fe200078e3cff */
[----:B-1----:R-:W-:Y:S01]  /*d9d0*/  IMAD.U32 R17, RZ, RZ, UR8 ;  /* 0x00000008ff117e24 */ /* 0x002fe2000f8e00ff */
[----:B------:R-:W-:Y:S01]  /*d9e0*/  SHF.R.S32.HI R3, RZ, 0x1f, R23 ;  /* 0x0000001fff037819 */ /* 0x000fe20000011417 */
[----:B------:R-:W5:Y:S01]  /*d9f0*/  LD.E.128 R12, desc[UR60][R12.64] ;  /* 0x0000003c0c0c7980 */ /* 0x000f62000c101d00 */
[----:B------:R-:W-:-:S03]  /*da00*/  UIMAD UR7, UR4, UR9, UR7 ;  /* 0x00000009040772a4 */ /* 0x000fc6000f8e0207 */
[----:B------:R-:W5:Y:S01]  /*da10*/  LD.E.128 R28, desc[UR60][R28.64] ;  /* 0x0000003c1c1c7980 */ /* 0x000f62000c101d00 */
[----:B------:R-:W-:Y:S01]  /*da20*/  IMAD.WIDE.U32 R2, R17, UR4, R2 ;  /* 0x0000000411027c25 */ /* 0x000fe2000f8e0002 */
        /* <DEDUP_REMOVED lines=14> */
[----:B------:R-:W-:Y:S01]  /*db10*/  UIMAD UR4, UR14, UR8, URZ ;  /* 0x000000080e0472a4 */ /* 0x000fe2000f8e023f */
[----:B------:R-:W-:Y:S01]  /*db20*/  @!PT LDS RZ, [RZ] ;  /* 0x00000000fffff984 */ /* 0x000fe20000000800 */
[----:B------:R-:W-:Y:S01]  /*db30*/  @!PT LDS RZ, [RZ] ;  /* 0x00000000fffff984 */ /* 0x000fe20000000800 */
[----:B------:R-:W-:Y:S01]  /*db40*/  @!PT LDS RZ, [RZ] ;  /* 0x00000000fffff984 */ /* 0x000fe20000000800 */
[----:B------:R-:W-:Y:S01]  /*db50*/  @!PT LDS RZ, [RZ] ;  /* 0x00000000fffff984 */ /* 0x000fe20000000800 */
[----:B------:R0:W-:Y:S06]  /*db60*/  MEMBAR.ALL.CTA ;  /* 0x0000000000007992 */ /* 0x0001ec0000008000 */
[----:B0-----:R-:W0:Y:S01]  /*db70*/  FENCE.VIEW.ASYNC.S ;  /* 0x00000000000073c6 */ /* 0x001e220000000000 */
[----:B------:R-:W-:-:S02]  /*db80*/  IMAD R21, R206, -0x80, R21 ;  /* 0xffffff80ce157824 */ /* 0x000fc400078e0215 */
[----:B------:R-:W-:Y:S02]  /*db90*/  VIADD R0, R204, 0x20 ;  /* 0x00000020cc007836 */ /* 0x000fe40000000000 */
[----:B------:R-:W-:Y:S02]  /*dba0*/  VIADD R3, R3, UR7 ;  /* 0x0000000703037c36 */ /* 0x000fe40008000000 */
[----:B------:R-:W-:Y:S01]  /*dbb0*/  IMAD.U32 R17, RZ, RZ, UR8 ;  /* 0x00000008ff117e24 */ /* 0x000fe2000f8e00ff */
[----:B------:R-:W-:Y:S01]  /*dbc0*/  UIMAD UR4, UR17, UR9, UR4 ;  /* 0x00000009110472a4 */ /* 0x000fe2000f8e0204 */
[-C--:B------:R-:W-:Y:S01]  /*dbd0*/  ISETP.GE.AND P0, PT, R0, R21.reuse, PT ;  /* 0x000000150000720c */ /* 0x080fe20003f06270 */
[C---:B------:R-:W-:Y:S02]  /*dbe0*/  VIADD R0, R204.reuse, 0x40 ;  /* 0x00000040cc007836 */ /* 0x040fe40000000000 */
[C---:B------:R-:W-:Y:S01]  /*dbf0*/  VIADD R16, R204.reuse, 0x60 ;  /* 0x00000060cc107836 */ /* 0x040fe20000000000 */
[-C--:B------:R-:W-:Y:S01]  /*dc00*/  ISETP.GE.AND P3, PT, R204, R21.reuse, PT ;  /* 0x00000015cc00720c */ /* 0x080fe20003f66270 */
[----:B------:R-:W-:Y:S01]  /*dc10*/  IMAD.WIDE.U32 R2, R17, UR17, R2 ;  /* 0x0000001111027c25 */ /* 0x000fe2000f8e0002 */
[----:B------:R-:W-:Y:S01]  /*dc20*/  ULDC.64 UR8, c[0x0][0xae8] ;  /* 0x0002ba0000087ab9 */ /* 0x000fe20000000a00 */
[----:B------:R-:W-:-:S02]  /*dc30*/  ISETP.GE.AND P1, PT, R0, R21, PT ;  /* 0x000000150000720c */ /* 0x000fc40003f26270 */
[----:B------:R-:W-:Y:S01]  /*dc40*/  VIADD R3, R3, UR4 ;  /* 0x0000000403037c36 */ /* 0x000fe20008000000 */
[----:B------:R-:W-:Y:S01]  /*dc50*/  UIMAD UR4, UR16, UR8, URZ ;  /* 0x00000008100472a4 */ /* 0x000fe2000f8e023f */
[----:B------:R-:W-:Y:S01]  /*dc60*/  ISETP.GE.AND P2, PT, R16, R21, PT ;  /* 0x000000151000720c */ /* 0x000fe20003f46270 */
[----:B------:R-:W-:Y:S02]  /*dc70*/  VIADD R19, R19, 0x30820 ;  /* 0x0003082013137836 */ /* 0x000fe40000000000 */
[----:B------:R-:W-:Y:S01]  /*dc80*/  IMAD.U32 R21, RZ, RZ, UR8 ;  /* 0x00000008ff157e24 */ /* 0x000fe2000f8e00ff */
[----:B------:R-:W-:Y:S02]  /*dc90*/  UIMAD UR4, UR15, UR9, UR4 ;  /* 0x000000090f0472a4 */ /* 0x000fe4000f8e0204 */
[----:B------:R-:W-:Y:S01]  /*dca0*/  PRMT R19, RZ, 0x654, R19 ;  /* 0x00000654ff137816 */ /* 0x000fe20000000013 */
[----:B------:R-:W-:Y:S01]  /*dcb0*/  IMAD.WIDE.U32 R20, R21, UR15, R2 ;  /* 0x0000000f15147c25 */ /* 0x000fe2000f8e0002 */
[----:B------:R-:W-:Y:S01]  /*dcc0*/  SHF.R.S32.HI R205, RZ, 0x1f, R204 ;  /* 0x0000001fffcd7819 */ /* 0x000fe200000114cc */
[----:B------:R-:W-:Y:S01]  /*dcd0*/  BSSY B1, `(.L_x_1160) ;  /* 0x000001b000017945 */ /* 0x000fe20003800000 */
[----:B0-----:R0:W-:Y:S01]  /*dce0*/  SYNCS.ARRIVE.TRANS64.RED.A1T0 RZ, [R19+URZ], RZ ;  /* 0x000000ff13ff79a7 */ /* 0x0011e2000810043f */
[----:B------:R-:W-:-:S02]  /*dcf0*/  VIADD R79, R21, UR4 ;  /* 0x00000004154f7c36 */ /* 0x000fc40008000000 */
[----:B------:R-:W-:Y:S01]  /*dd00*/  IMAD.WIDE R16, R206, 0x80, R204 ;  /* 0x00000080ce107825 */ /* 0x000fe200078e02cc */
[----:B------:R-:W-:Y:S06]  /*dd10*/  @P3 BRA `(.L_x_1161) ;  /* 0x0000000000583947 */ /* 0x000fec0003800000 */
[----:B------:R-:W-:Y:S01]  /*dd20*/  ULDC.64 UR8, c[0x0][0xad8] ;  /* 0x0002b60000087ab9 */ /* 0x000fe20000000a00 */
[----:B------:R-:W-:Y:S01]  /*dd30*/  IMAD.MOV.U32 R2, RZ, RZ, R20 ;  /* 0x000000ffff027224 */ /* 0x000fe200078e0014 */
[----:B------:R-:W-:Y:S01]  /*dd40*/  ULDC UR4, c[0x0][0xa8c] ;  /* 0x0002a30000047ab9 */ /* 0x000fe20000000800 */
[----:B0-----:R-:W-:Y:S01]  /*dd50*/  IMAD R19, R17, UR8, RZ ;  /* 0x0000000811137c24 */ /* 0x001fe2000f8e02ff */
[C---:B------:R-:W-:Y:S01]  /*dd60*/  ISETP.GE.AND P4, PT, R23.reuse, UR4, PT ;  /* 0x0000000417007c0c */ /* 0x040fe2000bf86270 */
[----:B------:R-:W-:Y:S02]  /*dd70*/  IMAD.MOV.U32 R3, RZ, RZ, R79 ;  /* 0x000000ffff037224 */ /* 0x000fe400078e004f */
        /* <DEDUP_REMOVED lines=16> */
.L_x_1161:
[----:B------:R-:W-:Y:S05]  /*de80*/  BSYNC B1 ;  /* 0x0000000000017941 */ /* 0x000fea0003800000 */
.L_x_1160:
[----:B------:R-:W-:Y:S04]  /*de90*/  BSSY B1, `(.L_x_1162) ;  /* 0x000001a000017945 */ /* 0x000fe80003800000 */
[----:B------:R-:W-:Y:S05]  /*dea0*/  @P0 BRA `(.L_x_1163) ;  /* 0x0000000000600947 */ /* 0x000fea0003800000 */
[----:B0-----:R-:W-:Y:S01]  /*deb0*/  IADD3 R19, P0, R16, 0x20, RZ ;  /* 0x0000002010137810 */ /* 0x001fe20007f1e0ff */
        /* <DEDUP_REMOVED lines=10> */
[----:B------:R-:W-:-:S02]  /*df60*/  IMAD R0, R0, UR8, RZ ;  /* 0x0000000800007c24 */ /* 0x000fc4000f8e02ff */
[----:B------:R-:W-:Y:S02]  /*df70*/  VIADD R22, R23, 0xc0 ;  /* 0x000000c017167836 */ /* 0x000fe40000000000 */
[----:B------:R-:W-:-:S03]  /*df80*/  IMAD.WIDE.U32 R2, R19, UR8, R2 ;  /* 0x0000000813027c25 */ /* 0x000fc6000f8e0002 */
[----:B------:R-:W-:Y:S01]  /*df90*/  ISETP.GE.AND P6, PT, R22, UR4, PT ;  /* 0x0000000416007c0c */ /* 0x000fe2000bfc6270 */
        /* <DEDUP_REMOVED lines=9> */
.L_x_1163:
[----:B------:R-:W-:Y:S05]  /*e030*/  BSYNC B1 ;  /* 0x0000000000017941 */ /* 0x000fea0003800000 */
.L_x_1162:
[----:B------:R-:W-:Y:S04]  /*e040*/  BSSY B1, `(.L_x_1164) ;  /* 0x000001a000017945 */ /* 0x000fe80003800000 */
[----:B------:R-:W-:Y:S05]  /*e050*/  @P1 BRA `(.L_x_1165) ;  /* 0x0000000000601947 */ /* 0x000fea0003800000 */
[----:B--2--5:R-:W-:Y:S01]  /*e060*/  IADD3 R13, P0, R16, 0x40, RZ ;  /* 0x00000040100d7810 */ /* 0x024fe20007f1e0ff */
        /* <DEDUP_REMOVED lines=16> */
[----:B------:R-:W-:Y:S01]  /*e170*/  LEA R12, P0, R2, UR8, 0x1 ;  /* 0x00000008020c7c11 */ /* 0x000fe2000f8008ff */
[----:B------:R-:W-:-:S05]  /*e180*/  IMAD.IADD R3, R3, 0x1, R13 ;  /* 0x0000000103037824 */ /* 0x000fca00078e020d */
[----:B------:R-:W-:-:S05]  /*e190*/  LEA.HI.X R13, R2, UR9, R3, 0x1, P0 ;  /* 0x00000009020d7c11 */ /* 0x000fca00080f0c03 */
[----:B------:R3:W-:Y:S04]  /*e1a0*/  @!P1 STG.E.128 desc[UR60][R12.64], R8 ;  /* 0x000000080c009986 */ /* 0x0007e8000c101d3c */
[----:B------:R3:W-:Y:S04]  /*e1b0*/  @!P3 STG.E.128 desc[UR60][R12.64+0x80], R32 ;  /* 0x000080200c00b986 */ /* 0x0007e8000c101d3c */
[----:B------:R3:W-:Y:S04]  /*e1c0*/  @!P4 STG.E.128 desc[UR60][R12.64+0x100], R48 ;  /* 0x000100300c00c986 */ /* 0x0007e8000c101d3c */
[----:B------:R3:W-:Y:S02]  /*e1d0*/  @!P5 STG.E.128 desc[UR60][R12.64+0x180], R52 ;  /* 0x000180340c00d986 */ /* 0x0007e4000c101d3c */
.L_x_1165:
[----:B------:R-:W-:Y:S05]  /*e1e0*/  BSYNC B1 ;  /* 0x0000000000017941 */ /* 0x000fea0003800000 */
.L_x_1164:
[----:B------:R-:W-:Y:S05]  /*e1f0*/  @P2 BRA `(.L_x_1166) ;  /* 0x0000000c00802947 */ /* 0x000fea0003800000 */
[----:B---3-5:R-:W-:Y:S01]  /*e200*/  IADD3 R9, P0, R16, 0x60, RZ ;  /* 0x0000006010097810 */ /* 0x028fe20007f1e0ff */
[C---:B------:R-:W-:Y:S01]  /*e210*/  VIADD R0, R23.reuse, 0x40 ;  /* 0x0000004017007836 */ /* 0x040fe20000000000 */
[----:B------:R-:W-:Y:S01]  /*e220*/  ULDC UR4, c[0x0][0xa8c] ;  /* 0x0002a30000047ab9 */ /* 0x000fe20000000800 */
[----:B------:R-:W-:Y:S01]  /*e230*/  ULDC.64 UR8, c[0x0][0xad8] ;  /* 0x0002b60000087ab9 */ /* 0x000fe20000000a00 */
[----:B------:R-:W-:Y:S01]  /*e240*/  IMAD.MOV.U32 R2, RZ, RZ, R20 ;  /* 0x000000ffff027224 */ /* 0x000fe200078e0014 */
[----:B------:R-:W-:Y:S01]  /*e250*/  ISETP.GE.AND P1, PT, R23, UR4, PT ;  /* 0x0000000417007c0c */ /* 0x000fe2000bf26270 */
[----:B------:R-:W-:Y:S01]  /*e260*/  IMAD.X R16, RZ, RZ, R17, P0 ;  /* 0x000000ffff107224 */ /* 0x000fe200000e0611 */
[----:B------:R-:W-:Y:S01]  /*e270*/  ISETP.GE.AND P2, PT, R0, UR4, PT ;  /* 0x0000000400007c0c */ /* 0x000fe2000bf46270 */
[----:B------:R-:W-:Y:S02]  /*e280*/  IMAD.MOV.U32 R3, RZ, RZ, R79 ;  /* 0x000000ffff037224 */ /* 0x000fe400078e004f */
[----:B------:R-:W-:-:S02]  /*e290*/  IMAD R16, R16, UR8, RZ ;  /* 0x0000000810107c24 */ /* 0x000fc4000f8e02ff */
[----:B------:R-:W-:Y:S02]  /*e2a0*/  VIADD R0, R23, 0x80 ;  /* 0x0000008017007836 */ /* 0x000fe40000000000 */
        /* <DEDUP_REMOVED lines=13> */
[----:B------:R3:W-:Y:S01]  /*e380*/  STG.E.128 desc[UR60][R8.64+0x180], R44 ;  /* 0x0001802c08007986 */ /* 0x0007e2000c101d3c */
[----:B------:R-:W-:Y:S05]  /*e390*/  BRA `(.L_x_1166) ;  /* 0x0000000c00187947 */ /* 0x000fea0003800000 */
.L_x_1158:
[----:B------:R-:W-:Y:S01]  /*e3a0*/  R2UR UR7, R208 ;  /* 0x00000000d00772ca */ /* 0x000fe200000e0000 */
[----:B------:R-:W-:Y:S01]  /*e3b0*/  ULDC.64 UR8, c[0x0][0xbd8] ;  /* 0x0002f60000087ab9 */ /* 0x000fe20000000a00 */
[----:B------:R-:W-:Y:S01]  /*e3c0*/  IMAD.MOV.U32 R9, RZ, RZ, RZ ;  /* 0x000000ffff097224 */ /* 0x000fe200078e00ff */
[----:B------:R-:W-:Y:S01]  /*e3d0*/  UISETP.NE.U32.AND UP0, UPT, UR8, URZ, UPT ;  /* 0x0000003f0800728c */ /* 0x000fe2000bf05070 */
[----:B------:R-:W-:-:S03]  /*e3e0*/  R2UR UR4, R207 ;  /* 0x00000000cf0472ca */ /* 0x000fc600000e0000 */
[----:B------:R-:W-:-:S03]  /*e3f0*/  UISETP.NE.AND.EX UP0, UPT, UR9, URZ, UPT, UP0 ;  /* 0x0000003f0900728c */ /* 0x000fc6000bf05300 */
[----:B------:R-:W-:-:S03]  /*e400*/  ULDC.64 UR8, c[0x0][0xbd8] ;  /* 0x0002f60000087ab9 */ /* 0x000fc60000000a00 */
[----:B------:R-:W-:Y:S01]  /*e410*/  UIMAD.WIDE UR8, UR7, 0x4, UR8 ;  /* 0x00000004070878a5 */ /* 0x000fe2000f8e0208 */
[----:B------:R-:W0:Y:S01]  /*e420*/  LDC R7, c[0x0][0xa88] ;  /* 0x0002a200ff077b82 */ /* 0x000e220000000800 */
[----:B------:R-:W-:-:S04]  /*e430*/  PLOP3.LUT P1, PT, PT, PT, UP0, 0x80, 0x0 ;  /* 0x000000000000781c */ /* 0x000fc80003f2f008 */
[----:B------:R-:W-:Y:S02]  /*e440*/  IMAD.U32 R2, RZ, RZ, UR8 ;  /* 0x00000008ff027e24 */ /* 0x000fe4000f8e00ff */
[----:B------:R-:W-:Y:S01]  /*e450*/  IMAD.U32 R3, RZ, RZ, UR9 ;  /* 0x00000009ff037e24 */ /* 0x000fe2000f8e00ff */
[----:B------:R-:W-:Y:S02]  /*e460*/  ULDC.64 UR8, c[0x0][0xbe0] ;  /* 0x0002f80000087ab9 */ /* 0x000fe40000000a00 */
[----:B------:R-:W-:-:S04]  /*e470*/  UISETP.NE.U32.AND UP1, UPT, UR8, URZ, UPT ;  /* 0x0000003f0800728c */ /* 0x000fc8000bf25070 */
[----:B------:R-:W-:Y:S01]  /*e480*/  UISETP.NE.AND.EX UP1, UPT, UR9, URZ, UPT, UP1 ;  /* 0x0000003f0900728c */ /* 0x000fe2000bf25310 */
[----:B------:R1:W5:Y:S05]  /*e490*/  @P1 LDG.E R9, desc[UR60][R2.64] ;  /* 0x0000003c02091981 */ /* 0x00036a000c1e1900 */
[----:B------:R-:W-:-:S05]  /*e4a0*/  PLOP3.LUT P2, PT, PT, PT, UP1, 0x80, 0x0 ;  /* 0x000000000000781c */ /* 0x000fca0003f4f018 */
[----:B------:R-:W-:Y:S02]  /*e4b0*/  @UP1 ULDC.64 UR8, c[0x0][0xbe0] ;  /* 0x0002f80000081ab9 */ /* 0x000fe40000000a00 */
[----:B------:R-:W-:-:S06]  /*e4c0*/  @UP1 UIMAD.WIDE UR8, UR7, 0x4, UR8 ;  /* 0x00000004070818a5 */ /* 0x000fcc000f8e0208 */
[----:B------:R-:W-:Y:S02]  /*e4d0*/  IMAD.U32 R4, RZ, RZ, UR8 ;  /* 0x00000008ff047e24 */ /* 0x000fe4000f8e00ff */
[----:B------:R-:W-:-:S05]  /*e4e0*/  IMAD.U32 R5, RZ, RZ, UR9 ;  /* 0x00000009ff057e24 */ /* 0x000fca000f8e00ff */
[----:B0-----:R1:W5:Y:S01]  /*e4f0*/  @P2 LDG.E R7, desc[UR60][R4.64] ;  /* 0x0000003c04072981 */ /* 0x001362000c1e1900 */
[----:B------:R-:W-:Y:S01]  /*e500*/  USHF.R.S32.HI UR8, URZ, 0x1f, UR4 ;  /* 0x0000001f3f087899 */ /* 0x000fe20008011404 */
[----:B------:R-:W-:Y:S01]  /*e510*/  ISETP.GT.AND P0, PT, R215, 0x7f, PT ;  /* 0x0000007fd700780c */ /* 0x000fe20003f04270 */
[----:B------:R-:W-:-:S12]  /*e520*/  @P2 BRA `(.L_x_1167) ;  /* 0x0000000000102947 */ /* 0x000fd80003800000 */
[----:B------:R-:W-:Y:S05]  /*e530*/  @!P1 BRA `(.L_x_1167) ;  /* 0x00000000000c9947 */ /* 0x000fea0003800000 */
[----:B------:R-:W2:Y:S04]  /*e540*/  LDG.E R0, desc[UR60][R2.64] ;  /* 0x0000003c02007981 */ /* 0x000ea8000c1e1900 */
[----:B-----5:R-:W2:Y:S02]  /*e550*/  LDG.E R7, desc[UR60][R2.64+0x4] ;  /* 0x0000043c02077981 */ /* 0x020ea4000c1e1900 */
[----:B--2---:R-:W-:-:S07]  /*e560*/  IMAD.IADD R7, R7, 0x1, -R0 ;  /* 0x0000000107077824 */ /* 0x004fce00078e0a00 */
.L_x_1167:
[----:B------:R-:W-:Y:S01]  /*e570*/  R2UR UR7, R208 ;  /* 0x00000000d00772ca */ /* 0x000fe200000e0000 */
[----:B------:R-:W-:Y:S01]  /*e580*/  BSSY B1, `(.L_x_1168) ;  /* 0x0000020000017945 */ /* 0x000fe20003800000 */
[----:B------:R-:W-:Y:S02]  /*e590*/  SHF.R.S32.HI R8, RZ, 0x1f, R23 ;  /* 0x0000001fff087819 */ /* 0x000fe40000011417 */
[----:B-----5:R-:W-:-:S09]  /*e5a0*/  SHF.R.S32.HI R6, RZ, 0x1f, R9 ;  /* 0x0000001fff067819 */ /* 0x020fd20000011409 */
        /* <DEDUP_REMOVED lines=14> */
[----:B------:R-:W-:-:S07]  /*e690*/  LEA.HI.X.SX32 R3, R0, R6, 0x1, P0 ;  /* 0x0000000600037211 */ /* 0x000fce00000f0eff */
        /* <DEDUP_REMOVED lines=14> */
.L_x_1169:
[----:B------:R-:W-:Y:S05]  /*e780*/  BSYNC B1 ;  /* 0x0000000000017941 */ /* 0x000fea0003800000 */
.L_x_1168:
[----:B------:R-:W-:Y:S01]  /*e790*/  R2UR UR7, R207 ;  /* 0x00000000cf0772ca */ /* 0x000fe200000e0000 */
[----:B------:R-:W-:Y:S01]  /*e7a0*/  ULDC.64 UR12, c[0x0][0xaa0] ;  /* 0x0002a800000c7ab9 */ /* 0x000fe20000000a00 */
[----:B-1----:R-:W-:Y:S01]  /*e7b0*/  IMAD.MOV.U32 R2, RZ, RZ, R23 ;  /* 0x000000ffff027224 */ /* 0x002fe200078e0017 */
[----:B------:R-:W-:Y:S01]  /*e7c0*/  BSSY B1, `(.L_x_1170) ;  /* 0x0000033000017945 */ /* 0x000fe20003800000 */
[----:B0-----:R-:W-:Y:S02]  /*e7d0*/  IMAD.MOV.U32 R3, RZ, RZ, R8 ;  /* 0x000000ffff037224 */ /* 0x001fe400078e0008 */
[----:B------:R-:W-:Y:S02]  /*e7e0*/  IMAD R0, R6, UR12, RZ ;  /* 0x0000000c06007c24 */ /* 0x000fe4000f8e02ff */
[----:B------:R-:W-:-:S04]  /*e7f0*/  IMAD.WIDE.U32 R2, R9, UR12, R2 ;  /* 0x0000000c09027c25 */ /* 0x000fc8000f8e0002 */
[----:B------:R-:W-:Y:S01]  /*e800*/  IMAD R9, R9, UR13, R0 ;  /* 0x0000000d09097c24 */ /* 0x000fe2000f8e0200 */
[----:B------:R-:W-:Y:S01]  /*e810*/  ULDC.64 UR12, c[0x0][0xae0] ;  /* 0x0002b800000c7ab9 */ /* 0x000fe20000000a00 */
[----:B------:R-:W-:Y:S01]  /*e820*/  IMAD R11, R206, -0x80, R7 ;  /* 0xffffff80ce0b7824 */ /* 0x000fe200078e0207 */
[----:B------:R-:W-:Y:S01]  /*e830*/  UIMAD UR4, UR8, UR12, URZ ;  /* 0x0000000c080472a4 */ /* 0x000fe2000f8e023f */
[----:B------:R-:W-:Y:S01]  /*e840*/  IMAD.IADD R3, R3, 0x1, R9 ;  /* 0x0000000103037824 */ /* 0x000fe200078e0209 */
[----:B------:R-:W-:Y:S01]  /*e850*/  SHF.R.S32.HI R7, RZ, 0x1f, R204 ;  /* 0x0000001fff077819 */ /* 0x000fe200000114cc */
[----:B------:R-:W-:Y:S01]  /*e860*/  IMAD.U32 R5, RZ, RZ, UR12 ;  /* 0x0000000cff057e24 */ /* 0x000fe2000f8e00ff */
[----:B------:R-:W-:Y:S01]  /*e870*/  UIMAD UR4, UR7, UR13, UR4 ;  /* 0x0000000d070472a4 */ /* 0x000fe2000f8e0204 */
[C---:B------:R-:W-:Y:S01]  /*e880*/  ISETP.GE.AND P2, PT, R204.reuse, R11, PT ;  /* 0x0000000bcc00720c */ /* 0x040fe20003f46270 */
[----:B------:R-:W-:Y:S01]  /*e890*/  VIADD R4, R204, 0x40 ;  /* 0x00000040cc047836 */ /* 0x000fe20000000000 */
[----:B------:R-:W-:Y:S01]  /*e8a0*/  ULDC.64 UR12, c[0x0][0xae8] ;  /* 0x0002ba00000c7ab9 */ /* 0x000fe20000000a00 */
[----:B------:R-:W-:-:S03]  /*e8b0*/  IMAD.WIDE.U32 R2, R5, UR7, R2 ;  /* 0x0000000705027c25 */ /* 0x000fc6000f8e0002 */
[-C--:B------:R-:W-:Y:S01]  /*e8c0*/  ISETP.GE.AND P0, PT, R4, R11.reuse, PT ;  /* 0x0000000b0400720c */ /* 0x080fe20003f06270 */
[----:B------:R-:W-:Y:S01]  /*e8d0*/  VIADD R3, R3, UR4 ;  /* 0x0000000403037c36 */ /* 0x000fe20008000000 */
[----:B------:R-:W-:Y:S02]  /*e8e0*/  UIMAD UR4, UR9, UR12, URZ ;  /* 0x0000000c090472a4 */ /* 0x000fe4000f8e023f */
[----:B------:R-:W-:Y:S02]  /*e8f0*/  IMAD.U32 R5, RZ, RZ, UR12 ;  /* 0x0000000cff057e24 */ /* 0x000fe4000f8e00ff */
[----:B------:R-:W-:Y:S01]  /*e900*/  VIADD R0, R204, 0x20 ;  /* 0x00000020cc007836 */ /* 0x000fe20000000000 */
[----:B------:R-:W-:Y:S02]  /*e910*/  UIMAD UR4, UR10, UR13, UR4 ;  /* 0x0000000d0a0472a4 */ /* 0x000fe4000f8e0204 */
[----:B------:R-:W-:Y:S02]  /*e920*/  IMAD.WIDE.U32 R4, R5, UR10, R2 ;  /* 0x0000000a05047c25 */ /* 0x000fe4000f8e0002 */
[----:B------:R-:W-:-:S02]  /*e930*/  ISETP.GE.AND P1, PT, R0, R11, PT ;  /* 0x0000000b0000720c */ /* 0x000fc40003f26270 */
[----:B------:R-:W-:Y:S02]  /*e940*/  IMAD.MOV.U32 R6, RZ, RZ, R204 ;  /* 0x000000ffff067224 */ /* 0x000fe400078e00cc */
[----:B------:R-:W-:Y:S02]  /*e950*/  VIADD R13, R5, UR4 ;  /* 0x00000004050d7c36 */ /* 0x000fe40008000000 */
[----:B------:R-:W-:-:S04]  /*e960*/  IMAD.WIDE R6, R206, 0x80, R6 ;  /* 0x00000080ce067825 */ /* 0x000fc800078e0206 */
[----:B------:R-:W-:Y:S01]  /*e970*/  VIADD R0, R204, 0x60 ;  /* 0x00000060cc007836 */ /* 0x000fe20000000000 */
[----:B------:R-:W-:Y:S06]  /*e980*/  @P2 BRA `(.L_x_1171) ;  /* 0x0000000000582947 */ /* 0x000fec0003800000 */
[C---:B------:R-:W-:Y:S01]  /*e990*/  VIADD R2, R23.reuse, 0x40 ;  /* 0x0000004017027836 */ /* 0x040fe20000000000 */
[----:B------:R-:W-:Y:S01]  /*e9a0*/  ULDC UR4, c[0x0][0xa8c] ;  /* 0x0002a30000047ab9 */ /* 0x000fe20000000800 */
[C---:B------:R-:W-:Y:S01]  /*e9b0*/  VIADD R3, R23.reuse, 0x80 ;  /* 0x0000008017037836 */ /* 0x040fe20000000000 */
        /* <DEDUP_REMOVED lines=9> */
[----:B------:R-:W-:-:S02]  /*ea50*/  IMAD R9, R6, UR9, R9 ;  /* 0x0000000906097c24 */ /* 0x000fc4000f8e0209 */
        /* <DEDUP_REMOVED lines=9> */
.L_x_1171:
[----:B------:R-:W-:Y:S05]  /*eaf0*/  BSYNC B1 ;  /* 0x0000000000017941 */ /* 0x000fea0003800000 */
.L_x_1170:
[----:B------:R-:W-:Y:S01]  /*eb00*/  BSSY B1, `(.L_x_1172) ;  /* 0x000001b000017945 */ /* 0x000fe20003800000 */
[----:B------:R-:W-:-:S03]  /*eb10*/  ISETP.GE.AND P2, PT, R0, R11, PT ;  /* 0x0000000b0000720c */ /* 0x000fc60003f46270 */
[----:B------:R-:W-:Y:S10]  /*eb20*/  @P1 BRA `(.L_x_1173) ;  /* 0x0000000000601947 */ /* 0x000ff40003800000 */
        /* <DEDUP_REMOVED lines=24> */
.L_x_1173:
[----:B------:R-:W-:Y:S05]  /*ecb0*/  BSYNC B1 ;  /* 0x0000000000017941 */ /* 0x000fea0003800000 */
.L_x_1172:
        /* <DEDUP_REMOVED lines=26> */
.L_x_1175:
[----:B------:R-:W-:Y:S05]  /*ee60*/  BSYNC B1 ;  /* 0x0000000000017941 */ /* 0x000fea0003800000 */
.L_x_1174:
[----:B------:R-:W-:Y:S05]  /*ee70*/  @P2 BRA `(.L_x_1166) ;  /* 0x0000000000602947 */ /* 0x000fea0003800000 */
[----:B------:R-:W-:Y:S01]  /*ee80*/  IADD3 R5, P0, R6, 0x60, RZ ;  /* 0x0000006006057810 */ /* 0x000fe20007f1e0ff */
[C---:B------:R-:W-:Y:S01]  /*ee90*/  VIADD R0, R23.reuse, 0x40 ;  /* 0x0000004017007836 */ /* 0x040fe20000000000 */
[----:B------:R-:W-:Y:S01]  /*eea0*/  ULDC UR4, c[0x0][0xa8c] ;  /* 0x0002a30000047ab9 */ /* 0x000fe20000000800 */
[----:B------:R-:W-:Y:S01]  /*eeb0*/  ULDC.64 UR8, c[0x0][0xad8] ;  /* 0x0002b60000087ab9 */ /* 0x000fe20000000a00 */
[----:B------:R-:W-:Y:S01]  /*eec0*/  IMAD.MOV.U32 R2, RZ, RZ, R4 ;  /* 0x000000ffff027224 */ /* 0x000fe200078e0004 */
[C---:B------:R-:W-:Y:S01]  /*eed0*/  ISETP.GE.AND P1, PT, R23.reuse, UR4, PT ;  /* 0x0000000417007c0c */ /* 0x040fe2000bf26270 */
[----:B------:R-:W-:Y:S01]  /*eee0*/  IMAD.X R6, RZ, RZ, R7, P0 ;  /* 0x000000ffff067224 */ /* 0x000fe200000e0607 */
[----:B------:R-:W-:Y:S01]  /*eef0*/  ISETP.GE.AND P2, PT, R0, UR4, PT ;  /* 0x0000000400007c0c */ /* 0x000fe2000bf46270 */
[----:B------:R-:W-:Y:S02]  /*ef00*/  IMAD.MOV.U32 R3, RZ, RZ, R13 ;  /* 0x000000ffff037224 */ /* 0x000fe400078e000d */
        /* <DEDUP_REMOVED lines=15> */
.L_x_1166:
[----:B------:R-:W-:Y:S05]  /*f000*/  BSYNC B0 ;  /* 0x0000000000007941 */ /* 0x000fea0003800000 */
.L_x_1157:
[----:B------:R-:W-:Y:S02]  /*f010*/  ULDC UR4, c[0x0][0xc14] ;  /* 0x0003050000047ab9 */ /* 0x000fe40000000800 */
[----:B------:R-:W-:-:S06]  /*f020*/  UISETP.GE.AND UP0, UPT, UR5, UR4, UPT ;  /* 0x000000040500728c */ /* 0x000fcc000bf06270 */
[----:B------:R-:W-:-:S13]  /*f030*/  PLOP3.LUT P0, PT, PT, PT, UP0, 0x80, 0x0 ;  /* 0x000000000000781c */ /* 0x000fda0003f0f008 */
[----:B------:R-:W-:Y:S05]  /*f040*/  @!P0 BRA `(.L_x_1176) ;  /* 0xffffff1c005c8947 */ /* 0x000fea000383ffff */
[----:B------:R-:W-:Y:S05]  /*f050*/  EXIT ;  /* 0x000000000000794d */ /* 0x000fea0003800000 */
.L_x_1075:
        /* <DEDUP_REMOVED lines=10> */
[----:B------:R-:W1:Y:S01]  /*f100*/  S2UR UR6, SR_CTAID.X ;  /* 0x00000000000679c3 */ /* 0x000e620000002500 */
        /* <DEDUP_REMOVED lines=9> */
[----:B------:R-:W-:Y:S01]  /*f1a0*/  IMAD.MOV.U32 R16, RZ, RZ, RZ ;  /* 0x000000ffff107224 */ /* 0x000fe200078e00ff */
[----:B------:R-:W-:Y:S02]  /*f1b0*/  ISETP.GE.U32.AND P0, PT, R7, 0x2, PT ;  /* 0x000000020700780c */ /* 0x000fe40003f06070 */
[----:B------:R-:W-:-:S09]  /*f1c0*/  LOP3.LUT R0, R0, 0xfffffffe, RZ, 0xc0, !PT ;  /* 0xfffffffe00007812 */ /* 0x000fd200078ec0ff */
[----:B------:R-:W-:-:S04]  /*f1d0*/  @P1 LOP3.LUT R0, R0, 0x1, RZ, 0xfc, !PT ;  /* 0x0000000100001812 */ /* 0x000fc800078efcff */
[----:B------:R-:W-:-:S04]  /*f1e0*/  LOP3.LUT R0, R0, 0xffffffef, RZ, 0xc0, !PT ;  /* 0xffffffef00007812 */ /* 0x000fc800078ec0ff */
[----:B------:R-:W-:-:S04]  /*f1f0*/  @P0 LOP3.LUT R0, R0, 0x10, RZ, 0xfc, !PT ;  /* 0x0000001000000812 */ /* 0x000fc800078efcff */
[----:B------:R-:W-:Y:S01]  /*f200*/  LOP3.LUT R0, R0, 0xfffffff7, RZ, 0xc0, !PT ;  /* 0xfffffff700007812 */ /* 0x000fe200078ec0ff */
[----:B--2---:R-:W0:Y:S02]  /*f210*/  SHFL.UP PT, R4, R10, 0x1, RZ ;  /* 0x042000000a047989 */ /* 0x004e2400000e00ff */
[----:B0-----:R-:W-:-:S05]  /*f220*/  SEL R5, R4, RZ, P1 ;  /* 0x000000ff04057207 */ /* 0x001fca0000800000 */
[----:B------:R-:W-:-:S05]  /*f230*/  IMAD.IADD R5, R10, 0x1, R5 ;  /* 0x000000010a057824 */ /* 0x000fca00078e0205 */
[----:B------:R-:W0:Y:S02]  /*f240*/  SHFL.UP PT, R4, R5, 0x2, RZ ;  /* 0x0440000005047989 */ /* 0x000e2400000e00ff */
[----:B0-----:R-:W-:Y:S02]  /*f250*/  SEL R4, R4, RZ, P0 ;  /* 0x000000ff04047207 */ /* 0x001fe40000000000 */
[----:B------:R-:W-:-:S03]  /*f260*/  ISETP.GE.U32.AND P0, PT, R7, 0x4, PT ;  /* 0x000000040700780c */ /* 0x000fc60003f06070 */
[----:B------:R-:W-:-:S05]  /*f270*/  IMAD.IADD R4, R5, 0x1, R4 ;  /* 0x0000000105047824 */ /* 0x000fca00078e0204 */
[----:B------:R-:W0:Y:S05]  /*f280*/  SHFL.UP PT, R6, R4, 0x4, RZ ;  /* 0x0480000004067989 */ /* 0x000e2a00000e00ff */
[----:B------:R-:W-:-:S04]  /*f290*/  @P0 LOP3.LUT R0, R0, 0x8, RZ, 0xfc, !PT ;  /* 0x0000000800000812 */ /* 0x000fc800078efcff */
[----:B------:R-:W-:Y:S02]  /*f2a0*/  LOP3.LUT R0, R0, 0xfffffffb, RZ, 0xc0, !PT ;  /* 0xfffffffb00007812 */ /* 0x000fe400078ec0ff */
[----:B0-----:R-:W-:Y:S01]  /*f2b0*/  SEL R3, R6, RZ, P0 ;  /* 0x000000ff06037207 */ /* 0x001fe20000000000 */
[----:B------:R-:W-:Y:S01]  /*f2c0*/  IMAD.MOV.U32 R6, RZ, RZ, RZ ;  /* 0x000000ffff067224 */ /* 0x000fe200078e00ff */
[----:B------:R-:W-:-:S03]  /*f2d0*/  ISETP.GE.U32.AND P0, PT, R7, 0x8, PT ;  /* 0x000000080700780c */ /* 0x000fc60003f06070 */
[----:B------:R-:W-:-:S05]  /*f2e0*/  IMAD.IADD R3, R4, 0x1, R3 ;  /* 0x0000000104037824 */ /* 0x000fca00078e0203 */
[----:B------:R-:W0:Y:S05]  /*f2f0*/  SHFL.UP PT, R2, R3, 0x8, RZ ;  /* 0x0500000003027989 */ /* 0x000e2a00000e00ff */
[----:B------:R-:W-:-:S04]  /*f300*/  @P0 LOP3.LUT R0, R0, 0x4, RZ, 0xfc, !PT ;  /* 0x0000000400000812 */ /* 0x000fc800078efcff */
[----:B------:R-:W-:Y:S02]  /*f310*/  LOP3.LUT R0, R0, 0xfffffffd, RZ, 0xc0, !PT ;  /* 0xfffffffd00007812 */ /* 0x000fe400078ec0ff */
[----:B0-----:R-:W-:Y:S02]  /*f320*/  SEL R2, R2, RZ, P0 ;  /* 0x000000ff02027207 */ /* 0x001fe40000000000 */
[----:B------:R-:W-:-:S03]  /*f330*/  ISETP.GE.U32.AND P0, PT, R7, 0x10, PT ;  /* 0x000000100700780c */ /* 0x000fc60003f06070 */
[----:B------:R-:W-:-:S05]  /*f340*/  IMAD.IADD R2, R3, 0x1, R2 ;  /* 0x0000000103027824 */ /* 0x000fca00078e0202 */
[----:B------:R-:W0:Y:S05]  /*f350*/  SHFL.UP PT, R5, R2, 0x10, RZ ;  /* 0x0600000002057989 */ /* 0x000e2a00000e00ff */
[----:B------:R-:W-:Y:S02]  /*f360*/  @P0 LOP3.LUT R0, R0, 0x2, RZ, 0xfc, !PT ;  /* 0x0000000200000812 */ /* 0x000fe400078efcff */
[----:B0-----:R-:W-:-:S05]  /*f370*/  SEL R5, R5, RZ, P0 ;  /* 0x000000ff05057207 */ /* 0x001fca0000000000 */
[----:B------:R-:W-:-:S05]  /*f380*/  IMAD.IADD R4, R2, 0x1, R5 ;  /* 0x0000000102047824 */ /* 0x000fca00078e0205 */
[----:B------:R-:W0:Y:S02]  /*f390*/  SHFL.IDX PT, R5, R4, 0x1f, 0x1f ;  /* 0x03e01f0004057f89 */ /* 0x000e2400000e0000 */
[----:B0-----:R-:W-:-:S04]  /*f3a0*/  IMAD R5, R5, UR4, RZ ;  /* 0x0000000405057c24 */ /* 0x001fc8000f8e02ff */
[----:B------:R-:W-:Y:S01]  /*f3b0*/  IMAD.MOV.U32 R2, RZ, RZ, R5 ;  /* 0x000000ffff027224 */ /* 0x000fe200078e0005 */
[----:B-1----:R-:W-:-:S13]  /*f3c0*/  ISETP.GT.AND P0, PT, R5, UR6, PT ;  /* 0x0000000605007c0c */ /* 0x002fda000bf04270 */
[----:B------:R-:W-:Y:S05]  /*f3d0*/  @P0 BRA `(.L_x_1177) ;  /* 0x0000000000b80947 */ /* 0x000fea0003800000 */
[----:B------:R-:W-:Y:S01]  /*f3e0*/  IMAD.MOV.U32 R5, RZ, RZ, R2 ;  /* 0x000000ffff057224 */ /* 0x000fe200078e0002 */
[----:B------:R-:W-:Y:S01]  /*f3f0*/  ULDC UR5, c[0x0][0xc14] ;  /* 0x0003050000057ab9 */ /* 0x000fe20000000800 */
[----:B------:R-:W-:Y:S01]  /*f400*/  IMAD.MOV.U32 R6, RZ, RZ, RZ ;  /* 0x000000ffff067224 */ /* 0x000fe200078e00ff */
[----:B------:R-:W-:Y:S01]  /*f410*/  ULDC UR7, c[0x0][0xc14] ;  /* 0x0003050000077ab9 */ /* 0x000fe20000000800 */
[----:B------:R-:W-:-:S05]  /*f420*/  ULDC UR4, c[0x0][0xc10] ;  /* 0x0003040000047ab9 */ /* 0x000fca0000000800 */
.L_x_1181:
[----:B------:R-:W-:Y:S02]  /*f430*/  VIADD R6, R6, 0x1f ;  /* 0x0000001f06067836 */ /* 0x000fe40000000000 */
[----:B------:R-:W-:-:S03]  /*f440*/  IMAD.U32 R19, RZ, RZ, UR7 ;  /* 0x00000007ff137e24 */ /* 0x000fc6000f8e00ff */
[----:B------:R-:W-:-:S13]  /*f450*/  ISETP.GE.AND P0, PT, R6, UR5, PT ;  /* 0x0000000506007c0c */ /* 0x000fda000bf06270 */
[----:B------:R-:W-:Y:S05]  /*f460*/  @P0 BRA `(.L_x_1178) ;  /* 0x0000000400c40947 */ /* 0x000fea0003800000 */
[----:B------:R-:W0:Y:S01]  /*f470*/  S2R R2, SR_TID.X ;  /* 0x0000000000027919 */ /* 0x000e220000002100 */
[----:B------:R-:W-:Y:S01]  /*f480*/  BSSY B0, `(.L_x_1179) ;  /* 0x000000a000007945 */ /* 0x000fe20003800000 */
[----:B------:R-:W-:Y:S01]  /*f490*/  IMAD.MOV.U32 R10, RZ, RZ, RZ ;  /* 0x000000ffff0a7224 */ /* 0x000fe200078e00ff */
[----:B0-----:R-:W-:-:S04]  /*f4a0*/  LOP3.LUT R8, R2, 0x1f, RZ, 0xc0, !PT ;  /* 0x0000001f02087812 */ /* 0x001fc800078ec0ff */
[C---:B------:R-:W-:Y:S01]  /*f4b0*/  ISETP.NE.AND P1, PT, R8.reuse, 0x1f, PT ;  /* 0x0000001f0800780c */ /* 0x040fe20003f25270 */
[----:B------:R-:W-:-:S05]  /*f4c0*/  IMAD.IADD R7, R8, 0x1, R6 ;  /* 0x0000000108077824 */ /* 0x000fca00078e0206 */
[----:B------:R-:W-:-:S13]  /*f4d0*/  ISETP.GE.OR P0, PT, R7, UR5, !P1 ;  /* 0x0000000507007c0c */ /* 0x000fda000cf06670 */
[----:B------:R-:W-:Y:S05]  /*f4e0*/  @P0 BRA `(.L_x_1180) ;  /* 0x00000000000c0947 */ /* 0x000fea0003800000 */
[----:B------:R-:W0:Y:S02]  /*f4f0*/  LDC.64 R2, c[0x0][0xc58] ;  /* 0x00031600ff027b82 */ /* 0x000e240000000a00 */
[----:B0-----:R-:W-:-:S05]  /*f500*/  IMAD.WIDE R2, R7, 0x4, R2 ;  /* 0x0000000407027825 */ /* 0x001fca00078e0202 */
[----:B------:R0:W5:Y:S02]  /*f510*/  LDG.E R10, desc[UR60][R2.64] ;  /* 0x0000003c020a7981 */ /* 0x000164000c1e1900 */
.L_x_1180:
[----:B------:R-:W-:Y:S05]  /*f520*/  BSYNC B0 ;  /* 0x0000000000007941 */ /* 0x000fea0003800000 */
.L_x_1179:
        /* <DEDUP_REMOVED lines=25> */
.L_x_1177:
[----:B------:R-:W-:-:S04]  /*f6c0*/  IMAD.IADD R7, R5, 0x1, -R2 ;  /* 0x0000000105077824 */ /* 0x000fc800078e0a02 */
[----:B------:R-:W-:-:S05]  /*f6d0*/  IMAD R2, R4, UR4, R7 ;  /* 0x0000000404027c24 */ /* 0x000fca000f8e0207 */
[----:B------:R-:W-:Y:S02]  /*f6e0*/  ISETP.GT.AND P0, PT, R2, UR6, PT ;  /* 0x0000000602007c0c */ /* 0x000fe4000bf04270 */
[----:B------:R-:W0:Y:S11]  /*f6f0*/  LDC.64 R2, c[0x0][0xc68] ;  /* 0x00031a00ff027b82 */ /* 0x000e360000000a00 */
[----:B------:R-:W-:-:S04]  /*f700*/  VOTE.ANY R9, PT, !P0 ;  /* 0x0000000000097806 */ /* 0x000fc800040e0100 */
[----:B------:R-:W1:Y:S02]  /*f710*/  POPC R5, R9 ;  /* 0x0000000900057309 */ /* 0x000e640000000000 */
[----:B-1----:R-:W-:-:S04]  /*f720*/  IMAD.IADD R19, R5, 0x1, R6 ;  /* 0x0000000105137824 */ /* 0x002fc800078e0206 */
[----:B0-----:R-:W-:-:S05]  /*f730*/  IMAD.WIDE R2, R19, 0x4, R2 ;  /* 0x0000000413027825 */ /* 0x001fca00078e0202 */
[----:B------:R-:W2:Y:S01]  /*f740*/  LDG.E R8, desc[UR60][R2.64] ;  /* 0x0000003c02087981 */ /* 0x000ea2000c1e1900 */
[----:B------:R-:W-:-:S03]  /*f750*/  ISETP.NE.AND P0, PT, R9, RZ, PT ;  /* 0x000000ff0900720c */ /* 0x000fc60003f05270 */
[----:B------:R-:W2:Y:S02]  /*f760*/  SHFL.IDX PT, R17, R10, R5, 0x1f ;  /* 0x00001f050a117589 */ /* 0x000ea400000e0000 */
[----:B--2---:R-:W-:-:S05]  /*f770*/  IMAD R6, R17, R8, RZ ;  /* 0x0000000811067224 */ /* 0x004fca00078e02ff */
[----:B------:R-:W-:-:S04]  /*f780*/  IABS R11, R6 ;  /* 0x00000006000b7213 */ /* 0x000fc80000000000 */
[----:B------:R-:W0:Y:S08]  /*f790*/  I2F.RP R12, R11 ;  /* 0x0000000b000c7306 */ /* 0x000e300000209400 */
[----:B0-----:R-:W0:Y:S02]  /*f7a0*/  MUFU.RCP R12, R12 ;  /* 0x0000000c000c7308 */ /* 0x001e240000001000 */
[----:B0-----:R-:W-:-:S06]  /*f7b0*/  VIADD R13, R12, 0xffffffe ;  /* 0x0ffffffe0c0d7836 */ /* 0x001fcc0000000000 */
[----:B------:R0:W1:Y:S01]  /*f7c0*/  F2I.FTZ.U32.TRUNC.NTZ R3, R13 ;  /* 0x0000000d00037305 */ /* 0x000062000021f000 */
[----:B------:R-:W-:Y:S05]  /*f7d0*/  @!P0 BRA `(.L_x_1182) ;  /* 0x0000000000088947 */ /* 0x000fea0003800000 */
[----:B------:R-:W-:-:S05]  /*f7e0*/  VIADD R5, R5, 0xffffffff ;  /* 0xffffffff05057836 */ /* 0x000fca0000000000 */
[----:B------:R2:W3:Y:S02]  /*f7f0*/  SHFL.IDX PT, R16, R4, R5, 0x1f ;  /* 0x00001f0504107589 */ /* 0x0004e400000e0000 */
.L_x_1182:
[----:B-1----:R-:W-:Y:S01]  /*f800*/  IMAD.MOV R2, RZ, RZ, -R3 ;  /* 0x000000ffff027224 */ /* 0x002fe200078e0a03 */
[----:B--2---:R-:W-:Y:S01]  /*f810*/  IABS R4, R6 ;  /* 0x0000000600047213 */ /* 0x004fe20000000000 */
[----:B---3--:R-:W-:Y:S02]  /*f820*/  IMAD R16, R16, UR4, R7 ;  /* 0x0000000410107c24 */ /* 0x008fe4000f8e0207 */
[----:B------:R-:W-:Y:S02]  /*f830*/  IMAD R5, R2, R11, RZ ;  /* 0x0000000b02057224 */ /* 0x000fe400078e02ff */
[----:B------:R-:W-:Y:S02]  /*f840*/  IMAD.MOV.U32 R2, RZ, RZ, RZ ;  /* 0x000000ffff027224 */ /* 0x000fe400078e00ff */
[----:B------:R-:W-:Y:S02]  /*f850*/  IMAD.MOV R4, RZ, RZ, -R4 ;  /* 0x000000ffff047224 */ /* 0x000fe400078e0a04 */
[----:B------:R-:W-:Y:S01]  /*f860*/  IMAD.HI.U32 R2, R3, R5, R2 ;  /* 0x0000000503027227 */ /* 0x000fe200078e0002 */
[----:B------:R-:W-:-:S04]  /*f870*/  IADD3 R5, -R16, UR6, RZ ;  /* 0x0000000610057c10 */ /* 0x000fc8000fffe1ff */
        /* <DEDUP_REMOVED lines=13> */
[----:B------:R-:W-:Y:S02]  /*f950*/  IMAD R4, R8, R9, RZ ;  /* 0x0000000908047224 */ /* 0x000fe400078e02ff */
[----:B------:R-:W-:Y:S02]  /*f960*/  IMAD.MOV R9, RZ, RZ, -R9 ;  /* 0x000000ffff097224 */ /* 0x000fe400078e0a09 */
[----:B------:R-:W-:Y:S02]  /*f970*/  IMAD.MOV R3, RZ, RZ, -R4 ;  /* 0x000000ffff037224 */ /* 0x000fe400078e0a04 */
[----:B------:R-:W-:-:S03]  /*f980*/  IMAD R5, R6, R9, R5 ;  /* 0x0000000906057224 */ /* 0x000fc600078e0205 */
[----:B------:R-:W-:Y:S01]  /*f990*/  VIADDMNMX R8, R3, UR4, R8, PT ;  /* 0x0000000403087c46 */ /* 0x000fe2000b800108 */
[----:B------:R-:W-:-:S03]  /*f9a0*/  IMAD.IADD R4, R5, 0x1, R4 ;  /* 0x0000000105047824 */ /* 0x000fc600078e0204 */
[----:B------:R-:W-:-:S04]  /*f9b0*/  IABS R7, R8 ;  /* 0x0000000800077213 */ /* 0x000fc80000000000 */
[----:B------:R-:W1:Y:S08]  /*f9c0*/  I2F.RP R10, R7 ;  /* 0x00000007000a7306 */ /* 0x000e700000209400 */
[----:B-1----:R-:W1:Y:S02]  /*f9d0*/  MUFU.RCP R10, R10 ;  /* 0x0000000a000a7308 */ /* 0x002e640000001000 */
[----:B-1----:R-:W-:-:S06]  /*f9e0*/  VIADD R2, R10, 0xffffffe ;  /* 0x0ffffffe0a027836 */ /* 0x002fcc0000000000 */
[----:B------:R1:W2:Y:S02]  /*f9f0*/  F2I.FTZ.U32.TRUNC.NTZ R3, R2 ;  /* 0x0000000200037305 */ /* 0x0002a4000021f000 */
[----:B-1----:R-:W-:Y:S02]  /*fa00*/  IMAD.MOV.U32 R2, RZ, RZ, RZ ;  /* 0x000000ffff027224 */ /* 0x002fe400078e00ff */
[----:B--2---:R-:W-:-:S04]  /*fa10*/  IMAD.MOV R6, RZ, RZ, -R3 ;  /* 0x000000ffff067224 */ /* 0x004fc800078e0a03 */
[----:B------:R-:W-:Y:S01]  /*fa20*/  IMAD R9, R6, R7, RZ ;  /* 0x0000000706097224 */ /* 0x000fe200078e02ff */
[----:B------:R-:W-:-:S03]  /*fa30*/  IABS R6, R5 ;  /* 0x0000000500067213 */ /* 0x000fc60000000000 */
[----:B------:R-:W-:Y:S01]  /*fa40*/  IMAD.HI.U32 R3, R3, R9, R2 ;  /* 0x0000000903037227 */ /* 0x000fe200078e0002 */
[----:B------:R-:W-:-:S05]  /*fa50*/  IABS R9, R8 ;  /* 0x0000000800097213 */ /* 0x000fca0000000000 */
        /* <DEDUP_REMOVED lines=12> */
[----:B------:R-:W-:Y:S01]  /*fb20*/  @!P0 LOP3.LUT R3, RZ, R8, RZ, 0x33, !PT ;  /* 0x00000008ff038212 */ /* 0x000fe200078e33ff */
[----:B------:R-:W-:-:S03]  /*fb30*/  IMAD.MOV R8, RZ, RZ, -R8 ;  /* 0x000000ffff087224 */ /* 0x000fc600078e0a08 */
[----:B------:R-:W-:Y:S01]  /*fb40*/  LOP3.LUT R2, RZ, R3, RZ, 0x33, !PT ;  /* 0x00000003ff027212 */ /* 0x000fe200078e33ff */
[----:B------:R-:W-:-:S04]  /*fb50*/  IMAD R18, R3, R8, R4 ;  /* 0x0000000803127224 */ /* 0x000fc800078e0204 */
[----:B------:R-:W-:Y:S01]  /*fb60*/  IMAD.IADD R17, R17, 0x1, R2 ;  /* 0x0000000111117824 */ /* 0x000fe200078e0202 */
[----:B------:R-:W-:Y:S06]  /*fb70*/  BRA `(.L_x_1183) ;  /* 0x00000000000c7947 */ /* 0x000fec0003800000 */
.L_x_1178:
[----:B------:R-:W-:Y:S02]  /*fb80*/  IMAD.MOV.U32 R17, RZ, RZ, RZ ;  /* 0x000000ffff117224 */ /* 0x000fe400078e00ff */
[----:B------:R-:W-:Y:S02]  /*fb90*/  IMAD.U32 R16, RZ, RZ, UR6 ;  /* 0x00000006ff107e24 */ /* 0x000fe4000f8e00ff */
[----:B------:R-:W-:-:S07]  /*fba0*/  IMAD.MOV.U32 R18, RZ, RZ, RZ ;  /* 0x000000ffff127224 */ /* 0x000fce00078e00ff */
.L_x_1183:
[----:B------:R-:W1:Y:S01]  /*fbb0*/  S2R R2, SR_TID.X ;  /* 0x0000000000027919 */ /* 0x000e620000002100 */
[----:B------:R-:W-:Y:S01]  /*fbc0*/  STL [R1], RZ ;  /* 0x000000ff01007387 */ /* 0x000fe20000100800 */
[----:B-1----:R-:W-:-:S04]  /*fbd0*/  LOP3.LUT R2, R2, 0x1f, RZ, 0xc0, !PT ;  /* 0x0000001f02027812 */ /* 0x002fc800078ec0ff */
[----:B------:R-:W-:-:S13]  /*fbe0*/  ISETP.NE.AND P0, PT, R2, RZ, PT ;  /* 0x000000ff0200720c */ /* 0x000fda0003f05270 */
[----:B------:R-:W1:Y:S01]  /*fbf0*/  @!P0 S2R R3, SR_CgaCtaId ;  /* 0x0000000000038919 */ /* 0x000e620000008800 */
[----:B------:R-:W-:-:S04]  /*fc00*/  @!P0 MOV R0, 0x400 ;  /* 0x0000040000008802 */ /* 0x000fc80000000f00 */
[----:B-1----:R-:W-:-:S05]  /*fc10*/  @!P0 LEA R0, R3, R0, 0x18 ;  /* 0x0000000003008211 */ /* 0x002fca00078ec0ff */
[----:B------:R1:W-:Y:S01]  /*fc20*/  @!P0 STS.128 [R0+0x308d0], R16 ;  /* 0x0308d01000008388 */ /* 0x0003e20000000c00 */
[----:B------:R-:W-:Y:S06]  /*fc30*/  BAR.ARV 0x5, 0x120 ;  /* 0x0144800000007b1d */ /* 0x000fec0000002000 */
[----:B------:R-:W-:Y:S01]  /*fc40*/  ISETP.GE.AND P0, PT, R19, UR5, PT ;  /* 0x0000000513007c0c */ /* 0x000fe2000bf06270 */
[----:B-1----:R-:W-:-:S05]  /*fc50*/  IMAD.MOV.U32 R0, RZ, RZ, 0x1 ;  /* 0x00000001ff007424 */ /* 0x002fca00078e00ff */
[----:B------:R1:W-:Y:S04]  /*fc60*/  STL [R1+0x8], R0 ;  /* 0x0000080001007387 */ /* 0x0003e80000100800 */
[----:B------:R1:W-:Y:S03]  /*fc70*/  STL [R1+0x18], RZ ;  /* 0x000018ff01007387 */ /* 0x0003e60000100800 */
[----:B------:R-:W-:Y:S05]  /*fc80*/  @P0 BRA `(.L_x_1184) ;  /* 0x00000048004c0947 */ /* 0x000fea0003800000 */
[----:B-1----:R-:W-:Y:S01]  /*fc90*/  IMAD.MOV.U32 R0, RZ, RZ, 0x1 ;  /* 0x00000001ff007424 */ /* 0x002fe200078e00ff */
[----:B------:R1:W-:Y:S01]  /*fca0*/  STL [R1+0x18], RZ ;  /* 0x000018ff01007387 */ /* 0x0003e20000100800 */
[----:B------:R-:W-:Y:S01]  /*fcb0*/  ULDC UR38, c[0x0][0xc] ;  /* 0x0000030000267ab9 */ /* 0x000fe20000000800 */
[----:B------:R-:W-:Y:S02]  /*fcc0*/  ULDC.64 UR36, c[0x0][0x198] ;  /* 0x0000660000247ab9 */ /* 0x000fe40000000a00 */
[----:B------:R1:W-:Y:S04]  /*fcd0*/  STL [R1+0x8], R0 ;  /* 0x0000080001007387 */ /* 0x0003e80000100800 */
[----:B------:R1:W-:Y:S02]  /*fce0*/  STL [R1], RZ ;  /* 0x000000ff01007387 */ /* 0x0003e40000100800 */
.L_x_1260:
[----:B------:R-:W-:Y:S05]  /*fcf0*/  YIELD ;  /* 0x0000000000007946 */ /* 0x000fea0003800000 */
[----:B------:R-:W-:Y:S01]  /*fd00*/  ULDC.64 UR4, c[0x0][0xa28] ;  /* 0x00028a0000047ab9 */ /* 0x000fe20000000a00 */
[----:B------:R-:W-:Y:S01]  /*fd10*/  IMAD.MOV.U32 R4, RZ, RZ, RZ ;  /* 0x000000ffff047224 */ /* 0x000fe200078e00ff */
[----:B------:R-:W-:Y:S01]  /*fd20*/  ISETP.NE.U32.AND P0, PT, RZ, UR4, PT ;  /* 0x00000004ff007c0c */ /* 0x000fe2000bf05070 */
[----:B-1----:R-:W-:Y:S01]  /*fd30*/  IMAD.MOV.U32 R0, RZ, RZ, RZ ;  /* 0x000000ffff007224 */ /* 0x002fe200078e00ff */
[----:B------:R-:W-:Y:S02]  /*fd40*/  ULDC.64 UR6, c[0x0][0xa08] ;  /* 0x0002820000067ab9 */ /* 0x000fe40000000a00 */
[----:B------:R-:W-:Y:S01]  /*fd50*/  ISETP.NE.AND.EX P0, PT, RZ, UR5, PT, P0 ;  /* 0x00000005ff007c0c */ /* 0x000fe2000bf05300 */
[----:B------:R-:W-:-:S12]  /*fd60*/  ULDC.64 UR4, c[0x0][0xa00] ;  /* 0x0002800000047ab9 */ /* 0x000fd80000000a00 */
[----:B--2---:R-:W1:Y:S01]  /*fd70*/  @P0 LDC.64 R2, c[0x0][0xa28] ;  /* 0x00028a00ff020b82 */ /* 0x004e620000000a00 */
[----:B------:R-:W-:Y:S01]  /*fd80*/  ISETP.NE.U32.AND P2, PT, RZ, UR4, PT ;  /* 0x00000004ff007c0c */ /* 0x000fe2000bf45070 */
[----:B-1----:R-:W-:-:S05]  /*fd90*/  @P0 IMAD.WIDE R2, R19, 0x4, R2 ;  /* 0x0000000413020825 */ /* 0x002fca00078e0202 */
[----:B------:R1:W5:Y:S01]  /*fda0*/  @P0 LDG.E R4, desc[UR60][R2.64] ;  /* 0x0000003c02040981 */ /* 0x000362000c1e1900 */
[----:B------:R-:W-:Y:S01]  /*fdb0*/  ISETP.NE.AND.EX P2, PT, RZ, UR5, PT, P2 ;  /* 0x00000005ff007c0c */ /* 0x000fe2000bf45320 */
[----:B------:R-:W-:Y:S01]  /*fdc0*/  ULDC.64 UR4, c[0x0][0xa18] ;  /* 0x0002860000047ab9 */ /* 0x000fe20000000a00 */
[----:B-1----:R-:W1:Y:S02]  /*fdd0*/  LDC.64 R2, c[0x0][0xa00] ;  /* 0x00028000ff027b82 */ /* 0x002e640000000a00 */
[----:B-1----:R-:W-:-:S09]  /*fde0*/  IMAD.WIDE R2, R19, 0x4, R2 ;  /* 0x0000000413027825 */ /* 0x002fd200078e0202 */
[----:B------:R-:W2:Y:S01]  /*fdf0*/  @P2 LDG.E R0, desc[UR60][R2.64] ;  /* 0x0000003c02002981 */ /* 0x000ea2000c1e1900 */
[----:B------:R-:W-:Y:S01]  /*fe00*/  ISETP.NE.U32.AND P1, PT, RZ, UR4, PT ;  /* 0x00000004ff007c0c */ /* 0x000fe2000bf25070 */
[----:B------:R-:W-:-:S03]  /*fe10*/  ULDC UR4, c[0x0][0x288] ;  /* 0x0000a20000047ab9 */ /* 0x000fc60000000800 */
[----:B------:R-:W-:-:S13]  /*fe20*/  ISETP.NE.AND.EX P1, PT, RZ, UR5, PT, P1 ;  /* 0x00000005ff007c0c */ /* 0x000fda000bf25310 */
[----:B------:R-:W1:Y:S02]  /*fe30*/  @P1 LDC.64 R6, c[0x0][0xa18] ;  /* 0x00028600ff061b82 */ /* 0x000e640000000a00 */
[----:B-1----:R-:W-:Y:S01]  /*fe40*/  @P1 IMAD.WIDE R6, R19, 0x4, R6 ;  /* 0x0000000413061825 */ /* 0x002fe200078e0206 */
[----:B--2---:R1:W-:Y:S03]  /*fe50*/  STL [R1+0x1c], R0 ;  /* 0x00001c0001007387 */ /* 0x0043e60000100800 */
[----:B-1----:R-:W-:Y:S01]  /*fe60*/  IMAD.U32 R0, RZ, RZ, UR4 ;  /* 0x00000004ff007e24 */ /* 0x002fe2000f8e00ff */
[----:B------:R-:W-:-:S05]  /*fe70*/  ULDC.64 UR4, c[0x0][0x3f8] ;  /* 0x0000fe0000047ab9 */ /* 0x000fca0000000a00 */
[----:B------:R1:W5:Y:S01]  /*fe80*/  @P1 LDG.E R0, desc[UR60][R6.64] ;  /* 0x0000003c06001981 */ /* 0x000362000c1e1900 */
[----:B------:R-:W-:Y:S01]  /*fe90*/  UISETP.NE.U32.AND UP0, UPT, UR4, URZ, UPT ;  /* 0x0000003f0400728c */ /* 0x000fe2000bf05070 */
[----:B------:R-:W-:Y:S02]  /*fea0*/  ISETP.NE.U32.AND P0, PT, RZ, UR6, PT ;  /* 0x00000006ff007c0c */ /* 0x000fe4000bf05070 */
[----:B------:R-:W-:Y:S01]  /*feb0*/  ULDC UR4, c[0x0][0x404] ;  /* 0x0001010000047ab9 */ /* 0x000fe20000000800 */
[----:B------:R-:W-:Y:S01]  /*fec0*/  UISETP.NE.AND.EX UP0, UPT, UR5, URZ, UPT, UP0 ;  /* 0x0000003f0500728c */ /* 0x000fe2000bf05300 */
[----:B------:R-:W-:Y:S02]  /*fed0*/  ISETP.NE.AND.EX P0, PT, RZ, UR7, PT, P0 ;  /* 0x00000007ff007c0c */ /* 0x000fe4000bf05300 */
[----:B------:R-:W-:Y:S01]  /*fee0*/  ULDC UR5, c[0x0][0x2e0] ;  /* 0x0000b80000057ab9 */ /* 0x000fe20000000800 */
[----:B------:R-:W-:-:S04]  /*fef0*/  USEL UR4, UR4, 0x1, UP0 ;  /* 0x0000000104047887 */ /* 0x000fc80008000000 */
[----:B------:R-:W-:-:S06]  /*ff00*/  UIMAD UR4, UR4, UR5, URZ ;  /* 0x00000005040472a4 */ /* 0x000fcc000f8e023f */
[----:B------:R-:W-:Y:S01]  /*ff10*/  IMAD.U32 R5, RZ, RZ, UR4 ;  /* 0x00000004ff057e24 */ /* 0x000fe2000f8e00ff */
[----:B-1----:R-:W-:Y:S06]  /*ff20*/  @P1 BRA `(.L_x_1185) ;  /* 0x0000000000101947 */ /* 0x002fec0003800000 */
[----:B------:R-:W-:Y:S05]  /*ff30*/  @!P2 BRA `(.L_x_1185) ;  /* 0x00000000000ca947 */ /* 0x000fea0003800000 */
[----:B------:R-:W2:Y:S04]  /*ff40*/  LDG.E R7, desc[UR60][R2.64] ;  /* 0x0000003c02077981 */ /* 0x000ea8000c1e1900 */
[----:B-----5:R-:W2:Y:S02]  /*ff50*/  LDG.E R0, desc[UR60][R2.64+0x4] ;  /* 0x0000043c02007981 */ /* 0x020ea4000c1e1900 */
[----:B--2---:R-:W-:-:S07]  /*ff60*/  IMAD.IADD R0, R0, 0x1, -R7 ;  /* 0x0000000100007824 */ /* 0x004fce00078e0a07 */
.L_x_1185:
[----:B------:R-:W1:Y:S01]  /*ff70*/  LDC.64 R2, c[0x0][0xa08] ;  /* 0x00028200ff027b82 */ /* 0x000e620000000a00 */
[----:B------:R-:W-:Y:S01]  /*ff80*/  IMAD.MOV.U32 R7, RZ, RZ, RZ ;  /* 0x000000ffff077224 */ /* 0x000fe200078e00ff */
[----:B------:R-:W-:Y:S01]  /*ff90*/  ULDC.64 UR4, c[0x0][0xa20] ;  /* 0x0002880000047ab9 */ /* 0x000fe20000000a00 */
[----:B-1----:R-:W-:-:S05]  /*ffa0*/  IMAD.WIDE R2, R19, 0x4, R2 ;  /* 0x0000000413027825 */ /* 0x002fca00078e0202 */
[----:B------:R-:W2:Y:S01]  /*ffb0*/  @P0 LDG.E R7, desc[UR60][R2.64] ;  /* 0x0000003c02070981 */ /* 0x000ea2000c1e1900 */
[----:B------:R-:W-:-:S04]  /*ffc0*/  ISETP.NE.U32.AND P1, PT, RZ, UR4, PT ;  /* 0x00000004ff007c0c */ /* 0x000fc8000bf25070 */
[----:B------:R-:W-:Y:S01]  /*ffd0*/  ISETP.NE.AND.EX P1, PT, RZ, UR5, PT, P1 ;  /* 0x00000005ff007c0c */ /* 0x000fe2000bf25310 */
[----:B--2--5:R-:W-:-:S05]  /*ffe0*/  IMAD.IADD R6, R7, 0x1, R4 ;  /* 0x0000000107067824 */ /* 0x024fca00078e0204 */
[----:B------:R1:W-:Y:S07]  /*fff0*/  STL [R1+0x4], R6 ;  /* 0x0000040601007387 */ /* 0x0003ee0000100800 */
[----:B------:R-:W-:Y:S05]  /*10000*/  @!P1 BRA `(.L_x_1186) ;  /* 0x0000000000109947 */ /* 0x000fea0003800000 */
[----:B------:R-:W2:Y:S02]  /*10010*/  LDC.64 R2, c[0x0][0xa20] ;  /* 0x00028800ff027b82 */ /* 0x000ea40000000a00 */
[----:B--2---:R-:W-:-:S05]  /*10020*/  IMAD.WIDE R2, R19, 0x4, R2 ;  /* 0x0000000413027825 */ /* 0x004fca00078e0202 */
[----:B------:R2:W5:Y:S01]  /*10030*/  LDG.E R5, desc[UR60][R2.64] ;  /* 0x0000003c02057981 */ /* 0x000562000c1e1900 */
[----:B------:R-:W-:Y:S05]  /*10040*/  BRA `(.L_x_1187) ;  /* 0x0000000000107947 */ /* 0x000fea0003800000 */
.L_x_1186:
[----:B------:R-:W-:Y:S05]  /*10050*/  @!P0 BRA `(.L_x_1187) ;  /* 0x00000000000c8947 */ /* 0x000fea0003800000 */
[----:B-1----:R-:W2:Y:S04]  /*10060*/  LDG.E R6, desc[UR60][R2.64] ;  /* 0x0000003c02067981 */ /* 0x002ea8000c1e1900 */
[----:B------:R-:W2:Y:S02]  /*10070*/  LDG.E R5, desc[UR60][R2.64+0x4] ;  /* 0x0000043c02057981 */ /* 0x000ea4000c1e1900 */
[----:B--2---:R-:W-:-:S07]  /*10080*/  IMAD.IADD R5, R5, 0x1, -R6 ;  /* 0x0000000105057824 */ /* 0x004fce00078e0a06 */
.L_x_1187:
[----:B--2---:R-:W2:Y:S01]  /*10090*/  LDC.64 R2, c[0x0][0x9e0] ;  /* 0x00027800ff027b82 */ /* 0x004ea20000000a00 */
[----:B-----5:R-:W-:Y:S01]  /*100a0*/  IMAD.IADD R7, R5, 0x1, -R4 ;  /* 0x0000000105077824 */ /* 0x020fe200078e0a04 */
[----:B------:R-:W-:-:S04]  /*100b0*/  LEA R9, R17, 0x80, 0x7 ;  /* 0x0000008011097811 */ /* 0x000fc800078e38ff */
[----:B------:R-:W-:Y:S02]  /*100c0*/  IADD3 R9, R7, R9, -R0 ;  /* 0x0000000907097210 */ /* 0x000fe40007ffe800 */
[----:B--2---:R-:W-:-:S03]  /*100d0*/  ISETP.GE.AND P0, PT, R3, 0x1, PT ;  /* 0x000000010300780c */ /* 0x004fc60003f06270 */
[----:B------:R-:W-:-:S10]  /*100e0*/  IMAD.IADD R2, R9, 0x1, R2 ;  /* 0x0000000109027824 */ /* 0x000fd400078e0202 */
[----:B------:R-:W-:Y:S05]  /*100f0*/  @!P0 BRA `(.L_x_1188) ;  /* 0x0000000000488947 */ /* 0x000fea0003800000 */
[C---:B------:R-:W-:Y:S01]  /*10100*/  ISETP.GT.AND P1, PT, R9.reuse, RZ, PT ;  /* 0x000000ff0900720c */ /* 0x040fe20003f24270 */
[----:B------:R-:W-:Y:S01]  /*10110*/  BSSY B0, `(.L_x_1189) ;  /* 0x000000e000007945 */ /* 0x000fe20003800000 */
[----:B-1----:R-:W-:-:S11]  /*10120*/  VIADD R6, R9, 0xffffffff ;  /* 0xffffffff09067836 */ /* 0x002fd60000000000 */
[----:B------:R-:W-:Y:S05]  /*10130*/  @P1 BRA `(.L_x_1190) ;  /* 0x00000000001c1947 */ /* 0x000fea0003800000 */
[----:B------:R-:W-:Y:S01]  /*10140*/  ISETP.NE.AND P1, PT, R3, 0x1, PT ;  /* 0x000000010300780c */ /* 0x000fe20003f25270 */
[----:B------:R-:W-:-:S12]  /*10150*/  IMAD.MOV R9, RZ, RZ, -R9 ;  /* 0x000000ffff097224 */ /* 0x000fd800078e0a09 */
[----:B------:R-:W1:Y:S02]  /*10160*/  @P1 LDC.64 R4, c[0x0][0x9e8] ;  /* 0x00027a00ff041b82 */ /* 0x000e640000000a00 */
[----:B-1----:R-:W-:-:S05]  /*10170*/  @P1 IMAD.HI.U32 R4, R9, R4, RZ ;  /* 0x0000000409041227 */ /* 0x002fca00078e00ff */
[----:B------:R-:W-:-:S04]  /*10180*/  @P1 SHF.R.U32.HI R9, RZ, R5, R4 ;  /* 0x00000005ff091219 */ /* 0x000fc80000011604 */
[----:B------:R-:W-:Y:S01]  /*10190*/  LOP3.LUT R6, RZ, R9, RZ, 0x33, !PT ;  /* 0x00000009ff067212 */ /* 0x000fe200078e33ff */
[----:B------:R-:W-:Y:S06]  /*101a0*/  BRA `(.L_x_1191) ;  /* 0x0000000000107947 */ /* 0x000fec0003800000 */
.L_x_1190:
[----:B------:R-:W-:-:S13]  /*101b0*/  ISETP.NE.AND P1, PT, R3, 0x1, PT ;  /* 0x000000010300780c */ /* 0x000fda0003f25270 */
[----:B------:R-:W1:Y:S02]  /*101c0*/  @P1 LDC.64 R4, c[0x0][0x9e8] ;  /* 0x00027a00ff041b82 */ /* 0x000e640000000a00 */
[----:B-1----:R-:W-:-:S05]  /*101d0*/  @P1 IMAD.HI.U32 R4, R6, R4, RZ ;  /* 0x0000000406041227 */ /* 0x002fca00078e00ff */
[----:B------:R-:W-:-:S07]  /*101e0*/  @P1 SHF.R.U32.HI R6, RZ, R5, R4 ;  /* 0x00000005ff061219 */ /* 0x000fce0000011604 */
.L_x_1191:
[----:B------:R-:W-:Y:S05]  /*101f0*/  BSYNC B0 ;  /* 0x0000000000007941 */ /* 0x000fea0003800000 */
.L_x_1189:
[----:B------:R-:W-:-:S05]  /*10200*/  IMAD R5, R6, R3, R3 ;  /* 0x0000000306057224 */ /* 0x000fca00078e0203 */
[----:B------:R-:W-:-:S07]  /*10210*/  VIMNMX R2, R2, R5, PT ;  /* 0x0000000502027248 */ /* 0x000fce0003fe0100 */
.L_x_1188:
[----:B------:R-:W-:Y:S01]  /*10220*/  VIADD R2, R2, 0x3f ;  /* 0x0000003f02027836 */ /* 0x000fe20000000000 */
[----:B------:R-:W-:Y:S01]  /*10230*/  ULDC UR4, c[0x0][0x9dc] ;  /* 0x0002770000047ab9 */ /* 0x000fe20000000800 */
[----:B------:R-:W-:-:S03]  /*10240*/  IMAD R0, R17, 0x80, -R0 ;  /* 0x0000008011007824 */ /* 0x000fc600078e0a00 */
[----:B------:R-:W-:-:S04]  /*10250*/  SHF.R.S32.HI R5, RZ, 0x1f, R2 ;  /* 0x0000001fff057819 */ /* 0x000fc80000011402 */
[----:B------:R-:W-:Y:S01]  /*10260*/  LEA.HI R4, R5, R2, RZ, 0x6 ;  /* 0x0000000205047211 */ /* 0x000fe200078f30ff */
[----:B------:R-:W-:-:S03]  /*10270*/  VIADD R2, R7, 0x3f ;  /* 0x0000003f07027836 */ /* 0x000fc60000000000 */
[----:B------:R-:W-:Y:S02]  /*10280*/  SHF.R.S32.HI R4, RZ, 0x6, R4 ;  /* 0x00000006ff047819 */ /* 0x000fe40000011404 */
[----:B------:R-:W-:-:S04]  /*10290*/  SHF.R.S32.HI R5, RZ, 0x1f, R2 ;  /* 0x0000001fff057819 */ /* 0x000fc80000011402 */
[----:B------:R-:W-:Y:S01]  /*102a0*/  LEA.HI R5, R5, R2, RZ, 0x6 ;  /* 0x0000000205057211 */ /* 0x000fe200078f30ff */
[----:B------:R-:W-:-:S03]  /*102b0*/  IMAD.IADD R2, R7, 0x1, R0 ;  /* 0x0000000107027824 */ /* 0x000fc600078e0200 */
[----:B------:R-:W-:Y:S01]  /*102c0*/  SHF.R.S32.HI R5, RZ, 0x6, R5 ;  /* 0x00000006ff057819 */ /* 0x000fe20000011405 */
[----:B------:R-:W-:-:S03]  /*102d0*/  VIADD R0, R2, -UR4 ;  /* 0x8000000402007c36 */ /* 0x000fc60008000000 */
[----:B-1----:R-:W-:-:S05]  /*102e0*/  VIMNMX R6, R5, R4, PT ;  /* 0x0000000405067248 */ /* 0x002fca0003fe0100 */
[----:B------:R1:W-:Y:S01]  /*102f0*/  STL [R1+0x14], R6 ;  /* 0x0000140601007387 */ /* 0x0003e20000100800 */
[----:B------:R-:W-:Y:S05]  /*10300*/  @!P0 BRA `(.L_x_1192) ;  /* 0x0000000000448947 */ /* 0x000fea0003800000 */
[----:B------:R-:W-:Y:S01]  /*10310*/  ISETP.GT.AND P0, PT, R2, -0x1, PT ;  /* 0xffffffff0200780c */ /* 0x000fe20003f04270 */
[----:B------:R-:W-:-:S12]  /*10320*/  BSSY B0, `(.L_x_1193) ;  /* 0x000000d000007945 */ /* 0x000fd80003800000 */
[----:B------:R-:W-:Y:S05]  /*10330*/  @P0 BRA `(.L_x_1194) ;  /* 0x00000000001c0947 */ /* 0x000fea0003800000 */
[----:B------:R-:W-:Y:S02]  /*10340*/  ISETP.NE.AND P0, PT, R3, 0x1, PT ;  /* 0x000000010300780c */ /* 0x000fe40003f05270 */
[----:B------:R-:W-:-:S11]  /*10350*/  LOP3.LUT R7, RZ, R2, RZ, 0x33, !PT ;  /* 0x00000002ff077212 */ /* 0x000fd600078e33ff */
[----:B------:R-:W2:Y:S02]  /*10360*/  @P0 LDC.64 R4, c[0x0][0x9e8] ;  /* 0x00027a00ff040b82 */ /* 0x000ea40000000a00 */
[----:B--2---:R-:W-:-:S05]  /*10370*/  @P0 IMAD.HI.U32 R4, R7, R4, RZ ;  /* 0x0000000407040227 */ /* 0x004fca00078e00ff */
[----:B------:R-:W-:-:S04]  /*10380*/  @P0 SHF.R.U32.HI R7, RZ, R5, R4 ;  /* 0x00000005ff070219 */ /* 0x000fc80000011604 */
[----:B------:R-:W-:Y:S01]  /*10390*/  LOP3.LUT R2, RZ, R7, RZ, 0x33, !PT ;  /* 0x00000007ff027212 */ /* 0x000fe200078e33ff */
[----:B------:R-:W-:Y:S06]  /*103a0*/  BRA `(.L_x_1195) ;  /* 0x0000000000107947 */ /* 0x000fec0003800000 */
.L_x_1194:
[----:B------:R-:W-:-:S13]  /*103b0*/  ISETP.NE.AND P0, PT, R3, 0x1, PT ;  /* 0x000000010300780c */ /* 0x000fda0003f05270 */
[----:B------:R-:W2:Y:S02]  /*103c0*/  @P0 LDC.64 R4, c[0x0][0x9e8] ;  /* 0x00027a00ff040b82 */ /* 0x000ea40000000a00 */
[----:B--2---:R-:W-:-:S05]  /*103d0*/  @P0 IMAD.HI.U32 R4, R2, R4, RZ ;  /* 0x0000000402040227 */ /* 0x004fca00078e00ff */
[----:B------:R-:W-:-:S07]  /*103e0*/  @P0 SHF.R.U32.HI R2, RZ, R5, R4 ;  /* 0x00000005ff020219 */ /* 0x000fce0000011604 */
.L_x_1195:
[----:B------:R-:W-:Y:S05]  /*103f0*/  BSYNC B0 ;  /* 0x0000000000007941 */ /* 0x000fea0003800000 */
.L_x_1193:
[----:B------:R-:W-:-:S05]  /*10400*/  IMAD R3, R2, R3, RZ ;  /* 0x0000000302037224 */ /* 0x000fca00078e02ff */
[----:B------:R-:W-:-:S07]  /*10410*/  VIMNMX R0, R0, R3, !PT ;  /* 0x0000000300007248 */ /* 0x000fce0007fe0100 */
.L_x_1192:
[----:B------:R-:W-:Y:S01]  /*10420*/  SHF.R.S32.HI R3, RZ, 0x1f, R0 ;  /* 0x0000001fff037819 */ /* 0x000fe20000011400 */
[----:B------:R-:W-:Y:S03]  /*10430*/  BSSY B6, `(.L_x_1196) ;  /* 0x0000357000067945 */ /* 0x000fe60003800000 */
[----:B------:R-:W-:-:S04]  /*10440*/  LEA.HI R3, R3, R0, RZ, 0x6 ;  /* 0x0000000003037211 */ /* 0x000fc800078f30ff */
[----:B------:R-:W-:-:S04]  /*10450*/  SHF.R.S32.HI R3, RZ, 0x6, R3 ;  /* 0x00000006ff037819 */ /* 0x000fc80000011403 */
[----:B------:R-:W-:-:S04]  /*10460*/  VIMNMX R2, RZ, R3, !PT ;  /* 0x00000003ff027248 */ /* 0x000fc80007fe0100 */
[----:B------:R-:W-:Y:S01]  /*10470*/  ISETP.GT.AND P0, PT, R6, R2, PT ;  /* 0x000000020600720c */ /* 0x000fe20003f04270 */
[----:B------:R2:W-:-:S12]  /*10480*/  STL [R1+0x10], R2 ;  /* 0x0000100201007387 */ /* 0x0005d80000100800 */
[----:B--2---:R-:W-:Y:S05]  /*10490*/  @P0 BRA `(.L_x_1197) ;  /* 0x0000000000440947 */ /* 0x004fea0003800000 */
[----:B------:R-:W2:Y:S02]  /*104a0*/  S2R R2, SR_TID.X ;  /* 0x0000000000027919 */ /* 0x000ea40000002100 */
[----:B--2---:R-:W-:-:S04]  /*104b0*/  LOP3.LUT R2, R2, 0x1f, RZ, 0xc0, !PT ;  /* 0x0000001f02027812 */ /* 0x004fc800078ec0ff */
[----:B------:R-:W-:-:S13]  /*104c0*/  ISETP.NE.AND P1, PT, R2, RZ, PT ;  /* 0x000000ff0200720c */ /* 0x000fda0003f25270 */
[----:B------:R-:W-:Y:S05]  /*104d0*/  @P1 BRA `(.L_x_1198) ;  /* 0x0000003400301947 */ /* 0x000fea0003800000 */
[----:B------:R-:W2:Y:S01]  /*104e0*/  S2R R7, SR_LANEID ;  /* 0x0000000000077919 */ /* 0x000ea20000000000 */
[----:B------:R-:W-:Y:S01]  /*104f0*/  VOTEU.ANY UR4, UPT, PT ;  /* 0x0000000000047886 */ /* 0x000fe200038e0100 */
[----:B------:R-:W3:Y:S01]  /*10500*/  LDC.64 R2, c[0x0][0xc38] ;  /* 0x00030e00ff027b82 */ /* 0x000ee20000000a00 */
[----:B------:R-:W2:Y:S08]  /*10510*/  FLO.U32 R0, UR4 ;  /* 0x0000000400007d00 */ /* 0x000eb000080e0000 */
[----:B------:R-:W3:Y:S01]  /*10520*/  POPC R5, UR4 ;  /* 0x0000000400057d09 */ /* 0x000ee20008000000 */
[----:B--2---:R-:W-:-:S13]  /*10530*/  ISETP.EQ.U32.AND P0, PT, R0, R7, PT ;  /* 0x000000070000720c */ /* 0x004fda0003f02070 */
[----:B---3--:R-:W2:Y:S01]  /*10540*/  @P0 ATOMG.E.ADD.STRONG.GPU PT, R3, desc[UR60][R2.64], R5 ;  /* 0x00000005020309a8 */ /* 0x008ea200081ee1fc */
[----:B------:R-:W3:Y:S02]  /*10550*/  S2R R4, SR_LTMASK ;  /* 0x0000000000047919 */ /* 0x000ee40000003900 */
[----:B---3--:R-:W-:-:S04]  /*10560*/  LOP3.LUT R4, R4, UR4, RZ, 0xc0, !PT ;  /* 0x0000000404047c12 */ /* 0x008fc8000f8ec0ff */
[----:B------:R-:W3:Y:S01]  /*10570*/  POPC R7, R4 ;  /* 0x0000000400077309 */ /* 0x000ee20000000000 */
[----:B--2---:R-:W3:Y:S02]  /*10580*/  SHFL.IDX PT, R0, R3, R0, 0x1f ;  /* 0x00001f0003007589 */ /* 0x004ee400000e0000 */
[----:B---3--:R-:W-:Y:S01]  /*10590*/  IADD3 R16, R0, UR38, R7 ;  /* 0x0000002600107c10 */ /* 0x008fe2000fffe007 */
[----:B------:R-:W-:Y:S06]  /*105a0*/  BRA `(.L_x_1198) ;  /* 0x0000003000fc7947 */ /* 0x000fec0003800000 */
.L_x_1197:
[----:B------:R-:W2:Y:S01]  /*105b0*/  S2R R3, SR_CgaCtaId ;  /* 0x0000000000037919 */ /* 0x000ea20000008800 */
[----:B------:R-:W-:-:S04]  /*105c0*/  MOV R0, 0x400 ;  /* 0x0000040000007802 */ /* 0x000fc80000000f00 */
[----:B--2---:R-:W-:-:S05]  /*105d0*/  LEA R2, R3, R0, 0x18 ;  /* 0x0000000003027211 */ /* 0x004fca00078ec0ff */
[----:B------:R2:W-:Y:S01]  /*105e0*/  STL [R1+0xc], R2 ;  /* 0x00000c0201007387 */ /* 0x0005e20000100800 */
[----:B------:R-:W-:-:S05]  /*105f0*/  VIADD R0, R2, 0x20400 ;  /* 0x0002040002007836 */ /* 0x000fca0000000000 */
[----:B------:R-:W-:-:S13]  /*10600*/  LOP3.LUT P0, RZ, R0, 0x3ff, RZ, 0xc0, !PT ;  /* 0x000003ff00ff7812 */ /* 0x000fda000780c0ff */
[----:B--2---:R-:W-:Y:S05]  /*10610*/  @!P0 BRA `(.L_x_1199) ;  /* 0x0000000000408947 */ /* 0x004fea0003800000 */
[----:B------:R-:W-:Y:S01]  /*10620*/  MOV R2, 0x0 ;  /* 0x0000000000027802 */ /* 0x000fe20000000f00 */
[----:B------:R-:W-:Y:S01]  /*10630*/  ULDC.64 UR6, c[0x4][0xa8] ;  /* 0x01002a0000067ab9 */ /* 0x000fe20000000a00 */
[----:B------:R-:W-:Y:S01]  /*10640*/  ULDC.64 UR8, c[0x4][0xb0] ;  /* 0x01002c0000087ab9 */ /* 0x000fe20000000a00 */
[----:B------:R-:W-:Y:S01]  /*10650*/  ULDC.64 UR4, c[0x4][0x30] ;  /* 0x01000c0000047ab9 */ /* 0x000fe20000000a00 */
[----:B------:R-:W-:Y:S02]  /*10660*/  IMAD.U32 R4, RZ, RZ, UR6 ;  /* 0x00000006ff047e24 */ /* 0x000fe4000f8e00ff */
[----:B------:R-:W2:Y:S01]  /*10670*/  LDC.64 R2, c[0x4][R2] ;  /* 0x0100000002027b82 */ /* 0x000ea20000000a00 */
[----:B------:R-:W-:Y:S02]  /*10680*/  IMAD.U32 R5, RZ, RZ, UR7 ;  /* 0x00000007ff057e24 */ /* 0x000fe4000f8e00ff */
[----:B-1----:R-:W-:Y:S02]  /*10690*/  IMAD.U32 R6, RZ, RZ, UR8 ;  /* 0x00000008ff067e24 */ /* 0x002fe4000f8e00ff */
[----:B------:R-:W-:-:S02]  /*106a0*/  IMAD.U32 R7, RZ, RZ, UR9 ;  /* 0x00000009ff077e24 */ /* 0x000fc4000f8e00ff */
[----:B------:R-:W-:Y:S02]  /*106b0*/  IMAD.U32 R10, RZ, RZ, UR4 ;  /* 0x00000004ff0a7e24 */ /* 0x000fe4000f8e00ff */
[----:B------:R-:W-:Y:S02]  /*106c0*/  IMAD.U32 R11, RZ, RZ, UR5 ;  /* 0x00000005ff0b7e24 */ /* 0x000fe4000f8e00ff */
[----:B------:R-:W-:Y:S02]  /*106d0*/  IMAD.MOV.U32 R8, RZ, RZ, 0x70 ;  /* 0x00000070ff087424 */ /* 0x000fe400078e00ff */
[----:B------:R-:W-:Y:S02]  /*106e0*/  IMAD.MOV.U32 R12, RZ, RZ, 0x1 ;  /* 0x00000001ff0c7424 */ /* 0x000fe400078e00ff */
[----:B0-----:R-:W-:-:S07]  /*106f0*/  IMAD.MOV.U32 R13, RZ, RZ, RZ ;  /* 0x000000ffff0d7224 */ /* 0x001fce00078e00ff */
[----:B------:R-:W-:-:S07]  /*10700*/  LEPC R20, `(.L_x_1199) ;  /* 0x000000001014794e */ /* 0x000fce0000000000 */
[----:B--2---:R-:W-:Y:S05]  /*10710*/  CALL.ABS.NOINC R2 ;  /* 0x0000000002007343 */ /* 0x004fea0003c00000 */
.L_x_1199:
        /* <DEDUP_REMOVED lines=8> */
[----:B------:R2:W3:Y:S01]  /*107a0*/  LDC.64 R2, c[0x4][R0] ;  /* 0x0100000000027b82 */ /* 0x0004e20000000a00 */
[----:B------:R-:W-:Y:S02]  /*107b0*/  IMAD.U32 R4, RZ, RZ, UR6 ;  /* 0x00000006ff047e24 */ /* 0x000fe4000f8e00ff */
[----:B------:R-:W-:Y:S02]  /*107c0*/  IMAD.U32 R5, RZ, RZ, UR7 ;  /* 0x00000007ff057e24 */ /* 0x000fe4000f8e00ff */
[----:B-1----:R-:W-:Y:S02]  /*107d0*/  IMAD.U32 R6, RZ, RZ, UR8 ;  /* 0x00000008ff067e24 */ /* 0x002fe4000f8e00ff */
[----:B------:R-:W-:-:S02]  /*107e0*/  IMAD.U32 R7, RZ, RZ, UR9 ;  /* 0x00000009ff077e24 */ /* 0x000fc4000f8e00ff */
[----:B------:R-:W-:Y:S02]  /*107f0*/  IMAD.U32 R10, RZ, RZ, UR4 ;  /* 0x00000004ff0a7e24 */ /* 0x000fe4000f8e00ff */
[----:B------:R-:W-:Y:S02]  /*10800*/  IMAD.U32 R11, RZ, RZ, UR5 ;  /* 0x00000005ff0b7e24 */ /* 0x000fe4000f8e00ff */
[----:B------:R-:W-:Y:S02]  /*10810*/  IMAD.MOV.U32 R8, RZ, RZ, 0x70 ;  /* 0x00000070ff087424 */ /* 0x000fe400078e00ff */
[----:B------:R-:W-:Y:S02]  /*10820*/  IMAD.MOV.U32 R12, RZ, RZ, 0x1 ;  /* 0x00000001ff0c7424 */ /* 0x000fe400078e00ff */
[----:B0-2---:R-:W-:-:S07]  /*10830*/  IMAD.MOV.U32 R13, RZ, RZ, RZ ;  /* 0x000000ffff0d7224 */ /* 0x005fce00078e00ff */
[----:B------:R-:W-:-:S07]  /*10840*/  LEPC R20, `(.L_x_1201) ;  /* 0x000000001014794e */ /* 0x000fce0000000000 */
[----:B---3--:R-:W-:Y:S05]  /*10850*/  CALL.ABS.NOINC R2 ;  /* 0x0000000002007343 */ /* 0x008fea0003c00000 */
.L_x_1201:
[----:B------:R-:W-:Y:S01]  /*10860*/  MOV R2, 0x0 ;  /* 0x0000000000027802 */ /* 0x000fe20000000f00 */
[----:B------:R-:W-:Y:S01]  /*10870*/  ULDC.64 UR6, c[0x4][0xa8] ;  /* 0x01002a0000067ab9 */ /* 0x000fe20000000a00 */
[----:B------:R-:W-:Y:S01]  /*10880*/  ULDC.64 UR8, c[0x4][0xb0] ;  /* 0x01002c0000087ab9 */ /* 0x000fe20000000a00 */
[----:B------:R-:W-:Y:S01]  /*10890*/  ULDC.64 UR4, c[0x4][0x40] ;  /* 0x0100100000047ab9 */ /* 0x000fe20000000a00 */
[----:B------:R-:W-:Y:S02]  /*108a0*/  IMAD.U32 R4, RZ, RZ, UR6 ;  /* 0x00000006ff047e24 */ /* 0x000fe4000f8e00ff */
[----:B------:R-:W0:Y:S01]  /*108b0*/  LDC.64 R2, c[0x4][R2] ;  /* 0x0100000002027b82 */ /* 0x000e220000000a00 */
[----:B------:R-:W-:Y:S02]  /*108c0*/  IMAD.U32 R5, RZ, RZ, UR7 ;  /* 0x00000007ff057e24 */ /* 0x000fe4000f8e00ff */
[----:B------:R-:W-:Y:S02]  /*108d0*/  IMAD.U32 R6, RZ, RZ, UR8 ;  /* 0x00000008ff067e24 */ /* 0x000fe4000f8e00ff */
[----:B------:R-:W-:-:S02]  /*108e0*/  IMAD.U32 R7, RZ, RZ, UR9 ;  /* 0x00000009ff077e24 */ /* 0x000fc4000f8e00ff */
[----:B------:R-:W-:Y:S02]  /*108f0*/  IMAD.U32 R10, RZ, RZ, UR4 ;  /* 0x00000004ff0a7e24 */ /* 0x000fe4000f8e00ff */
[----:B------:R-:W-:Y:S02]  /*10900*/  IMAD.U32 R11, RZ, RZ, UR5 ;  /* 0x00000005ff0b7e24 */ /* 0x000fe4000f8e00ff */
[----:B------:R-:W-:Y:S02]  /*10910*/  IMAD.MOV.U32 R8, RZ, RZ, 0x70 ;  /* 0x00000070ff087424 */ /* 0x000fe400078e00ff */
[----:B------:R-:W-:Y:S02]  /*10920*/  IMAD.MOV.U32 R12, RZ, RZ, 0x1 ;  /* 0x00000001ff0c7424 */ /* 0x000fe400078e00ff */
[----:B------:R-:W-:-:S07]  /*10930*/  IMAD.MOV.U32 R13, RZ, RZ, RZ ;  /* 0x000000ffff0d7224 */ /* 0x000fce00078e00ff */
[----:B------:R-:W-:-:S07]  /*10940*/  LEPC R20, `(.L_x_1200) ;  /* 0x000000001014794e */ /* 0x000fce0000000000 */
[----:B0-----:R-:W-:Y:S05]  /*10950*/  CALL.ABS.NOINC R2 ;  /* 0x0000000002007343 */ /* 0x001fea0003c00000 */
.L_x_1200:
[----:B-1----:R-:W2:Y:S01]  /*10960*/  LDL.LU R6, [R1+0x1c] ;  /* 0x00001c0001067983 */ /* 0x002ea20000300800 */
[----:B------:R-:W1:Y:S01]  /*10970*/  LDC R0, c[0x0][0x428] ;  /* 0x00010a00ff007b82 */ /* 0x000e620000000800 */
[----:B------:R-:W-:Y:S01]  /*10980*/  IMAD.MOV.U32 R4, RZ, RZ, R18 ;  /* 0x000000ffff047224 */ /* 0x000fe200078e0012 */
[----:B------:R-:W-:Y:S01]  /*10990*/  ULDC.64 UR4, c[0x0][0x9f8] ;  /* 0x00027e0000047ab9 */ /* 0x000fe20000000a00 */
[----:B------:R-:W3:Y:S01]  /*109a0*/  S2R R7, SR_TID.X ;  /* 0x0000000000077919 */ /* 0x000ee20000002100 */
[----:B-1----:R-:W-:Y:S02]  /*109b0*/  ISETP.NE.AND P0, PT, R0, 0x1, PT ;  /* 0x000000010000780c */ /* 0x002fe40003f05270 */
[----:B---3--:R-:W-:-:S11]  /*109c0*/  LOP3.LUT R7, R7, 0x1f, RZ, 0xc0, !PT ;  /* 0x0000001f07077812 */ /* 0x008fd600078ec0ff */
[----:B------:R-:W1:Y:S08]  /*109d0*/  @P0 LDC R3, c[0x0][0x42c] ;  /* 0x00010b00ff030b82 */ /* 0x000e700000000800 */
[----:B------:R-:W3:Y:S01]  /*109e0*/  @P0 LDC R5, c[0x0][0x430] ;  /* 0x00010c00ff050b82 */ /* 0x000ee20000000800 */
[----:B-1----:R-:W-:-:S05]  /*109f0*/  @P0 IMAD.HI.U32 R0, R18, R3, RZ ;  /* 0x0000000312000227 */ /* 0x002fca00078e00ff */
[----:B---3--:R-:W-:Y:S01]  /*10a00*/  @P0 SHF.R.U32.HI R4, RZ, R5, R0 ;  /* 0x00000005ff040219 */ /* 0x008fe20000011600 */
[----:B------:R-:W-:Y:S01]  /*10a10*/  IMAD.MOV.U32 R0, RZ, RZ, R19 ;  /* 0x000000ffff007224 */ /* 0x000fe200078e0013 */
[----:B------:R-:W-:-:S04]  /*10a20*/  ISETP.NE.U32.AND P0, PT, RZ, UR4, PT ;  /* 0x00000004ff007c0c */ /* 0x000fc8000bf05070 */
[----:B------:R-:W-:Y:S01]  /*10a30*/  ISETP.NE.AND.EX P0, PT, RZ, UR5, PT, P0 ;  /* 0x00000005ff007c0c */ /* 0x000fe2000bf05300 */
[----:B------:R-:W-:-:S12]  /*10a40*/  ULDC.64 UR4, c[0x0][0xa00] ;  /* 0x0002800000047ab9 */ /* 0x000fd80000000a00 */
[----:B------:R-:W1:Y:S01]  /*10a50*/  @P0 LDC.64 R2, c[0x0][0x9f8] ;  /* 0x00027e00ff020b82 */ /* 0x000e620000000a00 */
[----:B------:R-:W-:-:S04]  /*10a60*/  ISETP.NE.AND P6, PT, R7, RZ, PT ;  /* 0x000000ff0700720c */ /* 0x000fc80003fc5270 */
[----:B------:R-:W-:-:S09]  /*10a70*/  PLOP3.LUT P1, PT, P6, PT, PT, 0x8, 0x0 ;  /* 0x000000000000781c */ /* 0x000fd2000372e170 */
[----:B------:R-:W-:Y:S01]  /*10a80*/  VOTEU.ALL UP1, P6 ;  /* 0x00000000003f7886 */ /* 0x000fe20003020000 */
[----:B-1----:R-:W-:-:S05]  /*10a90*/  @P0 IMAD.WIDE R2, R19, 0x4, R2 ;  /* 0x0000000413020825 */ /* 0x002fca00078e0202 */
[----:B------:R1:W5:Y:S01]  /*10aa0*/  @P0 LDG.E R0, desc[UR60][R2.64] ;  /* 0x0000003c02000981 */ /* 0x000362000c1e1900 */
[----:B------:R-:W-:Y:S01]  /*10ab0*/  ISETP.NE.U32.AND P0, PT, RZ, UR4, PT ;  /* 0x00000004ff007c0c */ /* 0x000fe2000bf05070 */
[----:B------:R-:W-:-:S03]  /*10ac0*/  @!UP1 UIADD3 UR8, UP0, UR36, 0x270, URZ ;  /* 0x0000027024089890 */ /* 0x000fc6000ff1e03f */
[----:B------:R-:W-:Y:S01]  /*10ad0*/  ISETP.NE.AND.EX P0, PT, RZ, UR5, PT, P0 ;  /* 0x00000005ff007c0c */ /* 0x000fe2000bf05300 */
[----:B------:R-:W-:-:S03]  /*10ae0*/  @!UP1 UIADD3.X UR9, URZ, UR37, URZ, UP0, !UPT ;  /* 0x000000253f099290 */ /* 0x000fc600087fe43f */
[----:B------:R-:W-:Y:S01]  /*10af0*/  SEL R7, R19, RZ, !P0 ;  /* 0x000000ff13077207 */ /* 0x000fe20004000000 */
[----:B------:R-:W-:Y:S01]  /*10b00*/  VOTEU.ALL UP0, P6 ;  /* 0x00000000003f7886 */ /* 0x000fe20003000000 */
[----:B-12---:R-:W-:-:S07]  /*10b10*/  IMAD R8, R17, 0x80, R6 ;  /* 0x0000008011087824 */ /* 0x006fce00078e0206 */
.L_x_1202:
        /* <DEDUP_REMOVED lines=16> */
.L_x_1203:
        /* <DEDUP_REMOVED lines=15> */
.L_x_1204:
        /* <DEDUP_REMOVED lines=15> */
.L_x_1205:
        /* <DEDUP_REMOVED lines=9> */
[----:B------:R-:W2:Y:S01]  /*10e90*/  LDL R5, [R1+0x14] ;  /* 0x0000140001057983 */ /* 0x000ea20000100800 */
[----:B------:R-:W1:Y:S01]  /*10ea0*/  LDC.64 R2, c[0x0][0x3f8] ;  /* 0x0000fe00ff027b82 */ /* 0x000e620000000a00 */
[----:B------:R-:W-:Y:S02]  /*10eb0*/  ULDC.64 UR4, c[0x0][0xa08] ;  /* 0x0002820000047ab9 */ /* 0x000fe40000000a00 */
[----:B-1----:R-:W-:Y:S01]  /*10ec0*/  LOP3.LUT P0, RZ, R2, UR4, RZ, 0xfc, !PT ;  /* 0x0000000402ff7c12 */ /* 0x002fe2000f80fcff */
[----:B------:R-:W-:-:S03]  /*10ed0*/  UMOV UR4, 0xffffffff ;  /* 0xffffffff00047882 */ /* 0x000fc60000000000 */
[----:B------:R-:W-:-:S04]  /*10ee0*/  LOP3.LUT P0, RZ, R3, UR5, RZ, 0xfc, P0 ;  /* 0x0000000503ff7c12 */ /* 0x000fc8000800fcff */
[----:B-----5:R-:W-:Y:S01]  /*10ef0*/  SEL R6, R0, RZ, !P0 ;  /* 0x000000ff00067207 */ /* 0x020fe20004000000 */
[----:B--2---:R-:W-:Y:S01]  /*10f00*/  VIADD R5, R5, 0xffffffff ;  /* 0xffffffff05057836 */ /* 0x004fe20000000000 */
[----:B------:R-:W-:Y:S07]  /*10f10*/  BRA.DIV UR4, `(.L_x_1206) ;  /* 0x0000003e04787947 */ /* 0x000fee000b800000 */
.L_x_1276:
[----:B------:R-:W-:Y:S01]  /*10f20*/  UMOV UR4, 0xffffffff ;  /* 0xffffffff00047882 */ /* 0x000fe20000000000 */
[----:B------:R-:W-:Y:S02]  /*10f30*/  SHF.R.S32.HI R17, RZ, 0x1f, R0 ;  /* 0x0000001fff117819 */ /* 0x000fe40000011400 */
[----:B------:R-:W-:Y:S05]  /*10f40*/  BRA.DIV UR4, `(.L_x_1207) ;  /* 0x0000003e04a07947 */ /* 0x000fea000b800000 */
[----:B------:R-:W-:-:S13]  /*10f50*/  ELECT P6, URZ, PT ;  /* 0x00000000003f782f */ /* 0x000fda00038c0000 */
.L_x_1279:
[----:B------:R-:W-:Y:S05]  /*10f60*/  @!P6 BRA `(.L_x_1208) ;  /* 0x000000040038e947 */ /* 0x000fea0003800000 */
[----:B------:R-:W-:-:S04]  /*10f70*/  ISETP.NE.U32.AND P0, PT, R2, RZ, PT ;  /* 0x000000ff0200720c */ /* 0x000fc80003f05070 */
[----:B------:R-:W-:-:S13]  /*10f80*/  ISETP.NE.AND.EX P0, PT, R3, RZ, PT, P0 ;  /* 0x000000ff0300720c */ /* 0x000fda0003f05300 */
[----:B------:R-:W-:Y:S05]  /*10f90*/  @!P0 BRA `(.L_x_1209) ;  /* 0x0000000000488947 */ /* 0x000fea0003800000 */
[----:B------:R-:W1:Y:S01]  /*10fa0*/  LDC R12, c[0x0][0x41c] ;  /* 0x00010700ff0c7b82 */ /* 0x000e620000000800 */
[----:B------:R-:W-:Y:S01]  /*10fb0*/  IMAD.MOV.U32 R6, RZ, RZ, R5 ;  /* 0x000000ffff067224 */ /* 0x000fe200078e0005 */
[----:B------:R-:W-:Y:S01]  /*10fc0*/  ULDC.64 UR4, c[0x0][0x408] ;  /* 0x0001020000047ab9 */ /* 0x000fe20000000a00 */
[----:B-1----:R-:W-:-:S13]  /*10fd0*/  ISETP.NE.AND P0, PT, R12, 0x1, PT ;  /* 0x000000010c00780c */ /* 0x002fda0003f05270 */
[----:B------:R-:W1:Y:S02]  /*10fe0*/  @P0 LDC.64 R10, c[0x0][0x420] ;  /* 0x00010800ff0a0b82 */ /* 0x000e640000000a00 */
[----:B-1----:R-:W-:-:S05]  /*10ff0*/  @P0 IMAD.HI.U32 R10, R5, R10, RZ ;  /* 0x0000000a050a0227 */ /* 0x002fca00078e00ff */
[----:B------:R-:W-:-:S04]  /*11000*/  @P0 SHF.R.U32.HI R6, RZ, R11, R10 ;  /* 0x0000000bff060219 */ /* 0x000fc8000001160a */
[--C-:B------:R-:W-:Y:S01]  /*11010*/  SHF.R.S32.HI R11, RZ, 0x1f, R6.reuse ;  /* 0x0000001fff0b7819 */ /* 0x100fe20000011406 */
[--C-:B------:R-:W-:Y:S02]  /*11020*/  IMAD.MOV R9, RZ, RZ, -R6.reuse ;  /* 0x000000ffff097224 */ /* 0x100fe400078e0a06 */
[----:B------:R-:W-:Y:S02]  /*11030*/  IMAD.MOV.U32 R10, RZ, RZ, R6 ;  /* 0x000000ffff0a7224 */ /* 0x000fe400078e0006 */
[----:B------:R-:W-:Y:S02]  /*11040*/  IMAD R5, R12, R9, R5 ;  /* 0x000000090c057224 */ /* 0x000fe400078e0205 */
[----:B------:R-:W-:Y:S02]  /*11050*/  IMAD R9, R17, UR4, RZ ;  /* 0x0000000411097c24 */ /* 0x000fe4000f8e02ff */
[----:B------:R-:W-:-:S04]  /*11060*/  IMAD.WIDE.U32 R10, R0, UR4, R10 ;  /* 0x00000004000a7c25 */ /* 0x000fc8000f8e000a */
[----:B------:R-:W-:Y:S01]  /*11070*/  IMAD R9, R0, UR5, R9 ;  /* 0x0000000500097c24 */ /* 0x000fe2000f8e0209 */
[----:B------:R-:W-:-:S03]  /*11080*/  LEA R12, P0, R10, R2, 0x2 ;  /* 0x000000020a0c7211 */ /* 0x000fc600078010ff */
[----:B------:R-:W-:-:S05]  /*11090*/  IMAD.IADD R6, R11, 0x1, R9 ;  /* 0x000000010b067824 */ /* 0x000fca00078e0209 */
[----:B0-----:R-:W-:-:S05]  /*110a0*/  LEA.HI.X R13, R10, R3, R6, 0x2, P0 ;  /* 0x000000030a0d7211 */ /* 0x001fca00000f1406 */
[----:B------:R1:W5:Y:S02]  /*110b0*/  LDG.E R6, desc[UR60][R12.64] ;  /* 0x0000003c0c067981 */ /* 0x000364000c1e1900 */
.L_x_1209:
[----:B------:R-:W2:Y:S01]  /*110c0*/  LDL R9, [R1] ;  /* 0x0000000001097983 */ /* 0x000ea20000100800 */
[----:B------:R-:W-:-:S03]  /*110d0*/  MOV R11, 0x400 ;  /* 0x00000400000b7802 */ /* 0x000fc60000000f00 */
[----:B------:R-:W3:Y:S01]  /*110e0*/  LDL R10, [R1+0x8] ;  /* 0x00000800010a7983 */ /* 0x000ee20000100800 */
[----:B-1----:R-:W1:Y:S02]  /*110f0*/  S2R R12, SR_CgaCtaId ;  /* 0x00000000000c7919 */ /* 0x002e640000008800 */
[----:B-1----:R-:W-:-:S05]  /*11100*/  LEA R11, R12, R11, 0x18 ;  /* 0x0000000b0c0b7211 */ /* 0x002fca00078ec0ff */
[----:B--2---:R-:W-:Y:S01]  /*11110*/  IMAD R9, R9, 0x8, R11 ;  /* 0x0000000809097824 */ /* 0x004fe200078e020b */
[----:B---3--:R-:W-:-:S04]  /*11120*/  SHF.L.U32 R10, R10, 0x1f, RZ ;  /* 0x0000001f0a0a7819 */ /* 0x008fc800000006ff */
[----:B------:R-:W1:Y:S02]  /*11130*/  SYNCS.PHASECHK.TRANS64.TRYWAIT P0, [R9+URZ+0x30840], R10 ;  /* 0x0308400a090075a7 */ /* 0x000e64000800017f */
[----:B-1----:R-:W-:Y:S05]  /*11140*/  @!P0 BRA `(.L_x_1210) ;  /* 0x0000003c00408947 */ /* 0x002fea0003800000 */
.L_x_1280:
        /* <DEDUP_REMOVED lines=11> */
.L_x_1211:
[----:B------:R-:W2:Y:S01]  /*11200*/  LDL R11, [R1] ;  /* 0x00000000010b7983 */ /* 0x000ea20000100800 */
[----:B------:R-:W-:-:S03]  /*11210*/  MOV R12, 0x400 ;  /* 0x00000400000c7802 */ /* 0x000fc60000000f00 */
[----:B-1----:R-:W3:Y:S01]  /*11220*/  LDL R10, [R1+0x4] ;  /* 0x00000400010a7983 */ /* 0x002ee20000100800 */
[----:B0-----:R-:W0:Y:S01]  /*11230*/  S2R R13, SR_CgaCtaId ;  /* 0x00000000000d7919 */ /* 0x001e220000008800 */
[----:B------:R-:W-:Y:S02]  /*11240*/  R2UR UR9, R9 ;  /* 0x00000000090972ca */ /* 0x000fe400000e0000 */
[----:B------:R-:W-:Y:S01]  /*11250*/  R2UR UR11, R5 ;  /* 0x00000000050b72ca */ /* 0x000fe200000e0000 */
[----:B------:R-:W-:Y:S01]  /*11260*/  UIADD3 UR4, UP0, UR36, 0x370, URZ ;  /* 0x0000037024047890 */ /* 0x000fe2000ff1e03f */
[----:B------:R-:W-:Y:S02]  /*11270*/  R2UR UR12, R4 ;  /* 0x00000000040c72ca */ /* 0x000fe400000e0000 */
[----:B-----5:R-:W-:Y:S02]  /*11280*/  R2UR UR13, R6 ;  /* 0x00000000060d72ca */ /* 0x020fe400000e0000 */
[----:B0-----:R-:W-:-:S05]  /*11290*/  LEA R12, R13, R12, 0x18 ;  /* 0x0000000c0d0c7211 */ /* 0x001fca00078ec0ff */
[----:B------:R-:W-:Y:S01]  /*112a0*/  UIADD3 UR9, UR9, 0x30830, URZ ;  /* 0x0003083009097890 */ /* 0x000fe2000fffe03f */
[----:B------:R-:W-:Y:S01]  /*112b0*/  UMOV UR10, URZ ;  /* 0x0000003f000a7c82 */ /* 0x000fe20008000000 */
[----:B------:R-:W-:Y:S01]  /*112c0*/  UMOV UR6, 0x0 ;  /* 0x0000000000067882 */ /* 0x000fe20000000000 */
[----:B------:R-:W-:Y:S01]  /*112d0*/  UMOV UR7, 0x14f00000 ;  /* 0x14f0000000077882 */ /* 0x000fe20000000000 */
[----:B------:R-:W-:Y:S01]  /*112e0*/  UMOV UR16, 0x40 ;  /* 0x0000004000107882 */ /* 0x000fe20000000000 */
[----:B--2---:R-:W-:Y:S01]  /*112f0*/  IMAD R9, R11, 0x8000, R12 ;  /* 0x000080000b097824 */ /* 0x004fe200078e020c */
[----:B---3--:R-:W-:-:S04]  /*11300*/  R2UR UR5, R10 ;  /* 0x000000000a0572ca */ /* 0x008fc800000e0000 */
[----:B------:R-:W-:-:S09]  /*11310*/  R2UR UR14, R9 ;  /* 0x00000000090e72ca */ /* 0x000fd200000e0000 */
[----:B------:R-:W-:-:S04]  /*11320*/  ULEA UR11, UR11, UR5, 0x6 ;  /* 0x000000050b0b7291 */ /* 0x000fc8000f8e303f */
[----:B------:R-:W-:Y:S02]  /*11330*/  UIADD3 UR8, UR14, 0x20400, URZ ;  /* 0x000204000e087890 */ /* 0x000fe4000fffe03f */
        /* <DEDUP_REMOVED lines=17> */
.L_x_1208:
[----:B------:R-:W2:Y:S01]  /*11450*/  LDL.LU R12, [R1+0x18] ;  /* 0x00001800010c7983 */ /* 0x000ea20000300800 */
[----:B------:R-:W-:Y:S01]  /*11460*/  MOV R10, 0x400 ;  /* 0x00000400000a7802 */ /* 0x000fe20000000f00 */
[----:B------:R-:W-:Y:S05]  /*11470*/  WARPSYNC.ALL ;  /* 0x0000000000007948 */ /* 0x000fea0003800000 */
[----:B------:R-:W1:Y:S01]  /*11480*/  S2R R11, SR_CgaCtaId ;  /* 0x00000000000b7919 */ /* 0x000e620000008800 */
[----:B------:R-:W-:-:S13]  /*11490*/  ELECT P0, URZ, PT ;  /* 0x00000000003f782f */ /* 0x000fda0003800000 */
[C---:B------:R-:W-:Y:S01]  /*114a0*/  @P0 R2UR UR13, R7.reuse ;  /* 0x00000000070d02ca */ /* 0x040fe200000e0000 */
[----:B------:R-:W-:Y:S01]  /*114b0*/  UIADD3 UR4, UP0, UR36, 0x270, URZ ;  /* 0x0000027024047890 */ /* 0x000fe2000ff1e03f */
[----:B------:R-:W-:Y:S01]  /*114c0*/  @P0 R2UR UR12, R18 ;  /* 0x00000000120c02ca */ /* 0x000fe200000e0000 */
[----:B------:R-:W-:Y:S01]  /*114d0*/  UMOV UR6, 0x0 ;  /* 0x0000000000067882 */ /* 0x000fe20000000000 */
[----:B------:R-:W-:Y:S01]  /*114e0*/  @P0 R2UR UR11, R8 ;  /* 0x00000000080b02ca */ /* 0x000fe200000e0000 */
        /* <DEDUP_REMOVED lines=13> */
[----:B-1----:R-:W-:Y:S01]  /*115c0*/  LEA R10, R11, R10, 0x18 ;  /* 0x0000000a0b0a7211 */ /* 0x002fe200078ec0ff */
        /* <DEDUP_REMOVED lines=9> */
[----:B---3--:R-:W-:Y:S01]  /*11660*/  @P0 R2UR UR13, R7 ;  /* 0x00000000070d02ca */ /* 0x008fe200000e0000 */
[----:B------:R-:W-:Y:S01]  /*11670*/  UIADD3 UR8, UR24, 0x18400, URZ ;  /* 0x0001840018087890 */ /* 0x000fe2000fffe03f */
[----:B------:R-:W-:Y:S01]  /*11680*/  @P0 R2UR UR12, R18 ;  /* 0x00000000120c02ca */ /* 0x000fe200000e0000 */
[----:B------:R-:W-:Y:S01]  /*11690*/  UMOV UR10, 0x80 ;  /* 0x00000080000a7882 */ /* 0x000fe20000000000 */
[----:B------:R-:W-:Y:S01]  /*116a0*/  @P0 R2UR UR11, R8 ;  /* 0x00000000080b02ca */ /* 0x000fe200000e0000 */
[----:B------:R-:W-:Y:S01]  /*116b0*/  UMOV UR6, 0x0 ;  /* 0x0000000000067882 */ /* 0x000fe20000000000 */
[----:B------:R-:W-:-:S11]  /*116c0*/  UMOV UR7, 0x12f00000 ;  /* 0x12f0000000077882 */ /* 0x000fd60000000000 */
[----:B------:R3:W-:Y:S02]  /*116d0*/  UTMALDG.4D [UR8], [UR4], desc[UR22] ;  /* 0x00001608040075b4 */ /* 0x0007e40008019000 */
[----:B---3--:R-:W-:Y:S01]  /*116e0*/  @P0 R2UR UR13, R7 ;  /* 0x00000000070d02ca */ /* 0x008fe200000e0000 */
        /* <DEDUP_REMOVED lines=11> */
[----:B------:R-:W2:Y:S02]  /*117a0*/  SYNCS.PHASECHK.TRANS64.TRYWAIT P0, [R10+URZ+0x30820], R7 ;  /* 0x030820070a0075a7 */ /* 0x000ea4000800017f */
[----:B-12---:R-:W-:Y:S05]  /*117b0*/  @!P0 BRA `(.L_x_1213) ;  /* 0x0000003400b88947 */ /* 0x006fea0003800000 */
.L_x_1281:
[----:B------:R-:W-:Y:S05]  /*117c0*/  BSYNC B0 ;  /* 0x0000000000007941 */ /* 0x000fea0003800000 */
.L_x_1212:
[----:B------:R-:W2:Y:S04]  /*117d0*/  LDL R9, [R1+0x14] ;  /* 0x0000140001097983 */ /* 0x000ea80000100800 */
[----:B-1----:R-:W3:Y:S01]  /*117e0*/  LDL R8, [R1+0x10] ;  /* 0x0000100001087983 */ /* 0x002ee20000100800 */
[----:B------:R-:W-:Y:S01]  /*117f0*/  BSSY B0, `(.L_x_1214) ;  /* 0x00001c3000007945 */ /* 0x000fe20003800000 */
[----:B--2---:R-:W-:-:S05]  /*11800*/  VIADD R7, R9, 0xfffffffe ;  /* 0xfffffffe09077836 */ /* 0x004fca0000000000 */
[----:B---3--:R-:W-:-:S13]  /*11810*/  ISETP.GE.AND P0, PT, R7, R8, PT ;  /* 0x000000080700720c */ /* 0x008fda0003f06270 */
[----:B------:R-:W-:Y:S05]  /*11820*/  @!P0 BRA `(.L_x_1215) ;  /* 0x0000001800fc8947 */ /* 0x000fea0003800000 */
[----:B0-----:R-:W-:Y:S01]  /*11830*/  LOP3.LUT R13, RZ, R8, RZ, 0x33, !PT ;  /* 0x00000008ff0d7212 */ /* 0x001fe200078e33ff */
[----:B------:R-:W-:Y:S01]  /*11840*/  IMAD.MOV R8, RZ, RZ, -R9 ;  /* 0x000000ffff087224 */ /* 0x000fe200078e0a09 */
[----:B------:R-:W-:Y:S04]  /*11850*/  BSSY B1, `(.L_x_1216) ;  /* 0x000009b000017945 */ /* 0x000fe80003800000 */
[----:B------:R-:W-:-:S05]  /*11860*/  VIADDMNMX R13, R8, 0x1, R13, !PT ;  /* 0x00000001080d7846 */ /* 0x000fca000780010d */
[----:B------:R-:W-:-:S05]  /*11870*/  IMAD.IADD R8, R9, 0x1, R13 ;  /* 0x0000000109087824 */ /* 0x000fca00078e020d */
[----:B------:R-:W-:-:S04]  /*11880*/  LOP3.LUT R8, R8, 0x1, RZ, 0xc0, !PT ;  /* 0x0000000108087812 */ /* 0x000fc800078ec0ff */
[----:B------:R-:W-:-:S13]  /*11890*/  ISETP.NE.U32.AND P0, PT, R8, 0x1, PT ;  /* 0x000000010800780c */ /* 0x000fda0003f05070 */
        /* <DEDUP_REMOVED lines=31> */
.L_x_1220:
[----:B0-----:R-:W0:Y:S01]  /*11a90*/  S2R R3, SR_CgaCtaId ;  /* 0x0000000000037919 */ /* 0x001e220000008800 */
[----:B------:R-:W-:-:S04]  /*11aa0*/  MOV R2, 0x400 ;  /* 0x0000040000027802 */ /* 0x000fc80000000f00 */
[----:B0-----:R-:W-:Y:S02]  /*11ab0*/  LEA R2, R3, R2, 0x18 ;  /* 0x0000000203027211 */ /* 0x001fe400078ec0ff */
[----:B------:R-:W-:-:S03]  /*11ac0*/  SHF.L.U32 R3, R14, 0x1f, RZ ;  /* 0x0000001f0e037819 */ /* 0x000fc600000006ff */
[----:B------:R-:W-:-:S04]  /*11ad0*/  IMAD R2, R12, 0x8, R2 ;  /* 0x000000080c027824 */ /* 0x000fc800078e0202 */
[----:B------:R-:W0:Y:S02]  /*11ae0*/  SYNCS.PHASECHK.TRANS64.TRYWAIT P0, [R2+URZ+0x30840], R3 ;  /* 0x03084003020075a7 */ /* 0x000e24000800017f */
[----:B0-----:R-:W-:Y:S05]  /*11af0*/  @!P0 BRA `(.L_x_1221) ;  /* 0x0000003400088947 */ /* 0x001fea0003800000 */
.L_x_1282:
        /* <DEDUP_REMOVED lines=11> */
.L_x_1222:
        /* <DEDUP_REMOVED lines=26> */
[----:B------:R-:W-:Y:S02]  /*11d50*/  ULEA UR11, UR11, UR5, 0x6 ;  /* 0x000000050b0b7291 */ /* 0x000fe4000f8e303f */
        /* <DEDUP_REMOVED lines=15> */
.L_x_1283:
        /* <DEDUP_REMOVED lines=13> */
.L_x_1224:
[----:B01----:R-:W2:Y:S01]  /*11f20*/  LDL.LU R2, [R1] ;  /* 0x0000000001027983 */ /* 0x003ea20000300800 */
[----:B------:R-:W-:-:S03]  /*11f30*/  MOV R10, 0x400 ;  /* 0x00000400000a7802 */ /* 0x000fc60000000f00 */
[----:B------:R-:W3:Y:S01]  /*11f40*/  LDL R3, [R1+0x4] ;  /* 0x0000040001037983 */ /* 0x000ee20000100800 */
[----:B------:R-:W0:Y:S01]  /*11f50*/  S2R R11, SR_CgaCtaId ;  /* 0x00000000000b7919 */ /* 0x000e220000008800 */
[----:B------:R-:W-:Y:S01]  /*11f60*/  R2UR UR11, R5 ;  /* 0x00000000050b72ca */ /* 0x000fe200000e0000 */
[----:B------:R-:W-:Y:S01]  /*11f70*/  UIADD3 UR4, UP0, UR36, 0x470, URZ ;  /* 0x0000047024047890 */ /* 0x000fe2000ff1e03f */
[----:B------:R-:W-:Y:S02]  /*11f80*/  R2UR UR13, R6 ;  /* 0x00000000060d72ca */ /* 0x000fe400000e0000 */
[----:B------:R-:W-:Y:S02]  /*11f90*/  R2UR UR12, R4 ;  /* 0x00000000040c72ca */ /* 0x000fe400000e0000 */
[----:B0-----:R-:W-:Y:S01]  /*11fa0*/  LEA R10, R11, R10, 0x18 ;  /* 0x0000000a0b0a7211 */ /* 0x001fe200078ec0ff */
[----:B------:R-:W-:Y:S01]  /*11fb0*/  UMOV UR10, URZ ;  /* 0x0000003f000a7c82 */ /* 0x000fe20008000000 */
[----:B------:R-:W-:Y:S01]  /*11fc0*/  UMOV UR6, 0x0 ;  /* 0x0000000000067882 */ /* 0x000fe20000000000 */
[----:B------:R-:W-:Y:S01]  /*11fd0*/  UMOV UR7, 0x14f00000 ;  /* 0x14f0000000077882 */ /* 0x000fe20000000000 */
[----:B------:R-:W-:Y:S01]  /*11fe0*/  UMOV UR17, 0x40 ;  /* 0x0000004000117882 */ /* 0x000fe20000000000 */
[----:B------:R-:W-:-:S02]  /*11ff0*/  IMAD.MOV.U32 R6, RZ, RZ, R8 ;  /* 0x000000ffff067224 */ /* 0x000fc400078e0008 */
[----:B------:R-:W-:Y:S02]  /*12000*/  IMAD.MOV.U32 R5, RZ, RZ, R7 ;  /* 0x000000ffff057224 */ /* 0x000fe400078e0007 */
[----:B--2---:R-:W-:-:S04]  /*12010*/  IMAD.MOV.U32 R9, RZ, RZ, R2 ;  /* 0x000000ffff097224 */ /* 0x004fc800078e0002 */
[----:B------:R-:W-:-:S05]  /*12020*/  IMAD R2, R9, 0x8, R10 ;  /* 0x0000000809027824 */ /* 0x000fca00078e020a */
[----:B------:R-:W-:Y:S01]  /*12030*/  R2UR UR9, R2 ;  /* 0x00000000020972ca */ /* 0x000fe200000e0000 */
[----:B------:R-:W-:Y:S01]  /*12040*/  IMAD R2, R9, 0x8000, R10 ;  /* 0x0000800009027824 */ /* 0x000fe200078e020a */
[----:B---3--:R-:W-:-:S04]  /*12050*/  R2UR UR5, R3 ;  /* 0x00000000030572ca */ /* 0x008fc800000e0000 */
[----:B------:R-:W-:-:S07]  /*12060*/  R2UR UR16, R2 ;  /* 0x00000000021072ca */ /* 0x000fce00000e0000 */
[----:B------:R-:W-:Y:S02]  /*12070*/  UIADD3 UR9, UR9, 0x30850, URZ ;  /* 0x0003085009097890 */ /* 0x000fe4000fffe03f */
[----:B------:R-:W-:Y:S02]  /*12080*/  ULEA UR11, UR11, UR5, 0x6 ;  /* 0x000000050b0b7291 */ /* 0x000fe4000f8e303f */
[----:B------:R-:W-:Y:S02]  /*12090*/  UIADD3.X UR5, URZ, UR37, URZ, UP0, !UPT ;  /* 0x000000253f057290 */ /* 0x000fe400087fe43f */
[----:B------:R-:W-:Y:S02]  /*120a0*/  UIADD3 UR8, UR16, 0x400, URZ ;  /* 0x0000040010087890 */ /* 0x000fe4000fffe03f */
[----:B------:R-:W-:Y:S02]  /*120b0*/  UIADD3 UR14, UR16, 0x2400, URZ ;  /* 0x00002400100e7890 */ /* 0x000fe4000fffe03f */
[----:B------:R-:W-:-:S02]  /*120c0*/  UIADD3 UR15, UR16, 0x4400, URZ ;  /* 0x00004400100f7890 */ /* 0x000fc4000fffe03f */
        /* <DEDUP_REMOVED lines=14> */
.L_x_1219:
[----:B------:R-:W-:Y:S05]  /*121b0*/  BSYNC B2 ;  /* 0x0000000000027941 */ /* 0x000fea0003800000 */
.L_x_1218:
[----:B------:R-:W2:Y:S04]  /*121c0*/  LDL R2, [R1+0x14] ;  /* 0x0000140001027983 */ /* 0x000ea80000100800 */
[----:B------:R0:W-:Y:S04]  /*121d0*/  STL [R1], R12 ;  /* 0x0000000c01007387 */ /* 0x0001e80000100800 */
[----:B------:R0:W-:Y:S02]  /*121e0*/  STL [R1+0x8], R14 ;  /* 0x0000080e01007387 */ /* 0x0001e40000100800 */
[----:B0-2---:R-:W-:-:S07]  /*121f0*/  VIADD R7, R2, 0xfffffffd ;  /* 0xfffffffd02077836 */ /* 0x005fce0000000000 */
.L_x_1217:
[----:B------:R-:W-:Y:S05]  /*12200*/  BSYNC B1 ;  /* 0x0000000000017941 */ /* 0x000fea0003800000 */
.L_x_1216:
[----:B------:R-:W2:Y:S01]  /*12210*/  LDL.LU R2, [R1+0x14] ;  /* 0x0000140001027983 */ /* 0x000ea20000300800 */
[----:B------:R-:W-:Y:S01]  /*12220*/  VIADD R13, R13, 0xfffffffe ;  /* 0xfffffffe0d0d7836 */ /* 0x000fe20000000000 */
[----:B--2---:R-:W-:-:S04]  /*12230*/  LOP3.LUT R2, RZ, R2, RZ, 0x33, !PT ;  /* 0x00000002ff027212 */ /* 0x004fc800078e33ff */
[----:B------:R-:W-:-:S13]  /*12240*/  ISETP.NE.AND P0, PT, R13, R2, PT ;  /* 0x000000020d00720c */ /* 0x000fda0003f05270 */
[----:B------:R-:W-:Y:S05]  /*12250*/  @!P0 BRA `(.L_x_1215) ;  /* 0x0000001000708947 */ /* 0x000fea0003800000 */
[----:B------:R-:W-:-:S07]  /*12260*/  IMAD.MOV.U32 R10, RZ, RZ, R6 ;  /* 0x000000ffff0a7224 */ /* 0x000fce00078e0006 */
.L_x_1239:
        /* <DEDUP_REMOVED lines=32> */
.L_x_1227:
[----:B------:R-:W1:Y:S01]  /*12470*/  S2R R3, SR_CgaCtaId ;  /* 0x0000000000037919 */ /* 0x000e620000008800 */
[----:B------:R-:W-:-:S04]  /*12480*/  MOV R2, 0x400 ;  /* 0x0000040000027802 */ /* 0x000fc80000000f00 */
[----:B-1----:R-:W-:Y:S02]  /*12490*/  LEA R2, R3, R2, 0x18 ;  /* 0x0000000203027211 */ /* 0x002fe400078ec0ff */
[----:B------:R-:W-:-:S03]  /*124a0*/  SHF.L.U32 R3, R9, 0x1f, RZ ;  /* 0x0000001f09037819 */ /* 0x000fc600000006ff */
[----:B------:R-:W-:-:S04]  /*124b0*/  IMAD R2, R8, 0x8, R2 ;  /* 0x0000000808027824 */ /* 0x000fc800078e0202 */
[----:B------:R-:W1:Y:S02]  /*124c0*/  SYNCS.PHASECHK.TRANS64.TRYWAIT P0, [R2+URZ+0x30840], R3 ;  /* 0x03084003020075a7 */ /* 0x000e64000800017f */
[----:B-1----:R-:W-:Y:S05]  /*124d0*/  @!P0 BRA `(.L_x_1228) ;  /* 0x0000002800b88947 */ /* 0x002fea0003800000 */
.L_x_1284:
        /* <DEDUP_REMOVED lines=11> */
.L_x_1229:
        /* <DEDUP_REMOVED lines=42> */
.L_x_1285:
        /* <DEDUP_REMOVED lines=8> */
.L_x_1231:
[----:B0-----:R-:W2:Y:S01]  /*128b0*/  LDL.LU R2, [R1] ;  /* 0x0000000001027983 */ /* 0x001ea20000300800 */
[----:B------:R-:W-:-:S03]  /*128c0*/  MOV R13, 0x400 ;  /* 0x00000400000d7802 */ /* 0x000fc60000000f00 */
[----:B------:R-:W3:Y:S01]  /*128d0*/  LDL R11, [R1+0x4] ;  /* 0x00000400010b7983 */ /* 0x000ee20000100800 */
[----:B------:R-:W0:Y:S01]  /*128e0*/  S2R R14, SR_CgaCtaId ;  /* 0x00000000000e7919 */ /* 0x000e220000008800 */
[----:B------:R-:W-:Y:S02]  /*128f0*/  R2UR UR11, R5 ;  /* 0x00000000050b72ca */ /* 0x000fe400000e0000 */
[----:B------:R-:W-:Y:S01]  /*12900*/  R2UR UR9, R3 ;  /* 0x00000000030972ca */ /* 0x000fe200000e0000 */
[----:B------:R-:W-:Y:S01]  /*12910*/  UIADD3 UR4, UP0, UR36, 0x470, URZ ;  /* 0x0000047024047890 */ /* 0x000fe2000ff1e03f */
[----:B------:R-:W-:Y:S02]  /*12920*/  R2UR UR13, R6 ;  /* 0x00000000060d72ca */ /* 0x000fe400000e0000 */
[----:B------:R-:W-:Y:S02]  /*12930*/  R2UR UR12, R4 ;  /* 0x00000000040c72ca */ /* 0x000fe400000e0000 */
[----:B0-----:R-:W-:-:S07]  /*12940*/  LEA R13, R14, R13, 0x18 ;  /* 0x0000000d0e0d7211 */ /* 0x001fce00078ec0ff */
[----:B------:R-:W-:Y:S01]  /*12950*/  UIADD3 UR9, UR9, 0x50, URZ ;  /* 0x0000005009097890 */ /* 0x000fe2000fffe03f */
[----:B------:R-:W-:Y:S01]  /*12960*/  UMOV UR10, URZ ;  /* 0x0000003f000a7c82 */ /* 0x000fe20008000000 */
[----:B------:R-:W-:Y:S01]  /*12970*/  UMOV UR6, 0x0 ;  /* 0x0000000000067882 */ /* 0x000fe20000000000 */
[----:B------:R-:W-:Y:S01]  /*12980*/  UMOV UR7, 0x14f00000 ;  /* 0x14f0000000077882 */ /* 0x000fe20000000000 */
[----:B------:R-:W-:Y:S01]  /*12990*/  UMOV UR17, 0x40 ;  /* 0x0000004000117882 */ /* 0x000fe20000000000 */
[----:B------:R-:W-:Y:S02]  /*129a0*/  IMAD.MOV.U32 R5, RZ, RZ, R12 ;  /* 0x000000ffff057224 */ /* 0x000fe400078e000c */
[----:B------:R-:W-:Y:S02]  /*129b0*/  IMAD.MOV.U32 R6, RZ, RZ, R10 ;  /* 0x000000ffff067224 */ /* 0x000fe400078e000a */
        /* <DEDUP_REMOVED lines=22> */
.L_x_1226:
[----:B------:R-:W-:Y:S05]  /*12b20*/  BSYNC B1 ;  /* 0x0000000000017941 */ /* 0x000fea0003800000 */
.L_x_1225:
[----:B------:R-:W-:Y:S01]  /*12b30*/  VIADD R3, R8, 0x1 ;  /* 0x0000000108037836 */ /* 0x000fe20000000000 */
[----:B------:R-:W-:Y:S01]  /*12b40*/  BSSY B1, `(.L_x_1232) ;  /* 0x0000089000017945 */ /* 0x000fe20003800000 */
[----:B------:R-:W-:-:S03]  /*12b50*/  VIADD R13, R7, 0xffffffff ;  /* 0xffffffff070d7836 */ /* 0x000fc60000000000 */
        /* <DEDUP_REMOVED lines=8> */
[----:B------:R-:W-:Y:S01]  /*12be0*/  IMAD.MOV.U32 R12, RZ, RZ, R13 ;  /* 0x000000ffff0c7224 */ /* 0x000fe200078e000d */
[----:B------:R-:W-:-:S04]  /*12bf0*/  ISETP.NE.U32.AND P0, PT, RZ, UR4, PT ;  /* 0x00000004ff007c0c */ /* 0x000fc8000bf05070 */
[----:B------:R-:W-:-:S13]  /*12c00*/  ISETP.NE.AND.EX P0, PT, RZ, UR5, PT, P0 ;  /* 0x00000005ff007c0c */ /* 0x000fda000bf05300 */
[----:B------:R-:W-:Y:S05]  /*12c10*/  @!P0 BRA `(.L_x_1234) ;  /* 0x0000000000448947 */ /* 0x000fea0003800000 */
        /* <DEDUP_REMOVED lines=17> */
.L_x_1234:
[----:B------:R-:W2:Y:S01]  /*12d30*/  S2R R3, SR_CgaCtaId ;  /* 0x0000000000037919 */ /* 0x000ea20000008800 */
[----:B------:R-:W-:-:S04]  /*12d40*/  MOV R2, 0x400 ;  /* 0x0000040000027802 */ /* 0x000fc80000000f00 */
[----:B--2---:R-:W-:Y:S02]  /*12d50*/  LEA R2, R3, R2, 0x18 ;  /* 0x0000000203027211 */ /* 0x004fe400078ec0ff */
[----:B------:R-:W-:-:S03]  /*12d60*/  SHF.L.U32 R3, R14, 0x1f, RZ ;  /* 0x0000001f0e037819 */ /* 0x000fc600000006ff */
[----:B------:R-:W-:-:S04]  /*12d70*/  IMAD R2, R15, 0x8, R2 ;  /* 0x000000080f027824 */ /* 0x000fc800078e0202 */
[----:B------:R-:W2:Y:S02]  /*12d80*/  SYNCS.PHASECHK.TRANS64.TRYWAIT P0, [R2+URZ+0x30840], R3 ;  /* 0x03084003020075a7 */ /* 0x000ea4000800017f */
[----:B--2---:R-:W-:Y:S05]  /*12d90*/  @!P0 BRA `(.L_x_1235) ;  /* 0x0000002000b08947 */ /* 0x004fea0003800000 */
.L_x_1286:
        /* <DEDUP_REMOVED lines=11> */
.L_x_1236:
        /* <DEDUP_REMOVED lines=42> */
.L_x_1287:
        /* <DEDUP_REMOVED lines=8> */
.L_x_1238:
[----:B-1----:R-:W2:Y:S01]  /*13170*/  LDL R3, [R1+0x4] ;  /* 0x0000040001037983 */ /* 0x002ea20000100800 */
[----:B0-----:R-:W-:Y:S01]  /*13180*/  MOV R9, 0x400 ;  /* 0x0000040000097802 */ /* 0x001fe20000000f00 */
[----:B------:R-:W0:Y:S01]  /*13190*/  S2R R11, SR_CgaCtaId ;  /* 0x00000000000b7919 */ /* 0x000e220000008800 */
[----:B------:R-:W-:Y:S02]  /*131a0*/  R2UR UR11, R5 ;  /* 0x00000000050b72ca */ /* 0x000fe400000e0000 */
        /* <DEDUP_REMOVED lines=16> */
[----:B------:R-:W-:Y:S02]  /*132b0*/  IMAD.MOV.U32 R5, RZ, RZ, R12 ;  /* 0x000000ffff057224 */ /* 0x000fe400078e000c */
[----:B------:R-:W-:Y:S01]  /*132c0*/  IMAD.MOV.U32 R6, RZ, RZ, R10 ;  /* 0x000000ffff067224 */ /* 0x000fe200078e000a */
[----:B--2---:R-:W-:-:S13]  /*132d0*/  R2UR UR5, R3 ;  /* 0x00000000030572ca */ /* 0x004fda00000e0000 */
[----:B------:R-:W-:Y:S02]  /*132e0*/  ULEA UR11, UR11, UR5, 0x6 ;  /* 0x000000050b0b7291 */ /* 0x000fe4000f8e303f */
        /* <DEDUP_REMOVED lines=14> */
.L_x_1233:
[----:B------:R-:W-:Y:S05]  /*133d0*/  BSYNC B1 ;  /* 0x0000000000017941 */ /* 0x000fea0003800000 */
.L_x_1232:
[----:B------:R-:W2:Y:S01]  /*133e0*/  LDL R2, [R1+0x10] ;  /* 0x0000100001027983 */ /* 0x000ea20000100800 */
[----:B------:R-:W-:Y:S01]  /*133f0*/  VIADD R7, R7, 0xfffffffe ;  /* 0xfffffffe07077836 */ /* 0x000fe20000000000 */
[----:B--2---:R-:W-:-:S13]  /*13400*/  ISETP.GT.AND P0, PT, R13, R2, PT ;  /* 0x000000020d00720c */ /* 0x004fda0003f04270 */
[----:B------:R-:W-:Y:S05]  /*13410*/  @P0 BRA `(.L_x_1239) ;  /* 0xffffffec00940947 */ /* 0x000fea000383ffff */
.L_x_1215:
[----:B------:R-:W-:Y:S05]  /*13420*/  BSYNC B0 ;  /* 0x0000000000007941 */ /* 0x000fea0003800000 */
.L_x_1214:
        /* <DEDUP_REMOVED lines=8> */
[----:B------:R-:W1:Y:S08]  /*134b0*/  FLO.U32 R0, UR4 ;  /* 0x0000000400007d00 */ /* 0x000e7000080e0000 */
        /* <DEDUP_REMOVED lines=8> */
.L_x_1241:
[----:B------:R-:W-:Y:S05]  /*13540*/  BSYNC B0 ;  /* 0x0000000000007941 */ /* 0x000fea0003800000 */
.L_x_1240:
        /* <DEDUP_REMOVED lines=11> */
.L_x_1288:
        /* <DEDUP_REMOVED lines=11> */
.L_x_1245:
[----:B------:R-:W2:Y:S01]  /*136b0*/  LDL.LU R8, [R1+0x4] ;  /* 0x0000040001087983 */ /* 0x000ea20000300800 */
[----:B------:R-:W-:-:S03]  /*136c0*/  MOV R2, 0x400 ;  /* 0x0000040000027802 */ /* 0x000fc60000000f00 */
[----:B-1----:R-:W3:Y:S01]  /*136d0*/  LDL R0, [R1] ;  /* 0x0000000001007983 */ /* 0x002ee20000100800 */
[----:B------:R-:W1:Y:S01]  /*136e0*/  S2R R7, SR_CgaCtaId ;  /* 0x0000000000077919 */ /* 0x000e620000008800 */
[----:B------:R-:W-:Y:S02]  /*136f0*/  R2UR UR11, R5 ;  /* 0x00000000050b72ca */ /* 0x000fe400000e0000 */
[----:B------:R-:W-:Y:S01]  /*13700*/  R2UR UR9, R3 ;  /* 0x00000000030972ca */ /* 0x000fe200000e0000 */
[----:B------:R-:W-:Y:S01]  /*13710*/  UIADD3 UR4, UP0, UR36, 0x470, URZ ;  /* 0x0000047024047890 */ /* 0x000fe2000ff1e03f */
[----:B------:R-:W-:Y:S02]  /*13720*/  R2UR UR12, R4 ;  /* 0x00000000040c72ca */ /* 0x000fe400000e0000 */
[----:B------:R-:W-:Y:S02]  /*13730*/  R2UR UR13, R6 ;  /* 0x00000000060d72ca */ /* 0x000fe400000e0000 */
[----:B-1----:R-:W-:-:S07]  /*13740*/  LEA R2, R7, R2, 0x18 ;  /* 0x0000000207027211 */ /* 0x002fce00078ec0ff */
[----:B------:R-:W-:Y:S01]  /*13750*/  UIADD3 UR9, UR9, 0x30850, URZ ;  /* 0x0003085009097890 */ /* 0x000fe2000fffe03f */
[----:B------:R-:W-:Y:S01]  /*13760*/  UMOV UR10, URZ ;  /* 0x0000003f000a7c82 */ /* 0x000fe20008000000 */
[----:B------:R-:W-:Y:S01]  /*13770*/  UMOV UR6, 0x0 ;  /* 0x0000000000067882 */ /* 0x000fe20000000000 */
[----:B------:R-:W-:Y:S01]  /*13780*/  UMOV UR7, 0x14f00000 ;  /* 0x14f0000000077882 */ /* 0x000fe20000000000 */
[----:B------:R-:W-:Y:S01]  /*13790*/  UMOV UR17, 0x40 ;  /* 0x0000004000117882 */ /* 0x000fe20000000000 */
[----:B--2---:R-:W-:Y:S01]  /*137a0*/  R2UR UR5, R8 ;  /* 0x00000000080572ca */ /* 0x004fe200000e0000 */
[----:B---3--:R-:W-:-:S05]  /*137b0*/  IMAD R0, R0, 0x8000, R2 ;  /* 0x0000800000007824 */ /* 0x008fca00078e0202 */
[----:B------:R-:W-:-:S07]  /*137c0*/  R2UR UR14, R0 ;  /* 0x00000000000e72ca */ /* 0x000fce00000e0000 */
[----:B------:R-:W-:Y:S02]  /*137d0*/  ULEA UR11, UR11, UR5, 0x6 ;  /* 0x000000050b0b7291 */ /* 0x000fe4000f8e303f */
[----:B------:R-:W-:-:S04]  /*137e0*/  UIADD3.X UR5, URZ, UR37, URZ, UP0, !UPT ;  /* 0x000000253f057290 */ /* 0x000fc800087fe43f */
        /* <DEDUP_REMOVED lines=17> */
.L_x_1243:
[----:B------:R-:W-:Y:S05]  /*13900*/  BSYNC B0 ;  /* 0x0000000000007941 */ /* 0x000fea0003800000 */
.L_x_1242:
        /* <DEDUP_REMOVED lines=9> */
.L_x_1198:
[----:B------:R-:W-:Y:S05]  /*139a0*/  BSYNC B6 ;  /* 0x0000000000067941 */ /* 0x000fea0003800000 */
.L_x_1196:
[----:B------:R-:W-:-:S03]  /*139b0*/  UMOV UR4, 0xffffffff ;  /* 0xffffffff00047882 */ /* 0x000fc60000000000 */
[----:B------:R-:W-:Y:S05]  /*139c0*/  BRA.DIV UR4, `(.L_x_1246) ;  /* 0x0000001604e07947 */ /* 0x000fea000b800000 */
[----:B------:R2:W3:Y:S04]  /*139d0*/  SHFL.IDX PT, R4, R16, RZ, 0x1f ;  /* 0x00001fff10047589 */ /* 0x0004e800000e0000 */
[----:B------:R-:W4:Y:S02]  /*139e0*/  SHFL.IDX PT, R16, R16, 0x1, 0x1f ;  /* 0x00201f0010107f89 */ /* 0x000f2400000e0000 */
.L_x_1292:
[----:B-1----:R-:W1:Y:S01]  /*139f0*/  S2R R0, SR_TID.X ;  /* 0x0000000000007919 */ /* 0x002e620000002100 */
[----:B------:R-:W-:Y:S01]  /*13a00*/  ULDC UR4, c[0x0][0xc14] ;  /* 0x0003050000047ab9 */ /* 0x000fe20000000800 */
[----:B------:R-:W-:Y:S01]  /*13a10*/  BSSY B0, `(.L_x_1247) ;  /* 0x000000b000007945 */ /* 0x000fe20003800000 */
[----:B------:R-:W-:Y:S01]  /*13a20*/  IMAD.MOV.U32 R17, RZ, RZ, RZ ;  /* 0x000000ffff117224 */ /* 0x000fe200078e00ff */
[----:B-1----:R-:W-:Y:S01]  /*13a30*/  LOP3.LUT R6, R0, 0x1f, RZ, 0xc0, !PT ;  /* 0x0000001f00067812 */ /* 0x002fe200078ec0ff */
[----:B------:R-:W-:-:S03]  /*13a40*/  IMAD.U32 R0, RZ, RZ, UR4 ;  /* 0x00000004ff007e24 */ /* 0x000fc6000f8e00ff */
[C---:B------:R-:W-:Y:S01]  /*13a50*/  ISETP.NE.AND P0, PT, R6.reuse, 0x1f, PT ;  /* 0x0000001f0600780c */ /* 0x040fe20003f05270 */
[----:B------:R-:W-:-:S05]  /*13a60*/  IMAD.IADD R5, R6, 0x1, R19 ;  /* 0x0000000106057824 */ /* 0x000fca00078e0213 */
[----:B------:R-:W-:-:S13]  /*13a70*/  ISETP.GE.OR P0, PT, R5, R0, !P0 ;  /* 0x000000000500720c */ /* 0x000fda0004706670 */
[----:B------:R-:W-:Y:S05]  /*13a80*/  @P0 BRA `(.L_x_1248) ;  /* 0x00000000000c0947 */ /* 0x000fea0003800000 */
[----:B------:R-:W1:Y:S02]  /*13a90*/  LDC.64 R2, c[0x0][0xc58] ;  /* 0x00031600ff027b82 */ /* 0x000e640000000a00 */
[----:B-1----:R-:W-:-:S05]  /*13aa0*/  IMAD.WIDE R2, R5, 0x4, R2 ;  /* 0x0000000405027825 */ /* 0x002fca00078e0202 */
[----:B------:R1:W5:Y:S02]  /*13ab0*/  LDG.E R17, desc[UR60][R2.64] ;  /* 0x0000003c02117981 */ /* 0x000364000c1e1900 */
.L_x_1248:
[----:B------:R-:W-:Y:S05]  /*13ac0*/  BSYNC B0 ;  /* 0x0000000000007941 */ /* 0x000fea0003800000 */
.L_x_1247:
[----:B------:R-:W-:-:S03]  /*13ad0*/  UMOV UR4, 0xffffffff ;  /* 0xffffffff00047882 */ /* 0x000fc60000000000 */
[----:B------:R-:W-:Y:S05]  /*13ae0*/  BRA.DIV UR4, `(.L_x_1249) ;  /* 0x0000001604e47947 */ /* 0x000fea000b800000 */
[----:B0----5:R-:W0:Y:S01]  /*13af0*/  SHFL.UP PT, R14, R17, 0x1, RZ ;  /* 0x04200000110e7989 */ /* 0x021e2200000e00ff */
[C---:B------:R-:W-:Y:S02]  /*13b00*/  ISETP.NE.AND P0, PT, R6.reuse, RZ, PT ;  /* 0x000000ff0600720c */ /* 0x040fe40003f05270 */
[----:B------:R-:W-:Y:S02]  /*13b10*/  ISETP.GE.U32.AND P1, PT, R6, 0x2, PT ;  /* 0x000000020600780c */ /* 0x000fe40003f26070 */
[----:B0-----:R-:W-:Y:S02]  /*13b20*/  SEL R14, R14, RZ, P0 ;  /* 0x000000ff0e0e7207 */ /* 0x001fe40000000000 */
[----:B------:R-:W-:-:S03]  /*13b30*/  ISETP.GE.U32.AND P0, PT, R6, 0x4, PT ;  /* 0x000000040600780c */ /* 0x000fc60003f06070 */
[----:B------:R-:W-:-:S05]  /*13b40*/  IMAD.IADD R13, R17, 0x1, R14 ;  /* 0x00000001110d7824 */ /* 0x000fca00078e020e */
[----:B------:R-:W1:Y:S02]  /*13b50*/  SHFL.UP PT, R14, R13, 0x2, RZ ;  /* 0x044000000d0e7989 */ /* 0x000e6400000e00ff */
[----:B-1----:R-:W-:Y:S02]  /*13b60*/  SEL R2, R14, RZ, P1 ;  /* 0x000000ff0e027207 */ /* 0x002fe40000800000 */
        /* <DEDUP_REMOVED lines=13> */
.L_x_1300:
[----:B------:R-:W-:Y:S02]  /*13c40*/  ULDC UR4, c[0x0][0xc10] ;  /* 0x0003040000047ab9 */ /* 0x000fe40000000800 */
[----:B------:R-:W-:-:S04]  /*13c50*/  IMAD.U32 R5, RZ, RZ, UR4 ;  /* 0x00000004ff057e24 */ /* 0x000fc8000f8e00ff */
[----:B-1----:R-:W-:-:S04]  /*13c60*/  IMAD R3, R14, R5, RZ ;  /* 0x000000050e037224 */ /* 0x002fc800078e02ff */
[----:B--2-4-:R-:W-:-:S05]  /*13c70*/  IMAD.IADD R16, R16, 0x1, R3 ;  /* 0x0000000110107824 */ /* 0x014fca00078e0203 */
[----:B---3--:R-:W-:-:S13]  /*13c80*/  ISETP.GT.AND P0, PT, R16, R4, PT ;  /* 0x000000041000720c */ /* 0x008fda0003f04270 */
[----:B------:R-:W-:Y:S05]  /*13c90*/  @P0 BRA `(.L_x_1250) ;  /* 0x0000000000b40947 */ /* 0x000fea0003800000 */
[----:B------:R-:W1:Y:S02]  /*13ca0*/  LDC R0, c[0x0][0xc14] ;  /* 0x00030500ff007b82 */ /* 0x000e640000000800 */
.L_x_1255:
        /* <DEDUP_REMOVED lines=11> */
[----:B------:R-:W0:Y:S02]  /*13d60*/  LDC.64 R2, c[0x0][0xc58] ;  /* 0x00031600ff027b82 */ /* 0x000e240000000a00 */
[----:B0-----:R-:W-:-:S05]  /*13d70*/  IMAD.WIDE R2, R5, 0x4, R2 ;  /* 0x0000000405027825 */ /* 0x001fca00078e0202 */
[----:B------:R0:W5:Y:S02]  /*13d80*/  LDG.E R17, desc[UR60][R2.64] ;  /* 0x0000003c02117981 */ /* 0x000164000c1e1900 */
.L_x_1253:
[----:B------:R-:W-:Y:S05]  /*13d90*/  BSYNC B0 ;  /* 0x0000000000007941 */ /* 0x000fea0003800000 */
.L_x_1252:
        /* <DEDUP_REMOVED lines=23> */
.L_x_1308:
[----:B------:R-:W-:Y:S02]  /*13f10*/  ULDC UR4, c[0x0][0xc10] ;  /* 0x0003040000047ab9 */ /* 0x000fe40000000800 */
[----:B------:R-:W-:-:S04]  /*13f20*/  IMAD.U32 R5, RZ, RZ, UR4 ;  /* 0x00000004ff057e24 */ /* 0x000fc8000f8e00ff */
[----:B-1----:R-:W-:-:S04]  /*13f30*/  IMAD R3, R14, R5, RZ ;  /* 0x000000050e037224 */ /* 0x002fc800078e02ff */
[----:B------:R-:W-:-:S05]  /*13f40*/  IMAD.IADD R16, R3, 0x1, R16 ;  /* 0x0000000103107824 */ /* 0x000fca00078e0210 */
[----:B------:R-:W-:-:S13]  /*13f50*/  ISETP.GT.AND P0, PT, R16, R4, PT ;  /* 0x000000041000720c */ /* 0x000fda0003f04270 */
[----:B------:R-:W-:Y:S05]  /*13f60*/  @!P0 BRA `(.L_x_1255) ;  /* 0xfffffffc00508947 */ /* 0x000fea000383ffff */
.L_x_1250:
        /* <DEDUP_REMOVED lines=8> */
.L_x_1312:
[----:B------:R-:W-:Y:S01]  /*13ff0*/  ISETP.NE.AND P0, PT, R3, RZ, PT ;  /* 0x000000ff0300720c */ /* 0x000fe20003f05270 */
[----:B------:R-:W-:-:S12]  /*14000*/  IMAD.MOV.U32 R7, RZ, RZ, RZ ;  /* 0x000000ffff077224 */ /* 0x000fd800078e00ff */
[----:B------:R-:W-:Y:S05]  /*14010*/  @!P0 BRA `(.L_x_1257) ;  /* 0x0000000000108947 */ /* 0x000fea0003800000 */
[----:B------:R-:W-:Y:S01]  /*14020*/  UMOV UR4, 0xffffffff ;  /* 0xffffffff00047882 */ /* 0x000fe20000000000 */
[----:B------:R-:W-:Y:S02]  /*14030*/  VIADD R12, R6, 0xffffffff ;  /* 0xffffffff060c7836 */ /* 0x000fe40000000000 */
[----:B------:R-:W-:Y:S05]  /*14040*/  BRA.DIV UR4, `(.L_x_1258) ;  /* 0x0000001a04747947 */ /* 0x000fea000b800000 */
[----:B------:R3:W4:Y:S02]  /*14050*/  SHFL.IDX PT, R7, R2, R12, 0x1f ;  /* 0x00001f0c02077589 */ /* 0x00072400000e0000 */
.L_x_1257:
[----:B0--3--:R-:W0:Y:S01]  /*14060*/  LDC.64 R2, c[0x0][0xc68] ;  /* 0x00031a00ff027b82 */ /* 0x009e220000000a00 */
[----:B------:R-:W-:-:S04]  /*14070*/  IMAD.IADD R19, R6, 0x1, R19 ;  /* 0x0000000106137824 */ /* 0x000fc800078e0213 */
[----:B0-----:R-:W-:-:S05]  /*14080*/  IMAD.WIDE R2, R19, 0x4, R2 ;  /* 0x0000000413027825 */ /* 0x001fca00078e0202 */
[----:B------:R0:W1:Y:S01]  /*14090*/  LDG.E R8, desc[UR60][R2.64] ;  /* 0x0000003c02087981 */ /* 0x000062000c1e1900 */
[----:B----4-:R-:W-:-:S04]  /*140a0*/  IMAD R16, R7, R5, R16 ;  /* 0x0000000507107224 */ /* 0x010fc800078e0210 */
[----:B------:R-:W-:Y:S02]  /*140b0*/  IMAD.IADD R7, R4, 0x1, -R16 ;  /* 0x0000000104077824 */ /* 0x000fe400078e0a10 */
[----:B0-----:R-:W-:Y:S02]  /*140c0*/  IMAD.MOV.U32 R2, RZ, RZ, RZ ;  /* 0x000000ffff027224 */ /* 0x001fe400078e00ff */
[----:B-12---:R-:W-:-:S05]  /*140d0*/  IMAD R6, R17, R8, RZ ;  /* 0x0000000811067224 */ /* 0x006fca00078e02ff */
[-C--:B------:R-:W-:Y:S02]  /*140e0*/  IABS R9, R6.reuse ;  /* 0x0000000600097213 */ /* 0x080fe40000000000 */
[----:B------:R-:W-:Y:S02]  /*140f0*/  IABS R4, R6 ;  /* 0x0000000600047213 */ /* 0x000fe40000000000 */
[----:B------:R-:W0:Y:S03]  /*14100*/  I2F.RP R10, R9 ;  /* 0x00000009000a7306 */ /* 0x000e260000209400 */
[----:B------:R-:W-:-:S05]  /*14110*/  IMAD.MOV R4, RZ, RZ, -R4 ;  /* 0x000000ffff047224 */ /* 0x000fca00078e0a04 */
[----:B0-----:R-:W0:Y:S02]  /*14120*/  MUFU.RCP R10, R10 ;  /* 0x0000000a000a7308 */ /* 0x001e240000001000 */
[----:B0-----:R-:W-:-:S06]  /*14130*/  VIADD R11, R10, 0xffffffe ;  /* 0x0ffffffe0a0b7836 */ /* 0x001fcc0000000000 */
[----:B------:R-:W0:Y:S02]  /*14140*/  F2I.FTZ.U32.TRUNC.NTZ R3, R11 ;  /* 0x0000000b00037305 */ /* 0x000e24000021f000 */
[----:B0-----:R-:W-:-:S04]  /*14150*/  IMAD.MOV R12, RZ, RZ, -R3 ;  /* 0x000000ffff0c7224 */ /* 0x001fc800078e0a03 */
[----:B------:R-:W-:-:S04]  /*14160*/  IMAD R13, R12, R9, RZ ;  /* 0x000000090c0d7224 */ /* 0x000fc800078e02ff */
[----:B------:R-:W-:Y:S01]  /*14170*/  IMAD.HI.U32 R2, R3, R13, R2 ;  /* 0x0000000d03027227 */ /* 0x000fe200078e0002 */
[----:B------:R-:W-:-:S05]  /*14180*/  IABS R3, R7 ;  /* 0x0000000700037213 */ /* 0x000fca0000000000 */
[----:B------:R-:W-:-:S04]  /*14190*/  IMAD.HI.U32 R2, R2, R3, RZ ;  /* 0x0000000302027227 */ /* 0x000fc800078e00ff */
[----:B------:R-:W-:Y:S01]  /*141a0*/  IMAD R4, R2, R4, R3 ;  /* 0x0000000402047224 */ /* 0x000fe200078e0203 */
[----:B------:R-:W-:-:S04]  /*141b0*/  LOP3.LUT R3, R7, R6, RZ, 0x3c, !PT ;  /* 0x0000000607037212 */ /* 0x000fc800078e3cff */
[----:B------:R-:W-:-:S13]  /*141c0*/  ISETP.GT.U32.AND P0, PT, R9, R4, PT ;  /* 0x000000040900720c */ /* 0x000fda0003f04070 */
[----:B------:R-:W-:Y:S02]  /*141d0*/  @!P0 IMAD.IADD R4, R4, 0x1, -R9 ;  /* 0x0000000104048824 */ /* 0x000fe400078e0a09 */
[----:B------:R-:W-:-:S03]  /*141e0*/  @!P0 VIADD R2, R2, 0x1 ;  /* 0x0000000102028836 */ /* 0x000fc60000000000 */
[----:B------:R-:W-:-:S13]  /*141f0*/  ISETP.GE.U32.AND P0, PT, R4, R9, PT ;  /* 0x000000090400720c */ /* 0x000fda0003f06070 */
[----:B------:R-:W-:Y:S01]  /*14200*/  @P0 VIADD R2, R2, 0x1 ;  /* 0x0000000102020836 */ /* 0x000fe20000000000 */
[----:B------:R-:W-:-:S03]  /*14210*/  ISETP.GE.AND P0, PT, R3, RZ, PT ;  /* 0x000000ff0300720c */ /* 0x000fc60003f06270 */
[----:B------:R-:W-:-:S10]  /*14220*/  IMAD.MOV.U32 R9, RZ, RZ, R2 ;  /* 0x000000ffff097224 */ /* 0x000fd400078e0002 */
[----:B------:R-:W-:Y:S01]  /*14230*/  @!P0 IMAD.MOV R9, RZ, RZ, -R9 ;  /* 0x000000ffff098224 */ /* 0x000fe200078e0a09 */
[----:B------:R-:W-:-:S13]  /*14240*/  ISETP.NE.AND P0, PT, R6, RZ, PT ;  /* 0x000000ff0600720c */ /* 0x000fda0003f05270 */
[----:B------:R-:W-:-:S05]  /*14250*/  @!P0 LOP3.LUT R9, RZ, R6, RZ, 0x33, !PT ;  /* 0x00000006ff098212 */ /* 0x000fca00078e33ff */
[----:B------:R-:W-:Y:S02]  /*14260*/  IMAD R4, R8, R9, RZ ;  /* 0x0000000908047224 */ /* 0x000fe400078e02ff */
[----:B------:R-:W-:Y:S02]  /*14270*/  IMAD.MOV R9, RZ, RZ, -R9 ;  /* 0x000000ffff097224 */ /* 0x000fe400078e0a09 */
[----:B------:R-:W-:Y:S02]  /*14280*/  IMAD.MOV R2, RZ, RZ, -R4 ;  /* 0x000000ffff027224 */ /* 0x000fe400078e0a04 */
[----:B------:R-:W-:-:S03]  /*14290*/  IMAD R7, R6, R9, R7 ;  /* 0x0000000906077224 */ /* 0x000fc600078e0207 */
[----:B------:R-:W-:Y:S01]  /*142a0*/  VIADDMNMX R8, R2, R5, R8, PT ;  /* 0x0000000502087246 */ /* 0x000fe20003800108 */
[----:B------:R-:W-:-:S03]  /*142b0*/  IMAD.IADD R4, R7, 0x1, R4 ;  /* 0x0000000107047824 */ /* 0x000fc600078e0204 */
[----:B------:R-:W-:-:S04]  /*142c0*/  IABS R5, R8 ;  /* 0x0000000800057213 */ /* 0x000fc80000000000 */
[----:B------:R-:W0:Y:S08]  /*142d0*/  I2F.RP R10, R5 ;  /* 0x00000005000a7306 */ /* 0x000e300000209400 */
[----:B0-----:R-:W0:Y:S02]  /*142e0*/  MUFU.RCP R10, R10 ;  /* 0x0000000a000a7308 */ /* 0x001e240000001000 */
[----:B0-----:R-:W-:-:S06]  /*142f0*/  VIADD R2, R10, 0xffffffe ;  /* 0x0ffffffe0a027836 */ /* 0x001fcc0000000000 */
[----:B------:R0:W1:Y:S02]  /*14300*/  F2I.FTZ.U32.TRUNC.NTZ R3, R2 ;  /* 0x0000000200037305 */ /* 0x000064000021f000 */
[----:B0-----:R-:W-:Y:S02]  /*14310*/  IMAD.MOV.U32 R2, RZ, RZ, RZ ;  /* 0x000000ffff027224 */ /* 0x001fe400078e00ff */
[----:B-1----:R-:W-:-:S04]  /*14320*/  IMAD.MOV R6, RZ, RZ, -R3 ;  /* 0x000000ffff067224 */ /* 0x002fc800078e0a03 */
        /* <DEDUP_REMOVED lines=22> */
.L_x_1251:
[----:B------:R-:W-:Y:S01]  /*14490*/  UMOV UR4, URZ ;  /* 0x0000003f00047c82 */ /* 0x000fe20008000000 */
[----:B------:R-:W-:Y:S01]  /*144a0*/  UMOV UR5, URZ ;  /* 0x0000003f00057c82 */ /* 0x000fe20008000000 */
[----:B------:R-:W-:Y:S01]  /*144b0*/  ULDC UR6, c[0x0][0xc14] ;  /* 0x0003050000067ab9 */ /* 0x000fe20000000800 */
[----:B------:R-:W-:Y:S02]  /*144c0*/  IMAD.MOV.U32 R16, RZ, RZ, R4 ;  /* 0x000000ffff107224 */ /* 0x000fe400078e0004 */
[----:B------:R-:W-:Y:S02]  /*144d0*/  IMAD.U32 R17, RZ, RZ, UR4 ;  /* 0x00000004ff117e24 */ /* 0x000fe4000f8e00ff */
[----:B------:R-:W-:Y:S02]  /*144e0*/  IMAD.U32 R18, RZ, RZ, UR5 ;  /* 0x00000005ff127e24 */ /* 0x000fe4000f8e00ff */
[----:B------:R-:W-:-:S07]  /*144f0*/  IMAD.U32 R19, RZ, RZ, UR6 ;  /* 0x00000006ff137e24 */ /* 0x000fce000f8e00ff */
.L_x_1259:
        /* <DEDUP_REMOVED lines=12> */
.L_x_1184:
[----:B-1----:R-:W3:Y:S01]  /*145c0*/  LDL.LU R0, [R1+0x18] ;  /* 0x0000180001007983 */ /* 0x002ee20000300800 */
[----:B------:R-:W-:Y:S01]  /*145d0*/  BSSY B0, `(.L_x_1261) ;  /* 0x000000b000007945 */ /* 0x000fe20003800000 */
[----:B------:R-:W1:Y:S01]  /*145e0*/  S2R R5, SR_CgaCtaId ;  /* 0x0000000000057919 */ /* 0x000e620000008800 */
[----:B---3--:R-:W-:-:S05]  /*145f0*/  VIADD R0, R0, 0x1 ;  /* 0x0000000100007836 */ /* 0x008fca0000000000 */
[----:B--2---:R-:W-:-:S04]  /*14600*/  LEA.HI R2, R0, R0, RZ, 0x1 ;  /* 0x0000000000027211 */ /* 0x004fc800078f08ff */
[----:B------:R-:W-:-:S05]  /*14610*/  LOP3.LUT R3, R2, 0xfffffffe, RZ, 0xc0, !PT ;  /* 0xfffffffe02037812 */ /* 0x000fca00078ec0ff */
[----:B------:R-:W-:Y:S01]  /*14620*/  IMAD.IADD R3, R0, 0x1, -R3 ;  /* 0x0000000100037824 */ /* 0x000fe200078e0a03 */
[----:B------:R-:W-:-:S04]  /*14630*/  MOV R0, 0x400 ;  /* 0x0000040000007802 */ /* 0x000fc80000000f00 */
[----:B-1----:R-:W-:Y:S02]  /*14640*/  LEA R0, R5, R0, 0x18 ;  /* 0x0000000005007211 */ /* 0x002fe400078ec0ff */
[----:B------:R-:W-:-:S04]  /*14650*/  SHF.L.U32 R3, R3, 0x1f, RZ ;  /* 0x0000001f03037819 */ /* 0x000fc800000006ff */
[----:B------:R-:W1:Y:S02]  /*14660*/  SYNCS.PHASECHK.TRANS64.TRYWAIT P0, [R0+URZ+0x30820], R3 ;  /* 0x03082003000075a7 */ /* 0x000e64000800017f */
[----:B-1----:R-:W-:Y:S05]  /*14670*/  @!P0 BRA `(.L_x_1262) ;  /* 0x0000001400108947 */ /* 0x002fea0003800000 */
.L_x_1315:
[----:B------:R-:W-:Y:S05]  /*14680*/  BSYNC B0 ;  /* 0x0000000000007941 */ /* 0x000fea0003800000 */
.L_x_1261:
[----:B------:R-:W-:-:S03]  /*14690*/  UMOV UR4, 0xffffffff ;  /* 0xffffffff00047882 */ /* 0x000fc60000000000 */
[----:B------:R-:W-:Y:S05]  /*146a0*/  BRA.DIV UR4, `(.L_x_1263) ;  /* 0x0000001604187947 */ /* 0x000fea000b800000 */
[----:B------:R-:W2:Y:S02]  /*146b0*/  S2R R2, SR_TID.X ;  /* 0x0000000000027919 */ /* 0x000ea40000002100 */
[----:B--2---:R-:W-:-:S04]  /*146c0*/  SHF.R.U32.HI R2, RZ, 0x5, R2 ;  /* 0x00000005ff027819 */ /* 0x004fc80000011602 */
[----:B------:R-:W-:-:S05]  /*146d0*/  LOP3.LUT R2, R2, 0x3, RZ, 0xc0, !PT ;  /* 0x0000000302027812 */ /* 0x000fca00078ec0ff */
[----:B------:R2:W3:Y:S02]  /*146e0*/  SHFL.IDX PT, R14, R2, RZ, 0x1f ;  /* 0x00001fff020e7589 */ /* 0x0004e400000e0000 */
.L_x_1318:
[----:B---3--:R-:W-:Y:S01]  /*146f0*/  ISETP.NE.AND P0, PT, R14, RZ, PT ;  /* 0x000000ff0e00720c */ /* 0x008fe20003f05270 */
[----:B------:R-:W-:-:S12]  /*14700*/  BSSY B0, `(.L_x_1264) ;  /* 0x0000029000007945 */ /* 0x000fd80003800000 */
[----:B------:R-:W-:Y:S05]  /*14710*/  @P0 BRA `(.L_x_1265) ;  /* 0x00000000009c0947 */ /* 0x000fea0003800000 */
[----:B------:R-:W-:-:S03]  /*14720*/  UMOV UR4, 0xffffffff ;  /* 0xffffffff00047882 */ /* 0x000fc60000000000 */
[----:B------:R-:W-:Y:S05]  /*14730*/  BRA.DIV UR4, `(.L_x_1266) ;  /* 0x0000001604287947 */ /* 0x000fea000b800000 */
[----:B------:R-:W-:-:S13]  /*14740*/  ELECT P6, URZ, PT ;  /* 0x00000000003f782f */ /* 0x000fda00038c0000 */
.L_x_1321:
        /* <DEDUP_REMOVED lines=8> */
.L_x_1267:
[----:B-1----:R-:W2:Y:S04]  /*147d0*/  LDL R3, [R1] ;  /* 0x0000000001037983 */ /* 0x002ea80000100800 */
[----:B------:R-:W3:Y:S01]  /*147e0*/  LDL.LU R7, [R1+0x8] ;  /* 0x0000080001077983 */ /* 0x000ee20000300800 */
[----:B------:R-:W-:-:S04]  /*147f0*/  VIADD R2, R0, 0x30840 ;  /* 0x0003084000027836 */ /* 0x000fc80000000000 */
[C---:B--2---:R-:W-:Y:S02]  /*14800*/  IMAD R6, R3.reuse, 0x8, R2 ;  /* 0x0000000803067824 */ /* 0x044fe400078e0202 */
[----:B------:R-:W-:Y:S01]  /*14810*/  VIADD R3, R3, 0x1 ;  /* 0x0000000103037836 */ /* 0x000fe20000000000 */
[----:B---3--:R-:W-:-:S04]  /*14820*/  SHF.L.U32 R5, R7, 0x1f, RZ ;  /* 0x0000001f07057819 */ /* 0x008fc800000006ff */
[C---:B------:R-:W-:Y:S01]  /*14830*/  ISETP.NE.AND P1, PT, R3.reuse, 0x2, PT ;  /* 0x000000020300780c */ /* 0x040fe20003f25270 */
[----:B------:R-:W1:Y:S03]  /*14840*/  SYNCS.PHASECHK.TRANS64.TRYWAIT P0, [R6+URZ], R5 ;  /* 0x00000005060075a7 */ /* 0x000e66000800017f */
[----:B------:R-:W-:Y:S02]  /*14850*/  SEL R4, RZ, 0x1, P1 ;  /* 0x00000001ff047807 */ /* 0x000fe40000800000 */
[----:B------:R-:W-:Y:S02]  /*14860*/  SEL R3, R3, RZ, P1 ;  /* 0x000000ff03037207 */ /* 0x000fe40000800000 */
[----:B------:R-:W-:-:S03]  /*14870*/  LOP3.LUT R4, R7, R4, RZ, 0x3c, !PT ;  /* 0x0000000407047212 */ /* 0x000fc600078e3cff */
[----:B------:R-:W-:Y:S01]  /*14880*/  IMAD R7, R3, 0x8, R2 ;  /* 0x0000000803077824 */ /* 0x000fe200078e0202 */
[----:B------:R-:W-:Y:S01]  /*14890*/  SHF.L.U32 R2, R4, 0x1f, RZ ;  /* 0x0000001f04027819 */ /* 0x000fe200000006ff */
[----:B-1----:R-:W-:Y:S06]  /*148a0*/  @!P0 BRA `(.L_x_1268) ;  /* 0x0000001000ec8947 */ /* 0x002fec0003800000 */
.L_x_1322:
[----:B------:R-:W2:Y:S02]  /*148b0*/  SYNCS.PHASECHK.TRANS64.TRYWAIT P0, [R7+URZ], R2 ;  /* 0x00000002070075a7 */ /* 0x000ea4000800017f */
[----:B--2---:R-:W-:Y:S05]  /*148c0*/  @!P0 BRA `(.L_x_1269) ;  /* 0x0000001000f88947 */ /* 0x004fea0003800000 */
.L_x_1323:
[----:B------:R-:W-:Y:S05]  /*148d0*/  @!P2 BRA `(.L_x_1270) ;  /* 0x000000000004a947 */ /* 0x000fea0003800000 */
[----:B------:R-:W-:Y:S01]  /*148e0*/  BPT.TRAP 0x1 ;  /* 0x000000040000795c */ /* 0x000fe20000300000 */
.L_x_1270:
[----:B------:R-:W3:Y:S01]  /*148f0*/  LDL.LU R4, [R1] ;  /* 0x0000000001047983 */ /* 0x000ee20000300800 */
[----:B------:R-:W-:-:S04]  /*14900*/  VIADD R0, R0, 0x30860 ;  /* 0x0003086000007836 */ /* 0x000fc80000000000 */
[----:B---3--:R-:W-:-:S04]  /*14910*/  IMAD R4, R4, 0x8, R0 ;  /* 0x0000000804047824 */ /* 0x008fc800078e0200 */
[----:B------:R-:W3:Y:S02]  /*14920*/  SYNCS.PHASECHK.TRANS64.TRYWAIT P0, [R4+URZ], R5 ;  /* 0x00000005040075a7 */ /* 0x000ee4000800017f */
[----:B---3--:R-:W-:Y:S05]  /*14930*/  @!P0 BRA `(.L_x_1271) ;  /* 0x0000001000f08947 */ /* 0x008fea0003800000 */
.L_x_1324:
[----:B------:R-:W-:-:S07]  /*14940*/  IMAD R3, R3, 0x8, R0 ;  /* 0x0000000803037824 */ /* 0x000fce00078e0200 */
.L_x_1272:
[----:B----4-:R4:W0:Y:S02]  /*14950*/  SYNCS.PHASECHK.TRANS64.TRYWAIT P0, [R3+URZ], R2 ;  /* 0x00000002030075a7 */ /* 0x010824000800017f */
[----:B0-----:R-:W-:Y:S05]  /*14960*/  @!P0 NANOSLEEP.SYNCS 0x989680 ;  /* 0x009896800000895d */ /* 0x001fea0003900000 */
[----:B------:R-:W0:Y:S02]  /*14970*/  @!P0 SYNCS.PHASECHK.TRANS64 P0, [R3+URZ], R2 ;  /* 0x00000002030085a7 */ /* 0x000e24000800007f */
[----:B0-----:R-:W-:Y:S05]  /*14980*/  @!P0 BRA `(.L_x_1272) ;  /* 0xfffffffc00f08947 */ /* 0x001fea000383ffff */
.L_x_1265:
[----:B------:R-:W-:Y:S05]  /*14990*/  BSYNC B0 ;  /* 0x0000000000007941 */ /* 0x000fea0003800000 */
.L_x_1264:
[----:B------:R-:W-:Y:S05]  /*149a0*/  EXIT ;  /* 0x000000000000794d */ /* 0x000fea0003800000 */
.L_x_1088:
[----:B0-----:R-:W-:-:S04]  /*149b0*/  IMAD.U32 R3, RZ, RZ, UR38 ;  /* 0x00000026ff037e24 */ /* 0x001fc8000f8e00ff */
[----:B------:R0:W1:Y:S03]  /*149c0*/  SYNCS.PHASECHK.TRANS64.TRYWAIT P1, [R3+URZ+0x30800], R0 ;  /* 0x03080000030075a7 */ /* 0x000066000802017f */
[----:B-1----:R-:W-:Y:S05]  /*149d0*/  @!P1 NANOSLEEP.SYNCS 0x989680 ;  /* 0x009896800000995d */ /* 0x002fea0003900000 */
[----:B------:R-:W1:Y:S02]  /*149e0*/  @!P1 SYNCS.PHASECHK.TRANS64 P1, [R3+URZ+0x30800], R0 ;  /* 0x03080000030095a7 */ /* 0x000e64000802007f */
[----:B-1----:R-:W-:Y:S05]  /*149f0*/  @!P1 BRA `(.L_x_1088) ;  /* 0xfffffffc00ec9947 */ /* 0x002fea000383ffff */
[----:B------:R-:W-:Y:S05]  /*14a00*/  BRA `(.L_x_1273) ;  /* 0xfffffed0009c7947 */ /* 0x000fea000383ffff */
.L_x_1092:
[----:B-1----:R1:W2:Y:S02]  /*14a10*/  SYNCS.PHASECHK.TRANS64.TRYWAIT P2, [R5+URZ+0x30830], R0 ;  /* 0x03083000050075a7 */ /* 0x0022a4000804017f */
[----:B--2---:R-:W-:Y:S05]  /*14a20*/  @!P2 NANOSLEEP.SYNCS 0x989680 ;  /* 0x009896800000a95d */ /* 0x004fea0003900000 */
[----:B------:R-:W2:Y:S02]  /*14a30*/  @!P2 SYNCS.PHASECHK.TRANS64 P2, [R5+URZ+0x30830], R0 ;  /* 0x030830000500a5a7 */ /* 0x000ea4000804007f */
[----:B--2---:R-:W-:Y:S05]  /*14a40*/  @!P2 BRA `(.L_x_1092) ;  /* 0xfffffffc00f0a947 */ /* 0x004fea000383ffff */
[----:B------:R-:W-:Y:S05]  /*14a50*/  BRA `(.L_x_1091) ;  /* 0xfffffed000c07947 */ /* 0x000fea000383ffff */
.L_x_1108:
[----:B-1----:R-:W-:-:S04]  /*14a60*/  IMAD.U32 R153, RZ, RZ, UR5 ;  /* 0x00000005ff997e24 */ /* 0x002fc8000f8e00ff */
[----:B------:R1:W2:Y:S03]  /*14a70*/  SYNCS.PHASECHK.TRANS64.TRYWAIT P2, [R153+URZ+0x30830], R152 ;  /* 0x03083098990075a7 */ /* 0x0002a6000804017f */
[----:B--2---:R-:W-:Y:S05]  /*14a80*/  @!P2 NANOSLEEP.SYNCS 0x989680 ;  /* 0x009896800000a95d */ /* 0x004fea0003900000 */
[----:B------:R-:W2:Y:S02]  /*14a90*/  @!P2 SYNCS.PHASECHK.TRANS64 P2, [R153+URZ+0x30830], R152 ;  /* 0x030830989900a5a7 */ /* 0x000ea4000804007f */
[----:B--2---:R-:W-:Y:S05]  /*14aa0*/  @!P2 BRA `(.L_x_1108) ;  /* 0xfffffffc00eca947 */ /* 0x004fea000383ffff */
[----:B------:R-:W-:Y:S05]  /*14ab0*/  BRA `(.L_x_1107) ;  /* 0xfffffef800607947 */ /* 0x000fea000383ffff */
.L_x_1112:
[----:B-1----:R-:W-:-:S04]  /*14ac0*/  IMAD.U32 R221, RZ, RZ, UR6 ;  /* 0x00000006ffdd7e24 */ /* 0x002fc8000f8e00ff */
[----:B------:R1:W2:Y:S03]  /*14ad0*/  SYNCS.PHASECHK.TRANS64.TRYWAIT P2, [R221+URZ+0x30850], R0 ;  /* 0x03085000dd0075a7 */ /* 0x0002a6000804017f */
[----:B--2---:R-:W-:Y:S05]  /*14ae0*/  @!P2 NANOSLEEP.SYNCS 0x989680 ;  /* 0x009896800000a95d */ /* 0x004fea0003900000 */
[----:B------:R-:W2:Y:S02]  /*14af0*/  @!P2 SYNCS.PHASECHK.TRANS64 P2, [R221+URZ+0x30850], R0 ;  /* 0x03085000dd00a5a7 */ /* 0x000ea4000804007f */
[----:B--2---:R-:W-:Y:S05]  /*14b00*/  @!P2 BRA `(.L_x_1112) ;  /* 0xfffffffc00eca947 */ /* 0x004fea000383ffff */
[----:B------:R-:W-:Y:S05]  /*14b10*/  BRA `(.L_x_1111) ;  /* 0xffffff0400e87947 */ /* 0x000fea000383ffff */
.L_x_1129:
[----:B-1----:R-:W-:-:S04]  /*14b20*/  IMAD.U32 R152, RZ, RZ, UR5 ;  /* 0x00000005ff987e24 */ /* 0x002fc8000f8e00ff */
[----:B------:R1:W2:Y:S03]  /*14b30*/  SYNCS.PHASECHK.TRANS64.TRYWAIT P2, [R152+URZ+0x30830], R3 ;  /* 0x03083003980075a7 */ /* 0x0002a6000804017f */
[----:B--2---:R-:W-:Y:S05]  /*14b40*/  @!P2 NANOSLEEP.SYNCS 0x989680 ;  /* 0x009896800000a95d */ /* 0x004fea0003900000 */
[----:B------:R-:W2:Y:S02]  /*14b50*/  @!P2 SYNCS.PHASECHK.TRANS64 P2, [R152+URZ+0x30830], R3 ;  /* 0x030830039800a5a7 */ /* 0x000ea4000804007f */
[----:B--2---:R-:W-:Y:S05]  /*14b60*/  @!P2 BRA `(.L_x_1129) ;  /* 0xfffffffc00eca947 */ /* 0x004fea000383ffff */
[----:B------:R-:W-:Y:S05]  /*14b70*/  BRA `(.L_x_1128) ;  /* 0xffffff2000847947 */ /* 0x000fea000383ffff */
.L_x_1133:
[----:B0-----:R-:W-:-:S04]  /*14b80*/  IMAD.U32 R3, RZ, RZ, UR11 ;  /* 0x0000000bff037e24 */ /* 0x001fc8000f8e00ff */
[----:B------:R0:W2:Y:S03]  /*14b90*/  SYNCS.PHASECHK.TRANS64.TRYWAIT P2, [R3+URZ+0x30850], R0 ;  /* 0x03085000030075a7 */ /* 0x0000a6000804017f */
[----:B--2---:R-:W-:Y:S05]  /*14ba0*/  @!P2 NANOSLEEP.SYNCS 0x989680 ;  /* 0x009896800000a95d */ /* 0x004fea0003900000 */
[----:B------:R-:W2:Y:S02]  /*14bb0*/  @!P2 SYNCS.PHASECHK.TRANS64 P2, [R3+URZ+0x30850], R0 ;  /* 0x030850000300a5a7 */ /* 0x000ea4000804007f */
[----:B--2---:R-:W-:Y:S05]  /*14bc0*/  @!P2 BRA `(.L_x_1133) ;  /* 0xfffffffc00eca947 */ /* 0x004fea000383ffff */
[----:B------:R-:W-:Y:S05]  /*14bd0*/  BRA `(.L_x_1132) ;  /* 0xffffff30000c7947 */ /* 0x000fea000383ffff */
.L_x_1139:
[----:B-1----:R-:W-:-:S04]  /*14be0*/  IMAD.U32 R152, RZ, RZ, UR5 ;  /* 0x00000005ff987e24 */ /* 0x002fc8000f8e00ff */
[----:B------:R1:W2:Y:S03]  /*14bf0*/  SYNCS.PHASECHK.TRANS64.TRYWAIT P2, [R152+URZ+0x30830], R3 ;  /* 0x03083003980075a7 */ /* 0x0002a6000804017f */
[----:B--2---:R-:W-:Y:S05]  /*14c00*/  @!P2 NANOSLEEP.SYNCS 0x989680 ;  /* 0x009896800000a95d */ /* 0x004fea0003900000 */
[----:B------:R-:W2:Y:S02]  /*14c10*/  @!P2 SYNCS.PHASECHK.TRANS64 P2, [R152+URZ+0x30830], R3 ;  /* 0x030830039800a5a7 */ /* 0x000ea4000804007f */
[----:B--2---:R-:W-:Y:S05]  /*14c20*/  @!P2 BRA `(.L_x_1139) ;  /* 0xfffffffc00eca947 */ /* 0x004fea000383ffff */
[----:B------:R-:W-:Y:S05]  /*14c30*/  BRA `(.L_x_1138) ;  /* 0xffffff3c00947947 */ /* 0x000fea000383ffff */
.L_x_1143:
[----:B0-----:R-:W-:-:S04]  /*14c40*/  IMAD.U32 R3, RZ, RZ, UR11 ;  /* 0x0000000bff037e24 */ /* 0x001fc8000f8e00ff */
[----:B------:R0:W2:Y:S03]  /*14c50*/  SYNCS.PHASECHK.TRANS64.TRYWAIT P2, [R3+URZ+0x30850], R0 ;  /* 0x03085000030075a7 */ /* 0x0000a6000804017f */
[----:B--2---:R-:W-:Y:S05]  /*14c60*/  @!P2 NANOSLEEP.SYNCS 0x989680 ;  /* 0x009896800000a95d */ /* 0x004fea0003900000 */
[----:B------:R-:W2:Y:S02]  /*14c70*/  @!P2 SYNCS.PHASECHK.TRANS64 P2, [R3+URZ+0x30850], R0 ;  /* 0x030850000300a5a7 */ /* 0x000ea4000804007f */
[----:B--2---:R-:W-:Y:S05]  /*14c80*/  @!P2 BRA `(.L_x_1143) ;  /* 0xfffffffc00eca947 */ /* 0x004fea000383ffff */
[----:B------:R-:W-:Y:S05]  /*14c90*/  BRA `(.L_x_1142) ;  /* 0xffffff4c001c7947 */ /* 0x000fea000383ffff */
.L_x_1156:
[----:B-1----:R-:W-:-:S04]  /*14ca0*/  IMAD.U32 R7, RZ, RZ, UR5 ;  /* 0x00000005ff077e24 */ /* 0x002fc8000f8e00ff */
[----:B------:R1:W2:Y:S03]  /*14cb0*/  SYNCS.PHASECHK.TRANS64.TRYWAIT P0, [R7+URZ+0x30850], R0 ;  /* 0x03085000070075a7 */ /* 0x0002a6000800017f */
[----:B--2---:R-:W-:Y:S05]  /*14cc0*/  @!P0 NANOSLEEP.SYNCS 0x989680 ;  /* 0x009896800000895d */ /* 0x004fea0003900000 */
[----:B------:R-:W2:Y:S02]  /*14cd0*/  @!P0 SYNCS.PHASECHK.TRANS64 P0, [R7+URZ+0x30850], R0 ;  /* 0x03085000070085a7 */ /* 0x000ea4000800007f */
[----:B--2---:R-:W-:Y:S05]  /*14ce0*/  @!P0 BRA `(.L_x_1156) ;  /* 0xfffffffc00ec8947 */ /* 0x004fea000383ffff */
[----:B------:R-:W-:Y:S05]  /*14cf0*/  BRA `(.L_x_1155) ;  /* 0xffffff6800f47947 */ /* 0x000fea000383ffff */
.L_x_1206:
[----:B------:R-:W1:Y:S01]  /*14d00*/  S2R R9, SR_TID.X ;  /* 0x0000000000097919 */ /* 0x000e620000002100 */
[----:B------:R-:W-:Y:S01]  /*14d10*/  BSSY B0, `(.L_x_1274) ;  /* 0x000000a000007945 */ /* 0x000fe20003800000 */
[----:B------:R-:W-:Y:S02]  /*14d20*/  IMAD.MOV.U32 R12, RZ, RZ, RZ ;  /* 0x000000ffff0c7224 */ /* 0x000fe400078e00ff */
[----:B------:R-:W-:Y:S02]  /*14d30*/  IMAD.MOV.U32 R11, RZ, RZ, 0x1f ;  /* 0x0000001fff0b7424 */ /* 0x000fe400078e00ff */
[----:B------:R-:W-:Y:S01]  /*14d40*/  IMAD.MOV.U32 R15, RZ, RZ, -0x1 ;  /* 0xffffffffff0f7424 */ /* 0x000fe200078e00ff */
[----:B-1----:R-:W-:-:S04]  /*14d50*/  SHF.R.U32.HI R9, RZ, 0x5, R9 ;  /* 0x00000005ff097819 */ /* 0x002fc80000011609 */
[----:B------:R-:W-:-:S05]  /*14d60*/  LOP3.LUT R9, R9, 0x3, RZ, 0xc0, !PT ;  /* 0x0000000309097812 */ /* 0x000fca00078ec0ff */
[----:B0-----:R-:W-:-:S07]  /*14d70*/  IMAD.MOV.U32 R13, RZ, RZ, R9 ;  /* 0x000000ffff0d7224 */ /* 0x001fce00078e0009 */
[----:B------:R-:W-:Y:S05]  /*14d80*/  WARPSYNC.COLLECTIVE R15, `(.L_x_1275) ;  /* 0x000000000f087348 */ /* 0x000fea0003c00000 */
[----:B------:R0:W1:Y:S02]  /*14d90*/  SHFL.IDX P6, R14, R13, R12, R11 ;  /* 0x0000000c0d0e7389 */ /* 0x00006400000c000b */
[----:B01----:R-:W-:Y:S01]  /*14da0*/  ENDCOLLECTIVE ;  /* 0x000000000000791b */ /* 0x003fe20003800000 */
.L_x_1275:
[----:B------:R-:W-:Y:S05]  /*14db0*/  BSYNC B0 ;  /* 0x0000000000007941 */ /* 0x000fea0003800000 */
.L_x_1274:
[----:B------:R-:W-:Y:S05]  /*14dc0*/  BRA `(.L_x_1276) ;  /* 0xffffffc000547947 */ /* 0x000fea000383ffff */
.L_x_1207:
[----:B------:R-:W-:Y:S01]  /*14dd0*/  BSSY B0, `(.L_x_1277) ;  /* 0x0000006000007945 */ /* 0x000fe20003800000 */
[----:B------:R-:W-:-:S07]  /*14de0*/  IMAD.MOV.U32 R15, RZ, RZ, -0x1 ;  /* 0xffffffffff0f7424 */ /* 0x000fce00078e00ff */
[----:B0-----:R-:W-:Y:S05]  /*14df0*/  WARPSYNC.COLLECTIVE R15, `(.L_x_1278) ;  /* 0x000000000f0c7348 */ /* 0x001fea0003c00000 */
[----:B------:R-:W-:Y:S02]  /*14e00*/  ELECT P6, UR62, PT ;  /* 0x00000000003e782f */ /* 0x000fe400038c0000 */
[----:B------:R-:W-:Y:S01]  /*14e10*/  MOV R14, UR62 ;  /* 0x0000003e000e7c02 */ /* 0x000fe20008000f00 */
[----:B0-----:R-:W-:Y:S10]  /*14e20*/  ENDCOLLECTIVE ;  /* 0x000000000000791b */ /* 0x001ff40003800000 */
.L_x_1278:
[----:B------:R-:W-:Y:S05]  /*14e30*/  BSYNC B0 ;  /* 0x0000000000007941 */ /* 0x000fea0003800000 */
.L_x_1277:
[----:B------:R-:W-:Y:S05]  /*14e40*/  BRA `(.L_x_1279) ;  /* 0xffffffc000447947 */ /* 0x000fea000383ffff */
.L_x_1210:
[----:B-1----:R1:W2:Y:S02]  /*14e50*/  SYNCS.PHASECHK.TRANS64.TRYWAIT P0, [R9+URZ+0x30840], R10 ;  /* 0x0308400a090075a7 */ /* 0x0022a4000800017f */
[----:B--2---:R-:W-:Y:S05]  /*14e60*/  @!P0 NANOSLEEP.SYNCS 0x989680 ;  /* 0x009896800000895d */ /* 0x004fea0003900000 */
[----:B------:R-:W2:Y:S02]  /*14e70*/  @!P0 SYNCS.PHASECHK.TRANS64 P0, [R9+URZ+0x30840], R10 ;  /* 0x0308400a090085a7 */ /* 0x000ea4000800007f */
[----:B--2---:R-:W-:Y:S05]  /*14e80*/  @!P0 BRA `(.L_x_1210) ;  /* 0xfffffffc00f08947 */ /* 0x004fea000383ffff */
[----:B------:R-:W-:Y:S05]  /*14e90*/  BRA `(.L_x_1280) ;  /* 0xffffffc000ac7947 */ /* 0x000fea000383ffff */
.L_x_1213:
        /* <DEDUP_REMOVED lines=8> */
.L_x_1221:
[----:B0-----:R0:W1:Y:S02]  /*14f20*/  SYNCS.PHASECHK.TRANS64.TRYWAIT P0, [R2+URZ+0x30840], R3 ;  /* 0x03084003020075a7 */ /* 0x001064000800017f */
[----:B-1----:R-:W-:Y:S05]  /*14f30*/  @!P0 NANOSLEEP.SYNCS 0x989680 ;  /* 0x009896800000895d */ /* 0x002fea0003900000 */
[----:B------:R-:W1:Y:S02]  /*14f40*/  @!P0 SYNCS.PHASECHK.TRANS64 P0, [R2+URZ+0x30840], R3 ;  /* 0x03084003020085a7 */ /* 0x000e64000800007f */
[----:B-1----:R-:W-:Y:S05]  /*14f50*/  @!P0 BRA `(.L_x_1221) ;  /* 0xfffffffc00f08947 */ /* 0x002fea000383ffff */
[----:B------:R-:W-:Y:S05]  /*14f60*/  BRA `(.L_x_1282) ;  /* 0xffffffc800e47947 */ /* 0x000fea000383ffff */
.L_x_1223:
[----:B0-----:R0:W1:Y:S02]  /*14f70*/  SYNCS.PHASECHK.TRANS64.TRYWAIT P0, [R3+URZ+0x60], R2 ;  /* 0x00006002030075a7 */ /* 0x001064000800017f */
[----:B-1----:R-:W-:Y:S05]  /*14f80*/  @!P0 NANOSLEEP.SYNCS 0x989680 ;  /* 0x009896800000895d */ /* 0x002fea0003900000 */
[----:B------:R-:W1:Y:S02]  /*14f90*/  @!P0 SYNCS.PHASECHK.TRANS64 P0, [R3+URZ+0x60], R2 ;  /* 0x00006002030085a7 */ /* 0x000e64000800007f */
[----:B-1----:R-:W-:Y:S05]  /*14fa0*/  @!P0 BRA `(.L_x_1223) ;  /* 0xfffffffc00f08947 */ /* 0x002fea000383ffff */
[----:B------:R-:W-:Y:S05]  /*14fb0*/  BRA `(.L_x_1283) ;  /* 0xffffffcc00a47947 */ /* 0x000fea000383ffff */
.L_x_1228:
[----:B-1----:R1:W2:Y:S02]  /*14fc0*/  SYNCS.PHASECHK.TRANS64.TRYWAIT P0, [R2+URZ+0x30840], R3 ;  /* 0x03084003020075a7 */ /* 0x0022a4000800017f */
[----:B--2---:R-:W-:Y:S05]  /*14fd0*/  @!P0 NANOSLEEP.SYNCS 0x989680 ;  /* 0x009896800000895d */ /* 0x004fea0003900000 */
[----:B------:R-:W2:Y:S02]  /*14fe0*/  @!P0 SYNCS.PHASECHK.TRANS64 P0, [R2+URZ+0x30840], R3 ;  /* 0x03084003020085a7 */ /* 0x000ea4000800007f */
[----:B--2---:R-:W-:Y:S05]  /*14ff0*/  @!P0 BRA `(.L_x_1228) ;  /* 0xfffffffc00f08947 */ /* 0x004fea000383ffff */
[----:B------:R-:W-:Y:S05]  /*15000*/  BRA `(.L_x_1284) ;  /* 0xffffffd400347947 */ /* 0x000fea000383ffff */
.L_x_1230:
[----:B0-----:R0:W1:Y:S02]  /*15010*/  SYNCS.PHASECHK.TRANS64.TRYWAIT P1, [R3+URZ+0x60], R2 ;  /* 0x00006002030075a7 */ /* 0x001064000802017f */
[----:B-1----:R-:W-:Y:S05]  /*15020*/  @!P1 NANOSLEEP.SYNCS 0x989680 ;  /* 0x009896800000995d */ /* 0x002fea0003900000 */
[----:B------:R-:W1:Y:S02]  /*15030*/  @!P1 SYNCS.PHASECHK.TRANS64 P1, [R3+URZ+0x60], R2 ;  /* 0x00006002030095a7 */ /* 0x000e64000802007f */
[----:B-1----:R-:W-:Y:S05]  /*15040*/  @!P1 BRA `(.L_x_1230) ;  /* 0xfffffffc00f09947 */ /* 0x002fea000383ffff */
[----:B------:R-:W-:Y:S05]  /*15050*/  BRA `(.L_x_1285) ;  /* 0xffffffd400f47947 */ /* 0x000fea000383ffff */
.L_x_1235:
[----:B--2---:R2:W3:Y:S02]  /*15060*/  SYNCS.PHASECHK.TRANS64.TRYWAIT P0, [R2+URZ+0x30840], R3 ;  /* 0x03084003020075a7 */ /* 0x0044e4000800017f */
[----:B---3--:R-:W-:Y:S05]  /*15070*/  @!P0 NANOSLEEP.SYNCS 0x989680 ;  /* 0x009896800000895d */ /* 0x008fea0003900000 */
[----:B------:R-:W3:Y:S02]  /*15080*/  @!P0 SYNCS.PHASECHK.TRANS64 P0, [R2+URZ+0x30840], R3 ;  /* 0x03084003020085a7 */ /* 0x000ee4000800007f */
[----:B---3--:R-:W-:Y:S05]  /*15090*/  @!P0 BRA `(.L_x_1235) ;  /* 0xfffffffc00f08947 */ /* 0x008fea000383ffff */
[----:B------:R-:W-:Y:S05]  /*150a0*/  BRA `(.L_x_1286) ;  /* 0xffffffdc003c7947 */ /* 0x000fea000383ffff */
.L_x_1237:
[----:B0-----:R0:W1:Y:S02]  /*150b0*/  SYNCS.PHASECHK.TRANS64.TRYWAIT P1, [R2+URZ+0x60], R9 ;  /* 0x00006009020075a7 */ /* 0x001064000802017f */
[----:B-1----:R-:W-:Y:S05]  /*150c0*/  @!P1 NANOSLEEP.SYNCS 0x989680 ;  /* 0x009896800000995d */ /* 0x002fea0003900000 */
[----:B------:R-:W1:Y:S02]  /*150d0*/  @!P1 SYNCS.PHASECHK.TRANS64 P1, [R2+URZ+0x60], R9 ;  /* 0x00006009020095a7 */ /* 0x000e64000802007f */
[----:B-1----:R-:W-:Y:S05]  /*150e0*/  @!P1 BRA `(.L_x_1237) ;  /* 0xfffffffc00f09947 */ /* 0x002fea000383ffff */
[----:B------:R-:W-:Y:S05]  /*150f0*/  BRA `(.L_x_1287) ;  /* 0xffffffdc00fc7947 */ /* 0x000fea000383ffff */
.L_x_1244:
[----:B-1----:R1:W2:Y:S02]  /*15100*/  SYNCS.PHASECHK.TRANS64.TRYWAIT P0, [R3+URZ+0x30860], R0 ;  /* 0x03086000030075a7 */ /* 0x0022a4000800017f */
[----:B--2---:R-:W-:Y:S05]  /*15110*/  @!P0 NANOSLEEP.SYNCS 0x989680 ;  /* 0x009896800000895d */ /* 0x004fea0003900000 */
[----:B------:R-:W2:Y:S02]  /*15120*/  @!P0 SYNCS.PHASECHK.TRANS64 P0, [R3+URZ+0x30860], R0 ;  /* 0x03086000030085a7 */ /* 0x000ea4000800007f */
[----:B--2---:R-:W-:Y:S05]  /*15130*/  @!P0 BRA `(.L_x_1244) ;  /* 0xfffffffc00f08947 */ /* 0x004fea000383ffff */
[----:B------:R-:W-:Y:S05]  /*15140*/  BRA `(.L_x_1288) ;  /* 0xffffffe4002c7947 */ /* 0x000fea000383ffff */
.L_x_1246:
        /* <DEDUP_REMOVED lines=8> */
.L_x_1290:
[----:B------:R-:W-:Y:S05]  /*151d0*/  BSYNC B0 ;  /* 0x0000000000007941 */ /* 0x000fea0003800000 */
.L_x_1289:
[----:B------:R-:W-:Y:S02]  /*151e0*/  IMAD.MOV.U32 R13, RZ, RZ, R16 ;  /* 0x000000ffff0d7224 */ /* 0x000fe400078e0010 */
[----:B------:R-:W-:Y:S02]  /*151f0*/  IMAD.MOV.U32 R12, RZ, RZ, 0x1 ;  /* 0x00000001ff0c7424 */ /* 0x000fe400078e00ff */
[----:B------:R-:W-:Y:S02]  /*15200*/  IMAD.MOV.U32 R11, RZ, RZ, 0x1f ;  /* 0x0000001fff0b7424 */ /* 0x000fe400078e00ff */
[----:B------:R-:W-:Y:S02]  /*15210*/  IMAD.MOV.U32 R15, RZ, RZ, -0x1 ;  /* 0xffffffffff0f7424 */ /* 0x000fe400078e00ff */
[----:B------:R-:W-:-:S07]  /*15220*/  IMAD.MOV.U32 R4, RZ, RZ, R14 ;  /* 0x000000ffff047224 */ /* 0x000fce00078e000e */
[----:B------:R-:W-:Y:S05]  /*15230*/  WARPSYNC.COLLECTIVE R15, `(.L_x_1291) ;  /* 0x000000000f087348 */ /* 0x000fea0003c00000 */
[----:B------:R0:W1:Y:S02]  /*15240*/  SHFL.IDX P6, R14, R13, R12, R11 ;  /* 0x0000000c0d0e7389 */ /* 0x00006400000c000b */
[----:B01----:R-:W-:Y:S01]  /*15250*/  ENDCOLLECTIVE ;  /* 0x000000000000791b */ /* 0x003fe20003800000 */
.L_x_1291:
[----:B------:R-:W-:Y:S01]  /*15260*/  IMAD.MOV.U32 R16, RZ, RZ, R14 ;  /* 0x000000ffff107224 */ /* 0x000fe200078e000e */
[----:B------:R-:W-:Y:S06]  /*15270*/  BRA `(.L_x_1292) ;  /* 0xffffffe400dc7947 */ /* 0x000fec000383ffff */
.L_x_1249:
[----:B------:R-:W-:Y:S01]  /*15280*/  BSSY B0, `(.L_x_1293) ;  /* 0x0000008000007945 */ /* 0x000fe20003800000 */
[----:B0----5:R-:W-:Y:S02]  /*15290*/  IMAD.MOV.U32 R13, RZ, RZ, R17 ;  /* 0x000000ffff0d7224 */ /* 0x021fe400078e0011 */
[----:B------:R-:W-:Y:S02]  /*152a0*/  IMAD.MOV.U32 R12, RZ, RZ, 0x1 ;  /* 0x00000001ff0c7424 */ /* 0x000fe400078e00ff */
[----:B------:R-:W-:Y:S02]  /*152b0*/  IMAD.MOV.U32 R11, RZ, RZ, RZ ;  /* 0x000000ffff0b7224 */ /* 0x000fe400078e00ff */
[----:B------:R-:W-:-:S07]  /*152c0*/  IMAD.MOV.U32 R15, RZ, RZ, -0x1 ;  /* 0xffffffffff0f7424 */ /* 0x000fce00078e00ff */
[----:B-1234-:R-:W-:Y:S05]  /*152d0*/  WARPSYNC.COLLECTIVE R15, `(.L_x_1294) ;  /* 0x000000000f087348 */ /* 0x01efea0003c00000 */
[----:B------:R0:W0:Y:S02]  /*152e0*/  SHFL.UP P6, R14, R13, R12, R11 ;  /* 0x0400000c0d0e7389 */ /* 0x00002400000c000b */
[----:B01234-:R-:W-:Y:S01]  /*152f0*/  ENDCOLLECTIVE ;  /* 0x000000000000791b */ /* 0x01ffe20003800000 */
.L_x_1294:
[----:B------:R-:W-:Y:S05]  /*15300*/  BSYNC B0 ;  /* 0x0000000000007941 */ /* 0x000fea0003800000 */
.L_x_1293:
[----:B------:R-:W-:Y:S01]  /*15310*/  ISETP.NE.AND P0, PT, R6, RZ, PT ;  /* 0x000000ff0600720c */ /* 0x000fe20003f05270 */
        /* <DEDUP_REMOVED lines=9> */
.L_x_1295:
        /* <DEDUP_REMOVED lines=8> */
.L_x_1296:
        /* <DEDUP_REMOVED lines=8> */
.L_x_1297:
        /* <DEDUP_REMOVED lines=8> */
.L_x_1298:
[----:B------:R-:W-:Y:S02]  /*15530*/  IMAD.MOV.U32 R12, RZ, RZ, 0x1f ;  /* 0x0000001fff0c7424 */ /* 0x000fe400078e00ff */
[----:B------:R-:W-:Y:S01]  /*15540*/  IMAD.MOV.U32 R11, RZ, RZ, 0x1f ;  /* 0x0000001fff0b7424 */ /* 0x000fe200078e00ff */
[----:B------:R-:W-:-:S05]  /*15550*/  SEL R2, R14, RZ, P0 ;  /* 0x000000ff0e027207 */ /* 0x000fca0000000000 */
[----:B------:R-:W-:-:S04]  /*15560*/  IMAD.IADD R2, R5, 0x1, R2 ;  /* 0x0000000105027824 */ /* 0x000fc800078e0202 */
[----:B------:R-:W-:-:S07]  /*15570*/  IMAD.MOV.U32 R13, RZ, RZ, R2 ;  /* 0x000000ffff0d7224 */ /* 0x000fce00078e0002 */
[----:B------:R-:W-:Y:S05]  /*15580*/  WARPSYNC.COLLECTIVE R15, `(.L_x_1299) ;  /* 0x000000000f087348 */ /* 0x000fea0003c00000 */
[----:B------:R0:W1:Y:S02]  /*15590*/  SHFL.IDX P6, R14, R13, R12, R11 ;  /* 0x0000000c0d0e7389 */ /* 0x00006400000c000b */
[----:B01----:R-:W-:Y:S01]  /*155a0*/  ENDCOLLECTIVE ;  /* 0x000000000000791b */ /* 0x003fe20003800000 */
.L_x_1299:
[----:B------:R-:W-:Y:S05]  /*155b0*/  BRA `(.L_x_1300) ;  /* 0xffffffe400a07947 */ /* 0x000fea000383ffff */
.L_x_1254:
        /* <DEDUP_REMOVED lines=8> */
.L_x_1302:
[----:B------:R-:W-:Y:S05]  /*15640*/  BSYNC B0 ;  /* 0x0000000000007941 */ /* 0x000fea0003800000 */
.L_x_1301:
        /* <DEDUP_REMOVED lines=10> */
.L_x_1303:
        /* <DEDUP_REMOVED lines=8> */
.L_x_1304:
        /* <DEDUP_REMOVED lines=8> */
.L_x_1305:
        /* <DEDUP_REMOVED lines=8> */
.L_x_1306:
        /* <DEDUP_REMOVED lines=8> */
.L_x_1307:
[----:B------:R-:W-:Y:S05]  /*158f0*/  BRA `(.L_x_1308) ;  /* 0xffffffe400847947 */ /* 0x000fea000383ffff */
.L_x_1256:
[----:B------:R-:W-:Y:S01]  /*15900*/  BSSY B0, `(.L_x_1309) ;  /* 0x0000006000007945 */ /* 0x000fe20003800000 */
[----:B------:R-:W-:Y:S01]  /*15910*/  PLOP3.LUT P6, PT, P6, PT, PT, 0x8, 0x0 ;  /* 0x000000000000781c */ /* 0x000fe200037ce170 */
[----:B------:R-:W-:-:S12]  /*15920*/  IMAD.MOV.U32 R15, RZ, RZ, -0x1 ;  /* 0xffffffffff0f7424 */ /* 0x000fd800078e00ff */
[----:B0-----:R-:W-:Y:S05]  /*15930*/  WARPSYNC.COLLECTIVE R15, `(.L_x_1310) ;  /* 0x000000000f087348 */ /* 0x001fea0003c00000 */
[----:B------:R-:W-:Y:S01]  /*15940*/  VOTE.ANY R14, PT, P6 ;  /* 0x00000000000e7806 */ /* 0x000fe200030e0100 */
[----:B0-----:R-:W-:Y:S06]  /*15950*/  ENDCOLLECTIVE ;  /* 0x000000000000791b */ /* 0x001fec0003800000 */
.L_x_1310:
[----:B------:R-:W-:Y:S05]  /*15960*/  BSYNC B0 ;  /* 0x0000000000007941 */ /* 0x000fea0003800000 */
.L_x_1309:
        /* <DEDUP_REMOVED lines=9> */
.L_x_1311:
[----:B------:R-:W-:Y:S01]  /*15a00*/  IMAD.MOV.U32 R17, RZ, RZ, R14 ;  /* 0x000000ffff117224 */ /* 0x000fe200078e000e */
[----:B------:R-:W-:Y:S06]  /*15a10*/  BRA `(.L_x_1312) ;  /* 0xffffffe400747947 */ /* 0x000fec000383ffff */
.L_x_1258:
[----:B------:R-:W-:Y:S01]  /*15a20*/  BSSY B0, `(.L_x_1313) ;  /* 0x0000007000007945 */ /* 0x000fe20003800000 */
[----:B------:R-:W-:Y:S02]  /*15a30*/  IMAD.MOV.U32 R13, RZ, RZ, R2 ;  /* 0x000000ffff0d7224 */ /* 0x000fe400078e0002 */
[----:B------:R-:W-:Y:S02]  /*15a40*/  IMAD.MOV.U32 R11, RZ, RZ, 0x1f ;  /* 0x0000001fff0b7424 */ /* 0x000fe400078e00ff */
[----:B------:R-:W-:-:S07]  /*15a50*/  IMAD.MOV.U32 R15, RZ, RZ, -0x1 ;  /* 0xffffffffff0f7424 */ /* 0x000fce00078e00ff */
[----:B012---:R-:W-:Y:S05]  /*15a60*/  WARPSYNC.COLLECTIVE R15, `(.L_x_1314) ;  /* 0x000000000f087348 */ /* 0x007fea0003c00000 */
[----:B------:R3:W4:Y:S02]  /*15a70*/  SHFL.IDX P6, R14, R13, R12, R11 ;  /* 0x0000000c0d0e7389 */ /* 0x00072400000c000b */
[----:B01234-:R-:W-:Y:S01]  /*15a80*/  ENDCOLLECTIVE ;  /* 0x000000000000791b */ /* 0x01ffe20003800000 */
.L_x_1314:
[----:B------:R-:W-:Y:S05]  /*15a90*/  BSYNC B0 ;  /* 0x0000000000007941 */ /* 0x000fea0003800000 */
.L_x_1313:
[----:B------:R-:W-:Y:S01]  /*15aa0*/  IMAD.MOV.U32 R7, RZ, RZ, R14 ;  /* 0x000000ffff077224 */ /* 0x000fe200078e000e */
[----:B------:R-:W-:Y:S06]  /*15ab0*/  BRA `(.L_x_1257) ;  /* 0xffffffe400687947 */ /* 0x000fec000383ffff */
.L_x_1262:
[----:B-1----:R1:W2:Y:S02]  /*15ac0*/  SYNCS.PHASECHK.TRANS64.TRYWAIT P0, [R0+URZ+0x30820], R3 ;  /* 0x03082003000075a7 */ /* 0x0022a4000800017f */
[----:B--2---:R-:W-:Y:S05]  /*15ad0*/  @!P0 NANOSLEEP.SYNCS 0x989680 ;  /* 0x009896800000895d */ /* 0x004fea0003900000 */
[----:B------:R-:W2:Y:S02]  /*15ae0*/  @!P0 SYNCS.PHASECHK.TRANS64 P0, [R0+URZ+0x30820], R3 ;  /* 0x03082003000085a7 */ /* 0x000ea4000800007f */
[----:B--2---:R-:W-:Y:S05]  /*15af0*/  @!P0 BRA `(.L_x_1262) ;  /* 0xfffffffc00f08947 */ /* 0x004fea000383ffff */
[----:B------:R-:W-:Y:S05]  /*15b00*/  BRA `(.L_x_1315) ;  /* 0xffffffe800dc7947 */ /* 0x000fea000383ffff */
.L_x_1263:
[----:B------:R-:W2:Y:S01]  /*15b10*/  S2R R2, SR_TID.X ;  /* 0x0000000000027919 */ /* 0x000ea20000002100 */
[----:B------:R-:W-:Y:S01]  /*15b20*/  BSSY B0, `(.L_x_1316) ;  /* 0x000000a000007945 */ /* 0x000fe20003800000 */
[----:B------:R-:W-:Y:S02]  /*15b30*/  IMAD.MOV.U32 R12, RZ, RZ, RZ ;  /* 0x000000ffff0c7224 */ /* 0x000fe400078e00ff */
[----:B------:R-:W-:Y:S02]  /*15b40*/  IMAD.MOV.U32 R11, RZ, RZ, 0x1f ;  /* 0x0000001fff0b7424 */ /* 0x000fe400078e00ff */
[----:B------:R-:W-:Y:S01]  /*15b50*/  IMAD.MOV.U32 R15, RZ, RZ, -0x1 ;  /* 0xffffffffff0f7424 */ /* 0x000fe200078e00ff */
[----:B--2---:R-:W-:-:S04]  /*15b60*/  SHF.R.U32.HI R2, RZ, 0x5, R2 ;  /* 0x00000005ff027819 */ /* 0x004fc80000011602 */
[----:B------:R-:W-:-:S05]  /*15b70*/  LOP3.LUT R2, R2, 0x3, RZ, 0xc0, !PT ;  /* 0x0000000302027812 */ /* 0x000fca00078ec0ff */
[----:B0-----:R-:W-:-:S07]  /*15b80*/  IMAD.MOV.U32 R13, RZ, RZ, R2 ;  /* 0x000000ffff0d7224 */ /* 0x001fce00078e0002 */
[----:B-1----:R-:W-:Y:S05]  /*15b90*/  WARPSYNC.COLLECTIVE R15, `(.L_x_1317) ;  /* 0x000000000f087348 */ /* 0x002fea0003c00000 */
[----:B------:R0:W2:Y:S02]  /*15ba0*/  SHFL.IDX P6, R14, R13, R12, R11 ;  /* 0x0000000c0d0e7389 */ /* 0x0000a400000c000b */
[----:B012---:R-:W-:Y:S01]  /*15bb0*/  ENDCOLLECTIVE ;  /* 0x000000000000791b */ /* 0x007fe20003800000 */
.L_x_1317:
[----:B------:R-:W-:Y:S05]  /*15bc0*/  BSYNC B0 ;  /* 0x0000000000007941 */ /* 0x000fea0003800000 */
.L_x_1316:
[----:B------:R-:W-:Y:S05]  /*15bd0*/  BRA `(.L_x_1318) ;  /* 0xffffffe800c47947 */ /* 0x000fea000383ffff */
.L_x_1266:
[----:B------:R-:W-:Y:S01]  /*15be0*/  BSSY B1, `(.L_x_1319) ;  /* 0x0000006000017945 */ /* 0x000fe20003800000 */
[----:B------:R-:W-:-:S07]  /*15bf0*/  IMAD.MOV.U32 R15, RZ, RZ, -0x1 ;  /* 0xffffffffff0f7424 */ /* 0x000fce00078e00ff */
[----:B012---:R-:W-:Y:S05]  /*15c00*/  WARPSYNC.COLLECTIVE R15, `(.L_x_1320) ;  /* 0x000000000f0c7348 */ /* 0x007fea0003c00000 */
[----:B------:R-:W-:Y:S02]  /*15c10*/  ELECT P6, UR62, PT ;  /* 0x00000000003e782f */ /* 0x000fe400038c0000 */
[----:B------:R-:W-:Y:S01]  /*15c20*/  MOV R14, UR62 ;  /* 0x0000003e000e7c02 */ /* 0x000fe20008000f00 */
[----:B012---:R-:W-:Y:S10]  /*15c30*/  ENDCOLLECTIVE ;  /* 0x000000000000791b */ /* 0x007ff40003800000 */
.L_x_1320:
[----:B------:R-:W-:Y:S05]  /*15c40*/  BSYNC B1 ;  /* 0x0000000000017941 */ /* 0x000fea0003800000 */
.L_x_1319:
[----:B------:R-:W-:Y:S05]  /*15c50*/  BRA `(.L_x_1321) ;  /* 0xffffffe800bc7947 */ /* 0x000fea000383ffff */
.L_x_1268:
[----:B-1----:R1:W2:Y:S02]  /*15c60*/  SYNCS.PHASECHK.TRANS64.TRYWAIT P0, [R6+URZ], R5 ;  /* 0x00000005060075a7 */ /* 0x0022a4000800017f */
[----:B--2---:R-:W-:Y:S05]  /*15c70*/  @!P0 NANOSLEEP.SYNCS 0x989680 ;  /* 0x009896800000895d */ /* 0x004fea0003900000 */
[----:B------:R-:W2:Y:S02]  /*15c80*/  @!P0 SYNCS.PHASECHK.TRANS64 P0, [R6+URZ], R5 ;  /* 0x00000005060085a7 */ /* 0x000ea4000800007f */
[----:B--2---:R-:W-:Y:S05]  /*15c90*/  @!P0 BRA `(.L_x_1268) ;  /* 0xfffffffc00f08947 */ /* 0x004fea000383ffff */
[----:B------:R-:W-:Y:S05]  /*15ca0*/  BRA `(.L_x_1322) ;  /* 0xffffffec00007947 */ /* 0x000fea000383ffff */
.L_x_1269:
[----:B--2---:R2:W3:Y:S02]  /*15cb0*/  SYNCS.PHASECHK.TRANS64.TRYWAIT P0, [R7+URZ], R2 ;  /* 0x00000002070075a7 */ /* 0x0044e4000800017f */
[----:B---3--:R-:W-:Y:S05]  /*15cc0*/  @!P0 NANOSLEEP.SYNCS 0x989680 ;  /* 0x009896800000895d */ /* 0x008fea0003900000 */
[----:B------:R-:W3:Y:S02]  /*15cd0*/  @!P0 SYNCS.PHASECHK.TRANS64 P0, [R7+URZ], R2 ;  /* 0x00000002070085a7 */ /* 0x000ee4000800007f */
[----:B---3--:R-:W-:Y:S05]  /*15ce0*/  @!P0 BRA `(.L_x_1269) ;  /* 0xfffffffc00f08947 */ /* 0x008fea000383ffff */
[----:B------:R-:W-:Y:S05]  /*15cf0*/  BRA `(.L_x_1323) ;  /* 0xffffffe800f47947 */ /* 0x000fea000383ffff */
.L_x_1271:
[----:B---3--:R3:W4:Y:S02]  /*15d00*/  SYNCS.PHASECHK.TRANS64.TRYWAIT P0, [R4+URZ], R5 ;  /* 0x00000005040075a7 */ /* 0x008724000800017f */
[----:B----4-:R-:W-:Y:S05]  /*15d10*/  @!P0 NANOSLEEP.SYNCS 0x989680 ;  /* 0x009896800000895d */ /* 0x010fea0003900000 */
[----:B------:R-:W4:Y:S02]  /*15d20*/  @!P0 SYNCS.PHASECHK.TRANS64 P0, [R4+URZ], R5 ;  /* 0x00000005040085a7 */ /* 0x000f24000800007f */
[----:B----4-:R-:W-:Y:S05]  /*15d30*/  @!P0 BRA `(.L_x_1271) ;  /* 0xfffffffc00f08947 */ /* 0x010fea000383ffff */
[----:B------:R-:W-:Y:S05]  /*15d40*/  BRA `(.L_x_1324) ;  /* 0xffffffe800fc7947 */ /* 0x000fea000383ffff */
.L_x_1325:
        /* <DEDUP_REMOVED lines=11> */
.L_x_2842:


//--------------------- .text._ZN7cutlass13device_kernelIN5flash11enable_sm90INS1_16FlashAttnFwdSm90INS1_25CollectiveMainloopFwdSm90ILi2EN4cute5tupleIJNS5_1CILi1EEES8_S8_EEENS6_IJNS7_ILi128EEENS7_ILi64EEENS7_ILi256EEEEEELi256ENS_6half_tEfNS_4arch4Sm90ELb0ELb1ELb0ELb1ELb0ELb1ELb0ELb1ELb1ELb0ELb0ELb0EEENS1_21CollectiveEpilogueFwdINS6_IJSA_SC_SB_EEES9_SE_SG_Li256ELb1ELb0ELb0ELb0EEENS1_36VarlenDynamicPersistentTileSchedulerILi128ELi64ELi256ELi32ELb0ELb0ELb1ELb1ELb0ELb1EEEEEEEEEvNT_6ParamsE --------------------------
	.section	.text._ZN7cutlass13device_kernelIN5flash11enable_sm90INS1_16FlashAttnFwdSm90INS1_25CollectiveMainloopFwdSm90ILi2EN4cute5tupleIJNS5_1CILi1EEES8_S8_EEENS6_IJNS7_ILi128EEENS7_ILi64EEENS7_ILi256EEEEEELi256ENS_6half_tEfNS_4arch4Sm90ELb0ELb1ELb0ELb1ELb0ELb1ELb0ELb1ELb1ELb0ELb0ELb0EEENS1_21CollectiveEpilogueFwdINS6_IJSA_SC_SB_EEES9_SE_SG_Li256ELb1ELb0ELb0ELb0EEENS1_36VarlenDynamicPersistentTileSchedulerILi128ELi64ELi256ELi32ELb0ELb0ELb1ELb1ELb0ELb1EEEEEEEEEvNT_6ParamsE,"ax",@progbits
	.align	128
.text._ZN7cutlass13device_kernelIN5flash11enable_sm90INS1_16FlashAttnFwdSm90INS1_25CollectiveMainloopFwdSm90ILi2EN4cute5tupleIJNS5_1CILi1EEES8_S8_EEENS6_IJNS7_ILi128EEENS7_ILi64EEENS7_ILi256EEEEEELi256ENS_6half_tEfNS_4arch4Sm90ELb0ELb1ELb0ELb1ELb0ELb1ELb0ELb1ELb1ELb0ELb0ELb0EEENS1_21CollectiveEpilogueFwdINS6_IJSA_SC_SB_EEES9_SE_SG_Li256ELb1ELb0ELb0ELb0EEENS1_36VarlenDynamicPersistentTileSchedulerILi128ELi64ELi256ELi32ELb0ELb0ELb1ELb1ELb0ELb1EEEEEEEEEvNT_6ParamsE:
        .type           _ZN7cutlass13device_kernelIN5flash11enable_sm90INS1_16FlashAttnFwdSm90INS1_25CollectiveMainloopFwdSm90ILi2EN4cute5tupleIJNS5_1CILi1EEES8_S8_EEENS6_IJNS7_ILi128EEENS7_ILi64EEENS7_ILi256EEEEEELi256ENS_6half_tEfNS_4arch4Sm90ELb0ELb1ELb0ELb1ELb0ELb1ELb0ELb1ELb1ELb0ELb0ELb0EEENS1_21CollectiveEpilogueFwdINS6_IJSA_SC_SB_EEES9_SE_SG_Li256ELb1ELb0ELb0ELb0EEENS1_36VarlenDynamicPersistentTileSchedulerILi128ELi64ELi256ELi32ELb0ELb0ELb1ELb1ELb0ELb1EEEEEEEEEvNT_6ParamsE,@function
        .size           _ZN7cutlass13device_kernelIN5flash11enable_sm90INS1_16FlashAttnFwdSm90INS1_25CollectiveMainloopFwdSm90ILi2EN4cute5tupleIJNS5_1CILi1EEES8_S8_EEENS6_IJNS7_ILi128EEENS7_ILi64EEENS7_ILi256EEEEEELi256ENS_6half_tEfNS_4arch4Sm90ELb0ELb1ELb0ELb1ELb0ELb1ELb0ELb1ELb1ELb0ELb0ELb0EEENS1_21CollectiveEpilogueFwdINS6_IJSA_SC_SB_EEES9_SE_SG_Li256ELb1ELb0ELb0ELb0EEENS1_36VarlenDynamicPersistentTileSchedulerILi128ELi64ELi256ELi32ELb0ELb0ELb1ELb1ELb0ELb1EEEEEEEEEvNT_6ParamsE,(.L_x_2843 - _ZN7cutlass13device_kernelIN5flash11enable_sm90INS1_16FlashAttnFwdSm90INS1_25CollectiveMainloopFwdSm90ILi2EN4cute5tupleIJNS5_1CILi1EEES8_S8_EEENS6_IJNS7_ILi128EEENS7_ILi64EEENS7_ILi256EEEEEELi256ENS_6half_tEfNS_4arch4Sm90ELb0ELb1ELb0ELb1ELb0ELb1ELb0ELb1ELb1ELb0ELb0ELb0EEENS1_21CollectiveEpilogueFwdINS6_IJSA_SC_SB_EEES9_SE_SG_Li256ELb1ELb0ELb0ELb0EEENS1_36VarlenDynamicPersistentTileSchedulerILi128ELi64ELi256ELi32ELb0ELb0ELb1ELb1ELb0ELb1EEEEEEEEEvNT_6ParamsE)
        .other          _ZN7cutlass13device_kernelIN5flash11enable_sm90INS1_16FlashAttnFwdSm90INS1_25CollectiveMainloopFwdSm90ILi2EN4cute5tupleIJNS5_1CILi1EEES8_S8_EEENS6_IJNS7_ILi128EEENS7_ILi64EEENS7_ILi256EEEEEELi256ENS_6half_tEfNS_4arch4Sm90ELb0ELb1ELb0ELb1ELb0ELb1ELb0ELb1ELb1ELb0ELb0ELb0EEENS1_21CollectiveEpilogueFwdINS6_IJSA_SC_SB_EEES9_SE_SG_Li256ELb1ELb0ELb0ELb0EEENS1_36VarlenDynamicPersistentTileSchedulerILi128ELi64ELi256ELi32ELb0ELb0ELb1ELb1ELb0ELb1EEEEEEEEEvNT_6ParamsE,@"STO_CUDA_ENTRY STV_DEFAULT"
_ZN7cutlass13device_kernelIN5flash11enable_sm90INS1_16FlashAttnFwdSm90INS1_25CollectiveMainloopFwdSm90ILi2EN4cute5tupleIJNS5_1CILi1EEES8_S8_EEENS6_IJNS7_ILi128EEENS7_ILi64EEENS7_ILi256EEEEEELi256ENS_6half_tEfNS_4arch4Sm90ELb0ELb1ELb0ELb1ELb0ELb1ELb0ELb1ELb1ELb0ELb0ELb0EEENS1_21CollectiveEpilogueFwdINS6_IJSA_SC_SB_EEES9_SE_SG_Li256ELb1ELb0ELb0ELb0EEENS1_36VarlenDynamicPersistentTileSchedulerILi128ELi64ELi256ELi32ELb0ELb0ELb1ELb1ELb0ELb1EEEEEEEEEvNT_6ParamsE:
        /* <DEDUP_REMOVED lines=26> */
.L_x_1327:
[----:B------:R-:W-:Y:S05]  /*01a0*/  BSYNC B0 ;  /* 0x0000000000007941 */ /* 0x000fea0003800000 */
.L_x_1326:
        /* <DEDUP_REMOVED lines=40> */
.L_x_1328:
        /* <DEDUP_REMOVED lines=22> */
.L_x_1329:
        /* <DEDUP_REMOVED lines=18> */
.L_x_1330:
        /* <DEDUP_REMOVED lines=22> */
.L_x_1331:
        /* <DEDUP_REMOVED lines=22> */
.L_x_1332:
        /* <DEDUP_REMOVED lines=8> */
.L_x_1335:
        /* <DEDUP_REMOVED lines=9> */
[----:B------:R-:W-:Y:S01]  /*0a80*/  IMAD.U32 R16, RZ, RZ, UR4 ;  /* 0x00000004ff107e24 */ /* 0x000fe2000f8e00ff */
[----:B------:R-:W-:-:S04]  /*0a90*/  ULDC UR4, c[0x0][0xc14] ;  /* 0x0003050000047ab9 */ /* 0x000fc80000000800 */
[----:B------:R-:W1:Y:S01]  /*0aa0*/  LDS.128 R12, [R16+0x308d0] ;  /* 0x0308d000100c7984 */ /* 0x000e620000000c00 */
[----:B------:R-:W-:Y:S06]  /*0ab0*/  BAR.ARV 0x4, 0x120 ;  /* 0x0104800000007b1d */ /* 0x000fec0000002000 */
[----:B-1----:R-:W-:-:S13]  /*0ac0*/  ISETP.GE.AND P0, PT, R15, UR4, PT ;  /* 0x000000040f007c0c */ /* 0x002fda000bf06270 */
[----:B------:R-:W-:Y:S05]  /*0ad0*/  @P0 BRA `(.L_x_1336) ;  /* 0x0000026800200947 */ /* 0x000fea0003800000 */
[----:B------:R-:W1:Y:S02]  /*0ae0*/  S2R R0, SR_TID.X ;  /* 0x0000000000007919 */ /* 0x000e640000002100 */
[----:B-1----:R-:W-:-:S04]  /*0af0*/  IADD3 R0, R0, -0x80, RZ ;  /* 0xffffff8000007810 */ /* 0x002fc80007ffe0ff */
[----:B------:R-:W-:-:S04]  /*0b00*/  SHF.R.S32.HI R3, RZ, 0x1f, R0 ;  /* 0x0000001fff037819 */ /* 0x000fc80000011400 */
[CC--:B------:R-:W-:Y:S02]  /*0b10*/  LEA.HI R4, R3.reuse, R0.reuse, RZ, 0x4 ;  /* 0x0000000003047211 */ /* 0x0c0fe400078f20ff */
[CC--:B0-----:R-:W-:Y:S02]  /*0b20*/  LEA.HI R2, R3.reuse, R0.reuse, RZ, 0x7 ;  /* 0x0000000003027211 */ /* 0x0c1fe400078f38ff */
[CC--:B------:R-:W-:Y:S02]  /*0b30*/  LEA.HI R6, R3.reuse, R0.reuse, RZ, 0x5 ;  /* 0x0000000003067211 */ /* 0x0c0fe400078f28ff */
[----:B------:R-:W-:Y:S02]  /*0b40*/  SHF.R.S32.HI R7, RZ, 0x4, R4 ;  /* 0x00000004ff077819 */ /* 0x000fe40000011404 */
[CC--:B------:R-:W-:Y:S02]  /*0b50*/  LEA.HI R18, R3.reuse, R0.reuse, RZ, 0x3 ;  /* 0x0000000003127211 */ /* 0x0c0fe400078f18ff */
[----:B------:R-:W-:-:S02]  /*0b60*/  LEA.HI R11, R3, R0, RZ, 0x6 ;  /* 0x00000000030b7211 */ /* 0x000fc400078f30ff */
[----:B------:R-:W-:Y:S02]  /*0b70*/  LOP3.LUT R5, R2, 0xffffff80, RZ, 0xc0, !PT ;  /* 0xffffff8002057812 */ /* 0x000fe400078ec0ff */
[----:B------:R-:W-:Y:S02]  /*0b80*/  LOP3.LUT R3, R4, 0x3fffff0, RZ, 0xc0, !PT ;  /* 0x03fffff004037812 */ /* 0x000fe400078ec0ff */
[----:B------:R-:W-:Y:S01]  /*0b90*/  SHF.L.U32 R6, R6, 0x5, RZ ;  /* 0x0000000506067819 */ /* 0x000fe200000006ff */
[----:B------:R-:W-:Y:S01]  /*0ba0*/  IMAD.IADD R24, R0, 0x1, -R5 ;  /* 0x0000000100187824 */ /* 0x000fe200078e0a05 */
[----:B------:R-:W-:Y:S01]  /*0bb0*/  LEA.HI R4, R4, R7, RZ, 0x1 ;  /* 0x0000000704047211 */ /* 0x000fe200078f08ff */
[----:B------:R-:W-:Y:S01]  /*0bc0*/  IMAD.IADD R5, R0, 0x1, -R3 ;  /* 0x0000000100057824 */ /* 0x000fe200078e0a03 */
[----:B------:R-:W-:Y:S02]  /*0bd0*/  LOP3.LUT R6, R6, 0xfffffc00, RZ, 0xc0, !PT ;  /* 0xfffffc0006067812 */ /* 0x000fe400078ec0ff */
[----:B------:R-:W-:Y:S01]  /*0be0*/  LOP3.LUT R4, R4, 0x1ffffffe, RZ, 0xc0, !PT ;  /* 0x1ffffffe04047812 */ /* 0x000fe200078ec0ff */
[----:B------:R-:W-:Y:S01]  /*0bf0*/  STL [R1+0x78], R24 ;  /* 0x0000781801007387 */ /* 0x000fe20000100800 */
[----:B------:R-:W-:Y:S01]  /*0c00*/  LOP3.LUT R9, R18, 0xfffffff8, RZ, 0xc0, !PT ;  /* 0xfffffff812097812 */ /* 0x000fe200078ec0ff */
[----:B------:R-:W-:Y:S01]  /*0c10*/  IMAD R5, R5, 0x40, R6 ;  /* 0x0000004005057824 */ /* 0x000fe200078e0206 */
[----:B------:R-:W-:Y:S01]  /*0c20*/  SHF.R.S32.HI R18, RZ, 0x3, R18 ;  /* 0x00000003ff127819 */ /* 0x000fe20000011412 */
[----:B------:R-:W-:Y:S01]  /*0c30*/  IMAD.IADD R4, R7, 0x1, -R4 ;  /* 0x0000000107047824 */ /* 0x000fe200078e0a04 */
[----:B------:R-:W-:Y:S01]  /*0c40*/  SHF.R.S32.HI R8, RZ, 0x1f, R24 ;  /* 0x0000001fff087819 */ /* 0x000fe20000011418 */
[----:B------:R-:W-:Y:S01]  /*0c50*/  IMAD.IADD R12, R0, 0x1, -R9 ;  /* 0x00000001000c7824 */ /* 0x000fe200078e0a09 */
[----:B------:R-:W-:Y:S01]  /*0c60*/  IADD3 R6, R18, 0x60, RZ ;  /* 0x0000006012067810 */ /* 0x000fe20007ffe0ff */
[----:B------:R-:W-:Y:S01]  /*0c70*/  IMAD R4, R4, 0x8, R5 ;  /* 0x0000000804047824 */ /* 0x000fe200078e0205 */
[----:B------:R-:W-:Y:S01]  /*0c80*/  LEA.HI R10, R8, R24, RZ, 0x2 ;  /* 0x00000018080a7211 */ /* 0x000fe200078f10ff */
[C---:B------:R-:W-:Y:S01]  /*0c90*/  IMAD.SHL.U32 R208, R12.reuse, 0x4, RZ ;  /* 0x000000040cd07824 */ /* 0x040fe200078e00ff */
[----:B------:R-:W-:Y:S01]  /*0ca0*/  SHF.R.S32.HI R5, RZ, 0x1f, R6 ;  /* 0x0000001fff057819 */ /* 0x000fe20000011406 */
[----:B------:R-:W-:Y:S01]  /*0cb0*/  STL [R1+0x28], R12 ;  /* 0x0000280c01007387 */ /* 0x000fe20000100800 */
[--C-:B------:R-:W-:Y:S01]  /*0cc0*/  SHF.R.S32.HI R0, RZ, 0x2, R10.reuse ;  /* 0x00000002ff007819 */ /* 0x100fe2000001140a */
[----:B------:R-:W-:Y:S01]  /*0cd0*/  IMAD.SHL.U32 R229, R12, 0x8, RZ ;  /* 0x000000080ce57824 */ /* 0x000fe200078e00ff */
[----:B------:R-:W-:Y:S01]  /*0ce0*/  IADD3 R7, R208, 0x40, RZ ;  /* 0x00000040d0077810 */ /* 0x000fe20007ffe0ff */
[----:B------:R0:W-:Y:S01]  /*0cf0*/  STL [R1+0x98], R4 ;  /* 0x0000980401007387 */ /* 0x0001e20000100800 */
[----:B------:R-:W-:Y:S01]  /*0d00*/  SHF.R.S32.HI R9, RZ, 0x1f, R10 ;  /* 0x0000001fff097819 */ /* 0x000fe2000001140a */
[----:B------:R-:W-:Y:S01]  /*0d10*/  VIADD R234, R18, 0x20 ;  /* 0x0000002012ea7836 */ /* 0x000fe20000000000 */
[----:B------:R-:W-:Y:S01]  /*0d20*/  SHF.R.S32.HI R3, RZ, 0x7, R2 ;  /* 0x00000007ff037819 */ /* 0x000fe20000011402 */
[----:B------:R1:W-:Y:S01]  /*0d30*/  STL [R1+0x70], R6 ;  /* 0x0000700601007387 */ /* 0x0003e20000100800 */
[----:B------:R-:W-:Y:S01]  /*0d40*/  LEA.HI R9, R9, R0, RZ, 0x3 ;  /* 0x0000000009097211 */ /* 0x000fe200078f18ff */
[----:B------:R-:W-:Y:S01]  /*0d50*/  IMAD.IADD R226, R208, 0x1, R7 ;  /* 0x00000001d0e27824 */ /* 0x000fe200078e0207 */
[----:B------:R-:W-:Y:S01]  /*0d60*/  LEA.HI R2, R2, R3, RZ, 0x1 ;  /* 0x0000000302027211 */ /* 0x000fe200078f08ff */
[----:B------:R2:W-:Y:S01]  /*0d70*/  STL [R1+0x4], R7 ;  /* 0x0000040701007387 */ /* 0x0005e20000100800 */
[----:B------:R-:W-:Y:S01]  /*0d80*/  LOP3.LUT R9, R9, 0xfffffff8, RZ, 0xc0, !PT ;  /* 0xfffffff809097812 */ /* 0x000fe200078ec0ff */
[----:B0-----:R-:W-:Y:S01]  /*0d90*/  IMAD.SHL.U32 R4, R6, 0x40, RZ ;  /* 0x0000004006047824 */ /* 0x001fe200078e00ff */
[----:B------:R-:W-:Y:S01]  /*0da0*/  LOP3.LUT R2, R2, 0x3fffffe, RZ, 0xc0, !PT ;  /* 0x03fffffe02027812 */ /* 0x000fe200078ec0ff */
[----:B------:R-:W-:Y:S01]  /*0db0*/  IMAD.SHL.U32 R25, R18, 0x40, RZ ;  /* 0x0000004012197824 */ /* 0x000fe200078e00ff */
[----:B------:R-:W-:Y:S01]  /*0dc0*/  LEA.HI R8, R8, R24, RZ, 0x5 ;  /* 0x0000001808087211 */ /* 0x000fe200078f28ff */
[----:B------:R-:W-:Y:S01]  /*0dd0*/  IMAD.IADD R9, R0, 0x1, -R9 ;  /* 0x0000000100097824 */ /* 0x000fe200078e0a09 */
[----:B-1----:R-:W-:Y:S01]  /*0de0*/  LEA.HI R6, R5, R6, RZ, 0x3 ;  /* 0x0000000605067211 */ /* 0x002fe200078f18ff */
[----:B------:R-:W-:Y:S01]  /*0df0*/  IMAD.IADD R2, R3, 0x1, -R2 ;  /* 0x0000000103027824 */ /* 0x000fe200078e0a02 */
[----:B------:R-:W-:-:S02]  /*0e00*/  IADD3 R0, R18, 0x40, RZ ;  /* 0x0000004012007810 */ /* 0x000fc40007ffe0ff */
[----:B------:R-:W-:Y:S02]  /*0e10*/  SHF.L.U32 R17, R6, 0x6, RZ ;  /* 0x0000000606117819 */ /* 0x000fe400000006ff */
[----:B------:R-:W-:Y:S02]  /*0e20*/  SHF.R.S32.HI R3, RZ, 0x1f, R0 ;  /* 0x0000001fff037819 */ /* 0x000fe40000011400 */
[----:B------:R-:W-:Y:S02]  /*0e30*/  LOP3.LUT R22, R17, 0xfffffe00, RZ, 0xc0, !PT ;  /* 0xfffffe0011167812 */ /* 0x000fe400078ec0ff */
[----:B------:R-:W-:Y:S01]  /*0e40*/  LEA.HI R3, R3, R0, RZ, 0x3 ;  /* 0x0000000003037211 */ /* 0x000fe200078f18ff */
[----:B------:R-:W-:Y:S01]  /*0e50*/  IMAD.SHL.U32 R0, R0, 0x40, RZ ;  /* 0x0000004000007824 */ /* 0x000fe200078e00ff */
[----:B------:R-:W-:Y:S01]  /*0e60*/  SHF.R.S32.HI R5, RZ, 0x1f, R226 ;  /* 0x0000001fff057819 */ /* 0x000fe200000114e2 */
[----:B------:R-:W-:Y:S01]  /*0e70*/  STL [R1+0x74], R22 ;  /* 0x0000741601007387 */ /* 0x000fe20000100800 */
[----:B------:R-:W-:Y:S01]  /*0e80*/  SHF.R.S32.HI R8, RZ, 0x5, R8 ;  /* 0x00000005ff087819 */ /* 0x000fe20000011408 */
[----:B------:R-:W-:Y:S01]  /*0e90*/  IMAD.SHL.U32 R3, R3, 0x40, RZ ;  /* 0x0000004003037824 */ /* 0x000fe200078e00ff */
[----:B------:R-:W-:Y:S01]  /*0ea0*/  LOP3.LUT R0, R0, 0x1c0, RZ, 0xc0, !PT ;  /* 0x000001c000007812 */ /* 0x000fe200078ec0ff */
[----:B------:R-:W3:Y:S01]  /*0eb0*/  LDL.LU R17, [R1+0x2c] ;  /* 0x00002c0001117983 */ /* 0x000ee20000300800 */
[----:B------:R-:W-:Y:S01]  /*0ec0*/  LOP3.LUT R12, R4, 0x1c0, RZ, 0xc0, !PT ;  /* 0x000001c0040c7812 */ /* 0x000fe200078ec0ff */
[----:B------:R-:W-:Y:S01]  /*0ed0*/  IMAD R9, R8, 0x10, R9 ;  /* 0x0000001008097824 */ /* 0x000fe200078e0209 */
[----:B------:R-:W-:-:S02]  /*0ee0*/  LEA.HI R4, R5, R226, RZ, 0x3 ;  /* 0x000000e205047211 */ /* 0x000fc400078f18ff */
[----:B--2---:R-:W-:Y:S02]  /*0ef0*/  SHF.R.U32.HI R7, RZ, 0x3, R0 ;  /* 0x00000003ff077819 */ /* 0x004fe40000011600 */
[C---:B------:R-:W-:Y:S02]  /*0f00*/  LOP3.LUT R8, R0.reuse, 0x38, R229, 0xf8, !PT ;  /* 0x0000003800087812 */ /* 0x040fe400078ef8e5 */
[----:B------:R-:W-:Y:S02]  /*0f10*/  LOP3.LUT R6, R3, 0xfffffe00, RZ, 0xc0, !PT ;  /* 0xfffffe0003067812 */ /* 0x000fe400078ec0ff */
[----:B------:R-:W-:Y:S02]  /*0f20*/  LOP3.LUT R0, R0, 0x38, R4, 0xf8, !PT ;  /* 0x0000003800007812 */ /* 0x000fe400078ef804 */
[----:B------:R-:W-:Y:S02]  /*0f30*/  LOP3.LUT R21, R6, R8, R7, 0xf6, !PT ;  /* 0x0000000806157212 */ /* 0x000fe400078ef607 */
[----:B------:R-:W-:-:S02]  /*0f40*/  SHF.R.S32.HI R3, RZ, 0x1f, R234 ;  /* 0x0000001fff037819 */ /* 0x000fc400000114ea */
[----:B------:R-:W-:Y:S01]  /*0f50*/  LOP3.LUT R7, R0, R7, RZ, 0x3c, !PT ;  /* 0x0000000700077212 */ /* 0x000fe200078e3cff */
[----:B------:R-:W-:Y:S01]  /*0f60*/  IMAD R0, R2, 0x40, R9 ;  /* 0x0000004002007824 */ /* 0x000fe200078e0209 */
[----:B------:R-:W-:Y:S02]  /*0f70*/  SHF.L.U32 R2, R234, 0x6, RZ ;  /* 0x00000006ea027819 */ /* 0x000fe400000006ff */
[----:B------:R-:W-:Y:S02]  /*0f80*/  LEA.HI R3, R3, R234, RZ, 0x3 ;  /* 0x000000ea03037211 */ /* 0x000fe400078f18ff */
[----:B------:R-:W-:Y:S01]  /*0f90*/  LEA.HI R5, R5, R226, RZ, 0x6 ;  /* 0x000000e205057211 */ /* 0x000fe200078f30ff */
[----:B------:R0:W-:Y:S01]  /*0fa0*/  STL [R1+0x54], R0 ;  /* 0x0000540001007387 */ /* 0x0001e20000100800 */
[----:B------:R-:W-:Y:S02]  /*0fb0*/  SHF.R.U32.HI R19, RZ, 0x3, R12 ;  /* 0x00000003ff137819 */ /* 0x000fe4000001160c */
[----:B------:R-:W-:Y:S01]  /*0fc0*/  LOP3.LUT R20, R12, 0x38, R229, 0xf8, !PT ;  /* 0x000000380c147812 */ /* 0x000fe200078ef8e5 */
[----:B------:R-:W-:Y:S01]  /*0fd0*/  IMAD.SHL.U32 R3, R3, 0x40, RZ ;  /* 0x0000004003037824 */ /* 0x000fe200078e00ff */
[----:B------:R-:W-:Y:S01]  /*0fe0*/  LOP3.LUT R27, R2, 0x1c0, RZ, 0xc0, !PT ;  /* 0x000001c0021b7812 */ /* 0x000fe200078ec0ff */
[----:B------:R-:W-:Y:S01]  /*0ff0*/  IMAD.SHL.U32 R11, R11, 0x8, RZ ;  /* 0x000000080b0b7824 */ /* 0x000fe200078e00ff */
[----:B------:R-:W-:Y:S01]  /*1000*/  LOP3.LUT R2, R4, 0x38, RZ, 0xc0, !PT ;  /* 0x0000003804027812 */ /* 0x000fe200078ec0ff */
[----:B------:R-:W-:Y:S01]  /*1010*/  IMAD.SHL.U32 R5, R5, 0x80, RZ ;  /* 0x0000008005057824 */ /* 0x000fe200078e00ff */
[----:B------:R-:W-:-:S02]  /*1020*/  LOP3.LUT R12, R12, 0x38, R4, 0xf8, !PT ;  /* 0x000000380c0c7812 */ /* 0x000fc400078ef804 */
[----:B0-----:R-:W-:Y:S02]  /*1030*/  LOP3.LUT R0, R25, 0x1c0, RZ, 0xc0, !PT ;  /* 0x000001c019007812 */ /* 0x001fe400078ec0ff */
[----:B------:R-:W-:Y:S02]  /*1040*/  LOP3.LUT R23, R22, R20, R19, 0xf6, !PT ;  /* 0x0000001416177212 */ /* 0x000fe400078ef613 */
[----:B------:R-:W-:Y:S02]  /*1050*/  SHF.R.U32.HI R26, RZ, 0x3, R0 ;  /* 0x00000003ff1a7819 */ /* 0x000fe40000011600 */
[----:B------:R-:W-:Y:S02]  /*1060*/  SHF.R.U32.HI R20, RZ, 0x3, R27 ;  /* 0x00000003ff147819 */ /* 0x000fe4000001161b */
[----:B------:R-:W-:Y:S01]  /*1070*/  LOP3.LUT R4, R27, 0x38, R4, 0xf8, !PT ;  /* 0x000000381b047812 */ /* 0x000fe200078ef804 */
[----:B------:R0:W-:Y:S01]  /*1080*/  STL [R1+0x38], R25 ;  /* 0x0000381901007387 */ /* 0x0001e20000100800 */
[----:B------:R-:W-:-:S02]  /*1090*/  LOP3.LUT R8, R3, 0xfffffe00, RZ, 0xc0, !PT ;  /* 0xfffffe0003087812 */ /* 0x000fc400078ec0ff */
[----:B------:R-:W-:Y:S01]  /*10a0*/  LOP3.LUT R2, R2, 0x1c0, R25, 0xf8, !PT ;  /* 0x000001c002027812 */ /* 0x000fe200078ef819 */
[----:B------:R-:W-:Y:S01]  /*10b0*/  STL [R1+0x34], R27 ;  /* 0x0000341b01007387 */ /* 0x000fe20000100800 */
[----:B------:R-:W-:Y:S02]  /*10c0*/  LOP3.LUT R5, R5, 0xffffe000, RZ, 0xc0, !PT ;  /* 0xffffe00005057812 */ /* 0x000fe400078ec0ff */
[----:B------:R-:W-:Y:S01]  /*10d0*/  LOP3.LUT R4, R4, R20, RZ, 0x3c, !PT ;  /* 0x0000001404047212 */ /* 0x000fe200078e3cff */
[----:B------:R-:W-:Y:S01]  /*10e0*/  STL [R1+0x44], R26 ;  /* 0x0000441a01007387 */ /* 0x000fe20000100800 */
[----:B------:R-:W-:Y:S02]  /*10f0*/  LOP3.LUT R12, R12, R19, RZ, 0x3c, !PT ;  /* 0x000000130c0c7212 */ /* 0x000fe400078e3cff */
[----:B0-----:R-:W-:Y:S01]  /*1100*/  LOP3.LUT R25, R11, 0xfffffe00, RZ, 0xc0, !PT ;  /* 0xfffffe000b197812 */ /* 0x001fe200078ec0ff */
[----:B------:R-:W-:Y:S01]  /*1110*/  STL [R1+0x3c], R20 ;  /* 0x00003c1401007387 */ /* 0x000fe20000100800 */
[----:B------:R-:W-:-:S02]  /*1120*/  IADD3 R9, R7, R5, R6 ;  /* 0x0000000507097210 */ /* 0x000fc40007ffe006 */
[----:B------:R-:W-:Y:S01]  /*1130*/  IADD3 R7, R4, R5, R8 ;  /* 0x0000000504077210 */ /* 0x000fe20007ffe008 */
[----:B------:R-:W-:Y:S01]  /*1140*/  STL [R1+0x40], R8 ;  /* 0x0000400801007387 */ /* 0x000fe20000100800 */
[----:B------:R-:W-:Y:S02]  /*1150*/  LOP3.LUT R2, R2, R26, RZ, 0x3c, !PT ;  /* 0x0000001a02027212 */ /* 0x000fe400078e3cff */
[----:B------:R-:W-:Y:S01]  /*1160*/  SHF.R.S32.HI R4, RZ, 0x1f, R234 ;  /* 0x0000001fff047819 */ /* 0x000fe200000114ea */
[----:B------:R-:W-:Y:S01]  /*1170*/  STL [R1+0x48], R25 ;  /* 0x0000481901007387 */ /* 0x000fe20000100800 */
[----:B------:R-:W-:-:S03]  /*1180*/  IADD3 R3, R208, 0x20, RZ ;  /* 0x00000020d0037810 */ /* 0x000fc60007ffe0ff */
[----:B------:R-:W-:Y:S01]  /*1190*/  STL [R1+0x14], R13 ;  /* 0x0000140d01007387 */ /* 0x000fe20000100800 */
[----:B------:R-:W-:-:S03]  /*11a0*/  IADD3 R11, R12, R5, R22 ;  /* 0x000000050c0b7210 */ /* 0x000fc60007ffe016 */
[----:B------:R-:W-:Y:S01]  /*11b0*/  STL [R1+0x18], R14 ;  /* 0x0000180e01007387 */ /* 0x000fe20000100800 */
[----:B------:R-:W-:-:S03]  /*11c0*/  IADD3 R5, R2, R5, R25 ;  /* 0x0000000502057210 */ /* 0x000fc60007ffe019 */
[----:B------:R-:W-:Y:S01]  /*11d0*/  STL [R1+0x1c], R15 ;  /* 0x00001c0f01007387 */ /* 0x000fe20000100800 */
[----:B------:R-:W-:-:S03]  /*11e0*/  IADD3 R2, R16, 0x10400, RZ ;  /* 0x0001040010027810 */ /* 0x000fc60007ffe0ff */
[----:B------:R-:W-:Y:S01]  /*11f0*/  STL [R1+0x68], RZ ;  /* 0x000068ff01007387 */ /* 0x000fe20000100800 */
[----:B------:R-:W-:-:S03]  /*1200*/  LOP3.LUT R0, R0, 0x38, R229, 0xf8, !PT ;  /* 0x0000003800007812 */ /* 0x000fc600078ef8e5 */
[----:B------:R-:W-:Y:S01]  /*1210*/  STL [R1], RZ ;  /* 0x000000ff01007387 */ /* 0x000fe20000100800 */
[----:B------:R-:W-:-:S03]  /*1220*/  VIADD R6, R208, 0x60 ;  /* 0x00000060d0067836 */ /* 0x000fc60000000000 */
[----:B------:R0:W-:Y:S01]  /*1230*/  STL [R1+0x5c], R4 ;  /* 0x00005c0401007387 */ /* 0x0001e20000100800 */
[----:B------:R-:W-:-:S03]  /*1240*/  LOP3.LUT R0, R25, R0, R26, 0xf6, !PT ;  /* 0x0000000019007212 */ /* 0x000fc600078ef61a */
[----:B------:R1:W-:Y:S01]  /*1250*/  STL [R1+0x8], R3 ;  /* 0x0000080301007387 */ /* 0x0003e20000100800 */
[C---:B0-----:R-:W-:Y:S02]  /*1260*/  VIADD R4, R229.reuse, 0x80 ;  /* 0x00000080e5047836 */ /* 0x041fe40000000000 */
[----:B------:R-:W-:Y:S01]  /*1270*/  VIADD R4, R229, 0xc0 ;  /* 0x000000c0e5047836 */ /* 0x000fe20000000000 */
[----:B-1----:R-:W-:Y:S01]  /*1280*/  LOP3.LUT R3, R27, 0x38, R229, 0xf8, !PT ;  /* 0x000000381b037812 */ /* 0x002fe200078ef8e5 */
[----:B------:R-:W-:Y:S01]  /*1290*/  IMAD R4, R21, 0x2, R2 ;  /* 0x0000000215047824 */ /* 0x000fe200078e0202 */
[----:B------:R0:W-:Y:S02]  /*12a0*/  STL [R1+0xc], R6 ;  /* 0x00000c0601007387 */ /* 0x0001e40000100800 */
[----:B------:R-:W-:Y:S02]  /*12b0*/  LOP3.LUT R3, R8, R3, R20, 0xf6, !PT ;  /* 0x0000000308037212 */ /* 0x000fe400078ef614 */
[----:B------:R-:W-:Y:S04]  /*12c0*/  STL [R1+0x58], R0 ;  /* 0x0000580001007387 */ /* 0x000fe80000100800 */
[----:B------:R1:W-:Y:S01]  /*12d0*/  STL [R1+0x88], R4 ;  /* 0x0000880401007387 */ /* 0x0003e20000100800 */
[----:B0-----:R-:W-:-:S02]  /*12e0*/  IMAD R6, R23, 0x2, R2 ;  /* 0x0000000217067824 */ /* 0x001fc400078e0202 */
[----:B-1----:R-:W-:Y:S01]  /*12f0*/  IMAD R4, R3, 0x2, R2 ;  /* 0x0000000203047824 */ /* 0x002fe200078e0202 */
[-C--:B------:R-:W-:Y:S02]  /*1300*/  LEA R3, R7, R2.reuse, 0x1 ;  /* 0x0000000207037211 */ /* 0x080fe400078e08ff */
[----:B------:R0:W-:Y:S01]  /*1310*/  STL [R1+0x80], R6 ;  /* 0x0000800601007387 */ /* 0x0001e20000100800 */
[----:B------:R-:W-:-:S03]  /*1320*/  LEA R0, R0, R2, 0x1 ;  /* 0x0000000200007211 */ /* 0x000fc600078e08ff */
[----:B------:R1:W-:Y:S04]  /*1330*/  STL [R1+0x90], R4 ;  /* 0x0000900401007387 */ /* 0x0003e80000100800 */
[----:B------:R2:W-:Y:S01]  /*1340*/  STL [R1+0x8c], R3 ;  /* 0x00008c0301007387 */ /* 0x0005e20000100800 */
[--C-:B0-----:R-:W-:Y:S02]  /*1350*/  IMAD R6, R9, 0x2, R2.reuse ;  /* 0x0000000209067824 */ /* 0x101fe400078e0202 */
[----:B-1----:R-:W-:-:S03]  /*1360*/  IMAD R4, R11, 0x2, R2 ;  /* 0x000000020b047824 */ /* 0x002fc600078e0202 */
[----:B------:R0:W-:Y:S01]  /*1370*/  STL [R1+0x84], R6 ;  /* 0x0000840601007387 */ /* 0x0001e20000100800 */
[----:B--2---:R-:W-:-:S03]  /*1380*/  IMAD R3, R5, 0x2, R2 ;  /* 0x0000000205037824 */ /* 0x004fc600078e0202 */
[----:B------:R0:W-:Y:S04]  /*1390*/  STL [R1+0x7c], R4 ;  /* 0x00007c0401007387 */ /* 0x0001e80000100800 */
[----:B------:R0:W-:Y:S04]  /*13a0*/  STL [R1+0x4c], R0 ;  /* 0x00004c0001007387 */ /* 0x0001e80000100800 */
[----:B------:R0:W-:Y:S01]  /*13b0*/  STL [R1+0x94], R3 ;  /* 0x0000940301007387 */ /* 0x0001e20000100800 */
[----:B------:R-:W-:Y:S01]  /*13c0*/  LOP3.LUT R235, R10, 0x7ffffffc, RZ, 0xc0, !PT ;  /* 0x7ffffffc0aeb7812 */ /* 0x000fe200078ec0ff */
[----:B------:R-:W-:Y:S01]  /*13d0*/  IMAD.MOV.U32 R205, RZ, RZ, RZ ;  /* 0x000000ffffcd7224 */ /* 0x000fe200078e00ff */
[----:B------:R-:W-:Y:S01]  /*13e0*/  SHF.R.S32.HI R19, RZ, 0x1f, R18 ;  /* 0x0000001fff137819 */ /* 0x000fe20000011412 */
[----:B------:R-:W-:Y:S01]  /*13f0*/  IMAD.MOV.U32 R22, RZ, RZ, RZ ;  /* 0x000000ffff167224 */ /* 0x000fe200078e00ff */
[----:B------:R-:W-:-:S02]  /*1400*/  IADD3 R235, R24, -R235, RZ ;  /* 0x800000eb18eb7210 */ /* 0x000fc40007ffe0ff */
[----:B---3--:R-:W-:Y:S01]  /*1410*/  LOP3.LUT R236, R17, 0x1, RZ, 0xfc, !PT ;  /* 0x0000000111ec7812 */ /* 0x008fe200078efcff */
[----:B0-----:R-:W-:-:S07]  /*1420*/  IMAD.MOV.U32 R17, RZ, RZ, RZ ;  /* 0x000000ffff117224 */ /* 0x001fce00078e00ff */
.L_x_1648:
[----:B--2--5:R-:W2:Y:S01]  /*1430*/  LDL R12, [R1+0x14] ;  /* 0x00001400010c7983 */ /* 0x024ea20000100800 */
[----:B------:R-:W-:Y:S01]  /*1440*/  ULDC.64 UR4, c[0x0][0xa28] ;  /* 0x00028a0000047ab9 */ /* 0x000fe20000000a00 */
[----:B01--4-:R-:W0:Y:S02]  /*1450*/  LDC.64 R4, c[0x0][0xa08] ;  /* 0x00028200ff047b82 */ /* 0x013e240000000a00 */
[----:B------:R-:W3:Y:S04]  /*1460*/  LDL R27, [R1+0x18] ;  /* 0x00001800011b7983 */ /* 0x000ee80000100800 */
[----:B------:R-:W4:Y:S01]  /*1470*/  LDL R28, [R1+0x1c] ;  /* 0x00001c00011c7983 */ /* 0x000f220000100800 */
[----:B------:R-:W-:-:S04]  /*1480*/  ISETP.NE.U32.AND P0, PT, RZ, UR4, PT ;  /* 0x00000004ff007c0c */ /* 0x000fc8000bf05070 */
[----:B------:R-:W-:Y:S01]  /*1490*/  ISETP.NE.AND.EX P0, PT, RZ, UR5, PT, P0 ;  /* 0x00000005ff007c0c */ /* 0x000fe2000bf05300 */
[----:B------:R-:W-:Y:S02]  /*14a0*/  ULDC.64 UR4, c[0x0][0xa18] ;  /* 0x0002860000047ab9 */ /* 0x000fe40000000a00 */
[----:B------:R-:W-:-:S04]  /*14b0*/  ISETP.NE.U32.AND P1, PT, RZ, UR4, PT ;  /* 0x00000004ff007c0c */ /* 0x000fc8000bf25070 */
[----:B------:R-:W-:Y:S01]  /*14c0*/  ISETP.NE.AND.EX P1, PT, RZ, UR5, PT, P1 ;  /* 0x00000005ff007c0c */ /* 0x000fe2000bf25310 */
[----:B------:R-:W-:-:S05]  /*14d0*/  ULDC.64 UR4, c[0x0][0xa08] ;  /* 0x0002820000047ab9 */ /* 0x000fca0000000a00 */
[----:B------:R-:W1:Y:S08]  /*14e0*/  @P0 LDC.64 R2, c[0x0][0xa28] ;  /* 0x00028a00ff020b82 */ /* 0x000e700000000a00 */
[----:B------:R-:W1:Y:S01]  /*14f0*/  @P1 LDC.64 R6, c[0x0][0xa18] ;  /* 0x00028600ff061b82 */ /* 0x000e620000000a00 */
[----:B------:R-:W-:Y:S01]  /*1500*/  ISETP.NE.U32.AND P3, PT, RZ, UR4, PT ;  /* 0x00000004ff007c0c */ /* 0x000fe2000bf65070 */
[----:B------:R-:W-:-:S03]  /*1510*/  ULDC UR4, c[0x0][0x288] ;  /* 0x0000a20000047ab9 */ /* 0x000fc60000000800 */
[----:B------:R-:W-:Y:S01]  /*1520*/  ISETP.NE.AND.EX P3, PT, RZ, UR5, PT, P3 ;  /* 0x00000005ff007c0c */ /* 0x000fe2000bf65330 */
[----:B------:R-:W-:Y:S01]  /*1530*/  IMAD.U32 R225, RZ, RZ, UR4 ;  /* 0x00000004ffe17e24 */ /* 0x000fe2000f8e00ff */
[----:B------:R-:W-:Y:S01]  /*1540*/  ULDC.64 UR4, c[0x0][0x3f8] ;  /* 0x0000fe0000047ab9 */ /* 0x000fe20000000a00 */
[----:B------:R-:W-:Y:S01]  /*1550*/  IMAD.MOV.U32 R0, RZ, RZ, RZ ;  /* 0x000000ffff007224 */ /* 0x000fe200078e00ff */
[----:B------:R-:W-:Y:S01]  /*1560*/  UISETP.NE.U32.AND UP0, UPT, UR4, URZ, UPT ;  /* 0x0000003f0400728c */ /* 0x000fe2000bf05070 */
[----:B------:R-:W-:Y:S01]  /*1570*/  IMAD.MOV.U32 R26, RZ, RZ, RZ ;  /* 0x000000ffff1a7224 */ /* 0x000fe200078e00ff */
[----:B------:R-:W-:Y:S01]  /*1580*/  ULDC.64 UR6, c[0x0][0x208] ;  /* 0x0000820000067ab9 */ /* 0x000fe20000000a00 */
[----:B------:R-:W-:Y:S01]  /*1590*/  ULDC UR4, c[0x0][0x404] ;  /* 0x0001010000047ab9 */ /* 0x000fe20000000800 */
[----:B------:R-:W-:-:S03]  /*15a0*/  UISETP.NE.AND.EX UP0, UPT, UR5, URZ, UPT, UP0 ;  /* 0x0000003f0500728c */ /* 0x000fc6000bf05300 */
[----:B------:R-:W-:Y:S01]  /*15b0*/  ULDC UR5, c[0x0][0x2e0] ;  /* 0x0000b80000057ab9 */ /* 0x000fe20000000800 */
[----:B------:R-:W-:-:S04]  /*15c0*/  USEL UR4, UR4, 0x1, UP0 ;  /* 0x0000000104047887 */ /* 0x000fc80008000000 */
[----:B------:R-:W-:-:S03]  /*15d0*/  UIMAD UR4, UR4, UR5, URZ ;  /* 0x00000005040472a4 */ /* 0x000fc6000f8e023f */
[----:B------:R-:W-:Y:S01]  /*15e0*/  ULDC UR5, c[0x0][0x338] ;  /* 0x0000ce0000057ab9 */ /* 0x000fe20000000800 */
[----:B--2---:R2:W-:Y:S04]  /*15f0*/  STL [R1+0x6c], R12 ;  /* 0x00006c0c01007387 */ /* 0x0045e80000100800 */
[----:B---3--:R2:W-:Y:S04]  /*1600*/  STL [R1+0x60], R27 ;  /* 0x0000601b01007387 */ /* 0x0085e80000100800 */
[----:B----4-:R2:W-:Y:S01]  /*1610*/  STL [R1+0x64], R28 ;  /* 0x0000641c01007387 */ /* 0x0105e20000100800 */
[----:B0-----:R-:W-:-:S04]  /*1620*/  IMAD.WIDE R8, R28, 0x4, R4 ;  /* 0x000000041c087825 */ /* 0x001fc800078e0204 */
[C---:B-1----:R-:W-:Y:S01]  /*1630*/  @P0 IMAD.WIDE R2, R28.reuse, 0x4, R2 ;  /* 0x000000041c020825 */ /* 0x042fe200078e0202 */
[----:B------:R2:W5:Y:S03]  /*1640*/  @P3 LDG.E R26, desc[UR6][R8.64] ;  /* 0x00000006081a3981 */ /* 0x000566000c1e1900 */
[----:B------:R-:W-:Y:S01]  /*1650*/  @P1 IMAD.WIDE R4, R28, 0x4, R6 ;  /* 0x000000041c041825 */ /* 0x000fe200078e0206 */
[----:B------:R2:W5:Y:S04]  /*1660*/  @P0 LDG.E R0, desc[UR6][R2.64] ;  /* 0x0000000602000981 */ /* 0x000568000c1e1900 */
[----:B------:R2:W5:Y:S01]  /*1670*/  @P1 LDG.E R225, desc[UR6][R4.64] ;  /* 0x0000000604e11981 */ /* 0x000562000c1e1900 */
[----:B------:R-:W-:-:S02]  /*1680*/  ULDC.64 UR6, c[0x0][0xa20] ;  /* 0x0002880000067ab9 */ /* 0x000fc40000000a00 */
[----:B------:R-:W-:-:S04]  /*1690*/  ISETP.NE.U32.AND P2, PT, RZ, UR6, PT ;  /* 0x00000006ff007c0c */ /* 0x000fc8000bf45070 */
[----:B------:R-:W-:Y:S01]  /*16a0*/  ISETP.NE.AND.EX P2, PT, RZ, UR7, PT, P2 ;  /* 0x00000007ff007c0c */ /* 0x000fe2000bf45320 */
[----:B------:R-:W-:-:S12]  /*16b0*/  @P1 BRA `(.L_x_1337) ;  /* 0x0000000000281947 */ /* 0x000fd80003800000 */
[----:B------:R-:W-:Y:S02]  /*16c0*/  ULDC.64 UR6, c[0x0][0xa00] ;  /* 0x0002800000067ab9 */ /* 0x000fe40000000a00 */
[----:B------:R-:W-:-:S04]  /*16d0*/  ISETP.NE.U32.AND P0, PT, RZ, UR6, PT ;  /* 0x00000006ff007c0c */ /* 0x000fc8000bf05070 */
[----:B------:R-:W-:-:S13]  /*16e0*/  ISETP.NE.AND.EX P0, PT, RZ, UR7, PT, P0 ;  /* 0x00000007ff007c0c */ /* 0x000fda000bf05300 */
[----:B------:R-:W-:Y:S05]  /*16f0*/  @!P0 BRA `(.L_x_1337) ;  /* 0x0000000000188947 */ /* 0x000fea0003800000 */
[----:B--2---:R-:W0:Y:S01]  /*1700*/  LDC.64 R2, c[0x0][0xa00] ;  /* 0x00028000ff027b82 */ /* 0x004e220000000a00 */
[----:B------:R-:W-:Y:S01]  /*1710*/  ULDC.64 UR6, c[0x0][0x208] ;  /* 0x0000820000067ab9 */ /* 0x000fe20000000a00 */
[----:B0-----:R-:W-:-:S05]  /*1720*/  IMAD.WIDE R2, R28, 0x4, R2 ;  /* 0x000000041c027825 */ /* 0x001fca00078e0202 */
[----:B-----5:R-:W2:Y:S04]  /*1730*/  LDG.E R225, desc[UR6][R2.64] ;  /* 0x0000000602e17981 */ /* 0x020ea8000c1e1900 */
[----:B------:R-:W2:Y:S02]  /*1740*/  LDG.E R4, desc[UR6][R2.64+0x4] ;  /* 0x0000040602047981 */ /* 0x000ea4000c1e1900 */
[----:B--2---:R-:W-:-:S07]  /*1750*/  IADD3 R225, -R225, R4, RZ ;  /* 0x00000004e1e17210 */ /* 0x004fce0007ffe1ff */
.L_x_1337:
[----:B--2---:R-:W-:Y:S02]  /*1760*/  IMAD.U32 R2, RZ, RZ, UR5 ;  /* 0x00000005ff027e24 */ /* 0x004fe4000f8e00ff */
[----:B------:R-:W-:Y:S01]  /*1770*/  IMAD.U32 R25, RZ, RZ, UR4 ;  /* 0x00000004ff197e24 */ /* 0x000fe2000f8e00ff */
[----:B------:R-:W-:Y:S06]  /*1780*/  @!P2 BRA `(.L_x_1338) ;  /* 0x000000000014a947 */ /* 0x000fec0003800000 */
[----:B------:R-:W0:Y:S01]  /*1790*/  LDC.64 R4, c[0x0][0xa20] ;  /* 0x00028800ff047b82 */ /* 0x000e220000000a00 */
[----:B------:R-:W-:Y:S01]  /*17a0*/  ULDC.64 UR4, c[0x0][0x208] ;  /* 0x0000820000047ab9 */ /* 0x000fe20000000a00 */
[----:B0-----:R-:W-:-:S05]  /*17b0*/  IMAD.WIDE R4, R28, 0x4, R4 ;  /* 0x000000041c047825 */ /* 0x001fca00078e0204 */
[----:B------:R0:W5:Y:S01]  /*17c0*/  LDG.E R25, desc[UR4][R4.64] ;  /* 0x0000000404197981 */ /* 0x000162000c1e1900 */
[----:B------:R-:W-:Y:S05]  /*17d0*/  BRA `(.L_x_1339) ;  /* 0x0000000000147947 */ /* 0x000fea0003800000 */
.L_x_1338:
[----:B------:R-:W-:Y:S05]  /*17e0*/  @!P3 BRA `(.L_x_1339) ;  /* 0x000000000010b947 */ /* 0x000fea0003800000 */
[----:B------:R-:W-:Y:S02]  /*17f0*/  ULDC.64 UR4, c[0x0][0x208] ;  /* 0x0000820000047ab9 */ /* 0x000fe40000000a00 */
[----:B------:R-:W2:Y:S04]  /*1800*/  LDG.E R4, desc[UR4][R8.64] ;  /* 0x0000000408047981 */ /* 0x000ea8000c1e1900 */
[----:B------:R-:W2:Y:S02]  /*1810*/  LDG.E R25, desc[UR4][R8.64+0x4] ;  /* 0x0000040408197981 */ /* 0x000ea4000c1e1900 */
[----:B--2---:R-:W-:-:S07]  /*1820*/  IMAD.IADD R25, R25, 0x1, -R4 ;  /* 0x0000000119197824 */ /* 0x004fce00078e0a04 */
.L_x_1339:
[----:B------:R-:W-:Y:S01]  /*1830*/  ULDC.64 UR4, c[0x0][0xa10] ;  /* 0x0002840000047ab9 */ /* 0x000fe20000000a00 */
[----:B------:R-:W-:Y:S01]  /*1840*/  ULDC.64 UR6, c[0x0][0x208] ;  /* 0x0000820000067ab9 */ /* 0x000fe20000000a00 */
[----:B------:R-:W-:Y:S01]  /*1850*/  ISETP.NE.U32.AND P0, PT, RZ, UR4, PT ;  /* 0x00000004ff007c0c */ /* 0x000fe2000bf05070 */
[----:B------:R-:W1:Y:S03]  /*1860*/  LDC.64 R10, c[0x0][0x9e0] ;  /* 0x00027800ff0a7b82 */ /* 0x000e660000000a00 */
[----:B------:R-:W-:Y:S01]  /*1870*/  ISETP.NE.AND.EX P0, PT, RZ, UR5, PT, P0 ;  /* 0x00000005ff007c0c */ /* 0x000fe2000bf05300 */
[----:B------:R-:W-:Y:S02]  /*1880*/  ULDC.64 UR4, c[0x0][0xa30] ;  /* 0x00028c0000047ab9 */ /* 0x000fe40000000a00 */
[----:B------:R-:W-:-:S04]  /*1890*/  ISETP.NE.U32.AND P1, PT, RZ, UR4, PT ;  /* 0x00000004ff007c0c */ /* 0x000fc8000bf25070 */
[----:B------:R-:W-:-:S06]  /*18a0*/  ISETP.NE.AND.EX P1, PT, RZ, UR5, PT, P1 ;  /* 0x00000005ff007c0c */ /* 0x000fcc000bf25310 */
[----:B0-----:R-:W0:Y:S08]  /*18b0*/  @P0 LDC.64 R4, c[0x0][0xa10] ;  /* 0x00028400ff040b82 */ /* 0x001e300000000a00 */
[----:B------:R-:W2:Y:S01]  /*18c0*/  @P1 LDC.64 R6, c[0x0][0xa30] ;  /* 0x00028c00ff061b82 */ /* 0x000ea20000000a00 */
[----:B0-----:R-:W-:-:S05]  /*18d0*/  @P0 IMAD.WIDE R4, R28, 0x4, R4 ;  /* 0x000000041c040825 */ /* 0x001fca00078e0204 */
[----:B------:R-:W3:Y:S04]  /*18e0*/  @P0 LDG.E R3, desc[UR6][R4.64] ;  /* 0x0000000604030981 */ /* 0x000ee8000c1e1900 */
[----:B------:R-:W3:Y:S01]  /*18f0*/  @P0 LDG.E R8, desc[UR6][R4.64+0x4] ;  /* 0x0000040604080981 */ /* 0x000ee2000c1e1900 */
[----:B-----5:R-:W-:Y:S01]  /*1900*/  MOV R100, R25 ;  /* 0x0000001900647202 */ /* 0x020fe20000000f00 */
[----:B--2---:R-:W-:-:S04]  /*1910*/  @P1 IMAD.WIDE R6, R28, 0x4, R6 ;  /* 0x000000041c061825 */ /* 0x004fc800078e0206 */
[----:B------:R-:W-:Y:S01]  /*1920*/  IMAD.IADD R9, R25, 0x1, -R0 ;  /* 0x0000000119097824 */ /* 0x000fe200078e0a00 */
[----:B------:R0:W5:Y:S01]  /*1930*/  @P1 LDG.E R100, desc[UR6][R6.64] ;  /* 0x0000000606641981 */ /* 0x000162000c1e1900 */
[----:B-1----:R-:W-:Y:S02]  /*1940*/  ISETP.GE.AND P1, PT, R11, 0x1, PT ;  /* 0x000000010b00780c */ /* 0x002fe40003f26270 */
[----:B------:R-:W-:Y:S01]  /*1950*/  LEA R103, R12, 0x80, 0x7 ;  /* 0x000000800c677811 */ /* 0x000fe200078e38ff */
[----:B---3--:R-:W-:-:S04]  /*1960*/  @P0 IMAD.IADD R2, R8, 0x1, -R3 ;  /* 0x0000000108020824 */ /* 0x008fc800078e0a03 */
[----:B------:R-:W-:-:S05]  /*1970*/  IMAD.IADD R224, R9, 0x1, R2 ;  /* 0x0000000109e07824 */ /* 0x000fca00078e0202 */
[C---:B------:R-:W-:Y:S02]  /*1980*/  IADD3 R0, R224.reuse, 0x3f, RZ ;  /* 0x0000003fe0007810 */ /* 0x040fe40007ffe0ff */
[----:B------:R-:W-:Y:S02]  /*1990*/  IADD3 R103, R224, R103, -R225 ;  /* 0x00000067e0677210 */ /* 0x000fe40007ffe8e1 */
[----:B------:R-:W-:-:S04]  /*19a0*/  SHF.R.S32.HI R3, RZ, 0x1f, R0 ;  /* 0x0000001fff037819 */ /* 0x000fc80000011400 */
[----:B------:R-:W-:Y:S01]  /*19b0*/  LEA.HI R3, R3, R0, RZ, 0x6 ;  /* 0x0000000003037211 */ /* 0x000fe200078f30ff */
[----:B------:R-:W-:-:S03]  /*19c0*/  IMAD.IADD R0, R103, 0x1, R10 ;  /* 0x0000000167007824 */ /* 0x000fc600078e020a */
[----:B------:R-:W-:Y:S01]  /*19d0*/  SHF.R.S32.HI R104, RZ, 0x6, R3 ;  /* 0x00000006ff687819 */ /* 0x000fe20000011403 */
[----:B0-----:R-:W-:Y:S06]  /*19e0*/  @!P1 BRA `(.L_x_1340) ;  /* 0x0000000000489947 */ /* 0x001fec0003800000 */
[C---:B------:R-:W-:Y:S01]  /*19f0*/  ISETP.GT.AND P0, PT, R103.reuse, RZ, PT ;  /* 0x000000ff6700720c */ /* 0x040fe20003f04270 */
[----:B------:R-:W-:Y:S01]  /*1a00*/  BSSY B0, `(.L_x_1341) ;  /* 0x000000e000007945 */ /* 0x000fe20003800000 */
[----:B------:R-:W-:-:S11]  /*1a10*/  VIADD R3, R103, 0xffffffff ;  /* 0xffffffff67037836 */ /* 0x000fd60000000000 */
        /* <DEDUP_REMOVED lines=8> */
.L_x_1342:
[----:B------:R-:W-:-:S13]  /*1aa0*/  ISETP.NE.AND P0, PT, R11, 0x1, PT ;  /* 0x000000010b00780c */ /* 0x000fda0003f05270 */
[----:B------:R-:W0:Y:S02]  /*1ab0*/  @P0 LDC.64 R4, c[0x0][0x9e8] ;  /* 0x00027a00ff040b82 */ /* 0x000e240000000a00 */
[----:B0-----:R-:W-:-:S05]  /*1ac0*/  @P0 IMAD.HI.U32 R4, R3, R4, RZ ;  /* 0x0000000403040227 */ /* 0x001fca00078e00ff */
[----:B------:R-:W-:-:S07]  /*1ad0*/  @P0 SHF.R.U32.HI R3, RZ, R5, R4 ;  /* 0x00000005ff030219 */ /* 0x000fce0000011604 */
.L_x_1343:
[----:B------:R-:W-:Y:S05]  /*1ae0*/  BSYNC B0 ;  /* 0x0000000000007941 */ /* 0x000fea0003800000 */
.L_x_1341:
[----:B------:R-:W-:-:S05]  /*1af0*/  IMAD R3, R3, R11, R11 ;  /* 0x0000000b03037224 */ /* 0x000fca00078e020b */
[----:B------:R-:W-:-:S07]  /*1b00*/  VIMNMX R0, R0, R3, PT ;  /* 0x0000000300007248 */ /* 0x000fce0003fe0100 */
.L_x_1340:
[----:B------:R-:W-:Y:S01]  /*1b10*/  LEA R101, R12, -R225, 0x7 ;  /* 0x800000e10c657211 */ /* 0x000fe200078e38ff */
[----:B------:R-:W-:-:S04]  /*1b20*/  ULDC UR4, c[0x0][0x9dc] ;  /* 0x0002770000047ab9 */ /* 0x000fc80000000800 */
[----:B------:R-:W-:-:S04]  /*1b30*/  IMAD.IADD R101, R224, 0x1, R101 ;  /* 0x00000001e0657824 */ /* 0x000fc800078e0265 */
[----:B------:R-:W-:Y:S01]  /*1b40*/  VIADD R3, R101, -UR4 ;  /* 0x8000000465037c36 */ /* 0x000fe20008000000 */
[----:B------:R-:W-:Y:S06]  /*1b50*/  @!P1 BRA `(.L_x_1344) ;  /* 0x0000000000489947 */ /* 0x000fec0003800000 */
[----:B------:R-:W-:Y:S01]  /*1b60*/  ISETP.GT.AND P0, PT, R101, -0x1, PT ;  /* 0xffffffff6500780c */ /* 0x000fe20003f04270 */
[----:B------:R-:W-:-:S12]  /*1b70*/  BSSY B0, `(.L_x_1345) ;  /* 0x000000e000007945 */ /* 0x000fd80003800000 */
        /* <DEDUP_REMOVED lines=8> */
.L_x_1346:
[----:B------:R-:W-:Y:S01]  /*1c00*/  ISETP.NE.AND P0, PT, R11, 0x1, PT ;  /* 0x000000010b00780c */ /* 0x000fe20003f05270 */
[----:B------:R-:W-:-:S12]  /*1c10*/  IMAD.MOV.U32 R4, RZ, RZ, R101 ;  /* 0x000000ffff047224 */ /* 0x000fd800078e0065 */
[----:B------:R-:W0:Y:S02]  /*1c20*/  @P0 LDC.64 R6, c[0x0][0x9e8] ;  /* 0x00027a00ff060b82 */ /* 0x000e240000000a00 */
[----:B0-----:R-:W-:-:S05]  /*1c30*/  @P0 IMAD.HI.U32 R6, R101, R6, RZ ;  /* 0x0000000665060227 */ /* 0x001fca00078e00ff */
[----:B------:R-:W-:-:S07]  /*1c40*/  @P0 SHF.R.U32.HI R4, RZ, R7, R6 ;  /* 0x00000007ff040219 */ /* 0x000fce0000011606 */
.L_x_1347:
[----:B------:R-:W-:Y:S05]  /*1c50*/  BSYNC B0 ;  /* 0x0000000000007941 */ /* 0x000fea0003800000 */
.L_x_1345:
[----:B------:R-:W-:-:S05]  /*1c60*/  IMAD R4, R4, R11, RZ ;  /* 0x0000000b04047224 */ /* 0x000fca00078e02ff */
[----:B------:R-:W-:-:S07]  /*1c70*/  VIMNMX R3, R3, R4, !PT ;  /* 0x0000000403037248 */ /* 0x000fce0007fe0100 */
.L_x_1344:
[----:B------:R-:W-:Y:S02]  /*1c80*/  IADD3 R0, R0, 0x3f, RZ ;  /* 0x0000003f00007810 */ /* 0x000fe40007ffe0ff */
[----:B------:R-:W-:Y:S02]  /*1c90*/  SHF.R.S32.HI R4, RZ, 0x1f, R3 ;  /* 0x0000001fff047819 */ /* 0x000fe40000011403 */
[----:B------:R-:W-:Y:S02]  /*1ca0*/  SHF.R.S32.HI R5, RZ, 0x1f, R0 ;  /* 0x0000001fff057819 */ /* 0x000fe40000011400 */
[----:B------:R-:W-:Y:S02]  /*1cb0*/  LEA.HI R4, R4, R3, RZ, 0x6 ;  /* 0x0000000304047211 */ /* 0x000fe400078f30ff */
[----:B------:R-:W-:Y:S02]  /*1cc0*/  LEA.HI R5, R5, R0, RZ, 0x6 ;  /* 0x0000000005057211 */ /* 0x000fe400078f30ff */
[----:B------:R-:W-:-:S02]  /*1cd0*/  SHF.R.S32.HI R4, RZ, 0x6, R4 ;  /* 0x00000006ff047819 */ /* 0x000fc40000011404 */
[----:B------:R-:W-:Y:S02]  /*1ce0*/  SHF.R.S32.HI R5, RZ, 0x6, R5 ;  /* 0x00000006ff057819 */ /* 0x000fe40000011405 */
[----:B------:R-:W-:Y:S02]  /*1cf0*/  VIMNMX R4, RZ, R4, !PT ;  /* 0x00000004ff047248 */ /* 0x000fe40007fe0100 */
[----:B------:R-:W-:-:S03]  /*1d00*/  VIMNMX R5, R104, R5, PT ;  /* 0x0000000568057248 */ /* 0x000fc60003fe0100 */
[--C-:B------:R-:W-:Y:S02]  /*1d10*/  IMAD R4, R4, 0x40, -R9.reuse ;  /* 0x0000004004047824 */ /* 0x100fe400078e0a09 */
[----:B------:R-:W-:-:S03]  /*1d20*/  IMAD R5, R5, 0x40, -R9 ;  /* 0x0000004005057824 */ /* 0x000fc600078e0a09 */
[----:B------:R-:W-:Y:S02]  /*1d30*/  VIMNMX R4, RZ, R4, !PT ;  /* 0x00000004ff047248 */ /* 0x000fe40007fe0100 */
[----:B------:R-:W-:Y:S02]  /*1d40*/  VIMNMX R5, R5, R2, PT ;  /* 0x0000000205057248 */ /* 0x000fe40003fe0100 */
[----:B------:R-:W-:Y:S02]  /*1d50*/  SHF.R.U32.HI R23, RZ, 0x6, R4 ;  /* 0x00000006ff177819 */ /* 0x000fe40000011604 */
[----:B------:R-:W-:Y:S02]  /*1d60*/  ISETP.GT.AND P0, PT, R5, R4, PT ;  /* 0x000000040500720c */ /* 0x000fe40003f04270 */
[----:B------:R-:W-:-:S11]  /*1d70*/  MOV R24, R23 ;  /* 0x0000001700187202 */ /* 0x000fd60000000f00 */
[----:B------:R-:W-:-:S05]  /*1d80*/  @P0 VIADD R0, R5, 0x3f ;  /* 0x0000003f05000836 */ /* 0x000fca0000000000 */
[----:B------:R-:W-:-:S04]  /*1d90*/  @P0 SHF.R.S32.HI R3, RZ, 0x1f, R0 ;  /* 0x0000001fff030819 */ /* 0x000fc80000011400 */
[----:B------:R-:W-:-:S04]  /*1da0*/  @P0 LEA.HI R3, R3, R0, RZ, 0x6 ;  /* 0x0000000003030211 */ /* 0x000fc800078f30ff */
[----:B------:R-:W-:Y:S02]  /*1db0*/  @P0 SHF.R.S32.HI R24, RZ, 0x6, R3 ;  /* 0x00000006ff180819 */ /* 0x000fe40000011403 */
[----:B------:R-:W-:Y:S02]  /*1dc0*/  PLOP3.LUT P0, PT, PT, PT, PT, 0x80, 0x0 ;  /* 0x000000000000781c */ /* 0x000fe40003f0f070 */
[----:B------:R-:W-:-:S13]  /*1dd0*/  ISETP.GT.AND P1, PT, R24, R23, PT ;  /* 0x000000171800720c */ /* 0x000fda0003f24270 */
[----:B------:R-:W-:Y:S05]  /*1de0*/  @!P1 BRA `(.L_x_1348) ;  /* 0x00000064008c9947 */ /* 0x000fea0003800000 */
        /* <DEDUP_REMOVED lines=19> */
[----:B-1---5:R-:W-:Y:S05]  /*1f20*/  CALL.ABS.NOINC R14 ;  /* 0x000000000e007343 */ /* 0x022fea0003c00000 */
.L_x_1350:
[----:B------:R-:W-:Y:S05]  /*1f30*/  BSYNC B6 ;  /* 0x0000000000067941 */ /* 0x000fea0003800000 */
.L_x_1349:
[----:B------:R-:W-:Y:S01]  /*1f40*/  VIADD R0, R16, 0x400 ;  /* 0x0000040010007836 */ /* 0x000fe20000000000 */
[----:B------:R-:W-:Y:S04]  /*1f50*/  BSSY B6, `(.L_x_1351) ;  /* 0x0000013000067945 */ /* 0x000fe80003800000 */
[----:B------:R-:W-:-:S13]  /*1f60*/  LOP3.LUT P0, RZ, R0, 0x3ff, RZ, 0xc0, !PT ;  /* 0x000003ff00ff7812 */ /* 0x000fda000780c0ff */
[----:B------:R-:W-:Y:S05]  /*1f70*/  @!P0 BRA `(.L_x_1352) ;  /* 0x0000000000408947 */ /* 0x000fea0003800000 */
[----:B------:R-:W-:Y:S01]  /*1f80*/  MOV R0, 0x0 ;  /* 0x0000000000007802 */ /* 0x000fe20000000f00 */
[----:B------:R-:W-:Y:S01]  /*1f90*/  ULDC.64 UR4, c[0x4][0xa8] ;  /* 0x01002a0000047ab9 */ /* 0x000fe20000000a00 */
[----:B------:R-:W-:Y:S01]  /*1fa0*/  ULDC.64 UR6, c[0x4][0x40] ;  /* 0x0100100000067ab9 */ /* 0x000fe20000000a00 */
[----:B------:R-:W-:Y:S01]  /*1fb0*/  MOV R4, UR4 ;  /* 0x0000000400047c02 */ /* 0x000fe20008000f00 */
[----:B------:R0:W1:Y:S01]  /*1fc0*/  LDC.64 R14, c[0x4][R0] ;  /* 0x01000000000e7b82 */ /* 0x0000620000000a00 */
        /* <DEDUP_REMOVED lines=8> */
[----:B0-----:R-:W-:-:S07]  /*2050*/  IMAD.MOV.U32 R12, RZ, RZ, 0x1 ;  /* 0x00000001ff0c7424 */ /* 0x001fce00078e00ff */
[----:B------:R-:W-:-:S07]  /*2060*/  LEPC R20, `(.L_x_1352) ;  /* 0x000000001014794e */ /* 0x000fce0000000000 */
[----:B-1---5:R-:W-:Y:S05]  /*2070*/  CALL.ABS.NOINC R14 ;  /* 0x000000000e007343 */ /* 0x022fea0003c00000 */
.L_x_1352:
[----:B------:R-:W-:Y:S05]  /*2080*/  BSYNC B6 ;  /* 0x0000000000067941 */ /* 0x000fea0003800000 */
.L_x_1351:
[----:B------:R-:W-:Y:S01]  /*2090*/  ULDC.64 UR4, c[0x0][0x9f8] ;  /* 0x00027e0000047ab9 */ /* 0x000fe20000000a00 */
[----:B------:R-:W0:Y:S01]  /*20a0*/  LDC R0, c[0x0][0x428] ;  /* 0x00010a00ff007b82 */ /* 0x000e220000000800 */
[----:B------:R-:W-:Y:S01]  /*20b0*/  ISETP.NE.U32.AND P0, PT, RZ, UR4, PT ;  /* 0x00000004ff007c0c */ /* 0x000fe2000bf05070 */
[----:B------:R-:W-:Y:S01]  /*20c0*/  IMAD.MOV.U32 R3, RZ, RZ, R28 ;  /* 0x000000ffff037224 */ /* 0x000fe200078e001c */
[----:B------:R-:W-:Y:S01]  /*20d0*/  ULDC.64 UR6, c[0x0][0x208] ;  /* 0x0000820000067ab9 */ /* 0x000fe20000000a00 */
[----:B------:R-:W2:Y:S01]  /*20e0*/  LDL R36, [R1+0x34] ;  /* 0x0000340001247983 */ /* 0x000ea20000100800 */
[----:B------:R-:W-:Y:S01]  /*20f0*/  ISETP.NE.AND.EX P0, PT, RZ, UR5, PT, P0 ;  /* 0x00000005ff007c0c */ /* 0x000fe2000bf05300 */
[----:B------:R-:W-:Y:S01]  /*2100*/  IMAD.MOV.U32 R9, RZ, RZ, R27 ;  /* 0x000000ffff097224 */ /* 0x000fe200078e001b */
[----:B------:R-:W-:Y:S01]  /*2110*/  ULDC.64 UR4, c[0x0][0x2f8] ;  /* 0x0000be0000047ab9 */ /* 0x000fe20000000a00 */
[----:B------:R-:W3:Y:S01]  /*2120*/  LDL R34, [R1+0x38] ;  /* 0x0000380001227983 */ /* 0x000ee20000100800 */
[----:B------:R-:W-:Y:S01]  /*2130*/  IMAD.IADD R77, R26, 0x1, R25 ;  /* 0x000000011a4d7824 */ /* 0x000fe200078e0219 */
[----:B------:R-:W1:Y:S01]  /*2140*/  LDC.64 R12, c[0x0][0x2f0] ;  /* 0x0000bc00ff0c7b82 */ /* 0x000e620000000a00 */
[----:B------:R-:W-:Y:S01]  /*2150*/  VIADD R20, R229, 0x80 ;  /* 0x00000080e5147836 */ /* 0x000fe20000000000 */
[----:B------:R-:W4:Y:S01]  /*2160*/  LDL R33, [R1+0x3c] ;  /* 0x00003c0001217983 */ /* 0x000f220000100800 */
[----:B------:R-:W-:-:S03]  /*2170*/  ULDC.64 UR8, c[0x0][0x320] ;  /* 0x0000c80000087ab9 */ /* 0x000fc60000000a00 */
[----:B------:R-:W4:Y:S02]  /*2180*/  LDL R26, [R1+0x40] ;  /* 0x00004000011a7983 */ /* 0x000f240000100800 */
[----:B------:R-:W0:Y:S02]  /*2190*/  @P0 LDC.64 R4, c[0x0][0x9f8] ;  /* 0x00027e00ff040b82 */ /* 0x000e240000000a00 */
[----:B------:R-:W4:Y:S06]  /*21a0*/  LDL R14, [R1+0x48] ;  /* 0x00004800010e7983 */ /* 0x000f2c0000100800 */
[----:B------:R-:W1:Y:S01]  /*21b0*/  LDC R32, c[0x0][0x3d4] ;  /* 0x0000f500ff207b82 */ /* 0x000e620000000800 */
[----:B0-----:R-:W-:Y:S01]  /*21c0*/  @P0 IMAD.WIDE R4, R28, 0x4, R4 ;  /* 0x000000041c040825 */ /* 0x001fe200078e0204 */
[----:B------:R-:W-:-:S06]  /*21d0*/  SHF.R.S32.HI R31, RZ, 0x1f, R77 ;  /* 0x0000001fff1f7819 */ /* 0x000fcc000001144d */
[----:B------:R-:W0:Y:S01]  /*21e0*/  LDC.64 R28, c[0x0][0x3d8] ;  /* 0x0000f600ff1c7b82 */ /* 0x000e220000000a00 */
[----:B------:R1:W2:Y:S01]  /*21f0*/  @P0 LDG.E R3, desc[UR6][R4.64] ;  /* 0x0000000604030981 */ /* 0x0002a2000c1e1900 */
[----:B------:R-:W-:Y:S01]  /*2200*/  ISETP.NE.AND P0, PT, R0, 0x1, PT ;  /* 0x000000010000780c */ /* 0x000fe20003f05270 */
[----:B------:R-:W-:Y:S01]  /*2210*/  ULDC UR6, c[0x0][0x2e4] ;  /* 0x0000b90000067ab9 */ /* 0x000fe20000000800 */
[-C--:B-1----:R-:W-:Y:S01]  /*2220*/  IMAD R6, R31, R12.reuse, RZ ;  /* 0x0000000c1f067224 */ /* 0x082fe200078e02ff */
[----:B------:R-:W-:Y:S01]  /*2230*/  ISETP.GE.AND P1, PT, R226, UR6, PT ;  /* 0x00000006e2007c0c */ /* 0x000fe2000bf26270 */
[----:B------:R-:W-:-:S09]  /*2240*/  IMAD.WIDE.U32 R4, R77, R12, RZ ;  /* 0x0000000c4d047225 */ /* 0x000fd200078e00ff */
[----:B------:R-:W1:Y:S08]  /*2250*/  @P0 LDC R0, c[0x0][0x42c] ;  /* 0x00010b00ff000b82 */ /* 0x000e700000000800 */
[----:B------:R-:W0:Y:S01]  /*2260*/  @P0 LDC R7, c[0x0][0x430] ;  /* 0x00010c00ff070b82 */ /* 0x000e220000000800 */
[----:B-1----:R-:W-:Y:S02]  /*2270*/  @P0 IMAD.HI.U32 R0, R27, R0, RZ ;  /* 0x000000001b000227 */ /* 0x002fe400078e00ff */
[----:B------:R-:W4:Y:S03]  /*2280*/  LDL R27, [R1+0x44] ;  /* 0x00004400011b7983 */ /* 0x000f260000100800 */
[----:B0-----:R-:W-:Y:S01]  /*2290*/  @P0 SHF.R.U32.HI R9, RZ, R7, R0 ;  /* 0x00000007ff090219 */ /* 0x001fe20000011600 */
[----:B------:R-:W-:Y:S01]  /*22a0*/  IMAD R7, R77, R13, R6 ;  /* 0x0000000d4d077224 */ /* 0x000fe200078e0206 */
[----:B------:R-:W-:-:S02]  /*22b0*/  SEL R6, RZ, 0xffffffff, P1 ;  /* 0xffffffffff067807 */ /* 0x000fc40000800000 */
[----:B------:R-:W-:Y:S02]  /*22c0*/  SHF.R.S32.HI R8, RZ, 0x1f, R9 ;  /* 0x0000001fff087819 */ /* 0x000fe40000011409 */
[----:B------:R-:W-:Y:S02]  /*22d0*/  ISETP.GE.AND P0, PT, R229, UR6, PT ;  /* 0x00000006e5007c0c */ /* 0x000fe4000bf06270 */
[----:B------:R-:W-:Y:S01]  /*22e0*/  IADD3 R5, R5, R7, RZ ;  /* 0x0000000705057210 */ /* 0x000fe20007ffe0ff */
[----:B------:R-:W-:Y:S01]  /*22f0*/  IMAD R10, R8, UR4, RZ ;  /* 0x00000004080a7c24 */ /* 0x000fe2000f8e02ff */
[----:B------:R-:W-:Y:S01]  /*2300*/  SEL R0, RZ, 0x1, P0 ;  /* 0x00000001ff007807 */ /* 0x000fe20000000000 */
[----:B------:R-:W-:Y:S01]  /*2310*/  IMAD.SHL.U32 R7, R6, 0x2, RZ ;  /* 0x0000000206077824 */ /* 0x000fe200078e00ff */
[----:B------:R-:W-:Y:S01]  /*2320*/  ISETP.GE.AND P0, PT, R20, UR6, PT ;  /* 0x0000000614007c0c */ /* 0x000fe2000bf06270 */
[C---:B------:R-:W-:Y:S01]  /*2330*/  IMAD R11, R9.reuse, UR5, R10 ;  /* 0x00000005090b7c24 */ /* 0x040fe2000f8e020a */
[----:B------:R-:W0:Y:S01]  /*2340*/  LDC.64 R20, c[0x0][0x3e8] ;  /* 0x0000fa00ff147b82 */ /* 0x000e220000000a00 */
[----:B------:R-:W-:Y:S01]  /*2350*/  IMAD.WIDE.U32 R4, R9, UR4, R4 ;  /* 0x0000000409047c25 */ /* 0x000fe2000f8e0004 */
[----:B------:R-:W-:Y:S01]  /*2360*/  LOP3.LUT R0, R7, 0x2, R0, 0xe2, !PT ;  /* 0x0000000207007812 */ /* 0x000fe200078ee200 */
[----:B------:R-:W-:Y:S01]  /*2370*/  ULDC.64 UR4, c[0x0][0xa08] ;  /* 0x0002820000047ab9 */ /* 0x000fe20000000a00 */
[----:B------:R-:W-:-:S02]  /*2380*/  SEL R7, RZ, 0x4, P0 ;  /* 0x00000004ff077807 */ /* 0x000fc40000000000 */
[----:B------:R-:W-:Y:S02]  /*2390*/  ISETP.NE.U32.AND P0, PT, RZ, UR4, PT ;  /* 0x00000004ff007c0c */ /* 0x000fe4000bf05070 */
[----:B------:R-:W-:Y:S02]  /*23a0*/  LOP3.LUT R30, R0, R7, RZ, 0xfc, !PT ;  /* 0x00000007001e7212 */ /* 0x000fe400078efcff */
[----:B------:R-:W-:Y:S01]  /*23b0*/  ISETP.NE.AND.EX P0, PT, RZ, UR5, PT, P0 ;  /* 0x00000005ff007c0c */ /* 0x000fe2000bf05300 */
[----:B------:R-:W-:Y:S01]  /*23c0*/  IMAD.IADD R5, R5, 0x1, R11 ;  /* 0x0000000105057824 */ /* 0x000fe200078e020b */
[----:B------:R-:W-:Y:S01]  /*23d0*/  ULDC.64 UR4, c[0x0][0x300] ;  /* 0x0000c00000047ab9 */ /* 0x000fe20000000a00 */
[----:B------:R-:W-:Y:S01]  /*23e0*/  SHF.R.S32.HI R7, RZ, 0x1f, R229 ;  /* 0x0000001fff077819 */ /* 0x000fe200000114e5 */
[----:B------:R-:W-:Y:S01]  /*23f0*/  IMAD R8, R8, UR8, RZ ;  /* 0x0000000808087c24 */ /* 0x000fe2000f8e02ff */
[----:B------:R-:W-:-:S03]  /*2400*/  MOV R6, R229 ;  /* 0x000000e500067202 */ /* 0x000fc60000000f00 */
[C---:B------:R-:W-:Y:S02]  /*2410*/  IMAD R25, R9.reuse, UR9, R8 ;  /* 0x0000000909197c24 */ /* 0x040fe4000f8e0208 */
[----:B------:R-:W-:Y:S01]  /*2420*/  IMAD.WIDE.U32 R8, R9, UR8, R6 ;  /* 0x0000000809087c25 */ /* 0x000fe2000f8e0006 */
[----:B------:R-:W-:-:S03]  /*2430*/  ISETP.GE.AND P3, PT, R229, R32, PT ;  /* 0x00000020e500720c */ /* 0x000fc60003f66270 */
[----:B------:R-:W-:Y:S02]  /*2440*/  IMAD.IADD R9, R9, 0x1, R25 ;  /* 0x0000000109097824 */ /* 0x000fe400078e0219 */
[----:B------:R-:W-:Y:S01]  /*2450*/  IMAD.WIDE.U32 R78, R18, R28, R6 ;  /* 0x0000001c124e7225 */ /* 0x000fe200078e0006 */
[----:B------:R-:W-:Y:S02]  /*2460*/  ISETP.GE.AND P2, PT, R226, R32, PT ;  /* 0x00000020e200720c */ /* 0x000fe40003f46270 */
[----:B------:R-:W-:-:S03]  /*2470*/  SHF.R.S32.HI R209, RZ, 0x1f, R208 ;  /* 0x0000001fffd17819 */ /* 0x000fc600000114d0 */
[C-C-:B0-----:R-:W-:Y:S01]  /*2480*/  IMAD.WIDE.U32 R84, R18.reuse, R20, R208.reuse ;  /* 0x0000001412547225 */ /* 0x141fe200078e00d0 */
[----:B------:R-:W0:Y:S03]  /*2490*/  S2R R108, SR_TID.X ;  /* 0x00000000006c7919 */ /* 0x000e260000002100 */
[C---:B------:R-:W-:Y:S01]  /*24a0*/  IMAD.WIDE.U32 R80, R18.reuse, R28, R208 ;  /* 0x0000001c12507225 */ /* 0x040fe200078e00d0 */
[----:B-----5:R-:W-:Y:S02]  /*24b0*/  SHF.R.S32.HI R25, RZ, 0x1f, R100 ;  /* 0x0000001fff197819 */ /* 0x020fe40000011464 */
[----:B------:R-:W-:-:S04]  /*24c0*/  IADD3 R76, P1, R18, R77, RZ ;  /* 0x0000004d124c7210 */ /* 0x000fc80007f3e0ff */
[----:B------:R-:W-:Y:S02]  /*24d0*/  IADD3.X R77, R19, R31, RZ, P1, !PT ;  /* 0x0000001f134d7210 */ /* 0x000fe40000ffe4ff */
[----:B0-----:R-:W-:Y:S02]  /*24e0*/  LEA.HI R108, R108, 0x8, RZ, 0x19 ;  /* 0x000000086c6c7811 */ /* 0x001fe400078fc8ff */
[----:B--2---:R-:W-:Y:S02]  /*24f0*/  SHF.R.S32.HI R0, RZ, 0x1f, R3 ;  /* 0x0000001fff007819 */ /* 0x004fe40000011403 */
[----:B------:R-:W-:Y:S02]  /*2500*/  SEL R87, R3, RZ, !P0 ;  /* 0x000000ff03577207 */ /* 0x000fe40004000000 */
[----:B------:R-:W-:-:S03]  /*2510*/  SEL R0, R0, RZ, !P0 ;  /* 0x000000ff00007207 */ /* 0x000fc60004000000 */
[----:B------:R-:W-:-:S04]  /*2520*/  IMAD.WIDE.U32 R88, R87, UR4, R4 ;  /* 0x0000000457587c25 */ /* 0x000fc8000f8e0004 */
[C---:B------:R-:W-:Y:S02]  /*2530*/  IMAD R4, R19.reuse, R12, RZ ;  /* 0x0000000c13047224 */ /* 0x040fe400078e02ff */
[----:B------:R-:W-:Y:S02]  /*2540*/  IMAD R10, R0, UR4, RZ ;  /* 0x00000004000a7c24 */ /* 0x000fe4000f8e02ff */
[C---:B------:R-:W-:Y:S02]  /*2550*/  IMAD R15, R18.reuse, R13, R4 ;  /* 0x0000000d120f7224 */ /* 0x040fe400078e0204 */
[----:B------:R-:W-:Y:S02]  /*2560*/  IMAD R3, R19, R20, RZ ;  /* 0x0000001413037224 */ /* 0x000fe400078e02ff */
[----:B------:R-:W-:Y:S01]  /*2570*/  IMAD R11, R87, UR5, R10 ;  /* 0x00000005570b7c24 */ /* 0x000fe2000f8e020a */
[----:B------:R-:W-:Y:S01]  /*2580*/  ULDC.64 UR4, c[0x0][0x328] ;  /* 0x0000ca0000047ab9 */ /* 0x000fe20000000a00 */
[----:B------:R-:W-:-:S04]  /*2590*/  IMAD.WIDE.U32 R4, R18, R12, R6 ;  /* 0x0000000c12047225 */ /* 0x000fc800078e0006 */
[----:B------:R-:W-:Y:S02]  /*25a0*/  IMAD R10, R0, UR4, RZ ;  /* 0x00000004000a7c24 */ /* 0x000fe4000f8e02ff */
[----:B------:R-:W-:Y:S01]  /*25b0*/  IMAD R83, R18, R21, R3 ;  /* 0x0000001512537224 */ /* 0x000fe200078e0203 */
[----:B------:R-:W-:Y:S01]  /*25c0*/  IADD3 R3, P0, R88, R4, RZ ;  /* 0x0000000458037210 */ /* 0x000fe20007f1e0ff */
[----:B------:R-:W-:Y:S02]  /*25d0*/  IMAD.IADD R0, R89, 0x1, R11 ;  /* 0x0000000159007824 */ /* 0x000fe400078e020b */
[C---:B------:R-:W-:Y:S02]  /*25e0*/  IMAD R97, R87.reuse, UR5, R10 ;  /* 0x0000000557617c24 */ /* 0x040fe4000f8e020a */
[----:B------:R-:W-:Y:S01]  /*25f0*/  IMAD.WIDE.U32 R86, R87, UR4, R8 ;  /* 0x0000000457567c25 */ /* 0x000fe2000f8e0008 */
[----:B------:R-:W-:-:S03]  /*2600*/  IADD3.X R4, R0, R5, R15, P0, !PT ;  /* 0x0000000500047210 */ /* 0x000fc600007fe40f */
[----:B------:R-:W-:Y:S01]  /*2610*/  IMAD.WIDE.U32 R8, R18, R20, R6 ;  /* 0x0000001412087225 */ /* 0x000fe200078e0006 */
[----:B------:R-:W-:-:S03]  /*2620*/  SEL R6, R32, RZ, P3 ;  /* 0x000000ff20067207 */ /* 0x000fc60001800000 */
[----:B------:R-:W-:Y:S02]  /*2630*/  IMAD R5, R19, R28, RZ ;  /* 0x0000001c13057224 */ /* 0x000fe400078e02ff */
[----:B------:R-:W-:Y:S02]  /*2640*/  IMAD.IADD R6, R229, 0x1, R6 ;  /* 0x00000001e5067824 */ /* 0x000fe400078e0206 */
[----:B------:R-:W-:Y:S01]  /*2650*/  IMAD R11, R18, R29, R5 ;  /* 0x0000001d120b7224 */ /* 0x000fe200078e0205 */
[----:B------:R-:W-:-:S04]  /*2660*/  SEL R5, R32, RZ, P2 ;  /* 0x000000ff20057207 */ /* 0x000fc80001000000 */
[----:B------:R-:W-:Y:S02]  /*2670*/  IADD3 R7, R226, R5, RZ ;  /* 0x00000005e2077210 */ /* 0x000fe40007ffe0ff */
[----:B------:R-:W-:Y:S01]  /*2680*/  SHF.R.S32.HI R5, RZ, 0x1f, R6 ;  /* 0x0000001fff057819 */ /* 0x000fe20000011406 */
[----:B------:R-:W-:Y:S01]  /*2690*/  IMAD.MOV.U32 R82, RZ, RZ, R8 ;  /* 0x000000ffff527224 */ /* 0x000fe200078e0008 */
[----:B------:R-:W-:Y:S02]  /*26a0*/  SHF.R.S32.HI R8, RZ, 0x1f, R7 ;  /* 0x0000001fff087819 */ /* 0x000fe40000011407 */
[CC--:B------:R-:W-:Y:S02]  /*26b0*/  LEA.HI R35, R5.reuse, R6.reuse, RZ, 0x3 ;  /* 0x0000000605237211 */ /* 0x0c0fe400078f18ff */
[----:B------:R-:W-:Y:S01]  /*26c0*/  LEA.HI R5, R5, R6, RZ, 0x6 ;  /* 0x0000000605057211 */ /* 0x000fe200078f30ff */
[----:B------:R-:W-:Y:S01]  /*26d0*/  IMAD.IADD R85, R85, 0x1, R83 ;  /* 0x0000000155557824 */ /* 0x000fe200078e0253 */
[----:B------:R-:W-:-:S02]  /*26e0*/  IADD3 R83, R83, R9, RZ ;  /* 0x0000000953537210 */ /* 0x000fc40007ffe0ff */
[CC--:B------:R-:W-:Y:S01]  /*26f0*/  LEA.HI R9, R8.reuse, R7.reuse, RZ, 0x6 ;  /* 0x0000000708097211 */ /* 0x0c0fe200078f30ff */
[----:B------:R-:W-:Y:S01]  /*2700*/  IMAD.SHL.U32 R6, R5, 0x40, RZ ;  /* 0x0000004005067824 */ /* 0x000fe200078e00ff */
[----:B------:R-:W-:Y:S02]  /*2710*/  LEA.HI R91, R8, R7, RZ, 0x3 ;  /* 0x00000007085b7211 */ /* 0x000fe400078f18ff */
[----:B------:R-:W-:Y:S02]  /*2720*/  LOP3.LUT R5, R35, 0x38, RZ, 0xc0, !PT ;  /* 0x0000003823057812 */ /* 0x000fe400078ec0ff */
[C---:B------:R-:W-:Y:S01]  /*2730*/  LOP3.LUT R8, R36.reuse, 0x38, R35, 0xf8, !PT ;  /* 0x0000003824087812 */ /* 0x040fe200078ef823 */
[----:B------:R-:W-:Y:S01]  /*2740*/  IMAD.SHL.U32 R9, R9, 0x40, RZ ;  /* 0x0000004009097824 */ /* 0x000fe200078e00ff */
[----:B------:R-:W-:Y:S01]  /*2750*/  LOP3.LUT R7, R91, 0x38, RZ, 0xc0, !PT ;  /* 0x000000385b077812 */ /* 0x000fe200078ec0ff */
[----:B------:R-:W-:Y:S01]  /*2760*/  IMAD.IADD R81, R81, 0x1, R11 ;  /* 0x0000000151517824 */ /* 0x000fe200078e020b */
[----:B---3--:R-:W-:Y:S01]  /*2770*/  LOP3.LUT R5, R5, 0x1c0, R34, 0xf8, !PT ;  /* 0x000001c005057812 */ /* 0x008fe200078ef822 */
[----:B------:R-:W-:Y:S01]  /*2780*/  IMAD.IADD R79, R11, 0x1, R79 ;  /* 0x000000010b4f7824 */ /* 0x000fe200078e024f */
[----:B------:R-:W-:-:S02]  /*2790*/  LOP3.LUT R10, R36, 0x38, R91, 0xf8, !PT ;  /* 0x00000038240a7812 */ /* 0x000fc400078ef85b */
[----:B----4-:R-:W-:Y:S02]  /*27a0*/  LOP3.LUT R11, R8, R33, RZ, 0x3c, !PT ;  /* 0x00000021080b7212 */ /* 0x010fe400078e3cff */
[----:B------:R-:W-:Y:S02]  /*27b0*/  LOP3.LUT R6, R6, 0xfffff000, RZ, 0xc0, !PT ;  /* 0xfffff00006067812 */ /* 0x000fe400078ec0ff */
[----:B------:R-:W-:Y:S02]  /*27c0*/  LOP3.LUT R8, R7, 0x1c0, R34, 0xf8, !PT ;  /* 0x000001c007087812 */ /* 0x000fe400078ef822 */
[----:B------:R-:W-:Y:S02]  /*27d0*/  LOP3.LUT R7, R5, R27, RZ, 0x3c, !PT ;  /* 0x0000001b05077212 */ /* 0x000fe400078e3cff */
[----:B------:R-:W-:Y:S02]  /*27e0*/  LOP3.LUT R9, R9, 0xfffff000, RZ, 0xc0, !PT ;  /* 0xfffff00009097812 */ /* 0x000fe400078ec0ff */
[----:B------:R-:W-:-:S02]  /*27f0*/  LOP3.LUT R10, R10, R33, RZ, 0x3c, !PT ;  /* 0x000000210a0a7212 */ /* 0x000fc400078e3cff */
[-C--:B------:R-:W-:Y:S02]  /*2800*/  IADD3 R5, R11, R6.reuse, R26 ;  /* 0x000000060b057210 */ /* 0x080fe40007ffe01a */
[----:B------:R-:W-:Y:S02]  /*2810*/  LOP3.LUT R8, R8, R27, RZ, 0x3c, !PT ;  /* 0x0000001b08087212 */ /* 0x000fe400078e3cff */
[----:B------:R-:W-:Y:S02]  /*2820*/  IADD3 R6, R7, R6, R14 ;  /* 0x0000000607067210 */ /* 0x000fe40007ffe00e */
[-C--:B------:R-:W-:Y:S01]  /*2830*/  IADD3 R7, R10, R9.reuse, R26 ;  /* 0x000000090a077210 */ /* 0x080fe20007ffe01a */
[----:B------:R-:W-:Y:S01]  /*2840*/  VIADD R26, R229, 0xc0 ;  /* 0x000000c0e51a7836 */ /* 0x000fe20000000000 */
[----:B------:R-:W-:Y:S01]  /*2850*/  IADD3 R8, R8, R9, R14 ;  /* 0x0000000908087210 */ /* 0x000fe20007ffe00e */
[C---:B------:R-:W-:Y:S02]  /*2860*/  IMAD R14, R25.reuse, R20, RZ ;  /* 0x00000014190e7224 */ /* 0x040fe400078e02ff */
[----:B------:R-:W-:Y:S01]  /*2870*/  IMAD R25, R25, R28, RZ ;  /* 0x0000001c19197224 */ /* 0x000fe200078e02ff */
[----:B------:R-:W-:Y:S01]  /*2880*/  ISETP.GE.AND P0, PT, R26, UR6, PT ;  /* 0x000000061a007c0c */ /* 0x000fe2000bf06270 */
[----:B------:R-:W-:Y:S01]  /*2890*/  IMAD R37, R100, R21, R14 ;  /* 0x0000001564257224 */ /* 0x000fe200078e020e */
[----:B------:R-:W-:Y:S01]  /*28a0*/  SHF.L.U64.HI R9, R12, 0x6, R13 ;  /* 0x000000060c097819 */ /* 0x000fe2000001020d */
[----:B------:R-:W-:Y:S01]  /*28b0*/  IMAD R33, R100, R29, R25 ;  /* 0x0000001d64217224 */ /* 0x000fe200078e0219 */
[----:B------:R-:W-:-:S02]  /*28c0*/  SHF.L.U64.HI R10, R12, 0x5, R13 ;  /* 0x000000050c0a7819 */ /* 0x000fc4000001020d */
[C-C-:B------:R-:W-:Y:S02]  /*28d0*/  SHF.L.U64.HI R13, R20.reuse, 0x6, R21.reuse ;  /* 0x00000006140d7819 */ /* 0x140fe40000010215 */
[----:B------:R-:W-:Y:S02]  /*28e0*/  SHF.L.U64.HI R14, R20, 0x5, R21 ;  /* 0x00000005140e7819 */ /* 0x000fe40000010215 */
[C-C-:B------:R-:W-:Y:S02]  /*28f0*/  SHF.L.U64.HI R21, R28.reuse, 0x6, R29.reuse ;  /* 0x000000061c157819 */ /* 0x140fe4000001021d */
[----:B------:R-:W-:Y:S02]  /*2900*/  SHF.L.U64.HI R25, R28, 0x5, R29 ;  /* 0x000000051c197819 */ /* 0x000fe4000001021d */
[----:B------:R-:W-:Y:S01]  /*2910*/  SEL R29, RZ, 0x8, P0 ;  /* 0x00000008ff1d7807 */ /* 0x000fe20000000000 */
[----:B------:R-:W-:Y:S01]  /*2920*/  IMAD.WIDE.U32 R80, R100, R28, R80 ;  /* 0x0000001c64507225 */ /* 0x000fe200078e0050 */
[----:B------:R-:W-:-:S02]  /*2930*/  SHF.R.S32.HI R34, RZ, 0x3, R35 ;  /* 0x00000003ff227819 */ /* 0x000fc40000011423 */
[----:B------:R-:W-:Y:S01]  /*2940*/  LOP3.LUT R94, R30, R29, RZ, 0xfc, !PT ;  /* 0x0000001d1e5e7212 */ /* 0x000fe200078efcff */
[C---:B------:R-:W-:Y:S01]  /*2950*/  IMAD.WIDE.U32 R78, R100.reuse, R28, R78 ;  /* 0x0000001c644e7225 */ /* 0x040fe200078e004e */
[----:B------:R-:W-:Y:S02]  /*2960*/  SHF.R.S32.HI R90, RZ, 0x3, R91 ;  /* 0x00000003ff5a7819 */ /* 0x000fe4000001145b */
[----:B------:R-:W-:Y:S01]  /*2970*/  LOP3.LUT R35, R35, 0xfffffff8, RZ, 0xc0, !PT ;  /* 0xfffffff823237812 */ /* 0x000fe200078ec0ff */
[----:B------:R-:W-:Y:S01]  /*2980*/  IMAD.WIDE.U32 R84, R100, R20, R84 ;  /* 0x0000001464547225 */ /* 0x000fe200078e0054 */
[----:B------:R-:W-:-:S03]  /*2990*/  LOP3.LUT R91, R91, 0xfffffff8, RZ, 0xc0, !PT ;  /* 0xfffffff85b5b7812 */ /* 0x000fc600078ec0ff */
[----:B------:R-:W-:Y:S01]  /*29a0*/  IMAD.WIDE.U32 R82, R100, R20, R82 ;  /* 0x0000001464527225 */ /* 0x000fe200078e0052 */
[----:B------:R-:W-:-:S03]  /*29b0*/  SHF.L.U32 R11, R12, 0x6, RZ ;  /* 0x000000060c0b7819 */ /* 0x000fc600000006ff */
[C---:B------:R-:W-:Y:S02]  /*29c0*/  IMAD.SHL.U32 R26, R28.reuse, 0x40, RZ ;  /* 0x000000401c1a7824 */ /* 0x040fe400078e00ff */
[----:B------:R-:W-:Y:S01]  /*29d0*/  IMAD.SHL.U32 R27, R28, 0x20, RZ ;  /* 0x000000201c1b7824 */ /* 0x000fe200078e00ff */
[----:B------:R-:W-:Y:S01]  /*29e0*/  LOP3.LUT R29, R30, 0x1, RZ, 0xc0, !PT ;  /* 0x000000011e1d7812 */ /* 0x000fe200078ec0ff */
[----:B------:R-:W-:Y:S01]  /*29f0*/  IMAD.SHL.U32 R28, R32, 0x2, RZ ;  /* 0x00000002201c7824 */ /* 0x000fe200078e00ff */
[----:B------:R-:W-:Y:S01]  /*2a00*/  LOP3.LUT R92, R94, 0x2, RZ, 0xc0, !PT ;  /* 0x000000025e5c7812 */ /* 0x000fe200078ec0ff */
[----:B------:R-:W-:Y:S01]  /*2a10*/  IMAD.SHL.U32 R15, R20, 0x40, RZ ;  /* 0x00000040140f7824 */ /* 0x000fe200078e00ff */
[----:B------:R-:W-:Y:S01]  /*2a20*/  LOP3.LUT R93, R94, 0x4, RZ, 0xc0, !PT ;  /* 0x000000045e5d7812 */ /* 0x000fe200078ec0ff */
[----:B------:R-:W-:Y:S01]  /*2a30*/  IMAD.IADD R32, R81, 0x1, R33 ;  /* 0x0000000151207824 */ /* 0x000fe200078e0221 */
[----:B------:R-:W-:Y:S01]  /*2a40*/  SHF.L.U32 R20, R20, 0x5, RZ ;  /* 0x0000000514147819 */ /* 0x000fe200000006ff */
[----:B------:R-:W-:Y:S01]  /*2a50*/  IMAD.SHL.U32 R12, R12, 0x20, RZ ;  /* 0x000000200c0c7824 */ /* 0x000fe200078e00ff */
[----:B------:R-:W-:Y:S01]  /*2a60*/  IADD3 R33, R33, R79, RZ ;  /* 0x0000004f21217210 */ /* 0x000fe20007ffe0ff */
[----:B------:R-:W-:Y:S01]  /*2a70*/  IMAD.IADD R30, R85, 0x1, R37 ;  /* 0x00000001551e7824 */ /* 0x000fe200078e0225 */
[----:B------:R-:W-:Y:S01]  /*2a80*/  LOP3.LUT R94, R94, 0x8, RZ, 0xc0, !PT ;  /* 0x000000085e5e7812 */ /* 0x000fe200078ec0ff */
[----:B------:R-:W-:Y:S01]  /*2a90*/  IMAD.IADD R31, R37, 0x1, R83 ;  /* 0x00000001251f7824 */ /* 0x000fe200078e0253 */
[----:B------:R-:W-:Y:S01]  /*2aa0*/  SHF.R.S32.HI R95, RZ, 0x1f, R35 ;  /* 0x0000001fff5f7819 */ /* 0x000fe20000011423 */
[----:B------:R-:W-:Y:S01]  /*2ab0*/  IMAD.IADD R97, R87, 0x1, R97 ;  /* 0x0000000157617824 */ /* 0x000fe200078e0261 */
[----:B------:R-:W-:-:S07]  /*2ac0*/  SHF.R.S32.HI R96, RZ, 0x1f, R91 ;  /* 0x0000001fff607819 */ /* 0x000fce000001145b */
.L_x_1428:
[----:B------:R-:W2:Y:S01]  /*2ad0*/  LDL R41, [R1+0x58] ;  /* 0x0000580001297983 */ /* 0x000ea20000100800 */
[----:B0-----:R-:W0:Y:S01]  /*2ae0*/  LDC R120, c[0x0][0x3d4] ;  /* 0x0000f500ff787b82 */ /* 0x001e220000000800 */
[----:B------:R-:W-:Y:S01]  /*2af0*/  VIADD R40, R24, 0xffffffff ;  /* 0xffffffff18287836 */ /* 0x000fe20000000000 */
[----:B------:R-:W-:Y:S05]  /*2b00*/  YIELD ;  /* 0x0000000000007946 */ /* 0x000fea0003800000 */
[----:B------:R-:W-:Y:S01]  /*2b10*/  SHF.R.S32.HI R39, RZ, 0x1f, R40 ;  /* 0x0000001fff277819 */ /* 0x000fe20000011428 */
[----:B------:R-:W1:Y:S01]  /*2b20*/  LDC.64 R106, c[0x0][0x2d8] ;  /* 0x0000b600ff6a7b82 */ /* 0x000e620000000a00 */
[-C--:B------:R-:W-:Y:S01]  /*2b30*/  IMAD R24, R9, R40.reuse, RZ ;  /* 0x0000002809187224 */ /* 0x080fe200078e02ff */
[----:B------:R-:W-:Y:S01]  /*2b40*/  BSSY B0, `(.L_x_1353) ;  /* 0x000051a000007945 */ /* 0x000fe20003800000 */
[----:B------:R-:W-:-:S04]  /*2b50*/  IMAD.WIDE.U32 R112, R11, R40, RZ ;  /* 0x000000280b707225 */ /* 0x000fc800078e00ff */
[----:B------:R-:W-:Y:S01]  /*2b60*/  IMAD R73, R39, R11, R24 ;  /* 0x0000000b27497224 */ /* 0x000fe200078e0218 */
[CC--:B------:R-:W-:Y:S02]  /*2b70*/  IADD3 R37, P0, R3.reuse, R112.reuse, RZ ;  /* 0x0000007003257210 */ /* 0x0c0fe40007f1e0ff */
[----:B------:R-:W-:Y:S01]  /*2b80*/  IADD3 R24, P4, P5, R3, R112, R12 ;  /* 0x0000007003187210 */ /* 0x000fe20007d9e00c */
[----:B------:R-:W-:-:S05]  /*2b90*/  IMAD.IADD R73, R113, 0x1, R73 ;  /* 0x0000000171497824 */ /* 0x000fca00078e0249 */
[----:B------:R-:W-:Y:S02]  /*2ba0*/  IADD3.X R38, R73, R4, RZ, P0, !PT ;  /* 0x0000000449267210 */ /* 0x000fe400007fe4ff */
[----:B0-----:R-:W-:Y:S02]  /*2bb0*/  ISETP.GE.AND P0, PT, R120, 0x1, PT ;  /* 0x000000017800780c */ /* 0x001fe40003f06270 */
[----:B------:R-:W-:Y:S02]  /*2bc0*/  IADD3.X R36, R4, R73, R10, P4, P5 ;  /* 0x0000004904247210 */ /* 0x000fe400027ea40a */
[CC--:B-1----:R-:W-:Y:S02]  /*2bd0*/  LEA R50, P1, R37.reuse, R106.reuse, 0x1 ;  /* 0x0000006a25327211 */ /* 0x0c2fe400078208ff */
[----:B------:R-:W-:Y:S02]  /*2be0*/  LEA R48, P6, R24, R106, 0x1 ;  /* 0x0000006a18307211 */ /* 0x000fe400078c08ff */
[----:B------:R-:W-:-:S02]  /*2bf0*/  LEA.HI.X R51, R37, R107, R38, 0x1, P1 ;  /* 0x0000006b25337211 */ /* 0x000fc400008f0c26 */
[----:B------:R-:W-:Y:S02]  /*2c00*/  ISETP.GT.AND P1, PT, R40, R23, PT ;  /* 0x000000172800720c */ /* 0x000fe40003f24270 */
[----:B------:R-:W-:Y:S01]  /*2c10*/  LEA.HI.X R49, R24, R107, R36, 0x1, P6 ;  /* 0x0000006b18317211 */ /* 0x000fe200030f0c24 */
[----:B------:R-:W-:Y:S01]  /*2c20*/  IMAD.MOV.U32 R24, RZ, RZ, R40 ;  /* 0x000000ffff187224 */ /* 0x000fe200078e0028 */
[----:B------:R-:W-:Y:S01]  /*2c30*/  P2R R99, PR, RZ, 0x2 ;  /* 0x00000002ff637803 */ /* 0x000fe20000000000 */
[----:B--2---:R-:W-:-:S04]  /*2c40*/  IMAD R37, R17, 0x4000, R41 ;  /* 0x0000400011257824 */ /* 0x004fc800078e0229 */
[----:B------:R-:W-:Y:S01]  /*2c50*/  IMAD R102, R37, 0x2, R16 ;  /* 0x0000000225667824 */ /* 0x000fe200078e0210 */
[----:B------:R-:W-:Y:S06]  /*2c60*/  @!P0 BRA `(.L_x_1354) ;  /* 0x0000004c006c8947 */ /* 0x000fec0003800000 */
[----:B------:R-:W-:Y:S01]  /*2c70*/  ULDC.U8 UR4, c[0x0][0x3f0] ;  /* 0x0000fc0000047ab9 */ /* 0x000fe20000000000 */
[-C--:B------:R-:W-:Y:S01]  /*2c80*/  IMAD R37, R21, R40.reuse, RZ ;  /* 0x0000002815257224 */ /* 0x080fe200078e02ff */
[----:B------:R-:W-:Y:S01]  /*2c90*/  ISETP.NE.AND P0, PT, RZ, UR4, PT ;  /* 0x00000004ff007c0c */ /* 0x000fe2000bf05270 */
[----:B------:R-:W-:Y:S02]  /*2ca0*/  IMAD R36, R13, R40, RZ ;  /* 0x000000280d247224 */ /* 0x000fe400078e02ff */
[----:B------:R-:W-:Y:S02]  /*2cb0*/  IMAD R37, R39, R26, R37 ;  /* 0x0000001a27257224 */ /* 0x000fe400078e0225 */
[----:B------:R-:W-:Y:S02]  /*2cc0*/  IMAD R105, R24, -0x40, R2 ;  /* 0xffffffc018697824 */ /* 0x000fe400078e0202 */
[----:B------:R-:W-:-:S03]  /*2cd0*/  IMAD.WIDE.U32 R70, R26, R40, RZ ;  /* 0x000000281a467225 */ /* 0x000fc600078e00ff */
[----:B------:R-:W-:Y:S01]  /*2ce0*/  VIMNMX R105, R105, 0x40, PT ;  /* 0x0000004069697848 */ /* 0x000fe20003fe0100 */
[----:B------:R-:W-:Y:S01]  /*2cf0*/  IMAD R39, R39, R15, R36 ;  /* 0x0000000f27277224 */ /* 0x000fe200078e0224 */
[----:B------:R-:W-:Y:S01]  /*2d00*/  IADD3 R98, R71, R37, RZ ;  /* 0x0000002547627210 */ /* 0x000fe20007ffe0ff */
[----:B------:R-:W-:-:S04]  /*2d10*/  IMAD.WIDE.U32 R68, R15, R40, RZ ;  /* 0x000000280f447225 */ /* 0x000fc800078e00ff */
[----:B------:R-:W-:Y:S01]  /*2d20*/  IMAD.IADD R109, R69, 0x1, R39 ;  /* 0x00000001456d7824 */ /* 0x000fe200078e0227 */
[----:B------:R-:W-:Y:S06]  /*2d30*/  @!P0 BRA `(.L_x_1355) ;  /* 0x0000002000e88947 */ /* 0x000fec0003800000 */
[----:B------:R0:W5:Y:S04]  /*2d40*/  LDL R116, [R1+0x8] ;  /* 0x0000080001747983 */ /* 0x0001680000100800 */
[----:B------:R0:W5:Y:S04]  /*2d50*/  LDL R115, [R1+0x4] ;  /* 0x0000040001737983 */ /* 0x0001680000100800 */
[----:B------:R0:W5:Y:S01]  /*2d60*/  LDL R114, [R1+0xc] ;  /* 0x00000c0001727983 */ /* 0x0001620000100800 */
[----:B------:R-:W-:Y:S01]  /*2d70*/  ISETP.GE.AND P0, PT, R18, R105, PT ;  /* 0x000000691200720c */ /* 0x000fe20003f06270 */
[----:B------:R-:W-:Y:S01]  /*2d80*/  BSSY B1, `(.L_x_1356) ;  /* 0x000002a000017945 */ /* 0x000fe20003800000 */
        /* <DEDUP_REMOVED lines=9> */
[----:B0-----:R-:W-:Y:S06]  /*2e20*/  @P0 BRA `(.L_x_1357) ;  /* 0x00000000007c0947 */ /* 0x001fec0003800000 */
[----:B------:R-:W-:Y:S01]  /*2e30*/  IADD3 R37, P1, R80, R70, RZ ;  /* 0x0000004650257210 */ /* 0x000fe20007f3e0ff */
[----:B------:R-:W-:Y:S01]  /*2e40*/  ULDC.64 UR4, c[0x0][0x3c8] ;  /* 0x0000f20000047ab9 */ /* 0x000fe20000000a00 */
[----:B------:R-:W-:Y:S02]  /*2e50*/  IADD3 R39, P4, R84, R68, RZ ;  /* 0x0000004454277210 */ /* 0x000fe40007f9e0ff */
[----:B------:R-:W-:Y:S02]  /*2e60*/  CS2R R106, SRZ ;  /* 0x00000000006a7805 */ /* 0x000fe4000001ff00 */
[-C--:B------:R-:W-:Y:S01]  /*2e70*/  ISETP.GE.AND P5, PT, R208, R120.reuse, PT ;  /* 0x00000078d000720c */ /* 0x080fe20003fa6270 */
[----:B------:R-:W-:Y:S01]  /*2e80*/  IMAD.X R38, R98, 0x1, R32, P1 ;  /* 0x0000000162267824 */ /* 0x000fe200008e0620 */
[----:B------:R-:W-:Y:S01]  /*2e90*/  LEA R36, P1, R37, UR4, 0x1 ;  /* 0x0000000425247c11 */ /* 0x000fe2000f8208ff */
[----:B------:R-:W-:Y:S01]  /*2ea0*/  IMAD.X R42, R109, 0x1, R30, P4 ;  /* 0x000000016d2a7824 */ /* 0x000fe200020e061e */
[----:B------:R-:W-:Y:S01]  /*2eb0*/  CS2R R110, SRZ ;  /* 0x00000000006e7805 */ /* 0x000fe2000001ff00 */
[----:B------:R-:W-:Y:S01]  /*2ec0*/  ULDC.64 UR6, c[0x0][0x208] ;  /* 0x0000820000067ab9 */ /* 0x000fe20000000a00 */
[----:B------:R-:W-:Y:S01]  /*2ed0*/  LEA.HI.X R37, R37, UR5, R38, 0x1, P1 ;  /* 0x0000000525257c11 */ /* 0x000fe200088f0c26 */
[----:B------:R-:W-:Y:S01]  /*2ee0*/  ULDC.64 UR4, c[0x0][0x3e0] ;  /* 0x0000f80000047ab9 */ /* 0x000fe20000000a00 */
[----:B-----5:R-:W-:-:S02]  /*2ef0*/  ISETP.GE.AND P4, PT, R116, R120, PT ;  /* 0x000000787400720c */ /* 0x020fc40003f86270 */
[----:B------:R-:W-:-:S03]  /*2f00*/  LEA R38, P1, R39, UR4, 0x1 ;  /* 0x0000000427267c11 */ /* 0x000fc6000f8208ff */
[----:B------:R0:W5:Y:S01]  /*2f10*/  @!P5 LDG.E.64 R106, desc[UR6][R36.64] ;  /* 0x00000006246ad981 */ /* 0x000162000c1e1b00 */
[----:B------:R-:W-:Y:S02]  /*2f20*/  LEA.HI.X R39, R39, UR5, R42, 0x1, P1 ;  /* 0x0000000527277c11 */ /* 0x000fe400088f0c2a */
[----:B------:R-:W-:-:S03]  /*2f30*/  ISETP.GE.AND P1, PT, R115, R120, PT ;  /* 0x000000787300720c */ /* 0x000fc60003f26270 */
[----:B------:R0:W5:Y:S01]  /*2f40*/  @!P5 LDG.E.64 R110, desc[UR6][R38.64] ;  /* 0x00000006266ed981 */ /* 0x000162000c1e1b00 */
[----:B------:R-:W-:Y:S02]  /*2f50*/  ISETP.GE.AND P5, PT, R114, R120, PT ;  /* 0x000000787200720c */ /* 0x000fe40003fa6270 */
[----:B------:R-:W-:Y:S02]  /*2f60*/  CS2R R72, SRZ ;  /* 0x0000000000487805 */ /* 0x000fe4000001ff00 */
[----:B------:R-:W-:Y:S02]  /*2f70*/  CS2R R64, SRZ ;  /* 0x0000000000407805 */ /* 0x000fe4000001ff00 */
[----:B------:R-:W-:Y:S02]  /*2f80*/  CS2R R60, SRZ ;  /* 0x00000000003c7805 */ /* 0x000fe4000001ff00 */
[----:B------:R-:W-:Y:S02]  /*2f90*/  CS2R R74, SRZ ;  /* 0x00000000004a7805 */ /* 0x000fe4000001ff00 */
[----:B------:R-:W-:-:S02]  /*2fa0*/  CS2R R66, SRZ ;  /* 0x0000000000427805 */ /* 0x000fc4000001ff00 */
[----:B------:R-:W-:Y:S01]  /*2fb0*/  CS2R R62, SRZ ;  /* 0x00000000003e7805 */ /* 0x000fe2000001ff00 */
[----:B------:R0:W5:Y:S04]  /*2fc0*/  @!P4 LDG.E.64 R72, desc[UR6][R36.64+0x40] ;  /* 0x000040062448c981 */ /* 0x000168000c1e1b00 */
[----:B------:R0:W5:Y:S04]  /*2fd0*/  @!P1 LDG.E.64 R64, desc[UR6][R36.64+0x80] ;  /* 0x0000800624409981 */ /* 0x000168000c1e1b00 */
[----:B------:R0:W5:Y:S04]  /*2fe0*/  @!P5 LDG.E.64 R60, desc[UR6][R36.64+0xc0] ;  /* 0x0000c006243cd981 */ /* 0x000168000c1e1b00 */
[----:B------:R0:W5:Y:S04]  /*2ff0*/  @!P4 LDG.E.64 R74, desc[UR6][R38.64+0x40] ;  /* 0x00004006264ac981 */ /* 0x000168000c1e1b00 */
[----:B------:R0:W5:Y:S04]  /*3000*/  @!P1 LDG.E.64 R66, desc[UR6][R38.64+0x80] ;  /* 0x0000800626429981 */ /* 0x000168000c1e1b00 */
[----:B------:R0:W5:Y:S02]  /*3010*/  @!P5 LDG.E.64 R62, desc[UR6][R38.64+0xc0] ;  /* 0x0000c006263ed981 */ /* 0x000164000c1e1b00 */
.L_x_1357:
[----:B------:R-:W-:Y:S05]  /*3020*/  BSYNC B1 ;  /* 0x0000000000017941 */ /* 0x000fea0003800000 */
.L_x_1356:
        /* <DEDUP_REMOVED lines=8> */
[----:B-----5:R-:W-:Y:S01]  /*30b0*/  MOV R112, R60 ;  /* 0x0000003c00707202 */ /* 0x020fe20000000f00 */
[----:B------:R-:W-:Y:S01]  /*30c0*/  IMAD.MOV.U32 R113, RZ, RZ, R61 ;  /* 0x000000ffff717224 */ /* 0x000fe200078e003d */
        /* <DEDUP_REMOVED lines=33> */
.L_x_1359:
[----:B------:R-:W-:Y:S05]  /*32e0*/  BSYNC B1 ;  /* 0x0000000000017941 */ /* 0x000fea0003800000 */
.L_x_1358:
[----:B01----:R-:W-:Y:S01]  /*32f0*/  IMAD.MOV.U32 R36, RZ, RZ, R64 ;  /* 0x000000ffff247224 */ /* 0x003fe200078e0040 */
[----:B------:R-:W-:Y:S01]  /*3300*/  ISETP.NE.AND P1, PT, R236, 0x3, PT ;  /* 0x00000003ec00780c */ /* 0x000fe20003f25270 */
[----:B------:R-:W-:Y:S01]  /*3310*/  IMAD.MOV.U32 R37, RZ, RZ, R65 ;  /* 0x000000ffff257224 */ /* 0x000fe200078e0041 */
[----:B------:R-:W-:Y:S01]  /*3320*/  PRMT R116, R112, 0x5410, R113 ;  /* 0x0000541070747816 */ /* 0x000fe20000000071 */
[----:B------:R-:W-:Y:S02]  /*3330*/  IMAD.MOV.U32 R38, RZ, RZ, R106 ;  /* 0x000000ffff267224 */ /* 0x000fe400078e006a */
        /* <DEDUP_REMOVED lines=17> */
[----:B-----5:R-:W-:Y:S01]  /*3450*/  IMAD.MOV.U32 R37, RZ, RZ, R41 ;  /* 0x000000ffff257224 */ /* 0x020fe200078e0029 */
        /* <DEDUP_REMOVED lines=26> */
.L_x_1360:
[----:B------:R-:W2:Y:S01]  /*3600*/  LDL R36, [R1] ;  /* 0x0000000001247983 */ /* 0x000ea20000100800 */
[----:B------:R-:W-:Y:S01]  /*3610*/  LEA R98, R17, R16, 0x3 ;  /* 0x0000001011627211 */ /* 0x000fe200078e18ff */
[----:B------:R-:W-:Y:S01]  /*3620*/  BSSY B1, `(.L_x_1361) ;  /* 0x0000004000017945 */ /* 0x000fe20003800000 */
[----:B--2---:R-:W-:-:S04]  /*3630*/  SHF.L.U32 R109, R36, 0x1f, RZ ;  /* 0x0000001f246d7819 */ /* 0x004fc800000006ff */
[----:B------:R-:W0:Y:S02]  /*3640*/  SYNCS.PHASECHK.TRANS64.TRYWAIT P5, [R98+URZ+0x30890], R109 ;  /* 0x0308906d620075a7 */ /* 0x000e2400080a017f */
[----:B0-----:R-:W-:Y:S05]  /*3650*/  @!P5 BRA `(.L_x_1362) ;  /* 0x0000023c0048d947 */ /* 0x001fea0003800000 */
.L_x_1770:
[----:B------:R-:W-:Y:S05]  /*3660*/  BSYNC B1 ;  /* 0x0000000000017941 */ /* 0x000fea0003800000 */
.L_x_1361:
        /* <DEDUP_REMOVED lines=21> */
[----:B------:R-:W-:Y:S02]  /*37c0*/  HADD2.F32 R39, -RZ, R39.H0_H0 ;  /* 0x20000027ff277230 */ /* 0x000fe40000004100 */
[----:B------:R-:W-:Y:S01]  /*37d0*/  FMUL.FTZ R111, R37, R111 ;  /* 0x0000006f256f7220 */ /* 0x000fe20000410000 */
[----:B------:R-:W-:Y:S02]  /*37e0*/  HADD2.F32 R124, -RZ, R124.H0_H0 ;  /* 0x2000007cff7c7230 */ /* 0x000fe40000004100 */
[----:B------:R-:W-:Y:S01]  /*37f0*/  FMUL.FTZ R130, R107, R126 ;  /* 0x0000007e6b827220 */ /* 0x000fe20000410000 */
[----:B------:R-:W-:Y:S01]  /*3800*/  FFMA.FTZ R128, R37, R110, -R128 ;  /* 0x0000006e25807223 */ /* 0x000fe20000010880 */
[----:B------:R-:W-:Y:S01]  /*3810*/  FMUL.FTZ R126, R39, R126 ;  /* 0x0000007e277e7220 */ /* 0x000fe20000410000 */
[----:B------:R-:W-:Y:S01]  /*3820*/  FFMA.FTZ R125, R38, R110, R111 ;  /* 0x0000006e267d7223 */ /* 0x000fe2000001006f */
[----:B------:R-:W-:-:S02]  /*3830*/  HADD2.F32 R110, -RZ, R131.H0_H0 ;  /* 0x20000083ff6e7230 */ /* 0x000fc40000004100 */
[-C--:B------:R-:W-:Y:S01]  /*3840*/  FFMA.FTZ R130, R39, R124.reuse, -R130 ;  /* 0x0000007c27827223 */ /* 0x080fe20000010882 */
[----:B------:R-:W-:Y:S02]  /*3850*/  HADD2.F32 R111, -RZ, R131.H1_H1 ;  /* 0x30000083ff6f7230 */ /* 0x000fe40000004100 */
[----:B------:R-:W-:Y:S01]  /*3860*/  FFMA.FTZ R129, R107, R124, R126 ;  /* 0x0000007c6b817223 */ /* 0x000fe2000001007e */
[----:B------:R-:W-:Y:S02]  /*3870*/  HADD2.F32 R37, -RZ, R36.H1_H1 ;  /* 0x30000024ff257230 */ /* 0x000fe40000004100 */
[----:B------:R-:W-:Y:S02]  /*3880*/  HADD2.F32 R38, -RZ, R106.H1_H1 ;  /* 0x3000006aff267230 */ /* 0x000fe40000004100 */
[----:B------:R-:W-:Y:S02]  /*3890*/  HADD2.F32 R36, -RZ, R36.H0_H0 ;  /* 0x20000024ff247230 */ /* 0x000fe40000004100 */
[----:B------:R-:W-:Y:S01]  /*38a0*/  FMUL.FTZ R123, R37, R110 ;  /* 0x0000006e257b7220 */ /* 0x000fe20000410000 */
[----:B------:R-:W-:-:S02]  /*38b0*/  HADD2.F32 R106, -RZ, R106.H0_H0 ;  /* 0x2000006aff6a7230 */ /* 0x000fc40000004100 */
[--C-:B------:R-:W-:Y:S02]  /*38c0*/  HADD2.F32 R39, -RZ, R127.reuse.H0_H0 ;  /* 0x2000007fff277230 */ /* 0x100fe40000004100 */
[----:B------:R-:W-:Y:S01]  /*38d0*/  FMUL.FTZ R110, R36, R110 ;  /* 0x0000006e246e7220 */ /* 0x000fe20000410000 */
[----:B------:R-:W-:Y:S02]  /*38e0*/  HADD2.F32 R107, -RZ, R127.H1_H1 ;  /* 0x3000007fff6b7230 */ /* 0x000fe40000004100 */
[-C--:B------:R-:W-:Y:S01]  /*38f0*/  FMUL.FTZ R127, R38, R111.reuse ;  /* 0x0000006f267f7220 */ /* 0x080fe20000410000 */
        /* <DEDUP_REMOVED lines=9> */
.L_x_1368:
[----:B------:R-:W-:Y:S05]  /*3990*/  BSYNC B3 ;  /* 0x0000000000037941 */ /* 0x000fea0003800000 */
.L_x_1367:
[----:B------:R-:W-:Y:S02]  /*39a0*/  ULDC.64 UR4, c[0x0][0x208] ;  /* 0x0000820000047ab9 */ /* 0x000fe40000000a00 */
[----:B--2---:R1:W-:Y:S03]  /*39b0*/  STG.E.128 desc[UR4][R50.64], R36 ;  /* 0x0000002432007986 */ /* 0x0043e6000c101d04 */
.L_x_1366:
[----:B------:R-:W-:Y:S05]  /*39c0*/  BSYNC B2 ;  /* 0x0000000000027941 */ /* 0x000fea0003800000 */
.L_x_1365:
[----:B------:R-:W-:Y:S01]  /*39d0*/  ISETP.NE.AND P0, PT, R92, RZ, PT ;  /* 0x000000ff5c00720c */ /* 0x000fe20003f05270 */
[----:B------:R-:W-:-:S12]  /*39e0*/  BSSY B2, `(.L_x_1369) ;  /* 0x0000033000027945 */ /* 0x000fd80003800000 */
[----:B------:R-:W-:Y:S05]  /*39f0*/  @!P0 BRA `(.L_x_1370) ;  /* 0x0000000000c48947 */ /* 0x000fea0003800000 */
[----:B------:R-:W2:Y:S01]  /*3a00*/  LDL R106, [R1+0x8] ;  /* 0x00000800016a7983 */ /* 0x000ea20000100800 */
[----:B------:R-:W-:Y:S03]  /*3a10*/  BSSY B3, `(.L_x_1371) ;  /* 0x000002d000037945 */ /* 0x000fe60003800000 */
[----:B-1----:R1:W3:Y:S01]  /*3a20*/  LDS.128 R36, [R102+0x22400] ;  /* 0x0224000066247984 */ /* 0x0022e20000000c00 */
[----:B--2---:R-:W-:-:S13]  /*3a30*/  ISETP.GE.AND P0, PT, R106, R120, PT ;  /* 0x000000786a00720c */ /* 0x004fda0003f06270 */
[----:B-1-3--:R-:W-:Y:S05]  /*3a40*/  @P0 BRA `(.L_x_1372) ;  /* 0x0000000000a40947 */ /* 0x00afea0003800000 */
[--C-:B------:R-:W-:Y:S01]  /*3a50*/  SHF.R.U64 R107, R72, 0x10, R73.reuse ;  /* 0x00000010486b7819 */ /* 0x100fe20000001249 */
[----:B------:R-:W-:Y:S01]  /*3a60*/  IMAD.MOV.U32 R72, RZ, RZ, R38 ;  /* 0x000000ffff487224 */ /* 0x000fe200078e0026 */
        /* <DEDUP_REMOVED lines=9> */
[-C--:B------:R-:W-:Y:S01]  /*3b00*/  FMUL.FTZ R124, R38, R75.reuse ;  /* 0x0000004b267c7220 */ /* 0x080fe20000410000 */
[----:B------:R-:W-:Y:S02]  /*3b10*/  HADD2.F32 R39, -RZ, R39.H0_H0 ;  /* 0x20000027ff277230 */ /* 0x000fe40000004100 */
[----:B------:R-:W-:Y:S01]  /*3b20*/  FMUL.FTZ R75, R37, R75 ;  /* 0x0000004b254b7220 */ /* 0x000fe20000410000 */
[----:B------:R-:W-:Y:S02]  /*3b30*/  HADD2.F32 R106, -RZ, R106.H0_H0 ;  /* 0x2000006aff6a7230 */ /* 0x000fe40000004100 */
[----:B------:R-:W-:Y:S01]  /*3b40*/  FMUL.FTZ R126, R73, R110 ;  /* 0x0000006e497e7220 */ /* 0x000fe20000410000 */
[----:B------:R-:W-:Y:S01]  /*3b50*/  FFMA.FTZ R124, R37, R74, -R124 ;  /* 0x0000004a257c7223 */ /* 0x000fe2000001087c */
[----:B------:R-:W-:Y:S01]  /*3b60*/  FMUL.FTZ R110, R39, R110 ;  /* 0x0000006e276e7220 */ /* 0x000fe20000410000 */
[----:B------:R-:W-:-:S02]  /*3b70*/  HADD2.F32 R37, -RZ, R36.H1_H1 ;  /* 0x30000024ff257230 */ /* 0x000fc40000004100 */
[----:B------:R-:W-:Y:S01]  /*3b80*/  FFMA.FTZ R111, R38, R74, R75 ;  /* 0x0000004a266f7223 */ /* 0x000fe2000001004b */
[----:B------:R-:W-:Y:S02]  /*3b90*/  HADD2.F32 R36, -RZ, R36.H0_H0 ;  /* 0x20000024ff247230 */ /* 0x000fe40000004100 */
[-C--:B------:R-:W-:Y:S01]  /*3ba0*/  FFMA.FTZ R123, R73, R106.reuse, R110 ;  /* 0x0000006a497b7223 */ /* 0x080fe2000001006e */
[--C-:B------:R-:W-:Y:S02]  /*3bb0*/  HADD2.F32 R73, -RZ, R122.reuse.H0_H0 ;  /* 0x2000007aff497230 */ /* 0x100fe40000004100 */
[----:B------:R-:W-:Y:S01]  /*3bc0*/  FFMA.FTZ R126, R39, R106, -R126 ;  /* 0x0000006a277e7223 */ /* 0x000fe2000001087e */
[----:B------:R-:W-:Y:S02]  /*3bd0*/  HADD2.F32 R75, -RZ, R122.H1_H1 ;  /* 0x3000007aff4b7230 */ /* 0x000fe40000004100 */
[--C-:B------:R-:W-:Y:S02]  /*3be0*/  HADD2.F32 R38, -RZ, R72.reuse.H1_H1 ;  /* 0x30000048ff267230 */ /* 0x100fe40000004100 */
[----:B------:R-:W-:Y:S01]  /*3bf0*/  FMUL.FTZ R107, R37, R73 ;  /* 0x00000049256b7220 */ /* 0x000fe20000410000 */
[----:B------:R-:W-:-:S02]  /*3c00*/  HADD2.F32 R72, -RZ, R72.H0_H0 ;  /* 0x20000048ff487230 */ /* 0x000fc40000004100 */
[----:B------:R-:W-:Y:S01]  /*3c10*/  FMUL.FTZ R74, R36, R73 ;  /* 0x00000049244a7220 */ /* 0x000fe20000410000 */
[--C-:B------:R-:W-:Y:S02]  /*3c20*/  HADD2.F32 R39, -RZ, R121.reuse.H1_H1 ;  /* 0x30000079ff277230 */ /* 0x100fe40000004100 */
[-C--:B------:R-:W-:Y:S01]  /*3c30*/  FMUL.FTZ R73, R38, R75.reuse ;  /* 0x0000004b26497220 */ /* 0x080fe20000410000 */
[----:B------:R-:W-:Y:S02]  /*3c40*/  HADD2.F32 R121, -RZ, R121.H0_H0 ;  /* 0x20000079ff797230 */ /* 0x000fe40000004100 */
        /* <DEDUP_REMOVED lines=9> */
.L_x_1372:
[----:B------:R-:W-:Y:S05]  /*3ce0*/  BSYNC B3 ;  /* 0x0000000000037941 */ /* 0x000fea0003800000 */
.L_x_1371:
[----:B------:R-:W-:Y:S02]  /*3cf0*/  ULDC.64 UR4, c[0x0][0x208] ;  /* 0x0000820000047ab9 */ /* 0x000fe40000000a00 */
[----:B------:R2:W-:Y:S03]  /*3d00*/  STG.E.128 desc[UR4][R50.64+0x80], R36 ;  /* 0x0000802432007986 */ /* 0x0005e6000c101d04 */
.L_x_1370:
[----:B------:R-:W-:Y:S05]  /*3d10*/  BSYNC B2 ;  /* 0x0000000000027941 */ /* 0x000fea0003800000 */
.L_x_1369:
[----:B------:R-:W-:Y:S01]  /*3d20*/  ISETP.NE.AND P0, PT, R93, RZ, PT ;  /* 0x000000ff5d00720c */ /* 0x000fe20003f05270 */
[----:B------:R-:W-:-:S12]  /*3d30*/  BSSY B2, `(.L_x_1373) ;  /* 0x0000033000027945 */ /* 0x000fd80003800000 */
[----:B------:R-:W-:Y:S05]  /*3d40*/  @!P0 BRA `(.L_x_1374) ;  /* 0x0000000000c48947 */ /* 0x000fea0003800000 */
[----:B------:R-:W3:Y:S01]  /*3d50*/  LDL R72, [R1+0x4] ;  /* 0x0000040001487983 */ /* 0x000ee20000100800 */
[----:B------:R-:W-:Y:S03]  /*3d60*/  BSSY B3, `(.L_x_1375) ;  /* 0x000002d000037945 */ /* 0x000fe60003800000 */
[----:B-12---:R1:W2:Y:S01]  /*3d70*/  LDS.128 R36, [R102+0x24400] ;  /* 0x0244000066247984 */ /* 0x0062a20000000c00 */
[----:B---3--:R-:W-:-:S13]  /*3d80*/  ISETP.GE.AND P0, PT, R72, R120, PT ;  /* 0x000000784800720c */ /* 0x008fda0003f06270 */
[----:B-12---:R-:W-:Y:S05]  /*3d90*/  @P0 BRA `(.L_x_1376) ;  /* 0x0000000000a40947 */ /* 0x006fea0003800000 */
        /* <DEDUP_REMOVED lines=18> */
[----:B------:R-:W-:-:S02]  /*3ec0*/  HADD2.F32 R66, -RZ, R119.H1_H1 ;  /* 0x30000077ff427230 */ /* 0x000fc40000004100 */
[C---:B------:R-:W-:Y:S01]  /*3ed0*/  FMUL.FTZ R74, R39.reuse, R74 ;  /* 0x0000004a274a7220 */ /* 0x040fe20000410000 */
[----:B------:R-:W-:Y:S02]  /*3ee0*/  HADD2.F32 R119, -RZ, R119.H0_H0 ;  /* 0x20000077ff777230 */ /* 0x000fe40000004100 */
        /* <DEDUP_REMOVED lines=8> */
[--C-:B------:R-:W-:Y:S02]  /*3f70*/  HADD2.F32 R39, -RZ, R118.reuse.H1_H1 ;  /* 0x30000076ff277230 */ /* 0x100fe40000004100 */
[----:B------:R-:W-:Y:S01]  /*3f80*/  FMUL.FTZ R66, R36, R66 ;  /* 0x0000004224427220 */ /* 0x000fe20000410000 */
        /* <DEDUP_REMOVED lines=10> */
.L_x_1376:
[----:B------:R-:W-:Y:S05]  /*4030*/  BSYNC B3 ;  /* 0x0000000000037941 */ /* 0x000fea0003800000 */
.L_x_1375:
[----:B------:R-:W-:Y:S02]  /*4040*/  ULDC.64 UR4, c[0x0][0x208] ;  /* 0x0000820000047ab9 */ /* 0x000fe40000000a00 */
[----:B------:R3:W-:Y:S03]  /*4050*/  STG.E.128 desc[UR4][R50.64+0x100], R36 ;  /* 0x0001002432007986 */ /* 0x0007e6000c101d04 */
.L_x_1374:
[----:B------:R-:W-:Y:S05]  /*4060*/  BSYNC B2 ;  /* 0x0000000000027941 */ /* 0x000fea0003800000 */
.L_x_1373:
[----:B------:R-:W-:-:S13]  /*4070*/  ISETP.NE.AND P0, PT, R94, RZ, PT ;  /* 0x000000ff5e00720c */ /* 0x000fda0003f05270 */
[----:B------:R-:W-:Y:S05]  /*4080*/  @!P0 BRA `(.L_x_1364) ;  /* 0x0000000000c48947 */ /* 0x000fea0003800000 */
[----:B------:R-:W4:Y:S01]  /*4090*/  LDL R64, [R1+0xc] ;  /* 0x00000c0001407983 */ /* 0x000f220000100800 */
[----:B------:R-:W-:Y:S03]  /*40a0*/  BSSY B2, `(.L_x_1377) ;  /* 0x000002d000027945 */ /* 0x000fe60003800000 */
[----:B-123--:R1:W2:Y:S01]  /*40b0*/  LDS.128 R36, [R102+0x26400] ;  /* 0x0264000066247984 */ /* 0x00e2a20000000c00 */
[----:B----4-:R-:W-:-:S13]  /*40c0*/  ISETP.GE.AND P0, PT, R64, R120, PT ;  /* 0x000000784000720c */ /* 0x010fda0003f06270 */
[----:B-12---:R-:W-:Y:S05]  /*40d0*/  @P0 BRA `(.L_x_1378) ;  /* 0x0000000000a40947 */ /* 0x006fea0003800000 */
[--C-:B------:R-:W-:Y:S02]  /*40e0*/  SHF.R.U64 R65, R60, 0x10, R61.reuse ;  /* 0x000000103c417819 */ /* 0x100fe4000000123d */
[----:B------:R-:W-:Y:S02]  /*40f0*/  SHF.R.U32.HI R64, RZ, 0x10, R61 ;  /* 0x00000010ff407819 */ /* 0x000fe4000001163d */
[--C-:B------:R-:W-:Y:S01]  /*4100*/  SHF.R.U64 R61, R62, 0x10, R63.reuse ;  /* 0x000000103e3d7819 */ /* 0x100fe2000000123f */
[----:B------:R-:W-:Y:S01]  /*4110*/  HADD2.F32 R62, -RZ, R65.H0_H0 ;  /* 0x20000041ff3e7230 */ /* 0x000fe20000004100 */
[----:B------:R-:W-:Y:S01]  /*4120*/  SHF.R.U32.HI R66, RZ, 0x10, R63 ;  /* 0x00000010ff427819 */ /* 0x000fe2000001163f */
[----:B------:R-:W-:Y:S01]  /*4130*/  HADD2.F32 R64, -RZ, R64.H0_H0 ;  /* 0x20000040ff407230 */ /* 0x000fe20000004100 */
[----:B------:R-:W-:Y:S01]  /*4140*/  MOV R60, R38 ;  /* 0x00000026003c7202 */ /* 0x000fe20000000f00 */
[----:B------:R-:W-:Y:S02]  /*4150*/  HADD2.F32 R63, -RZ, R61.H0_H0 ;  /* 0x2000003dff3f7230 */ /* 0x000fe40000004100 */
[----:B------:R-:W-:-:S02]  /*4160*/  HADD2.F32 R38, -RZ, R37.H1_H1 ;  /* 0x30000025ff267230 */ /* 0x000fc40000004100 */
[----:B------:R-:W-:Y:S02]  /*4170*/  HADD2.F32 R37, -RZ, R37.H0_H0 ;  /* 0x20000025ff257230 */ /* 0x000fe40000004100 */
[----:B------:R-:W-:Y:S02]  /*4180*/  HADD2.F32 R66, -RZ, R66.H0_H0 ;  /* 0x20000042ff427230 */ /* 0x000fe40000004100 */
[-C--:B------:R-:W-:Y:S01]  /*4190*/  FMUL.FTZ R72, R38, R63.reuse ;  /* 0x0000003f26487220 */ /* 0x080fe20000410000 */
[--C-:B------:R-:W-:Y:S02]  /*41a0*/  HADD2.F32 R61, -RZ, R39.reuse.H1_H1 ;  /* 0x30000027ff3d7230 */ /* 0x100fe40000004100 */
[C---:B------:R-:W-:Y:S01]  /*41b0*/  FMUL.FTZ R63, R37.reuse, R63 ;  /* 0x0000003f253f7220 */ /* 0x040fe20000410000 */
[----:B------:R-:W-:Y:S02]  /*41c0*/  HADD2.F32 R39, -RZ, R39.H0_H0 ;  /* 0x20000027ff277230 */ /* 0x000fe40000004100 */
[----:B------:R-:W-:Y:S01]  /*41d0*/  FFMA.FTZ R72, R37, R62, -R72 ;  /* 0x0000003e25487223 */ /* 0x000fe20000010848 */
[----:B------:R-:W-:-:S02]  /*41e0*/  HADD2.F32 R37, -RZ, R36.H1_H1 ;  /* 0x30000024ff257230 */ /* 0x000fc40000004100 */
[----:B------:R-:W-:Y:S01]  /*41f0*/  FFMA.FTZ R65, R38, R62, R63 ;  /* 0x0000003e26417223 */ /* 0x000fe2000001003f */
[-C--:B------:R-:W-:Y:S01]  /*4200*/  FMUL.FTZ R74, R61, R66.reuse ;  /* 0x000000423d4a7220 */ /* 0x080fe20000410000 */
[--C-:B------:R-:W-:Y:S02]  /*4210*/  HADD2.F32 R62, -RZ, R117.reuse.H0_H0 ;  /* 0x20000075ff3e7230 */ /* 0x100fe40000004100 */
[C---:B------:R-:W-:Y:S01]  /*4220*/  FMUL.FTZ R66, R39.reuse, R66 ;  /* 0x0000004227427220 */ /* 0x040fe20000410000 */
[----:B------:R-:W-:Y:S02]  /*4230*/  HADD2.F32 R117, -RZ, R117.H1_H1 ;  /* 0x30000075ff757230 */ /* 0x000fe40000004100 */
[-C--:B------:R-:W-:Y:S01]  /*4240*/  FFMA.FTZ R74, R39, R64.reuse, -R74 ;  /* 0x00000040274a7223 */ /* 0x080fe2000001084a */
[----:B------:R-:W-:Y:S02]  /*4250*/  HADD2.F32 R38, -RZ, R60.H1_H1 ;  /* 0x3000003cff267230 */ /* 0x000fe40000004100 */
[----:B------:R-:W-:Y:S01]  /*4260*/  FFMA.FTZ R73, R61, R64, R66 ;  /* 0x000000403d497223 */ /* 0x000fe20000010042 */
[----:B------:R-:W-:-:S02]  /*4270*/  HADD2.F32 R36, -RZ, R36.H0_H0 ;  /* 0x20000024ff247230 */ /* 0x000fc40000004100 */
        /* <DEDUP_REMOVED lines=15> */
.L_x_1378:
[----:B------:R-:W-:Y:S05]  /*4370*/  BSYNC B2 ;  /* 0x0000000000027941 */ /* 0x000fea0003800000 */
.L_x_1377:
[----:B------:R-:W-:Y:S02]  /*4380*/  ULDC.64 UR4, c[0x0][0x208] ;  /* 0x0000820000047ab9 */ /* 0x000fe40000000a00 */
[----:B------:R4:W-:Y:S03]  /*4390*/  STG.E.128 desc[UR4][R50.64+0x180], R36 ;  /* 0x0001802432007986 */ /* 0x0009e6000c101d04 */
.L_x_1364:
[----:B------:R-:W-:Y:S05]  /*43a0*/  BSYNC B1 ;  /* 0x0000000000017941 */ /* 0x000fea0003800000 */
.L_x_1363:
        /* <DEDUP_REMOVED lines=49> */
.L_x_1383:
[----:B------:R-:W-:Y:S05]  /*46c0*/  BSYNC B2 ;  /* 0x0000000000027941 */ /* 0x000fea0003800000 */
.L_x_1382:
[----:B------:R-:W-:Y:S02]  /*46d0*/  ULDC.64 UR4, c[0x0][0x208] ;  /* 0x0000820000047ab9 */ /* 0x000fe40000000a00 */
[----:B--2---:R1:W-:Y:S03]  /*46e0*/  STG.E.128 desc[UR4][R48.64], R36 ;  /* 0x0000002430007986 */ /* 0x0043e6000c101d04 */
.L_x_1381:
[----:B------:R-:W-:Y:S05]  /*46f0*/  BSYNC B1 ;  /* 0x0000000000017941 */ /* 0x000fea0003800000 */
.L_x_1380:
[----:B------:R-:W-:Y:S01]  /*4700*/  ISETP.NE.AND P0, PT, R92, RZ, PT ;  /* 0x000000ff5c00720c */ /* 0x000fe20003f05270 */
[----:B------:R-:W-:-:S12]  /*4710*/  BSSY B1, `(.L_x_1384) ;  /* 0x0000033000017945 */ /* 0x000fd80003800000 */
[----:B------:R-:W-:Y:S05]  /*4720*/  @!P0 BRA `(.L_x_1385) ;  /* 0x0000000000c48947 */ /* 0x000fea0003800000 */
[----:B-1234-:R-:W2:Y:S01]  /*4730*/  LDL R50, [R1+0x8] ;  /* 0x0000080001327983 */ /* 0x01eea20000100800 */
[----:B------:R-:W-:Y:S03]  /*4740*/  BSSY B2, `(.L_x_1386) ;  /* 0x000002d000027945 */ /* 0x000fe60003800000 */
[----:B------:R1:W3:Y:S01]  /*4750*/  LDS.128 R36, [R102+0x23400] ;  /* 0x0234000066247984 */ /* 0x0002e20000000c00 */
        /* <DEDUP_REMOVED lines=43> */
.L_x_1387:
[----:B------:R-:W-:Y:S05]  /*4a10*/  BSYNC B2 ;  /* 0x0000000000027941 */ /* 0x000fea0003800000 */
.L_x_1386:
[----:B------:R-:W-:Y:S02]  /*4a20*/  ULDC.64 UR4, c[0x0][0x208] ;  /* 0x0000820000047ab9 */ /* 0x000fe40000000a00 */
[----:B------:R1:W-:Y:S03]  /*4a30*/  STG.E.128 desc[UR4][R48.64+0x80], R36 ;  /* 0x0000802430007986 */ /* 0x0003e6000c101d04 */
.L_x_1385:
[----:B------:R-:W-:Y:S05]  /*4a40*/  BSYNC B1 ;  /* 0x0000000000017941 */ /* 0x000fea0003800000 */
.L_x_1384:
        /* <DEDUP_REMOVED lines=49> */
.L_x_1391:
[----:B------:R-:W-:Y:S05]  /*4d60*/  BSYNC B2 ;  /* 0x0000000000027941 */ /* 0x000fea0003800000 */
.L_x_1390:
[----:B------:R-:W-:Y:S02]  /*4d70*/  ULDC.64 UR4, c[0x0][0x208] ;  /* 0x0000820000047ab9 */ /* 0x000fe40000000a00 */
[----:B------:R1:W-:Y:S03]  /*4d80*/  STG.E.128 desc[UR4][R48.64+0x100], R36 ;  /* 0x0001002430007986 */ /* 0x0003e6000c101d04 */
.L_x_1389:
[----:B------:R-:W-:Y:S05]  /*4d90*/  BSYNC B1 ;  /* 0x0000000000017941 */ /* 0x000fea0003800000 */
.L_x_1388:
[----:B------:R-:W-:-:S13]  /*4da0*/  ISETP.NE.AND P0, PT, R94, RZ, PT ;  /* 0x000000ff5e00720c */ /* 0x000fda0003f05270 */
[----:B------:R-:W-:Y:S05]  /*4db0*/  @!P0 BRA `(.L_x_1379) ;  /* 0x0000002c00c88947 */ /* 0x000fea0003800000 */
[----:B------:R-:W5:Y:S01]  /*4dc0*/  LDL R44, [R1+0xc] ;  /* 0x00000c00012c7983 */ /* 0x000f620000100800 */
[----:B------:R-:W-:Y:S03]  /*4dd0*/  BSSY B1, `(.L_x_1392) ;  /* 0x000002d000017945 */ /* 0x000fe60003800000 */
[----:B-1234-:R1:W2:Y:S01]  /*4de0*/  LDS.128 R36, [R102+0x27400] ;  /* 0x0274000066247984 */ /* 0x01e2a20000000c00 */
[----:B-----5:R-:W-:-:S13]  /*4df0*/  ISETP.GE.AND P0, PT, R44, R120, PT ;  /* 0x000000782c00720c */ /* 0x020fda0003f06270 */
        /* <DEDUP_REMOVED lines=42> */
.L_x_1393:
[----:B------:R-:W-:Y:S05]  /*50a0*/  BSYNC B1 ;  /* 0x0000000000017941 */ /* 0x000fea0003800000 */
.L_x_1392:
[----:B------:R-:W-:Y:S02]  /*50b0*/  ULDC.64 UR4, c[0x0][0x208] ;  /* 0x0000820000047ab9 */ /* 0x000fe40000000a00 */
[----:B------:R1:W-:Y:S01]  /*50c0*/  STG.E.128 desc[UR4][R48.64+0x180], R36 ;  /* 0x0001802430007986 */ /* 0x0003e2000c101d04 */
[----:B------:R-:W-:Y:S05]  /*50d0*/  BRA `(.L_x_1379) ;  /* 0x0000002c00007947 */ /* 0x000fea0003800000 */
.L_x_1355:
        /* <DEDUP_REMOVED lines=16> */
[----:B------:R-:W-:Y:S01]  /*51e0*/  LEA R52, P1, R38, UR4, 0x1 ;  /* 0x0000000426347c11 */ /* 0x000fe2000f8208ff */
[----:B------:R-:W-:Y:S01]  /*51f0*/  IMAD.X R39, R98, 0x1, R33, P0 ;  /* 0x0000000162277824 */ /* 0x000fe200000e0621 */
[----:B------:R-:W-:Y:S01]  /*5200*/  LEA R56, P0, R36, UR6, 0x1 ;  /* 0x0000000624387c11 */ /* 0x000fe2000f8008ff */
[----:B------:R-:W-:Y:S01]  /*5210*/  IMAD.X R37, R109, 0x1, R31, P5 ;  /* 0x000000016d257824 */ /* 0x000fe200028e061f */
[----:B------:R-:W-:Y:S02]  /*5220*/  ISETP.GE.AND P5, PT, R226, R120, PT ;  /* 0x00000078e200720c */ /* 0x000fe40003fa6270 */
[----:B------:R-:W-:-:S02]  /*5230*/  CS2R R42, SRZ ;  /* 0x00000000002a7805 */ /* 0x000fc4000001ff00 */
[----:B------:R-:W-:Y:S02]  /*5240*/  LEA.HI.X R53, R38, UR5, R39, 0x1, P1 ;  /* 0x0000000526357c11 */ /* 0x000fe400088f0c27 */
[----:B------:R-:W-:Y:S02]  /*5250*/  CS2R R40, SRZ ;  /* 0x0000000000287805 */ /* 0x000fe4000001ff00 */
[----:B------:R-:W-:Y:S02]  /*5260*/  ISETP.GE.AND P1, PT, R229, R120, PT ;  /* 0x00000078e500720c */ /* 0x000fe40003f26270 */
[----:B------:R-:W-:Y:S02]  /*5270*/  CS2R R38, SRZ ;  /* 0x0000000000267805 */ /* 0x000fe4000001ff00 */
[----:B------:R-:W-:Y:S02]  /*5280*/  LEA.HI.X R57, R36, UR7, R37, 0x1, P0 ;  /* 0x0000000724397c11 */ /* 0x000fe400080f0c25 */
        /* <DEDUP_REMOVED lines=10> */
.L_x_1395:
[----:B------:R-:W-:Y:S05]  /*5330*/  BSYNC B1 ;  /* 0x0000000000017941 */ /* 0x000fea0003800000 */
.L_x_1394:
[----:B------:R-:W-:Y:S01]  /*5340*/  ISETP.GE.AND P0, PT, R234, R105, PT ;  /* 0x00000069ea00720c */ /* 0x000fe20003f06270 */
[----:B------:R-:W-:Y:S01]  /*5350*/  BSSY B1, `(.L_x_1396) ;  /* 0x0000024000017945 */ /* 0x000fe20003800000 */
[----:B0-----:R-:W-:Y:S02]  /*5360*/  CS2R R52, SRZ ;  /* 0x0000000000347805 */ /* 0x001fe4000001ff00 */
[----:B------:R-:W-:Y:S02]  /*5370*/  CS2R R58, SRZ ;  /* 0x00000000003a7805 */ /* 0x000fe4000001ff00 */
[----:B------:R-:W-:Y:S02]  /*5380*/  CS2R R56, SRZ ;  /* 0x0000000000387805 */ /* 0x000fe4000001ff00 */
[----:B------:R-:W-:Y:S02]  /*5390*/  CS2R R62, SRZ ;  /* 0x00000000003e7805 */ /* 0x000fe4000001ff00 */
[----:B------:R-:W-:-:S02]  /*53a0*/  CS2R R60, SRZ ;  /* 0x00000000003c7805 */ /* 0x000fc4000001ff00 */
[----:B------:R-:W-:Y:S01]  /*53b0*/  CS2R R66, SRZ ;  /* 0x0000000000427805 */ /* 0x000fe2000001ff00 */
[----:B-----5:R-:W-:Y:S01]  /*53c0*/  IMAD.MOV.U32 R72, RZ, RZ, R38 ;  /* 0x000000ffff487224 */ /* 0x020fe200078e0026 */
[----:B------:R-:W-:Y:S02]  /*53d0*/  MOV R74, R39 ;  /* 0x00000027004a7202 */ /* 0x000fe40000000f00 */
        /* <DEDUP_REMOVED lines=27> */
.L_x_1397:
[----:B------:R-:W-:Y:S05]  /*5590*/  BSYNC B1 ;  /* 0x0000000000017941 */ /* 0x000fea0003800000 */
.L_x_1396:
[----:B0-----:R-:W-:Y:S01]  /*55a0*/  IMAD.MOV.U32 R68, RZ, RZ, R36 ;  /* 0x000000ffff447224 */ /* 0x001fe200078e0024 */
        /* <DEDUP_REMOVED lines=12> */
[----:B------:R-:W-:Y:S01]  /*5670*/  PRMT R140, R71, 0x7610, R140 ;  /* 0x00007610478c7816 */ /* 0x000fe2000000008c */
[----:B------:R-:W-:Y:S01]  /*5680*/  IMAD.MOV.U32 R71, RZ, RZ, R45 ;  /* 0x000000ffff477224 */ /* 0x000fe200078e002d */
[----:B------:R-:W-:-:S02]  /*5690*/  PRMT R139, R69, 0x7610, R139 ;  /* 0x00007610458b7816 */ /* 0x000fc4000000008b */
[----:B------:R-:W-:Y:S02]  /*56a0*/  MOV R69, R47 ;  /* 0x0000002f00457202 */ /* 0x000fe40000000f00 */
[----:B------:R-:W-:Y:S01]  /*56b0*/  PRMT R135, R70, 0x5410, R71 ;  /* 0x0000541046877816 */ /* 0x000fe20000000047 */
[----:B------:R-:W-:Y:S01]  /*56c0*/  IMAD.MOV.U32 R70, RZ, RZ, R48 ;  /* 0x000000ffff467224 */ /* 0x000fe200078e0030 */
[----:B------:R-:W-:Y:S01]  /*56d0*/  PRMT R134, R68, 0x5410, R69 ;  /* 0x0000541044867816 */ /* 0x000fe20000000045 */
[----:B------:R-:W-:Y:S01]  /*56e0*/  IMAD.MOV.U32 R68, RZ, RZ, R50 ;  /* 0x000000ffff447224 */ /* 0x000fe200078e0032 */
[----:B------:R-:W-:Y:S01]  /*56f0*/  MOV R69, R51 ;  /* 0x0000003300457202 */ /* 0x000fe20000000f00 */
[----:B------:R-:W-:Y:S01]  /*5700*/  IMAD.MOV.U32 R71, RZ, RZ, R49 ;  /* 0x000000ffff477224 */ /* 0x000fe200078e0031 */
[----:B------:R-:W-:Y:S01]  /*5710*/  PRMT R138, R138, 0x5410, R70 ;  /* 0x000054108a8a7816 */ /* 0x000fe20000000046 */
[----:B-----5:R-:W-:Y:S01]  /*5720*/  IMAD.MOV.U32 R70, RZ, RZ, R52 ;  /* 0x000000ffff467224 */ /* 0x020fe200078e0034 */
        /* <DEDUP_REMOVED lines=28> */
.L_x_1398:
[----:B------:R-:W2:Y:S01]  /*58f0*/  LDL R68, [R1] ;  /* 0x0000000001447983 */ /* 0x000ea20000100800 */
[----:B------:R-:W-:Y:S01]  /*5900*/  IMAD R98, R17, 0x8, R16 ;  /* 0x0000000811627824 */ /* 0x000fe200078e0210 */
[----:B------:R-:W0:Y:S01]  /*5910*/  LDC R121, c[0x0][0x2e4] ;  /* 0x0000b900ff797b82 */ /* 0x000e220000000800 */
[----:B------:R-:W-:Y:S07]  /*5920*/  BSSY B1, `(.L_x_1399) ;  /* 0x0000005000017945 */ /* 0x000fee0003800000 */
[----:B------:R-:W1:Y:S01]  /*5930*/  LDC.64 R110, c[0x0][0x2f0] ;  /* 0x0000bc00ff6e7b82 */ /* 0x000e620000000a00 */
[----:B--2---:R-:W-:-:S04]  /*5940*/  SHF.L.U32 R109, R68, 0x1f, RZ ;  /* 0x0000001f446d7819 */ /* 0x004fc800000006ff */
[----:B------:R-:W2:Y:S02]  /*5950*/  SYNCS.PHASECHK.TRANS64.TRYWAIT P5, [R98+URZ+0x30890], R109 ;  /* 0x0308906d620075a7 */ /* 0x000ea400080a017f */
[----:B012---:R-:W-:Y:S05]  /*5960*/  @!P5 BRA `(.L_x_1400) ;  /* 0x000002180098d947 */ /* 0x007fea0003800000 */
.L_x_1771:
[----:B------:R-:W-:Y:S05]  /*5970*/  BSYNC B1 ;  /* 0x0000000000017941 */ /* 0x000fea0003800000 */
.L_x_1399:
[----:B------:R-:W-:Y:S01]  /*5980*/  BSSY B1, `(.L_x_1401) ;  /* 0x0000100000017945 */ /* 0x000fe20003800000 */
[----:B------:R-:W-:Y:S01]  /*5990*/  IADD3 R123, -R28, R121, RZ ;  /* 0x000000791c7b7210 */ /* 0x000fe20007ffe1ff */
[----:B------:R-:W-:Y:S02]  /*59a0*/  IMAD.MOV.U32 R113, RZ, RZ, R73 ;  /* 0x000000ffff717224 */ /* 0x000fe400078e0049 */
[----:B------:R-:W-:Y:S05]  /*59b0*/  @P4 BRA `(.L_x_1402) ;  /* 0x0000000c00f04947 */ /* 0x000fea0003800000 */
[----:B------:R-:W-:Y:S01]  /*59c0*/  ISETP.NE.AND P4, PT, R29, RZ, PT ;  /* 0x000000ff1d00720c */ /* 0x000fe20003f85270 */
[-C--:B------:R-:W-:Y:S01]  /*59d0*/  IMAD R68, R19, R110.reuse, RZ ;  /* 0x0000006e13447224 */ /* 0x080fe200078e02ff */
[----:B------:R-:W-:Y:S01]  /*59e0*/  BSSY B2, `(.L_x_1403) ;  /* 0x000007e000027945 */ /* 0x000fe20003800000 */
[----:B------:R-:W-:-:S04]  /*59f0*/  IMAD.WIDE.U32 R114, R18, R110, R112 ;  /* 0x0000006e12727225 */ /* 0x000fc800078e0070 */
[----:B------:R-:W-:-:S04]  /*5a00*/  IMAD R127, R18, R111, R68 ;  /* 0x0000006f127f7224 */ /* 0x000fc800078e0244 */
[----:B------:R-:W-:Y:S02]  /*5a10*/  IMAD.IADD R127, R127, 0x1, R115 ;  /* 0x000000017f7f7824 */ /* 0x000fe400078e0273 */
[----:B------:R-:W-:Y:S05]  /*5a20*/  @!P4 BRA `(.L_x_1404) ;  /* 0x0000000400e4c947 */ /* 0x000fea0003800000 */
[----:B------:R-:W2:Y:S04]  /*5a30*/  LDL R117, [R1+0x38] ;  /* 0x0000380001757983 */ /* 0x000ea80000100800 */
[----:B------:R-:W3:Y:S04]  /*5a40*/  LDL R116, [R1+0x44] ;  /* 0x0000440001747983 */ /* 0x000ee80000100800 */
[----:B------:R-:W4:Y:S01]  /*5a50*/  LDL R75, [R1+0x48] ;  /* 0x00004800014b7983 */ /* 0x000f220000100800 */
[----:B------:R-:W-:Y:S01]  /*5a60*/  SEL R68, R28, R123, !P3 ;  /* 0x0000007b1c447207 */ /* 0x000fe20005800000 */
[----:B------:R-:W-:Y:S01]  /*5a70*/  BSSY B3, `(.L_x_1405) ;  /* 0x0000071000037945 */ /* 0x000fe20003800000 */
[----:B------:R-:W-:-:S02]  /*5a80*/  IADD3 R72, P4, P5, R88, R114, R35 ;  /* 0x0000007258487210 */ /* 0x000fc40007d9e023 */
[----:B------:R-:W-:Y:S02]  /*5a90*/  SHF.R.S32.HI R69, RZ, 0x1f, R68 ;  /* 0x0000001fff457819 */ /* 0x000fe40000011444 */
[----:B------:R-:W-:Y:S02]  /*5aa0*/  IADD3.X R74, R0, R127, R95, P4, P5 ;  /* 0x0000007f004a7210 */ /* 0x000fe400027ea45f */
[----:B------:R-:W-:-:S04]  /*5ab0*/  LEA.HI R69, R69, R68, RZ, 0x4 ;  /* 0x0000004445457211 */ /* 0x000fc800078f20ff */
[----:B------:R-:W-:-:S05]  /*5ac0*/  LEA.HI.SX32 R69, R69, R34, 0x1c ;  /* 0x0000002245457211 */ /* 0x000fca00078fe2ff */
[----:B------:R-:W-:-:S05]  /*5ad0*/  IMAD.SHL.U32 R71, R69, 0x8, RZ ;  /* 0x0000000845477824 */ /* 0x000fca00078e00ff */
[----:B------:R-:W-:-:S13]  /*5ae0*/  ISETP.GE.AND P4, PT, R71, R121, PT ;  /* 0x000000794700720c */ /* 0x000fda0003f86270 */
[--C-:B------:R-:W-:Y:S02]  /*5af0*/  @!P4 SHF.R.S32.HI R68, RZ, 0x1f, R71.reuse ;  /* 0x0000001fff44c819 */ /* 0x100fe40000011447 */
[----:B------:R-:W-:Y:S02]  /*5b00*/  @!P4 IADD3 R70, P5, P6, R88, R114, R71 ;  /* 0x000000725846c210 */ /* 0x000fe40007ebe047 */
[----:B------:R-:W-:Y:S02]  /*5b10*/  LOP3.LUT R71, R71, 0x38, RZ, 0xc0, !PT ;  /* 0x0000003847477812 */ /* 0x000fe400078ec0ff */
[----:B------:R-:W-:Y:S02]  /*5b20*/  @!P4 IADD3.X R73, R0, R127, R68, P5, P6 ;  /* 0x0000007f0049c210 */ /* 0x000fe40002fec444 */
[----:B------:R-:W-:-:S04]  /*5b30*/  SHF.R.S32.HI R68, RZ, 0x1f, R69 ;  /* 0x0000001fff447819 */ /* 0x000fc80000011445 */
[----:B------:R-:W-:Y:S01]  /*5b40*/  LEA.HI R68, R68, R69, RZ, 0x3 ;  /* 0x0000004544447211 */ /* 0x000fe200078f18ff */
[----:B------:R-:W-:-:S03]  /*5b50*/  IMAD R69, R17, 0x4000, R6 ;  /* 0x0000400011457824 */ /* 0x000fc600078e0206 */
[----:B------:R-:W-:Y:S01]  /*5b60*/  SHF.L.U32 R68, R68, 0x9, RZ ;  /* 0x0000000944447819 */ /* 0x000fe200000006ff */
[----:B------:R-:W-:-:S03]  /*5b70*/  IMAD R69, R69, 0x2, R16 ;  /* 0x0000000245457824 */ /* 0x000fc600078e0210 */
[----:B------:R-:W-:Y:S02]  /*5b80*/  LOP3.LUT R68, R68, 0x7ffff000, RZ, 0xc0, !PT ;  /* 0x7ffff00044447812 */ /* 0x000fe400078ec0ff */
[----:B--2---:R-:W-:-:S04]  /*5b90*/  LOP3.LUT R71, R71, 0x1c0, R117, 0xf8, !PT ;  /* 0x000001c047477812 */ /* 0x004fc800078ef875 */
[----:B---3--:R-:W-:Y:S02]  /*5ba0*/  LOP3.LUT R71, R71, R116, RZ, 0x3c, !PT ;  /* 0x0000007447477212 */ /* 0x008fe400078e3cff */
[C---:B------:R-:W-:Y:S02]  /*5bb0*/  LEA R116, P5, R72.reuse, R106, 0x1 ;  /* 0x0000006a48747211 */ /* 0x040fe400078a08ff */
[----:B----4-:R-:W-:Y:S02]  /*5bc0*/  IADD3 R68, R71, R68, R75 ;  /* 0x0000004447447210 */ /* 0x010fe40007ffe04b */
[----:B------:R-:W-:Y:S02]  /*5bd0*/  LEA.HI.X R117, R72, R107, R74, 0x1, P5 ;  /* 0x0000006b48757211 */ /* 0x000fe400028f0c4a */
[----:B------:R-:W-:Y:S01]  /*5be0*/  @!P4 LEA R118, P5, R70, R106, 0x1 ;  /* 0x0000006a4676c211 */ /* 0x000fe200078a08ff */
[----:B------:R-:W-:-:S03]  /*5bf0*/  IMAD R71, R17, 0x4000, R68 ;  /* 0x0000400011477824 */ /* 0x000fc600078e0244 */
[----:B------:R-:W-:Y:S02]  /*5c00*/  @!P4 LEA.HI.X R119, R70, R107, R73, 0x1, P5 ;  /* 0x0000006b4677c211 */ /* 0x000fe400028f0c49 */
[----:B------:R-:W-:Y:S02]  /*5c10*/  LEA R72, R71, R16, 0x1 ;  /* 0x0000001047487211 */ /* 0x000fe400078e08ff */
[----:B------:R-:W1:Y:S01]  /*5c20*/  LDS.128 R68, [R69+0x20400] ;  /* 0x0204000045447984 */ /* 0x000e620000000c00 */
[----:B------:R-:W-:-:S03]  /*5c30*/  ISETP.GE.AND P5, PT, R229, R120, PT ;  /* 0x00000078e500720c */ /* 0x000fc60003fa6270 */
[----:B------:R-:W2:Y:S10]  /*5c40*/  LDS.128 R72, [R72+0x20400] ;  /* 0x0204000048487984 */ /* 0x000eb40000000c00 */
[----:B------:R-:W-:Y:S05]  /*5c50*/  @P5 BRA `(.L_x_1406) ;  /* 0x0000000400485947 */ /* 0x000fea0003800000 */
[--C-:B------:R-:W-:Y:S01]  /*5c60*/  SHF.R.U64 R48, R48, 0x10, R49.reuse ;  /* 0x0000001030307819 */ /* 0x100fe20000001231 */
[----:B------:R-:W-:Y:S01]  /*5c70*/  HADD2.F32 R144, -RZ, R139.H1_H1 ;  /* 0x3000008bff907230 */ /* 0x000fe20000004100 */
[----:B------:R-:W-:Y:S02]  /*5c80*/  SHF.R.U32.HI R49, RZ, 0x10, R49 ;  /* 0x00000010ff317819 */ /* 0x000fe40000011631 */
[--C-:B------:R-:W-:Y:S02]  /*5c90*/  SHF.R.U64 R136, R40, 0x10, R41.reuse ;  /* 0x0000001028887819 */ /* 0x100fe40000001229 */
[----:B------:R-:W-:Y:S02]  /*5ca0*/  SHF.R.U32.HI R141, RZ, 0x10, R41 ;  /* 0x00000010ff8d7819 */ /* 0x000fe40000011629 */
[--C-:B------:R-:W-:Y:S01]  /*5cb0*/  SHF.R.U64 R40, R42, 0x10, R43.reuse ;  /* 0x000000102a287819 */ /* 0x100fe2000000122b */
[----:B-1----:R-:W-:Y:S01]  /*5cc0*/  HADD2.F32 R42, -RZ, R69.H0_H0 ;  /* 0x20000045ff2a7230 */ /* 0x002fe20000004100 */
[----:B------:R-:W-:Y:S01]  /*5cd0*/  SHF.R.U32.HI R143, RZ, 0x10, R43 ;  /* 0x00000010ff8f7819 */ /* 0x000fe2000001162b */
[--C-:B--2---:R-:W-:Y:S01]  /*5ce0*/  HADD2.F32 R43, -RZ, R73.reuse.H0_H0 ;  /* 0x20000049ff2b7230 */ /* 0x104fe20000004100 */
[--C-:B------:R-:W-:Y:S01]  /*5cf0*/  SHF.R.U64 R41, R50, 0x10, R51.reuse ;  /* 0x0000001032297819 */ /* 0x100fe20000001233 */
[----:B------:R-:W-:Y:S01]  /*5d00*/  HADD2.F32 R50, -RZ, R73.H1_H1 ;  /* 0x30000049ff327230 */ /* 0x000fe20000004100 */
[----:B------:R-:W-:Y:S01]  /*5d10*/  SHF.R.U32.HI R146, RZ, 0x10, R51 ;  /* 0x00000010ff927819 */ /* 0x000fe20000011633 */
[----:B------:R-:W-:-:S02]  /*5d20*/  HADD2.F32 R73, -RZ, R49.H0_H0 ;  /* 0x20000031ff497230 */ /* 0x000fc40000004100 */
[----:B------:R-:W-:Y:S02]  /*5d30*/  HADD2.F32 R49, -RZ, R69.H1_H1 ;  /* 0x30000045ff317230 */ /* 0x000fe40000004100 */
[--C-:B------:R-:W-:Y:S02]  /*5d40*/  HADD2.F32 R51, -RZ, R140.reuse.H0_H0 ;  /* 0x2000008cff337230 */ /* 0x100fe40000004100 */
[-C--:B------:R-:W-:Y:S01]  /*5d50*/  FMUL.FTZ R142, R50, R73.reuse ;  /* 0x00000049328e7220 */ /* 0x080fe20000410000 */
[----:B------:R-:W-:Y:S02]  /*5d60*/  HADD2.F32 R140, -RZ, R140.H1_H1 ;  /* 0x3000008cff8c7230 */ /* 0x000fe40000004100 */
[----:B------:R-:W-:Y:S01]  /*5d70*/  FMUL.FTZ R73, R49, R73 ;  /* 0x0000004931497220 */ /* 0x000fe20000410000 */
[----:B------:R-:W-:Y:S02]  /*5d80*/  HADD2.F32 R69, -RZ, R141.H0_H0 ;  /* 0x2000008dff457230 */ /* 0x000fe40000004100 */
[----:B------:R-:W-:-:S02]  /*5d90*/  HADD2.F32 R146, -RZ, R146.H0_H0 ;  /* 0x20000092ff927230 */ /* 0x000fc40000004100 */
[-C--:B------:R-:W-:Y:S01]  /*5da0*/  FMUL.FTZ R141, R43, R140.reuse ;  /* 0x0000008c2b8d7220 */ /* 0x080fe20000410000 */
[----:B------:R-:W-:Y:S01]  /*5db0*/  FMUL.FTZ R140, R42, R140 ;  /* 0x0000008c2a8c7220 */ /* 0x000fe20000410000 */
[-C--:B------:R-:W-:Y:S01]  /*5dc0*/  FFMA.FTZ R49, R49, R69.reuse, -R142 ;  /* 0x0000004531317223 */ /* 0x080fe2000001088e */
[----:B------:R-:W-:Y:S01]  /*5dd0*/  FFMA.FTZ R50, R50, R69, R73 ;  /* 0x0000004532327223 */ /* 0x000fe20000010049 */
[--C-:B------:R-:W-:Y:S02]  /*5de0*/  HADD2.F32 R69, -RZ, R75.reuse.H0_H0 ;  /* 0x2000004bff457230 */ /* 0x100fe40000004100 */
[-C--:B------:R-:W-:Y:S01]  /*5df0*/  FFMA.FTZ R42, R42, R51.reuse, -R141 ;  /* 0x000000332a2a7223 */ /* 0x080fe2000001088d */
[----:B------:R-:W-:Y:S02]  /*5e00*/  HADD2.F32 R75, -RZ, R75.H1_H1 ;  /* 0x3000004bff4b7230 */ /* 0x000fe40000004100 */
[----:B------:R-:W-:Y:S01]  /*5e10*/  FFMA.FTZ R43, R43, R51, R140 ;  /* 0x000000332b2b7223 */ /* 0x000fe2000001008c */
[----:B------:R-:W-:-:S02]  /*5e20*/  HADD2.F32 R51, -RZ, R71.H0_H0 ;  /* 0x20000047ff337230 */ /* 0x000fc40000004100 */
[----:B------:R-:W-:Y:S01]  /*5e30*/  FMUL.FTZ R148, R69, R144 ;  /* 0x0000009045947220 */ /* 0x000fe20000410000 */
[----:B------:R-:W-:Y:S02]  /*5e40*/  HADD2.F32 R71, -RZ, R71.H1_H1 ;  /* 0x30000047ff477230 */ /* 0x000fe40000004100 */
[----:B------:R-:W-:Y:S01]  /*5e50*/  FMUL.FTZ R150, R75, R146 ;  /* 0x000000924b967220 */ /* 0x000fe20000410000 */
[----:B------:R-:W-:Y:S02]  /*5e60*/  HADD2.F32 R142, -RZ, R143.H0_H0 ;  /* 0x2000008fff8e7230 */ /* 0x000fe40000004100 */
[----:B------:R-:W-:Y:S01]  /*5e70*/  FMUL.FTZ R144, R51, R144 ;  /* 0x0000009033907220 */ /* 0x000fe20000410000 */
[----:B------:R-:W-:Y:S02]  /*5e80*/  HADD2.F32 R140, -RZ, R139.H0_H0 ;  /* 0x2000008bff8c7230 */ /* 0x000fe40000004100 */
[----:B------:R-:W-:Y:S01]  /*5e90*/  FMUL.FTZ R146, R71, R146 ;  /* 0x0000009247927220 */ /* 0x000fe20000410000 */
[----:B------:R-:W-:-:S02]  /*5ea0*/  HADD2.F32 R73, -RZ, R138.H0_H0 ;  /* 0x2000008aff497230 */ /* 0x000fc40000004100 */
[-C--:B------:R-:W-:Y:S01]  /*5eb0*/  FFMA.FTZ R150, R71, R142.reuse, -R150 ;  /* 0x0000008e47967223 */ /* 0x080fe20000010896 */
[----:B------:R-:W-:Y:S02]  /*5ec0*/  HADD2.F32 R138, -RZ, R138.H1_H1 ;  /* 0x3000008aff8a7230 */ /* 0x000fe40000004100 */
[----:B------:R-:W-:Y:S01]  /*5ed0*/  FFMA.FTZ R146, R75, R142, R146 ;  /* 0x0000008e4b927223 */ /* 0x000fe20000010092 */
[----:B------:R-:W-:Y:S02]  /*5ee0*/  HADD2.F32 R139, -RZ, R48.H0_H0 ;  /* 0x20000030ff8b7230 */ /* 0x000fe40000004100 */
[-C--:B------:R-:W-:Y:S01]  /*5ef0*/  FFMA.FTZ R69, R69, R140.reuse, R144 ;  /* 0x0000008c45457223 */ /* 0x080fe20000010090 */
[----:B------:R-:W-:Y:S02]  /*5f00*/  HADD2.F32 R71, -RZ, R72.H0_H0 ;  /* 0x20000048ff477230 */ /* 0x000fe40000004100 */
[----:B------:R-:W-:Y:S01]  /*5f10*/  FFMA.FTZ R51, R51, R140, -R148 ;  /* 0x0000008c33337223 */ /* 0x000fe20000010894 */
[----:B------:R-:W-:Y:S01]  /*5f20*/  HADD2.F32 R48, -RZ, R68.H0_H0 ;  /* 0x20000044ff307230 */ /* 0x000fe20000004100 */
[----:B------:R-:W-:Y:S01]  /*5f30*/  F2FP.F16.F32.PACK_AB R42, R49, R42 ;  /* 0x0000002a312a723e */ /* 0x000fe200000000ff */
[----:B------:R-:W-:-:S02]  /*5f40*/  HADD2.F32 R72, -RZ, R72.H1_H1 ;  /* 0x30000048ff487230 */ /* 0x000fc40000004100 */
[CC--:B------:R-:W-:Y:S01]  /*5f50*/  FMUL.FTZ R141, R71.reuse, R138.reuse ;  /* 0x0000008a478d7220 */ /* 0x0c0fe20000410000 */
[----:B------:R-:W-:Y:S02]  /*5f60*/  HADD2.F32 R68, -RZ, R68.H1_H1 ;  /* 0x30000044ff447230 */ /* 0x000fe40000004100 */
[----:B------:R-:W-:Y:S01]  /*5f70*/  FMUL.FTZ R138, R48, R138 ;  /* 0x0000008a308a7220 */ /* 0x000fe20000410000 */
[----:B------:R-:W-:Y:S02]  /*5f80*/  HADD2.F32 R75, -RZ, R136.H0_H0 ;  /* 0x20000088ff4b7230 */ /* 0x000fe40000004100 */
[----:B------:R-:W-:Y:S01]  /*5f90*/  FMUL.FTZ R143, R72, R139 ;  /* 0x0000008b488f7220 */ /* 0x000fe20000410000 */
[----:B------:R-:W-:Y:S01]  /*5fa0*/  FFMA.FTZ R141, R48, R73, -R141 ;  /* 0x00000049308d7223 */ /* 0x000fe2000001088d */
[C---:B------:R-:W-:Y:S01]  /*5fb0*/  FMUL.FTZ R139, R68.reuse, R139 ;  /* 0x0000008b448b7220 */ /* 0x040fe20000410000 */
[----:B------:R-:W-:Y:S01]  /*5fc0*/  FFMA.FTZ R138, R71, R73, R138 ;  /* 0x00000049478a7223 */ /* 0x000fe2000001008a */
[----:B------:R-:W-:Y:S01]  /*5fd0*/  FFMA.FTZ R136, R68, R75, -R143 ;  /* 0x0000004b44887223 */ /* 0x000fe2000001088f */
[----:B------:R-:W-:-:S02]  /*5fe0*/  HADD2.F32 R68, -RZ, R137.H1_H1 ;  /* 0x30000089ff447230 */ /* 0x000fc40000004100 */
[----:B------:R-:W-:Y:S01]  /*5ff0*/  FFMA.FTZ R139, R72, R75, R139 ;  /* 0x0000004b488b7223 */ /* 0x000fe2000001008b */
[----:B------:R-:W-:Y:S01]  /*6000*/  HADD2.F32 R73, -RZ, R41.H0_H0 ;  /* 0x20000029ff497230 */ /* 0x000fe20000004100 */
[----:B------:R-:W-:Y:S01]  /*6010*/  F2FP.F16.F32.PACK_AB R146, R146, R69 ;  /* 0x000000459292723e */ /* 0x000fe200000000ff */
[----:B------:R-:W-:Y:S02]  /*6020*/  HADD2.F32 R48, -RZ, R74.H0_H0 ;  /* 0x2000004aff307230 */ /* 0x000fe40000004100 */
[----:B------:R-:W-:Y:S01]  /*6030*/  HADD2.F32 R137, -RZ, R137.H0_H0 ;  /* 0x20000089ff897230 */ /* 0x000fe20000004100 */
[----:B------:R-:W-:Y:S01]  /*6040*/  F2FP.F16.F32.PACK_AB R72, R139, R138 ;  /* 0x0000008a8b48723e */ /* 0x000fe200000000ff */
[----:B------:R-:W-:Y:S02]  /*6050*/  HADD2.F32 R41, -RZ, R70.H0_H0 ;  /* 0x20000046ff297230 */ /* 0x000fe40000004100 */
[----:B------:R-:W-:Y:S02]  /*6060*/  HADD2.F32 R74, -RZ, R74.H1_H1 ;  /* 0x3000004aff4a7230 */ /* 0x000fe40000004100 */
[----:B------:R-:W-:-:S02]  /*6070*/  HADD2.F32 R70, -RZ, R70.H1_H1 ;  /* 0x30000046ff467230 */ /* 0x000fc40000004100 */
[----:B------:R-:W-:Y:S02]  /*6080*/  HADD2.F32 R71, -RZ, R40.H0_H0 ;  /* 0x20000028ff477230 */ /* 0x000fe40000004100 */
[----:B------:R-:W-:Y:S01]  /*6090*/  FMUL.FTZ R40, R48, R137 ;  /* 0x0000008930287220 */ /* 0x000fe20000410000 */
[----:B------:R-:W-:Y:S01]  /*60a0*/  FMUL.FTZ R75, R74, R73 ;  /* 0x000000494a4b7220 */ /* 0x000fe20000410000 */
[C---:B------:R-:W-:Y:S01]  /*60b0*/  FMUL.FTZ R137, R41.reuse, R137 ;  /* 0x0000008929897220 */ /* 0x040fe20000410000 */
[C---:B------:R-:W-:Y:S01]  /*60c0*/  FMUL.FTZ R73, R70.reuse, R73 ;  /* 0x0000004946497220 */ /* 0x040fe20000410000 */
[-C--:B------:R-:W-:Y:S01]  /*60d0*/  FFMA.FTZ R40, R41, R68.reuse, -R40 ;  /* 0x0000004429287223 */ /* 0x080fe20000010828 */
[-C--:B------:R-:W-:Y:S01]  /*60e0*/  FFMA.FTZ R75, R70, R71.reuse, -R75 ;  /* 0x00000047464b7223 */ /* 0x080fe2000001084b */
[----:B------:R-:W-:Y:S01]  /*60f0*/  FFMA.FTZ R137, R48, R68, R137 ;  /* 0x0000004430897223 */ /* 0x000fe20000010089 */
        /* <DEDUP_REMOVED lines=8> */
.L_x_1406:
[----:B------:R-:W-:Y:S05]  /*6180*/  BSYNC B3 ;  /* 0x0000000000037941 */ /* 0x000fea0003800000 */
.L_x_1405:
[----:B------:R-:W-:Y:S02]  /*6190*/  ULDC.64 UR4, c[0x0][0x208] ;  /* 0x0000820000047ab9 */ /* 0x000fe40000000a00 */
[----:B-1----:R1:W-:Y:S04]  /*61a0*/  STG.E.128 desc[UR4][R116.64], R68 ;  /* 0x0000004474007986 */ /* 0x0023e8000c101d04 */
[----:B--2---:R1:W-:Y:S02]  /*61b0*/  @!P4 STG.E.128 desc[UR4][R118.64], R72 ;  /* 0x000000487600c986 */ /* 0x0043e4000c101d04 */
.L_x_1404:
[----:B------:R-:W-:Y:S05]  /*61c0*/  BSYNC B2 ;  /* 0x0000000000027941 */ /* 0x000fea0003800000 */
.L_x_1403:
[----:B------:R-:W-:-:S13]  /*61d0*/  ISETP.NE.AND P4, PT, R92, RZ, PT ;  /* 0x000000ff5c00720c */ /* 0x000fda0003f85270 */
        /* <DEDUP_REMOVED lines=17> */
[----:B------:R-:W-:Y:S02]  /*62f0*/  SHF.R.S32.HI R40, RZ, 0x1f, R41 ;  /* 0x0000001fff287819 */ /* 0x000fe40000011429 */
[----:B-1----:R-:W-:-:S02]  /*6300*/  LEA R68, P5, R42, R106, 0x1 ;  /* 0x0000006a2a447211 */ /* 0x002fc400078a08ff */
[----:B------:R-:W-:Y:S01]  /*6310*/  LEA.HI R40, R40, R41, RZ, 0x3 ;  /* 0x0000002928287211 */ /* 0x000fe200078f18ff */
[----:B------:R-:W-:Y:S01]  /*6320*/  IMAD R41, R17, 0x4000, R8 ;  /* 0x0000400011297824 */ /* 0x000fe200078e0208 */
[-C--:B------:R-:W-:Y:S02]  /*6330*/  LEA.HI.X R69, R42, R107.reuse, R48, 0x1, P5 ;  /* 0x0000006b2a457211 */ /* 0x080fe400028f0c30 */
[----:B------:R-:W-:Y:S01]  /*6340*/  SHF.L.U32 R40, R40, 0x9, RZ ;  /* 0x0000000928287819 */ /* 0x000fe200000006ff */
[----:B------:R-:W-:Y:S01]  /*6350*/  IMAD R41, R41, 0x2, R16 ;  /* 0x0000000229297824 */ /* 0x000fe200078e0210 */
[----:B------:R-:W-:Y:S02]  /*6360*/  @!P4 LEA R70, P5, R114, R106, 0x1 ;  /* 0x0000006a7246c211 */ /* 0x000fe400078a08ff */
[----:B------:R-:W-:Y:S02]  /*6370*/  LOP3.LUT R40, R40, 0x7ffff000, RZ, 0xc0, !PT ;  /* 0x7ffff00028287812 */ /* 0x000fe400078ec0ff */
[----:B------:R-:W-:-:S02]  /*6380*/  @!P4 LEA.HI.X R71, R114, R107, R127, 0x1, P5 ;  /* 0x0000006b7247c211 */ /* 0x000fc400028f0c7f */
[----:B------:R-:W-:Y:S02]  /*6390*/  ISETP.GE.AND P5, PT, R226, R120, PT ;  /* 0x00000078e200720c */ /* 0x000fe40003fa6270 */
[----:B--2---:R-:W-:-:S04]  /*63a0*/  LOP3.LUT R43, R43, 0x1c0, R51, 0xf8, !PT ;  /* 0x000001c02b2b7812 */ /* 0x004fc800078ef833 */
[----:B---3--:R-:W-:-:S04]  /*63b0*/  LOP3.LUT R43, R43, R50, RZ, 0x3c, !PT ;  /* 0x000000322b2b7212 */ /* 0x008fc800078e3cff */
[----:B----4-:R-:W-:-:S05]  /*63c0*/  IADD3 R40, R43, R40, R49 ;  /* 0x000000282b287210 */ /* 0x010fca0007ffe031 */
[----:B------:R-:W-:-:S05]  /*63d0*/  IMAD R43, R17, 0x4000, R40 ;  /* 0x00004000112b7824 */ /* 0x000fca00078e0228 */
[----:B------:R-:W-:Y:S02]  /*63e0*/  LEA R48, R43, R16, 0x1 ;  /* 0x000000102b307211 */ /* 0x000fe400078e08ff */
[----:B------:R-:W1:Y:S04]  /*63f0*/  LDS.128 R40, [R41+0x20400] ;  /* 0x0204000029287984 */ /* 0x000e680000000c00 */
[----:B------:R-:W2:Y:S01]  /*6400*/  LDS.128 R48, [R48+0x20400] ;  /* 0x0204000030307984 */ /* 0x000ea20000000c00 */
[----:B------:R-:W-:Y:S05]  /*6410*/  @P5 BRA `(.L_x_1408) ;  /* 0x0000000400485947 */ /* 0x000fea0003800000 */
[----:B------:R-:W-:Y:S02]  /*6420*/  SHF.R.U32.HI R74, RZ, 0x10, R45 ;  /* 0x00000010ff4a7819 */ /* 0x000fe4000001162d */
[----:B------:R-:W-:Y:S02]  /*6430*/  SHF.R.U64 R72, R36, 0x10, R37 ;  /* 0x0000001024487819 */ /* 0x000fe40000001225 */
[--C-:B------:R-:W-:Y:S01]  /*6440*/  SHF.R.U64 R36, R38, 0x10, R39.reuse ;  /* 0x0000001026247819 */ /* 0x100fe20000001227 */
[----:B-1----:R-:W-:Y:S01]  /*6450*/  HADD2.F32 R38, -RZ, R41.H0_H0 ;  /* 0x20000029ff267230 */ /* 0x002fe20000004100 */
[----:B------:R-:W-:Y:S01]  /*6460*/  SHF.R.U32.HI R115, RZ, 0x10, R39 ;  /* 0x00000010ff737819 */ /* 0x000fe20000011627 */
[----:B--2---:R-:W-:Y:S01]  /*6470*/  HADD2.F32 R39, -RZ, R49.H0_H0 ;  /* 0x20000031ff277230 */ /* 0x004fe20000004100 */
[----:B------:R-:W-:Y:S01]  /*6480*/  SHF.R.U64 R117, R44, 0x10, R45 ;  /* 0x000000102c757819 */ /* 0x000fe2000000122d */
[----:B------:R-:W-:Y:S01]  /*6490*/  HADD2.F32 R45, -RZ, R135.H1_H1 ;  /* 0x30000087ff2d7230 */ /* 0x000fe20000004100 */
[----:B------:R-:W-:Y:S01]  /*64a0*/  SHF.R.U32.HI R73, RZ, 0x10, R37 ;  /* 0x00000010ff497819 */ /* 0x000fe20000011625 */
[----:B------:R-:W-:Y:S01]  /*64b0*/  HADD2.F32 R49, -RZ, R49.H1_H1 ;  /* 0x30000031ff317230 */ /* 0x000fe20000004100 */
        /* <DEDUP_REMOVED lines=9> */
[----:B------:R-:W-:Y:S01]  /*6550*/  FMUL.FTZ R74, R41, R74 ;  /* 0x0000004a294a7220 */ /* 0x000fe20000410000 */
[-C--:B------:R-:W-:Y:S01]  /*6560*/  FFMA.FTZ R73, R38, R44.reuse, -R47 ;  /* 0x0000002c26497223 */ /* 0x080fe2000001082f */
[----:B------:R-:W-:Y:S01]  /*6570*/  FFMA.FTZ R114, R39, R44, R114 ;  /* 0x0000002c27727223 */ /* 0x000fe20000010072 */
[-C--:B------:R-:W-:Y:S01]  /*6580*/  FFMA.FTZ R116, R41, R46.reuse, -R116 ;  /* 0x0000002e29747223 */ /* 0x080fe20000010874 */
[----:B------:R-:W-:Y:S01]  /*6590*/  FFMA.FTZ R49, R49, R46, R74 ;  /* 0x0000002e31317223 */ /* 0x000fe2000001004a */
[----:B------:R-:W-:-:S02]  /*65a0*/  HADD2.F32 R45, -RZ, R134.H1_H1 ;  /* 0x30000086ff2d7230 */ /* 0x000fc40000004100 */
[----:B------:R-:W-:Y:S02]  /*65b0*/  HADD2.F32 R39, -RZ, R51.H0_H0 ;  /* 0x20000033ff277230 */ /* 0x000fe40000004100 */
[----:B------:R-:W-:Y:S01]  /*65c0*/  HADD2.F32 R38, -RZ, R43.H0_H0 ;  /* 0x2000002bff267230 */ /* 0x000fe20000004100 */
[----:B------:R-:W-:Y:S01]  /*65d0*/  F2FP.F16.F32.PACK_AB R49, R49, R114 ;  /* 0x000000723131723e */ /* 0x000fe200000000ff */
[----:B------:R-:W-:Y:S02]  /*65e0*/  HADD2.F32 R51, -RZ, R51.H1_H1 ;  /* 0x30000033ff337230 */ /* 0x000fe40000004100 */
[-C--:B------:R-:W-:Y:S01]  /*65f0*/  FMUL.FTZ R47, R39, R45.reuse ;  /* 0x0000002d272f7220 */ /* 0x080fe20000410000 */
[----:B------:R-:W-:Y:S02]  /*6600*/  HADD2.F32 R46, -RZ, R75.H0_H0 ;  /* 0x2000004bff2e7230 */ /* 0x000fe40000004100 */
[----:B------:R-:W-:Y:S01]  /*6610*/  FMUL.FTZ R74, R38, R45 ;  /* 0x0000002d264a7220 */ /* 0x000fe20000410000 */
[----:B------:R-:W-:-:S02]  /*6620*/  HADD2.F32 R41, -RZ, R132.H1_H1 ;  /* 0x30000084ff297230 */ /* 0x000fc40000004100 */
[----:B------:R-:W-:Y:S02]  /*6630*/  HADD2.F32 R43, -RZ, R43.H1_H1 ;  /* 0x3000002bff2b7230 */ /* 0x000fe40000004100 */
[-C--:B------:R-:W-:Y:S01]  /*6640*/  FMUL.FTZ R118, R51, R46.reuse ;  /* 0x0000002e33767220 */ /* 0x080fe20000410000 */
[----:B------:R-:W-:Y:S02]  /*6650*/  HADD2.F32 R44, -RZ, R115.H0_H0 ;  /* 0x20000073ff2c7230 */ /* 0x000fe40000004100 */
[-C--:B------:R-:W-:Y:S01]  /*6660*/  FFMA.FTZ R74, R39, R41.reuse, R74 ;  /* 0x00000029274a7223 */ /* 0x080fe2000001004a */
[----:B------:R-:W-:Y:S02]  /*6670*/  HADD2.F32 R39, -RZ, R48.H0_H0 ;  /* 0x20000030ff277230 */ /* 0x000fe40000004100 */
[C---:B------:R-:W-:Y:S01]  /*6680*/  FMUL.FTZ R136, R43.reuse, R46 ;  /* 0x0000002e2b887220 */ /* 0x040fe20000410000 */
[----:B------:R-:W-:Y:S01]  /*6690*/  FFMA.FTZ R46, R38, R41, -R47 ;  /* 0x00000029262e7223 */ /* 0x000fe2000001082f */
[----:B------:R-:W-:Y:S01]  /*66a0*/  FFMA.FTZ R75, R43, R44, -R118 ;  /* 0x0000002c2b4b7223 */ /* 0x000fe20000010876 */
[----:B------:R-:W-:-:S02]  /*66b0*/  HADD2.F32 R43, -RZ, R117.H0_H0 ;  /* 0x20000075ff2b7230 */ /* 0x000fc40000004100 */
[----:B------:R-:W-:Y:S01]  /*66c0*/  FFMA.FTZ R115, R51, R44, R136 ;  /* 0x0000002c33737223 */ /* 0x000fe20000010088 */
[----:B------:R-:W-:Y:S02]  /*66d0*/  HADD2.F32 R38, -RZ, R40.H0_H0 ;  /* 0x20000028ff267230 */ /* 0x000fe40000004100 */
[----:B------:R-:W-:Y:S01]  /*66e0*/  HADD2.F32 R48, -RZ, R48.H1_H1 ;  /* 0x30000030ff307230 */ /* 0x000fe20000004100 */
[----:B------:R-:W-:Y:S01]  /*66f0*/  F2FP.F16.F32.PACK_AB R46, R75, R46 ;  /* 0x0000002e4b2e723e */ /* 0x000fe200000000ff */
[----:B------:R-:W-:Y:S01]  /*6700*/  HADD2.F32 R135, -RZ, R135.H0_H0 ;  /* 0x20000087ff877230 */ /* 0x000fe20000004100 */
[----:B------:R-:W-:Y:S01]  /*6710*/  F2FP.F16.F32.PACK_AB R74, R115, R74 ;  /* 0x0000004a734a723e */ /* 0x000fe200000000ff */
[----:B------:R-:W-:Y:S02]  /*6720*/  HADD2.F32 R40, -RZ, R40.H1_H1 ;  /* 0x30000028ff287230 */ /* 0x000fe40000004100 */
[----:B------:R-:W-:Y:S01]  /*6730*/  FMUL.FTZ R47, R48, R43 ;  /* 0x0000002b302f7220 */ /* 0x000fe20000410000 */
[----:B------:R-:W-:-:S02]  /*6740*/  HADD2.F32 R133, -RZ, R133.H0_H0 ;  /* 0x20000085ff857230 */ /* 0x000fc40000004100 */
[----:B------:R-:W-:Y:S01]  /*6750*/  FMUL.FTZ R45, R39, R135 ;  /* 0x00000087272d7220 */ /* 0x000fe20000410000 */
[----:B------:R-:W-:Y:S02]  /*6760*/  HADD2.F32 R41, -RZ, R72.H0_H0 ;  /* 0x20000048ff297230 */ /* 0x000fe40000004100 */
[----:B------:R-:W-:Y:S01]  /*6770*/  FMUL.FTZ R43, R40, R43 ;  /* 0x0000002b282b7220 */ /* 0x000fe20000410000 */
[C---:B------:R-:W-:Y:S01]  /*6780*/  FMUL.FTZ R44, R38.reuse, R135 ;  /* 0x00000087262c7220 */ /* 0x040fe20000410000 */
[----:B------:R-:W-:Y:S01]  /*6790*/  FFMA.FTZ R45, R38, R133, -R45 ;  /* 0x00000085262d7223 */ /* 0x000fe2000001082d */
[----:B------:R-:W-:Y:S02]  /*67a0*/  HADD2.F32 R38, -RZ, R50.H0_H0 ;  /* 0x20000032ff267230 */ /* 0x000fe40000004100 */
[-C--:B------:R-:W-:Y:S01]  /*67b0*/  FFMA.FTZ R40, R40, R41.reuse, -R47 ;  /* 0x0000002928287223 */ /* 0x080fe2000001082f */
[----:B------:R-:W-:Y:S01]  /*67c0*/  FFMA.FTZ R43, R48, R41, R43 ;  /* 0x00000029302b7223 */ /* 0x000fe2000001002b */
[----:B------:R-:W-:-:S02]  /*67d0*/  HADD2.F32 R41, -RZ, R37.H0_H0 ;  /* 0x20000025ff297230 */ /* 0x000fc40000004100 */
[----:B------:R-:W-:Y:S01]  /*67e0*/  FFMA.FTZ R44, R39, R133, R44 ;  /* 0x00000085272c7223 */ /* 0x000fe2000001002c */
[----:B------:R-:W-:Y:S01]  /*67f0*/  HADD2.F32 R134, -RZ, R134.H0_H0 ;  /* 0x20000086ff867230 */ /* 0x000fe20000004100 */
[----:B------:R-:W-:Y:S01]  /*6800*/  F2FP.F16.F32.PACK_AB R40, R40, R45 ;  /* 0x0000002d2828723e */ /* 0x000fe200000000ff */
[----:B------:R-:W-:Y:S02]  /*6810*/  HADD2.F32 R37, -RZ, R42.H0_H0 ;  /* 0x2000002aff257230 */ /* 0x000fe40000004100 */
[----:B------:R-:W-:Y:S01]  /*6820*/  HADD2.F32 R50, -RZ, R50.H1_H1 ;  /* 0x30000032ff327230 */ /* 0x000fe20000004100 */
[----:B------:R-:W-:Y:S01]  /*6830*/  F2FP.F16.F32.PACK_AB R48, R43, R44 ;  /* 0x0000002c2b30723e */ /* 0x000fe200000000ff */
[----:B------:R-:W-:Y:S02]  /*6840*/  HADD2.F32 R42, -RZ, R42.H1_H1 ;  /* 0x3000002aff2a7230 */ /* 0x000fe40000004100 */
[----:B------:R-:W-:Y:S01]  /*6850*/  FMUL.FTZ R47, R37, R134 ;  /* 0x00000086252f7220 */ /* 0x000fe20000410000 */
[----:B------:R-:W-:-:S02]  /*6860*/  HADD2.F32 R132, -RZ, R132.H0_H0 ;  /* 0x20000084ff847230 */ /* 0x000fc40000004100 */
[-C--:B------:R-:W-:Y:S01]  /*6870*/  FMUL.FTZ R51, R50, R41.reuse ;  /* 0x0000002932337220 */ /* 0x080fe20000410000 */
[----:B------:R-:W-:Y:S02]  /*6880*/  HADD2.F32 R39, -RZ, R36.H0_H0 ;  /* 0x20000024ff277230 */ /* 0x000fe40000004100 */
[----:B------:R-:W-:Y:S01]  /*6890*/  FMUL.FTZ R36, R38, R134 ;  /* 0x0000008626247220 */ /* 0x000fe20000410000 */
[----:B------:R-:W-:Y:S01]  /*68a0*/  FMUL.FTZ R41, R42, R41 ;  /* 0x000000292a297220 */ /* 0x000fe20000410000 */
[-C--:B------:R-:W-:Y:S01]  /*68b0*/  FFMA.FTZ R47, R38, R132.reuse, R47 ;  /* 0x00000084262f7223 */ /* 0x080fe2000001002f */
[----:B------:R-:W-:Y:S02]  /*68c0*/  IMAD.MOV.U32 R43, RZ, RZ, R46 ;  /* 0x000000ffff2b7224 */ /* 0x000fe400078e002e */
[----:B------:R-:W-:Y:S01]  /*68d0*/  FFMA.FTZ R36, R37, R132, -R36 ;  /* 0x0000008425247223 */ /* 0x000fe20000010824 */
[-C--:B------:R-:W-:Y:S01]  /*68e0*/  FFMA.FTZ R51, R42, R39.reuse, -R51 ;  /* 0x000000272a337223 */ /* 0x080fe20000010833 */
[----:B------:R-:W-:Y:S01]  /*68f0*/  FFMA.FTZ R50, R50, R39, R41 ;  /* 0x0000002732327223 */ /* 0x000fe20000010029 */
[----:B------:R-:W-:-:S03]  /*6900*/  F2FP.F16.F32.PACK_AB R41, R116, R73 ;  /* 0x000000497429723e */ /* 0x000fc600000000ff */
[----:B------:R-:W-:Y:S01]  /*6910*/  F2FP.F16.F32.PACK_AB R42, R51, R36 ;  /* 0x00000024332a723e */ /* 0x000fe200000000ff */
[----:B------:R-:W-:Y:S01]  /*6920*/  IMAD.MOV.U32 R51, RZ, RZ, R74 ;  /* 0x000000ffff337224 */ /* 0x000fe200078e004a */
[----:B------:R-:W-:-:S07]  /*6930*/  F2FP.F16.F32.PACK_AB R50, R50, R47 ;  /* 0x0000002f3232723e */ /* 0x000fce00000000ff */
.L_x_1408:
[----:B------:R-:W-:Y:S05]  /*6940*/  BSYNC B2 ;  /* 0x0000000000027941 */ /* 0x000fea0003800000 */
.L_x_1407:
[----:B------:R-:W-:Y:S02]  /*6950*/  ULDC.64 UR4, c[0x0][0x208] ;  /* 0x0000820000047ab9 */ /* 0x000fe40000000a00 */
[----:B-1----:R3:W-:Y:S04]  /*6960*/  STG.E.128 desc[UR4][R68.64], R40 ;  /* 0x0000002844007986 */ /* 0x0027e8000c101d04 */
[----:B--2---:R3:W-:Y:S02]  /*6970*/  @!P4 STG.E.128 desc[UR4][R70.64], R48 ;  /* 0x000000304600c986 */ /* 0x0047e4000c101d04 */
.L_x_1402:
[----:B------:R-:W-:Y:S05]  /*6980*/  BSYNC B1 ;  /* 0x0000000000017941 */ /* 0x000fea0003800000 */
.L_x_1401:
[----:B------:R-:W2:Y:S01]  /*6990*/  LDL R36, [R1+0x5c] ;  /* 0x00005c0001247983 */ /* 0x000ea20000100800 */
[----:B------:R-:W-:-:S04]  /*69a0*/  IMAD.WIDE.U32 R112, R234, R110, R112 ;  /* 0x0000006eea707225 */ /* 0x000fc800078e0070 */
[----:B--2---:R-:W-:-:S04]  /*69b0*/  IMAD R36, R36, R110, RZ ;  /* 0x0000006e24247224 */ /* 0x004fc800078e02ff */
[----:B---3--:R-:W-:Y:S01]  /*69c0*/  IMAD R49, R234, R111, R36 ;  /* 0x0000006fea317224 */ /* 0x008fe200078e0224 */
[----:B------:R-:W-:Y:S06]  /*69d0*/  @P0 BRA `(.L_x_1379) ;  /* 0x0000001000c00947 */ /* 0x000fec0003800000 */
[----:B------:R-:W-:Y:S01]  /*69e0*/  ISETP.NE.AND P0, PT, R29, RZ, PT ;  /* 0x000000ff1d00720c */ /* 0x000fe20003f05270 */
[----:B------:R-:W-:Y:S01]  /*69f0*/  BSSY B1, `(.L_x_1409) ;  /* 0x000007f000017945 */ /* 0x000fe20003800000 */
[----:B------:R-:W-:-:S11]  /*6a00*/  IMAD.IADD R49, R113, 0x1, R49 ;  /* 0x0000000171317824 */ /* 0x000fd600078e0231 */
[----:B------:R-:W-:Y:S05]  /*6a10*/  @!P0 BRA `(.L_x_1410) ;  /* 0x0000000400f08947 */ /* 0x000fea0003800000 */
[----:B------:R-:W2:Y:S04]  /*6a20*/  LDL R39, [R1+0x34] ;  /* 0x0000340001277983 */ /* 0x000ea80000100800 */
[----:B------:R-:W3:Y:S04]  /*6a30*/  LDL R41, [R1+0x3c] ;  /* 0x00003c0001297983 */ /* 0x000ee80000100800 */
[----:B------:R-:W4:Y:S01]  /*6a40*/  LDL R40, [R1+0x40] ;  /* 0x0000400001287983 */ /* 0x000f220000100800 */
[----:B------:R-:W-:Y:S01]  /*6a50*/  SEL R36, R28, R123, !P3 ;  /* 0x0000007b1c247207 */ /* 0x000fe20005800000 */
[----:B------:R-:W-:Y:S03]  /*6a60*/  BSSY B2, `(.L_x_1411) ;  /* 0x0000074000027945 */ /* 0x000fe60003800000 */
[----:B------:R-:W-:-:S04]  /*6a70*/  SHF.R.S32.HI R37, RZ, 0x1f, R36 ;  /* 0x0000001fff257819 */ /* 0x000fc80000011424 */
[----:B------:R-:W-:-:S04]  /*6a80*/  LEA.HI R37, R37, R36, RZ, 0x4 ;  /* 0x0000002425257211 */ /* 0x000fc800078f20ff */
[----:B------:R-:W-:-:S04]  /*6a90*/  LEA.HI.SX32 R37, R37, R34, 0x1c ;  /* 0x0000002225257211 */ /* 0x000fc800078fe2ff */
[----:B------:R-:W-:Y:S02]  /*6aa0*/  SHF.R.S32.HI R36, RZ, 0x1f, R37 ;  /* 0x0000001fff247819 */ /* 0x000fe40000011425 */
[----:B------:R-:W-:Y:S02]  /*6ab0*/  SHF.L.U32 R47, R37, 0x3, RZ ;  /* 0x00000003252f7819 */ /* 0x000fe400000006ff */
[----:B------:R-:W-:Y:S02]  /*6ac0*/  LEA.HI R38, R36, R37, RZ, 0x3 ;  /* 0x0000002524267211 */ /* 0x000fe400078f18ff */
[----:B------:R-:W-:Y:S02]  /*6ad0*/  IADD3 R37, P4, P5, R88, R112, R35 ;  /* 0x0000007058257210 */ /* 0x000fe40007d9e023 */
[----:B------:R-:W-:-:S13]  /*6ae0*/  ISETP.GE.AND P0, PT, R47, R121, PT ;  /* 0x000000792f00720c */ /* 0x000fda0003f06270 */
[--C-:B------:R-:W-:Y:S02]  /*6af0*/  @!P0 SHF.R.S32.HI R48, RZ, 0x1f, R47.reuse ;  /* 0x0000001fff308819 */ /* 0x100fe4000001142f */
[----:B--2---:R-:W-:Y:S01]  /*6b00*/  LOP3.LUT R36, R39, 0x38, R47, 0xf8, !PT ;  /* 0x0000003827247812 */ /* 0x004fe200078ef82f */
[----:B------:R-:W-:Y:S01]  /*6b10*/  IMAD.SHL.U32 R39, R38, 0x200, RZ ;  /* 0x0000020026277824 */ /* 0x000fe200078e00ff */
[----:B------:R-:W-:Y:S02]  /*6b20*/  IADD3.X R38, R0, R49, R95, P4, P5 ;  /* 0x0000003100267210 */ /* 0x000fe400027ea45f */
[----:B---3--:R-:W-:Y:S02]  /*6b30*/  LOP3.LUT R36, R36, R41, RZ, 0x3c, !PT ;  /* 0x0000002924247212 */ /* 0x008fe400078e3cff */
[----:B------:R-:W-:Y:S02]  /*6b40*/  LOP3.LUT R39, R39, 0x7ffff000, RZ, 0xc0, !PT ;  /* 0x7ffff00027277812 */ /* 0x000fe400078ec0ff */
[----:B------:R-:W-:-:S02]  /*6b50*/  LEA R44, P4, R37, R106, 0x1 ;  /* 0x0000006a252c7211 */ /* 0x000fc400078808ff */
[----:B----4-:R-:W-:Y:S02]  /*6b60*/  IADD3 R36, R36, R39, R40 ;  /* 0x0000002724247210 */ /* 0x010fe40007ffe028 */
[----:B------:R-:W-:Y:S01]  /*6b70*/  LEA.HI.X R45, R37, R107, R38, 0x1, P4 ;  /* 0x0000006b252d7211 */ /* 0x000fe200020f0c26 */
[C---:B------:R-:W-:Y:S01]  /*6b80*/  IMAD R37, R17.reuse, 0x4000, R5 ;  /* 0x0000400011257824 */ /* 0x040fe200078e0205 */
[----:B------:R-:W-:Y:S01]  /*6b90*/  @!P0 IADD3 R47, P4, P5, R88, R112, R47 ;  /* 0x00000070582f8210 */ /* 0x000fe20007d9e02f */
[----:B------:R-:W-:-:S03]  /*6ba0*/  IMAD R39, R17, 0x4000, R36 ;  /* 0x0000400011277824 */ /* 0x000fc600078e0224 */
[----:B------:R-:W-:Y:S01]  /*6bb0*/  LEA R37, R37, R16, 0x1 ;  /* 0x0000001025257211 */ /* 0x000fe200078e08ff */
[----:B------:R-:W-:Y:S01]  /*6bc0*/  IMAD R40, R39, 0x2, R16 ;  /* 0x0000000227287824 */ /* 0x000fe200078e0210 */
[----:B------:R-:W-:Y:S02]  /*6bd0*/  @!P0 IADD3.X R48, R0, R49, R48, P4, P5 ;  /* 0x0000003100308210 */ /* 0x000fe400027ea430 */
[----:B------:R-:W-:Y:S02]  /*6be0*/  ISETP.GE.AND P5, PT, R229, R120, PT ;  /* 0x00000078e500720c */ /* 0x000fe40003fa6270 */
[----:B------:R-:W2:Y:S01]  /*6bf0*/  LDS.128 R36, [R37+0x20400] ;  /* 0x0204000025247984 */ /* 0x000ea20000000c00 */
[----:B------:R-:W-:-:S03]  /*6c00*/  @!P0 LEA R46, P4, R47, R106, 0x1 ;  /* 0x0000006a2f2e8211 */ /* 0x000fc600078808ff */
[----:B------:R-:W3:Y:S01]  /*6c10*/  LDS.128 R40, [R40+0x20400] ;  /* 0x0204000028287984 */ /* 0x000ee20000000c00 */
[----:B------:R-:W-:-:S06]  /*6c20*/  @!P0 LEA.HI.X R47, R47, R107, R48, 0x1, P4 ;  /* 0x0000006b2f2f8211 */ /* 0x000fcc00020f0c30 */
[----:B------:R-:W-:Y:S05]  /*6c30*/  @P5 BRA `(.L_x_1412) ;  /* 0x0000000400585947 */ /* 0x000fea0003800000 */
[--C-:B-1----:R-:W-:Y:S01]  /*6c40*/  SHF.R.U64 R71, R64, 0x10, R65.reuse ;  /* 0x0000001040477819 */ /* 0x102fe20000001241 */
[----:B---3--:R-:W-:Y:S01]  /*6c50*/  IMAD.MOV.U32 R48, RZ, RZ, R40 ;  /* 0x000000ffff307224 */ /* 0x008fe200078e0028 */
[----:B------:R-:W-:Y:S01]  /*6c60*/  SHF.R.U32.HI R64, RZ, 0x10, R65 ;  /* 0x00000010ff407819 */ /* 0x000fe20000011641 */
[----:B--2---:R-:W-:Y:S01]  /*6c70*/  IMAD.MOV.U32 R40, RZ, RZ, R38 ;  /* 0x000000ffff287224 */ /* 0x004fe200078e0026 */
[--C-:B------:R-:W-:Y:S01]  /*6c80*/  SHF.R.U64 R73, R56, 0x10, R57.reuse ;  /* 0x0000001038497819 */ /* 0x100fe20000001239 */
[----:B------:R-:W-:Y:S01]  /*6c90*/  HADD2.F32 R38, -RZ, R37.H0_H0 ;  /* 0x20000025ff267230 */ /* 0x000fe20000004100 */
[----:B------:R-:W-:Y:S01]  /*6ca0*/  SHF.R.U32.HI R56, RZ, 0x10, R57 ;  /* 0x00000010ff387819 */ /* 0x000fe20000011639 */
[----:B------:R-:W-:Y:S01]  /*6cb0*/  HADD2.F32 R57, -RZ, R131.H1_H1 ;  /* 0x30000083ff397230 */ /* 0x000fe20000004100 */
[----:B------:R-:W-:Y:S01]  /*6cc0*/  MOV R50, R42 ;  /* 0x0000002a00327202 */ /* 0x000fe20000000f00 */
[--C-:B------:R-:W-:Y:S01]  /*6cd0*/  HADD2.F32 R42, -RZ, R41.reuse.H0_H0 ;  /* 0x20000029ff2a7230 */ /* 0x100fe20000004100 */
[--C-:B------:R-:W-:Y:S01]  /*6ce0*/  SHF.R.U64 R72, R58, 0x10, R59.reuse ;  /* 0x000000103a487819 */ /* 0x100fe2000000123b */
[----:B------:R-:W-:Y:S01]  /*6cf0*/  HADD2.F32 R41, -RZ, R41.H1_H1 ;  /* 0x30000029ff297230 */ /* 0x000fe20000004100 */
[----:B------:R-:W-:Y:S01]  /*6d00*/  SHF.R.U32.HI R68, RZ, 0x10, R59 ;  /* 0x00000010ff447819 */ /* 0x000fe2000001163b */
[----:B------:R-:W-:-:S02]  /*6d10*/  HADD2.F32 R58, -RZ, R64.H0_H0 ;  /* 0x20000040ff3a7230 */ /* 0x000fc40000004100 */
[-C--:B------:R-:W-:Y:S01]  /*6d20*/  FMUL.FTZ R59, R42, R57.reuse ;  /* 0x000000392a3b7220 */ /* 0x080fe20000410000 */
[----:B------:R-:W-:Y:S02]  /*6d30*/  HADD2.F32 R51, -RZ, R129.H1_H1 ;  /* 0x30000081ff337230 */ /* 0x000fe40000004100 */
[----:B------:R-:W-:Y:S01]  /*6d40*/  FMUL.FTZ R57, R38, R57 ;  /* 0x0000003926397220 */ /* 0x000fe20000410000 */
[----:B------:R-:W-:Y:S02]  /*6d50*/  HADD2.F32 R37, -RZ, R37.H1_H1 ;  /* 0x30000025ff257230 */ /* 0x000fe40000004100 */
[-C--:B------:R-:W-:Y:S01]  /*6d60*/  FMUL.FTZ R64, R41, R58.reuse ;  /* 0x0000003a29407220 */ /* 0x080fe20000410000 */
[----:B------:R-:W-:Y:S01]  /*6d70*/  HADD2.F32 R56, -RZ, R56.H0_H0 ;  /* 0x20000038ff387230 */ /* 0x000fe20000004100 */
[----:B------:R-:W-:Y:S01]  /*6d80*/  SHF.R.U64 R65, R66, 0x10, R67 ;  /* 0x0000001042417819 */ /* 0x000fe20000001243 */
[-C--:B------:R-:W-:Y:S01]  /*6d90*/  FFMA.FTZ R59, R38, R51.reuse, -R59 ;  /* 0x00000033263b7223 */ /* 0x080fe2000001083b */
[----:B------:R-:W-:Y:S01]  /*6da0*/  SHF.R.U32.HI R66, RZ, 0x10, R67 ;  /* 0x00000010ff427819 */ /* 0x000fe20000011643 */
[C---:B------:R-:W-:Y:S01]  /*6db0*/  FMUL.FTZ R58, R37.reuse, R58 ;  /* 0x0000003a253a7220 */ /* 0x040fe20000410000 */
[----:B------:R-:W-:Y:S01]  /*6dc0*/  FFMA.FTZ R57, R42, R51, R57 ;  /* 0x000000332a397223 */ /* 0x000fe20000010039 */
[----:B------:R-:W-:Y:S01]  /*6dd0*/  FFMA.FTZ R64, R37, R56, -R64 ;  /* 0x0000003825407223 */ /* 0x000fe20000010840 */
[----:B------:R-:W-:-:S02]  /*6de0*/  HADD2.F32 R51, -RZ, R130.H1_H1 ;  /* 0x30000082ff337230 */ /* 0x000fc40000004100 */
[----:B------:R-:W-:Y:S01]  /*6df0*/  FFMA.FTZ R58, R41, R56, R58 ;  /* 0x00000038293a7223 */ /* 0x000fe2000001003a */
[----:B------:R-:W-:Y:S02]  /*6e00*/  HADD2.F32 R38, -RZ, R43.H0_H0 ;  /* 0x2000002bff267230 */ /* 0x000fe40000004100 */
[----:B------:R-:W-:Y:S02]  /*6e10*/  HADD2.F32 R37, -RZ, R39.H0_H0 ;  /* 0x20000027ff257230 */ /* 0x000fe40000004100 */
[----:B------:R-:W-:Y:S01]  /*6e20*/  HADD2.F32 R43, -RZ, R43.H1_H1 ;  /* 0x3000002bff2b7230 */ /* 0x000fe20000004100 */
[----:B------:R-:W-:Y:S01]  /*6e30*/  F2FP.F16.F32.PACK_AB R57, R58, R57 ;  /* 0x000000393a39723e */ /* 0x000fe200000000ff */
[----:B------:R-:W-:Y:S02]  /*6e40*/  HADD2.F32 R56, -RZ, R66.H0_H0 ;  /* 0x20000042ff387230 */ /* 0x000fe40000004100 */
[----:B------:R-:W-:Y:S01]  /*6e50*/  FMUL.FTZ R66, R38, R51 ;  /* 0x0000003326427220 */ /* 0x000fe20000410000 */
[----:B------:R-:W-:-:S02]  /*6e60*/  HADD2.F32 R39, -RZ, R39.H1_H1 ;  /* 0x30000027ff277230 */ /* 0x000fc40000004100 */
[----:B------:R-:W-:Y:S01]  /*6e70*/  FMUL.FTZ R51, R37, R51 ;  /* 0x0000003325337220 */ /* 0x000fe20000410000 */
[----:B------:R-:W-:Y:S02]  /*6e80*/  HADD2.F32 R41, -RZ, R128.H1_H1 ;  /* 0x30000080ff297230 */ /* 0x000fe40000004100 */
[----:B------:R-:W-:Y:S02]  /*6e90*/  HADD2.F32 R42, -RZ, R68.H0_H0 ;  /* 0x20000044ff2a7230 */ /* 0x000fe40000004100 */
[-C--:B------:R-:W-:Y:S01]  /*6ea0*/  FMUL.FTZ R68, R43, R56.reuse ;  /* 0x000000382b447220 */ /* 0x080fe20000410000 */
[----:B------:R-:W-:Y:S01]  /*6eb0*/  FMUL.FTZ R70, R39, R56 ;  /* 0x0000003827467220 */ /* 0x000fe20000410000 */
[-C--:B------:R-:W-:Y:S01]  /*6ec0*/  FFMA.FTZ R56, R38, R41.reuse, R51 ;  /* 0x0000002926387223 */ /* 0x080fe20000010033 */
[----:B------:R-:W-:Y:S01]  /*6ed0*/  FFMA.FTZ R66, R37, R41, -R66 ;  /* 0x0000002925427223 */ /* 0x000fe20000010842 */
[----:B------:R-:W-:Y:S02]  /*6ee0*/  HADD2.F32 R38, -RZ, R48.H0_H0 ;  /* 0x20000030ff267230 */ /* 0x000fe40000004100 */
[----:B------:R-:W-:Y:S01]  /*6ef0*/  FFMA.FTZ R67, R39, R42, -R68 ;  /* 0x0000002a27437223 */ /* 0x000fe20000010844 */
[----:B------:R-:W-:-:S02]  /*6f00*/  HADD2.F32 R131, -RZ, R131.H0_H0 ;  /* 0x20000083ff837230 */ /* 0x000fc40000004100 */
[----:B------:R-:W-:Y:S01]  /*6f10*/  FFMA.FTZ R69, R43, R42, R70 ;  /* 0x0000002a2b457223 */ /* 0x000fe20000010046 */
[----:B------:R-:W-:Y:S02]  /*6f20*/  HADD2.F32 R41, -RZ, R71.H0_H0 ;  /* 0x20000047ff297230 */ /* 0x000fe40000004100 */
[----:B------:R-:W-:Y:S02]  /*6f30*/  HADD2.F32 R37, -RZ, R36.H0_H0 ;  /* 0x20000024ff257230 */ /* 0x000fe40000004100 */
[-C--:B------:R-:W-:Y:S01]  /*6f40*/  FMUL.FTZ R42, R38, R131.reuse ;  /* 0x00000083262a7220 */ /* 0x080fe20000410000 */
[----:B------:R-:W-:Y:S01]  /*6f50*/  HADD2.F32 R48, -RZ, R48.H1_H1 ;  /* 0x30000030ff307230 */ /* 0x000fe20000004100 */
[----:B------:R-:W-:Y:S01]  /*6f60*/  F2FP.F16.F32.PACK_AB R69, R69, R56 ;  /* 0x000000384545723e */ /* 0x000fe200000000ff */
[----:B------:R-:W-:Y:S02]  /*6f70*/  HADD2.F32 R36, -RZ, R36.H1_H1 ;  /* 0x30000024ff247230 */ /* 0x000fe40000004100 */
[----:B------:R-:W-:Y:S01]  /*6f80*/  FMUL.FTZ R131, R37, R131 ;  /* 0x0000008325837220 */ /* 0x000fe20000410000 */
[----:B------:R-:W-:-:S02]  /*6f90*/  HADD2.F32 R129, -RZ, R129.H0_H0 ;  /* 0x20000081ff817230 */ /* 0x000fc40000004100 */
[-C--:B------:R-:W-:Y:S01]  /*6fa0*/  FMUL.FTZ R43, R48, R41.reuse ;  /* 0x00000029302b7220 */ /* 0x080fe20000410000 */
[----:B------:R-:W-:Y:S02]  /*6fb0*/  HADD2.F32 R39, -RZ, R73.H0_H0 ;  /* 0x20000049ff277230 */ /* 0x000fe40000004100 */
[C---:B------:R-:W-:Y:S01]  /*6fc0*/  FMUL.FTZ R41, R36.reuse, R41 ;  /* 0x0000002924297220 */ /* 0x040fe20000410000 */
[----:B------:R-:W-:Y:S02]  /*6fd0*/  HADD2.F32 R130, -RZ, R130.H0_H0 ;  /* 0x20000082ff827230 */ /* 0x000fe40000004100 */
[----:B------:R-:W-:Y:S01]  /*6fe0*/  FFMA.FTZ R42, R37, R129, -R42 ;  /* 0x00000081252a7223 */ /* 0x000fe2000001082a */
[----:B------:R-:W-:Y:S02]  /*6ff0*/  HADD2.F32 R37, -RZ, R50.H0_H0 ;  /* 0x20000032ff257230 */ /* 0x000fe40000004100 */
[-C--:B------:R-:W-:Y:S01]  /*7000*/  FFMA.FTZ R43, R36, R39.reuse, -R43 ;  /* 0x00000027242b7223 */ /* 0x080fe2000001082b */
[----:B------:R-:W-:Y:S01]  /*7010*/  FFMA.FTZ R48, R48, R39, R41 ;  /* 0x0000002730307223 */ /* 0x000fe20000010029 */
[----:B------:R-:W-:-:S02]  /*7020*/  HADD2.F32 R41, -RZ, R65.H0_H0 ;  /* 0x20000041ff297230 */ /* 0x000fc40000004100 */
[----:B------:R-:W-:Y:S01]  /*7030*/  FFMA.FTZ R131, R38, R129, R131 ;  /* 0x0000008126837223 */ /* 0x000fe20000010083 */
        /* <DEDUP_REMOVED lines=9> */
[----:B------:R-:W-:Y:S01]  /*70d0*/  F2FP.F16.F32.PACK_AB R56, R48, R131 ;  /* 0x000000833038723e */ /* 0x000fe200000000ff */
[-C--:B------:R-:W-:Y:S01]  /*70e0*/  FFMA.FTZ R51, R36, R128.reuse, -R51 ;  /* 0x0000008024337223 */ /* 0x080fe20000010833 */
[----:B------:R-:W-:Y:S01]  /*70f0*/  FFMA.FTZ R130, R37, R128, R130 ;  /* 0x0000008025827223 */ /* 0x000fe20000010082 */
[-C--:B------:R-:W-:Y:S01]  /*7100*/  FFMA.FTZ R40, R40, R39.reuse, -R65 ;  /* 0x0000002728287223 */ /* 0x080fe20000010841 */
[----:B------:R-:W-:Y:S01]  /*7110*/  FFMA.FTZ R41, R50, R39, R41 ;  /* 0x0000002732297223 */ /* 0x000fe20000010029 */
[----:B------:R-:W-:Y:S01]  /*7120*/  F2FP.F16.F32.PACK_AB R36, R43, R42 ;  /* 0x0000002a2b24723e */ /* 0x000fe200000000ff */
[----:B------:R-:W-:Y:S01]  /*7130*/  IMAD.MOV.U32 R43, RZ, RZ, R69 ;  /* 0x000000ffff2b7224 */ /* 0x000fe200078e0045 */
[----:B------:R-:W-:Y:S02]  /*7140*/  F2FP.F16.F32.PACK_AB R37, R64, R59 ;  /* 0x0000003b4025723e */ /* 0x000fe400000000ff */
[----:B------:R-:W-:Y:S01]  /*7150*/  F2FP.F16.F32.PACK_AB R38, R40, R51 ;  /* 0x000000332826723e */ /* 0x000fe200000000ff */
[----:B------:R-:W-:Y:S01]  /*7160*/  IMAD.MOV.U32 R40, RZ, RZ, R56 ;  /* 0x000000ffff287224 */ /* 0x000fe200078e0038 */
[----:B------:R-:W-:Y:S01]  /*7170*/  F2FP.F16.F32.PACK_AB R42, R41, R130 ;  /* 0x00000082292a723e */ /* 0x000fe200000000ff */
[----:B------:R-:W-:Y:S01]  /*7180*/  IMAD.MOV.U32 R41, RZ, RZ, R57 ;  /* 0x000000ffff297224 */ /* 0x000fe200078e0039 */
[----:B------:R-:W-:-:S07]  /*7190*/  F2FP.F16.F32.PACK_AB R39, R67, R66 ;  /* 0x000000424327723e */ /* 0x000fce00000000ff */
.L_x_1412:
[----:B------:R-:W-:Y:S05]  /*71a0*/  BSYNC B2 ;  /* 0x0000000000027941 */ /* 0x000fea0003800000 */
.L_x_1411:
[----:B------:R-:W-:Y:S02]  /*71b0*/  ULDC.64 UR4, c[0x0][0x208] ;  /* 0x0000820000047ab9 */ /* 0x000fe40000000a00 */
[----:B--2---:R2:W-:Y:S04]  /*71c0*/  STG.E.128 desc[UR4][R44.64], R36 ;  /* 0x000000242c007986 */ /* 0x0045e8000c101d04 */
[----:B---3--:R2:W-:Y:S02]  /*71d0*/  @!P0 STG.E.128 desc[UR4][R46.64], R40 ;  /* 0x000000282e008986 */ /* 0x0085e4000c101d04 */
.L_x_1410:
[----:B------:R-:W-:Y:S05]  /*71e0*/  BSYNC B1 ;  /* 0x0000000000017941 */ /* 0x000fea0003800000 */
.L_x_1409:
[----:B------:R-:W-:-:S13]  /*71f0*/  ISETP.NE.AND P0, PT, R92, RZ, PT ;  /* 0x000000ff5c00720c */ /* 0x000fda0003f05270 */
[----:B------:R-:W-:Y:S05]  /*7200*/  @!P0 BRA `(.L_x_1379) ;  /* 0x0000000800b48947 */ /* 0x000fea0003800000 */
[----:B--2---:R-:W2:Y:S04]  /*7210*/  LDL R39, [R1+0x34] ;  /* 0x0000340001277983 */ /* 0x004ea80000100800 */
[----:B------:R-:W3:Y:S04]  /*7220*/  LDL R38, [R1+0x3c] ;  /* 0x00003c0001267983 */ /* 0x000ee80000100800 */
[----:B------:R-:W4:Y:S01]  /*7230*/  LDL R37, [R1+0x40] ;  /* 0x0000400001257983 */ /* 0x000f220000100800 */
[----:B------:R-:W-:Y:S01]  /*7240*/  SEL R123, R28, R123, !P2 ;  /* 0x0000007b1c7b7207 */ /* 0x000fe20005000000 */
[----:B------:R-:W-:Y:S01]  /*7250*/  BSSY B1, `(.L_x_1413) ;  /* 0x0000070000017945 */ /* 0x000fe20003800000 */
[----:B------:R-:W-:-:S02]  /*7260*/  IADD3 R45, P0, P4, R88, R112, R91 ;  /* 0x00000070582d7210 */ /* 0x000fc40007c1e05b */
[----:B------:R-:W-:Y:S02]  /*7270*/  SHF.R.S32.HI R36, RZ, 0x1f, R123 ;  /* 0x0000001fff247819 */ /* 0x000fe4000001147b */
[----:B------:R-:W-:Y:S02]  /*7280*/  IADD3.X R46, R0, R49, R96, P0, P4 ;  /* 0x00000031002e7210 */ /* 0x000fe400007e8460 */
[----:B------:R-:W-:Y:S02]  /*7290*/  LEA.HI R123, R36, R123, RZ, 0x4 ;  /* 0x0000007b247b7211 */ /* 0x000fe400078f20ff */
[----:B------:R-:W-:Y:S02]  /*72a0*/  ISETP.GE.AND P4, PT, R226, R120, PT ;  /* 0x00000078e200720c */ /* 0x000fe40003f86270 */
[----:B------:R-:W-:Y:S02]  /*72b0*/  LEA.HI.SX32 R123, R123, R90, 0x1c ;  /* 0x0000005a7b7b7211 */ /* 0x000fe400078fe2ff */
[----:B------:R-:W-:-:S02]  /*72c0*/  LEA R44, P0, R45, R106, 0x1 ;  /* 0x0000006a2d2c7211 */ /* 0x000fc400078008ff */
[----:B------:R-:W-:Y:S02]  /*72d0*/  SHF.R.S32.HI R36, RZ, 0x1f, R123 ;  /* 0x0000001fff247819 */ /* 0x000fe4000001147b */
[----:B------:R-:W-:Y:S02]  /*72e0*/  SHF.L.U32 R47, R123, 0x3, RZ ;  /* 0x000000037b2f7819 */ /* 0x000fe400000006ff */
[----:B------:R-:W-:Y:S02]  /*72f0*/  LEA.HI R123, R36, R123, RZ, 0x3 ;  /* 0x0000007b247b7211 */ /* 0x000fe400078f18ff */
[----:B------:R-:W-:-:S03]  /*7300*/  LEA.HI.X R45, R45, R107, R46, 0x1, P0 ;  /* 0x0000006b2d2d7211 */ /* 0x000fc600000f0c2e */
[----:B------:R-:W-:-:S05]  /*7310*/  IMAD.SHL.U32 R123, R123, 0x200, RZ ;  /* 0x000002007b7b7824 */ /* 0x000fca00078e00ff */
[----:B------:R-:W-:Y:S02]  /*7320*/  LOP3.LUT R123, R123, 0x7ffff000, RZ, 0xc0, !PT ;  /* 0x7ffff0007b7b7812 */ /* 0x000fe400078ec0ff */
[----:B--2---:R-:W-:-:S04]  /*7330*/  LOP3.LUT R36, R39, 0x38, R47, 0xf8, !PT ;  /* 0x0000003827247812 */ /* 0x004fc800078ef82f */
[----:B---3--:R-:W-:-:S04]  /*7340*/  LOP3.LUT R36, R36, R38, RZ, 0x3c, !PT ;  /* 0x0000002624247212 */ /* 0x008fc800078e3cff */
[----:B----4-:R-:W-:Y:S01]  /*7350*/  IADD3 R36, R36, R123, R37 ;  /* 0x0000007b24247210 */ /* 0x010fe20007ffe025 */
[----:B------:R-:W-:-:S04]  /*7360*/  IMAD R37, R17, 0x4000, R7 ;  /* 0x0000400011257824 */ /* 0x000fc800078e0207 */
[----:B------:R-:W-:Y:S01]  /*7370*/  IMAD R39, R17, 0x4000, R36 ;  /* 0x0000400011277824 */ /* 0x000fe200078e0224 */
[----:B------:R-:W-:-:S03]  /*7380*/  LEA R37, R37, R16, 0x1 ;  /* 0x0000001025257211 */ /* 0x000fc600078e08ff */
[----:B------:R-:W-:-:S03]  /*7390*/  IMAD R40, R39, 0x2, R16 ;  /* 0x0000000227287824 */ /* 0x000fc600078e0210 */
[----:B------:R-:W2:Y:S04]  /*73a0*/  LDS.128 R36, [R37+0x20400] ;  /* 0x0204000025247984 */ /* 0x000ea80000000c00 */
[----:B------:R-:W3:Y:S01]  /*73b0*/  LDS.128 R40, [R40+0x20400] ;  /* 0x0204000028287984 */ /* 0x000ee20000000c00 */
[----:B------:R-:W-:Y:S05]  /*73c0*/  @P4 BRA `(.L_x_1414) ;  /* 0x0000000400604947 */ /* 0x000fea0003800000 */
[----:B------:R-:W-:Y:S01]  /*73d0*/  SHF.R.U64 R65, R52, 0x10, R53 ;  /* 0x0000001034417819 */ /* 0x000fe20000001235 */
[----:B---3--:R-:W-:Y:S01]  /*73e0*/  IMAD.MOV.U32 R46, RZ, RZ, R40 ;  /* 0x000000ffff2e7224 */ /* 0x008fe200078e0028 */
[----:B------:R-:W-:Y:S01]  /*73f0*/  SHF.R.U32.HI R52, RZ, 0x10, R61 ;  /* 0x00000010ff347819 */ /* 0x000fe2000001163d */
[----:B--2---:R-:W-:Y:S01]  /*7400*/  IMAD.MOV.U32 R40, RZ, RZ, R38 ;  /* 0x000000ffff287224 */ /* 0x004fe200078e0026 */
[----:B------:R-:W-:Y:S01]  /*7410*/  MOV R48, R42 ;  /* 0x0000002a00307202 */ /* 0x000fe20000000f00 */
[--C-:B------:R-:W-:Y:S01]  /*7420*/  HADD2.F32 R42, -RZ, R41.reuse.H0_H0 ;  /* 0x20000029ff2a7230 */ /* 0x100fe20000004100 */
[----:B------:R-:W-:Y:S01]  /*7430*/  SHF.R.U32.HI R50, RZ, 0x10, R53 ;  /* 0x00000010ff327819 */ /* 0x000fe20000011635 */
[----:B------:R-:W-:Y:S01]  /*7440*/  HADD2.F32 R41, -RZ, R41.H1_H1 ;  /* 0x30000029ff297230 */ /* 0x000fe20000004100 */
[--C-:B------:R-:W-:Y:S01]  /*7450*/  SHF.R.U64 R64, R54, 0x10, R55.reuse ;  /* 0x0000001036407819 */ /* 0x100fe20000001237 */
[--C-:B------:R-:W-:Y:S01]  /*7460*/  HADD2.F32 R38, -RZ, R37.reuse.H0_H0 ;  /* 0x20000025ff267230 */ /* 0x100fe20000004100 */
[----:B------:R-:W-:Y:S01]  /*7470*/  SHF.R.U32.HI R58, RZ, 0x10, R55 ;  /* 0x00000010ff3a7819 */ /* 0x000fe20000011637 */
[----:B------:R-:W-:Y:S01]  /*7480*/  HADD2.F32 R52, -RZ, R52.H0_H0 ;  /* 0x20000034ff347230 */ /* 0x000fe20000004100 */
[--C-:B------:R-:W-:Y:S01]  /*7490*/  SHF.R.U64 R57, R62, 0x10, R63.reuse ;  /* 0x000000103e397819 */ /* 0x100fe2000000123f */
[----:B------:R-:W-:Y:S01]  /*74a0*/  HADD2.F32 R37, -RZ, R37.H1_H1 ;  /* 0x30000025ff257230 */ /* 0x000fe20000004100 */
[----:B------:R-:W-:Y:S01]  /*74b0*/  SHF.R.U32.HI R62, RZ, 0x10, R63 ;  /* 0x00000010ff3e7819 */ /* 0x000fe2000001163f */
[----:B------:R-:W-:-:S02]  /*74c0*/  HADD2.F32 R53, -RZ, R126.H1_H1 ;  /* 0x3000007eff357230 */ /* 0x000fc40000004100 */
[-C--:B------:R-:W-:Y:S01]  /*74d0*/  FMUL.FTZ R54, R41, R52.reuse ;  /* 0x0000003429367220 */ /* 0x080fe20000410000 */
[----:B------:R-:W-:Y:S02]  /*74e0*/  HADD2.F32 R50, -RZ, R50.H0_H0 ;  /* 0x20000032ff327230 */ /* 0x000fe40000004100 */
[C---:B------:R-:W-:Y:S01]  /*74f0*/  FMUL.FTZ R52, R37.reuse, R52 ;  /* 0x0000003425347220 */ /* 0x040fe20000410000 */
[----:B------:R-:W-:Y:S02]  /*7500*/  HADD2.F32 R51, -RZ, R124.H1_H1 ;  /* 0x3000007cff337230 */ /* 0x000fe40000004100 */
[-C--:B------:R-:W-:Y:S01]  /*7510*/  FMUL.FTZ R55, R42, R53.reuse ;  /* 0x000000352a377220 */ /* 0x080fe20000410000 */
[C---:B------:R-:W-:Y:S01]  /*7520*/  FMUL.FTZ R53, R38.reuse, R53 ;  /* 0x0000003526357220 */ /* 0x040fe20000410000 */
[-C--:B------:R-:W-:Y:S01]  /*7530*/  FFMA.FTZ R54, R37, R50.reuse, -R54 ;  /* 0x0000003225367223 */ /* 0x080fe20000010836 */
[----:B------:R-:W-:Y:S01]  /*7540*/  FFMA.FTZ R56, R41, R50, R52 ;  /* 0x0000003229387223 */ /* 0x000fe20000010034 */
[----:B------:R-:W-:Y:S01]  /*7550*/  FFMA.FTZ R55, R38, R51, -R55 ;  /* 0x0000003326377223 */ /* 0x000fe20000010837 */
[----:B------:R-:W-:-:S02]  /*7560*/  HADD2.F32 R50, -RZ, R125.H1_H1 ;  /* 0x3000007dff327230 */ /* 0x000fc40000004100 */
[----:B------:R-:W-:Y:S01]  /*7570*/  FFMA.FTZ R53, R42, R51, R53 ;  /* 0x000000332a357223 */ /* 0x000fe20000010035 */
[----:B------:R-:W-:Y:S01]  /*7580*/  HADD2.F32 R37, -RZ, R39.H0_H0 ;  /* 0x20000027ff257230 */ /* 0x000fe20000004100 */
[----:B------:R-:W-:Y:S01]  /*7590*/  SHF.R.U64 R59, R60, 0x10, R61 ;  /* 0x000000103c3b7819 */ /* 0x000fe2000000123d */
[--C-:B------:R-:W-:Y:S02]  /*75a0*/  HADD2.F32 R38, -RZ, R43.reuse.H0_H0 ;  /* 0x2000002bff267230 */ /* 0x100fe40000004100 */
[----:B------:R-:W-:Y:S02]  /*75b0*/  HADD2.F32 R41, -RZ, R122.H1_H1 ;  /* 0x3000007aff297230 */ /* 0x000fe40000004100 */
[----:B------:R-:W-:Y:S01]  /*75c0*/  FMUL.FTZ R51, R37, R50 ;  /* 0x0000003225337220 */ /* 0x000fe20000410000 */
[----:B------:R-:W-:Y:S01]  /*75d0*/  HADD2.F32 R43, -RZ, R43.H1_H1 ;  /* 0x3000002bff2b7230 */ /* 0x000fe20000004100 */
[----:B------:R-:W-:Y:S01]  /*75e0*/  F2FP.F16.F32.PACK_AB R53, R56, R53 ;  /* 0x000000353835723e */ /* 0x000fe200000000ff */
[----:B------:R-:W-:-:S02]  /*75f0*/  HADD2.F32 R52, -RZ, R62.H0_H0 ;  /* 0x2000003eff347230 */ /* 0x000fc40000004100 */
[----:B------:R-:W-:Y:S02]  /*7600*/  HADD2.F32 R42, -RZ, R58.H0_H0 ;  /* 0x2000003aff2a7230 */ /* 0x000fe40000004100 */
[C---:B------:R-:W-:Y:S01]  /*7610*/  FMUL.FTZ R58, R38.reuse, R50 ;  /* 0x00000032263a7220 */ /* 0x040fe20000410000 */
[----:B------:R-:W-:Y:S02]  /*7620*/  HADD2.F32 R39, -RZ, R39.H1_H1 ;  /* 0x30000027ff277230 */ /* 0x000fe40000004100 */
[-C--:B------:R-:W-:Y:S01]  /*7630*/  FFMA.FTZ R50, R38, R41.reuse, R51 ;  /* 0x0000002926327223 */ /* 0x080fe20000010033 */
[-C--:B------:R-:W-:Y:S01]  /*7640*/  FMUL.FTZ R60, R43, R52.reuse ;  /* 0x000000342b3c7220 */ /* 0x080fe20000410000 */
[----:B------:R-:W-:Y:S01]  /*7650*/  FFMA.FTZ R58, R37, R41, -R58 ;  /* 0x00000029253a7223 */ /* 0x000fe2000001083a */
[----:B------:R-:W-:Y:S02]  /*7660*/  HADD2.F32 R38, -RZ, R46.H0_H0 ;  /* 0x2000002eff267230 */ /* 0x000fe40000004100 */
[----:B------:R-:W-:Y:S01]  /*7670*/  FMUL.FTZ R52, R39, R52 ;  /* 0x0000003427347220 */ /* 0x000fe20000410000 */
[----:B------:R-:W-:-:S02]  /*7680*/  HADD2.F32 R126, -RZ, R126.H0_H0 ;  /* 0x2000007eff7e7230 */ /* 0x000fc40000004100 */
[-C--:B------:R-:W-:Y:S01]  /*7690*/  FFMA.FTZ R61, R39, R42.reuse, -R60 ;  /* 0x0000002a273d7223 */ /* 0x080fe2000001083c */
[----:B------:R-:W-:Y:S02]  /*76a0*/  HADD2.F32 R41, -RZ, R59.H0_H0 ;  /* 0x2000003bff297230 */ /* 0x000fe40000004100 */
[----:B------:R-:W-:Y:S01]  /*76b0*/  FFMA.FTZ R63, R43, R42, R52 ;  /* 0x0000002a2b3f7223 */ /* 0x000fe20000010034 */
        /* <DEDUP_REMOVED lines=8> */
[----:B------:R-:W-:Y:S01]  /*7740*/  FMUL.FTZ R41, R36, R41 ;  /* 0x0000002924297220 */ /* 0x000fe20000410000 */
[----:B------:R-:W-:Y:S02]  /*7750*/  HADD2.F32 R125, -RZ, R125.H0_H0 ;  /* 0x2000007dff7d7230 */ /* 0x000fe40000004100 */
[----:B------:R-:W-:Y:S01]  /*7760*/  FFMA.FTZ R42, R37, R124, -R42 ;  /* 0x0000007c252a7223 */ /* 0x000fe2000001082a */
[----:B------:R-:W-:Y:S02]  /*7770*/  HADD2.F32 R37, -RZ, R48.H0_H0 ;  /* 0x20000030ff257230 */ /* 0x000fe40000004100 */
[-C--:B------:R-:W-:Y:S01]  /*7780*/  FFMA.FTZ R46, R46, R39.reuse, R41 ;  /* 0x000000272e2e7223 */ /* 0x080fe20000010029 */
[----:B------:R-:W-:Y:S01]  /*7790*/  FFMA.FTZ R51, R36, R39, -R51 ;  /* 0x0000002724337223 */ /* 0x000fe20000010833 */
[----:B------:R-:W-:-:S02]  /*77a0*/  HADD2.F32 R41, -RZ, R57.H0_H0 ;  /* 0x20000039ff297230 */ /* 0x000fc40000004100 */
[----:B------:R-:W-:Y:S01]  /*77b0*/  FFMA.FTZ R43, R38, R124, R43 ;  /* 0x0000007c262b7223 */ /* 0x000fe2000001002b */
[----:B------:R-:W-:Y:S02]  /*77c0*/  HADD2.F32 R48, -RZ, R48.H1_H1 ;  /* 0x30000030ff307230 */ /* 0x000fe40000004100 */
[----:B------:R-:W-:Y:S01]  /*77d0*/  FMUL.FTZ R57, R37, R125 ;  /* 0x0000007d25397220 */ /* 0x000fe20000410000 */
[--C-:B------:R-:W-:Y:S01]  /*77e0*/  HADD2.F32 R36, -RZ, R40.reuse.H0_H0 ;  /* 0x20000028ff247230 */ /* 0x100fe20000004100 */
[----:B------:R-:W-:Y:S01]  /*77f0*/  F2FP.F16.F32.PACK_AB R50, R63, R50 ;  /* 0x000000323f32723e */ /* 0x000fe200000000ff */
        /* <DEDUP_REMOVED lines=18> */
[----:B------:R-:W-:Y:S01]  /*7920*/  F2FP.F16.F32.PACK_AB R39, R61, R58 ;  /* 0x0000003a3d27723e */ /* 0x000fe200000000ff */
[----:B------:R-:W-:Y:S01]  /*7930*/  IMAD.MOV.U32 R38, RZ, RZ, R42 ;  /* 0x000000ffff267224 */ /* 0x000fe200078e002a */
[----:B------:R-:W-:-:S07]  /*7940*/  MOV R42, R51 ;  /* 0x00000033002a7202 */ /* 0x000fce0000000f00 */
.L_x_1414:
[----:B------:R-:W-:Y:S05]  /*7950*/  BSYNC B1 ;  /* 0x0000000000017941 */ /* 0x000fea0003800000 */
.L_x_1413:
        /* <DEDUP_REMOVED lines=12> */
.L_x_1354:
[----:B------:R-:W-:-:S13]  /*7a20*/  ISETP.NE.AND P1, PT, R236, 0x3, PT ;  /* 0x00000003ec00780c */ /* 0x000fda0003f25270 */
[----:B------:R-:W-:Y:S05]  /*7a30*/  @!P1 BRA `(.L_x_1415) ;  /* 0x0000000000049947 */ /* 0x000fea0003800000 */
[----:B------:R-:W-:Y:S01]  /*7a40*/  BPT.TRAP 0x1 ;  /* 0x000000040000795c */ /* 0x000fe20000300000 */
.L_x_1415:
[----:B------:R-:W2:Y:S01]  /*7a50*/  LDL R36, [R1] ;  /* 0x0000000001247983 */ /* 0x000ea20000100800 */
[----:B------:R-:W-:Y:S01]  /*7a60*/  IMAD R98, R17, 0x8, R16 ;  /* 0x0000000811627824 */ /* 0x000fe200078e0210 */
[----:B------:R-:W-:Y:S01]  /*7a70*/  BSSY B1, `(.L_x_1416) ;  /* 0x0000007000017945 */ /* 0x000fe20003800000 */
[----:B------:R-:W-:-:S05]  /*7a80*/  IMAD R105, R24, -0x40, R2 ;  /* 0xffffffc018697824 */ /* 0x000fca00078e0202 */
[----:B------:R-:W-:-:S04]  /*7a90*/  VIMNMX R105, R105, 0x40, PT ;  /* 0x0000004069697848 */ /* 0x000fc80003fe0100 */
[----:B------:R-:W-:Y:S02]  /*7aa0*/  ISETP.GE.AND P4, PT, R18, R105, PT ;  /* 0x000000691200720c */ /* 0x000fe40003f86270 */
[----:B--2---:R-:W-:-:S04]  /*7ab0*/  SHF.L.U32 R109, R36, 0x1f, RZ ;  /* 0x0000001f246d7819 */ /* 0x004fc800000006ff */
[----:B------:R-:W0:Y:S02]  /*7ac0*/  SYNCS.PHASECHK.TRANS64.TRYWAIT P0, [R98+URZ+0x30890], R109 ;  /* 0x0308906d620075a7 */ /* 0x000e24000800017f */
[----:B0-----:R-:W-:Y:S05]  /*7ad0*/  @!P0 BRA `(.L_x_1417) ;  /* 0x000001f800508947 */ /* 0x001fea0003800000 */
.L_x_1772:
[----:B------:R-:W-:Y:S05]  /*7ae0*/  BSYNC B1 ;  /* 0x0000000000017941 */ /* 0x000fea0003800000 */
.L_x_1416:
        /* <DEDUP_REMOVED lines=15> */
.L_x_1419:
[----:B------:R-:W-:Y:S05]  /*7be0*/  BSYNC B1 ;  /* 0x0000000000017941 */ /* 0x000fea0003800000 */
.L_x_1418:
[----:B------:R-:W-:-:S13]  /*7bf0*/  ISETP.GE.AND P0, PT, R234, R105, PT ;  /* 0x00000069ea00720c */ /* 0x000fda0003f06270 */
        /* <DEDUP_REMOVED lines=14> */
.L_x_1379:
[----:B------:R-:W-:Y:S05]  /*7ce0*/  BSYNC B0 ;  /* 0x0000000000007941 */ /* 0x000fea0003800000 */
.L_x_1353:
        /* <DEDUP_REMOVED lines=17> */
.L_x_1421:
[----:B------:R-:W-:Y:S05]  /*7e00*/  BSYNC B0 ;  /* 0x0000000000007941 */ /* 0x000fea0003800000 */
.L_x_1420:
[----:B------:R-:W2:Y:S01]  /*7e10*/  SYNCS.PHASECHK.TRANS64.TRYWAIT P1, [R98+URZ+0x308b0], R109 ;  /* 0x0308b06d620075a7 */ /* 0x000ea2000802017f */
[----:B------:R-:W-:Y:S01]  /*7e20*/  ULDC.64 UR4, c[0x0][0x308] ;  /* 0x0000c20000047ab9 */ /* 0x000fe20000000a00 */
[----:B------:R-:W-:Y:S01]  /*7e30*/  ULDC.64 UR60, c[0x0][0x318] ;  /* 0x0000c600003c7ab9 */ /* 0x000fe20000000a00 */
[----:B-1----:R-:W-:Y:S01]  /*7e40*/  IMAD.U32 R36, RZ, RZ, UR5 ;  /* 0x00000005ff247e24 */ /* 0x002fe2000f8e00ff */
[----:B------:R-:W-:Y:S01]  /*7e50*/  MOV R37, UR4 ;  /* 0x0000000400257c02 */ /* 0x000fe20008000f00 */
[----:B------:R-:W-:Y:S01]  /*7e60*/  BSSY B0, `(.L_x_1422) ;  /* 0x0000006000007945 */ /* 0x000fe20003800000 */
[----:B------:R-:W-:Y:S01]  /*7e70*/  ISETP.GE.AND P4, PT, R18, R105, PT ;  /* 0x000000691200720c */ /* 0x000fe20003f86270 */
[----:B------:R-:W-:Y:S01]  /*7e80*/  IMAD.WIDE R48, R24, 0x40, R76 ;  /* 0x0000004018307825 */ /* 0x000fe200078e024c */
[----:B------:R1:W-:Y:S04]  /*7e90*/  STL [R1+0x20], R36 ;  /* 0x0000202401007387 */ /* 0x0003e80000100800 */
[----:B------:R1:W-:Y:S02]  /*7ea0*/  STL [R1+0x24], R37 ;  /* 0x0000242501007387 */ /* 0x0003e40000100800 */
[----:B-12---:R-:W-:Y:S05]  /*7eb0*/  @!P1 BRA `(.L_x_1423) ;  /* 0x000001f4006c9947 */ /* 0x006fea0003800000 */
.L_x_1773:
[----:B------:R-:W-:Y:S05]  /*7ec0*/  BSYNC B0 ;  /* 0x0000000000007941 */ /* 0x000fea0003800000 */
.L_x_1422:
[----:B------:R-:W-:Y:S04]  /*7ed0*/  BSSY B0, `(.L_x_1424) ;  /* 0x000001e000007945 */ /* 0x000fe80003800000 */
[----:B------:R-:W-:Y:S05]  /*7ee0*/  @P4 BRA `(.L_x_1425) ;  /* 0x0000000000704947 */ /* 0x000fea0003800000 */
[----:B------:R-:W2:Y:S01]  /*7ef0*/  LDL R37, [R1+0x24] ;  /* 0x0000240001257983 */ /* 0x000ea20000100800 */
[----:B------:R-:W-:-:S03]  /*7f00*/  ULDC UR6, c[0x0][0x2e4] ;  /* 0x0000b90000067ab9 */ /* 0x000fc60000000800 */
[----:B------:R-:W3:Y:S01]  /*7f10*/  LDL R36, [R1+0x20] ;  /* 0x0000200001247983 */ /* 0x000ee20000100800 */
[----:B------:R-:W-:Y:S01]  /*7f20*/  ISETP.GE.AND P5, PT, R229, UR6, PT ;  /* 0x00000006e5007c0c */ /* 0x000fe2000bfa6270 */
[----:B------:R-:W-:Y:S01]  /*7f30*/  IMAD R43, R49, UR60, RZ ;  /* 0x0000003c312b7c24 */ /* 0x000fe2000f8e02ff */
[----:B------:R-:W-:Y:S01]  /*7f40*/  ISETP.GE.AND P4, PT, R226, UR6, PT ;  /* 0x00000006e2007c0c */ /* 0x000fe2000bf86270 */
[----:B------:R-:W-:Y:S02]  /*7f50*/  IMAD.MOV.U32 R40, RZ, RZ, R86 ;  /* 0x000000ffff287224 */ /* 0x000fe400078e0056 */
[----:B------:R-:W-:Y:S02]  /*7f60*/  IMAD.MOV.U32 R41, RZ, RZ, R97 ;  /* 0x000000ffff297224 */ /* 0x000fe400078e0061 */
[C---:B------:R-:W-:Y:S02]  /*7f70*/  IMAD R43, R48.reuse, UR61, R43 ;  /* 0x0000003d302b7c24 */ /* 0x040fe4000f8e022b */
[----:B------:R-:W-:-:S04]  /*7f80*/  IMAD.WIDE.U32 R40, R48, UR60, R40 ;  /* 0x0000003c30287c25 */ /* 0x000fc8000f8e0028 */
[----:B------:R-:W-:Y:S01]  /*7f90*/  VIADD R44, R229, 0x80 ;  /* 0x00000080e52c7836 */ /* 0x000fe20000000000 */
[----:B------:R-:W-:Y:S01]  /*7fa0*/  IADD3 R41, R41, R43, RZ ;  /* 0x0000002b29297210 */ /* 0x000fe20007ffe0ff */
[----:B------:R-:W-:Y:S01]  /*7fb0*/  VIADD R42, R229, 0xc0 ;  /* 0x000000c0e52a7836 */ /* 0x000fe20000000000 */
[----:B--2---:R-:W-:Y:S02]  /*7fc0*/  R2UR UR4, R37 ;  /* 0x00000000250472ca */ /* 0x004fe400000e0000 */
[----:B---3--:R-:W-:Y:S02]  /*7fd0*/  R2UR UR7, R36 ;  /* 0x00000000240772ca */ /* 0x008fe400000e0000 */
[----:B------:R-:W2:Y:S09]  /*7fe0*/  @!P5 LDS.128 R36, [R102+0x400] ;  /* 0x000400006624d984 */ /* 0x000eb20000000c00 */
[----:B------:R-:W-:Y:S01]  /*7ff0*/  LEA R50, P1, R40, UR4, 0x1 ;  /* 0x0000000428327c11 */ /* 0x000fe2000f8208ff */
[----:B------:R-:W-:-:S03]  /*8000*/  ULDC.64 UR4, c[0x0][0x208] ;  /* 0x0000820000047ab9 */ /* 0x000fc60000000a00 */
[----:B------:R-:W-:Y:S02]  /*8010*/  LEA.HI.X R51, R40, UR7, R41, 0x1, P1 ;  /* 0x0000000728337c11 */ /* 0x000fe400088f0c29 */
[----:B------:R-:W-:-:S03]  /*8020*/  ISETP.GE.AND P1, PT, R44, UR6, PT ;  /* 0x000000062c007c0c */ /* 0x000fc6000bf26270 */
[----:B--2---:R-:W-:Y:S01]  /*8030*/  @!P5 STG.E.128 desc[UR4][R50.64], R36 ;  /* 0x000000243200d986 */ /* 0x004fe2000c101d04 */
[----:B------:R-:W-:-:S03]  /*8040*/  ISETP.GE.AND P5, PT, R42, UR6, PT ;  /* 0x000000062a007c0c */ /* 0x000fc6000bfa6270 */
[----:B------:R-:W2:Y:S06]  /*8050*/  @!P4 LDS.128 R36, [R102+0x2400] ;  /* 0x002400006624c984 */ /* 0x000eac0000000c00 */
[----:B------:R-:W3:Y:S04]  /*8060*/  @!P1 LDS.128 R40, [R102+0x4400] ;  /* 0x0044000066289984 */ /* 0x000ee80000000c00 */
[----:B------:R-:W4:Y:S04]  /*8070*/  @!P5 LDS.128 R44, [R102+0x6400] ;  /* 0x00640000662cd984 */ /* 0x000f280000000c00 */
[----:B--2---:R2:W-:Y:S04]  /*8080*/  @!P4 STG.E.128 desc[UR4][R50.64+0x80], R36 ;  /* 0x000080243200c986 */ /* 0x0045e8000c101d04 */
[----:B---3--:R2:W-:Y:S04]  /*8090*/  @!P1 STG.E.128 desc[UR4][R50.64+0x100], R40 ;  /* 0x0001002832009986 */ /* 0x0085e8000c101d04 */
[----:B----4-:R2:W-:Y:S02]  /*80a0*/  @!P5 STG.E.128 desc[UR4][R50.64+0x180], R44 ;  /* 0x0001802c3200d986 */ /* 0x0105e4000c101d04 */
.L_x_1425:
[----:B------:R-:W-:Y:S05]  /*80b0*/  BSYNC B0 ;  /* 0x0000000000007941 */ /* 0x000fea0003800000 */
.L_x_1424:
[----:B------:R-:W-:Y:S01]  /*80c0*/  ISETP.GE.AND P1, PT, R234, R105, PT ;  /* 0x00000069ea00720c */ /* 0x000fe20003f26270 */
[----:B------:R-:W-:-:S12]  /*80d0*/  BSSY B0, `(.L_x_1426) ;  /* 0x0000020000007945 */ /* 0x000fd80003800000 */
[----:B------:R-:W-:Y:S05]  /*80e0*/  @P1 BRA `(.L_x_1427) ;  /* 0x0000000000781947 */ /* 0x000fea0003800000 */
[----:B--2---:R-:W2:Y:S01]  /*80f0*/  LDL R36, [R1+0x20] ;  /* 0x0000200001247983 */ /* 0x004ea20000100800 */
[----:B------:R-:W-:-:S03]  /*8100*/  ULDC UR6, c[0x0][0x2e4] ;  /* 0x0000b90000067ab9 */ /* 0x000fc60000000800 */
[----:B------:R-:W3:Y:S01]  /*8110*/  LDL R37, [R1+0x24] ;  /* 0x0000240001257983 */ /* 0x000ee20000100800 */
[C---:B------:R-:W-:Y:S01]  /*8120*/  ISETP.GE.AND P1, PT, R229.reuse, UR6, PT ;  /* 0x00000006e5007c0c */ /* 0x040fe2000bf26270 */
[----:B------:R-:W-:Y:S01]  /*8130*/  IMAD.MOV.U32 R41, RZ, RZ, R97 ;  /* 0x000000ffff297224 */ /* 0x000fe200078e0061 */
[----:B------:R-:W-:Y:S01]  /*8140*/  IADD3 R43, P4, R48, 0x20, RZ ;  /* 0x00000020302b7810 */ /* 0x000fe20007f9e0ff */
[C---:B------:R-:W-:Y:S01]  /*8150*/  VIADD R44, R229.reuse, 0x80 ;  /* 0x00000080e52c7836 */ /* 0x040fe20000000000 */
[----:B------:R-:W-:Y:S02]  /*8160*/  MOV R40, R86 ;  /* 0x0000005600287202 */ /* 0x000fe40000000f00 */
[----:B------:R-:W-:Y:S01]  /*8170*/  IADD3 R42, R229, 0xc0, RZ ;  /* 0x000000c0e52a7810 */ /* 0x000fe20007ffe0ff */
[----:B------:R-:W-:Y:S01]  /*8180*/  IMAD.X R48, RZ, RZ, R49, P4 ;  /* 0x000000ffff307224 */ /* 0x000fe200020e0631 */
[----:B------:R-:W-:Y:S01]  /*8190*/  ISETP.GE.AND P5, PT, R226, UR6, PT ;  /* 0x00000006e2007c0c */ /* 0x000fe2000bfa6270 */
[----:B------:R-:W-:-:S04]  /*81a0*/  IMAD.WIDE.U32 R40, R43, UR60, R40 ;  /* 0x0000003c2b287c25 */ /* 0x000fc8000f8e0028 */
[----:B------:R-:W-:-:S04]  /*81b0*/  IMAD R48, R48, UR60, RZ ;  /* 0x0000003c30307c24 */ /* 0x000fc8000f8e02ff */
[----:B------:R-:W-:-:S04]  /*81c0*/  IMAD R43, R43, UR61, R48 ;  /* 0x0000003d2b2b7c24 */ /* 0x000fc8000f8e0230 */
[----:B------:R-:W-:Y:S01]  /*81d0*/  IMAD.IADD R41, R41, 0x1, R43 ;  /* 0x0000000129297824 */ /* 0x000fe200078e022b */
[----:B--2---:R-:W-:Y:S02]  /*81e0*/  R2UR UR7, R36 ;  /* 0x00000000240772ca */ /* 0x004fe400000e0000 */
[----:B---3--:R-:W-:Y:S02]  /*81f0*/  R2UR UR4, R37 ;  /* 0x00000000250472ca */ /* 0x008fe400000e0000 */
[----:B------:R-:W2:Y:S11]  /*8200*/  @!P1 LDS.128 R36, [R102+0x1400] ;  /* 0x0014000066249984 */ /* 0x000eb60000000c00 */
        /* <DEDUP_REMOVED lines=12> */
.L_x_1427:
[----:B------:R-:W-:Y:S05]  /*82d0*/  BSYNC B0 ;  /* 0x0000000000007941 */ /* 0x000fea0003800000 */
.L_x_1426:
[----:B--2---:R-:W2:Y:S01]  /*82e0*/  LDL.LU R37, [R1] ;  /* 0x0000000001257983 */ /* 0x004ea20000300800 */
[----:B------:R-:W-:Y:S01]  /*82f0*/  VIADD R17, R17, 0x1 ;  /* 0x0000000111117836 */ /* 0x000fe20000000000 */
[----:B------:R-:W-:Y:S01]  /*8300*/  ISETP.NE.AND P4, PT, R99, RZ, PT ;  /* 0x000000ff6300720c */ /* 0x000fe20003f85270 */
[----:B01----:R-:W-:Y:S01]  /*8310*/  @!P0 VIADD R98, R98, 0x308c0 ;  /* 0x000308c062628836 */ /* 0x003fe20000000000 */
[----:B------:R-:W-:Y:S01]  /*8320*/  @!PT LDS RZ, [RZ] ;  /* 0x00000000fffff984 */ /* 0x000fe20000000800 */
[----:B------:R-:W-:Y:S01]  /*8330*/  @!PT LDS RZ, [RZ] ;  /* 0x00000000fffff984 */ /* 0x000fe20000000800 */
[----:B------:R-:W-:Y:S01]  /*8340*/  @!PT LDS RZ, [RZ] ;  /* 0x00000000fffff984 */ /* 0x000fe20000000800 */
[----:B------:R-:W-:Y:S01]  /*8350*/  @!PT LDS RZ, [RZ] ;  /* 0x00000000fffff984 */ /* 0x000fe20000000800 */
[----:B------:R0:W-:Y:S06]  /*8360*/  MEMBAR.ALL.CTA ;  /* 0x0000000000007992 */ /* 0x0001ec0000008000 */
[----:B0-----:R-:W0:Y:S02]  /*8370*/  FENCE.VIEW.ASYNC.S ;  /* 0x00000000000073c6 */ /* 0x001e240000000000 */
[----:B0-----:R0:W-:Y:S01]  /*8380*/  BAR.SYNC.DEFER_BLOCKING R108, 0x80 ;  /* 0x0002006c0000751d */ /* 0x0011e20000010000 */
[----:B------:R-:W-:-:S02]  /*8390*/  ISETP.NE.AND P1, PT, R17, 0x2, PT ;  /* 0x000000021100780c */ /* 0x000fc40003f25270 */
[----:B------:R-:W-:Y:S02]  /*83a0*/  @!P0 PRMT R98, RZ, 0x654, R98 ;  /* 0x00000654ff628816 */ /* 0x000fe40000000062 */
[----:B------:R-:W-:Y:S02]  /*83b0*/  SEL R36, RZ, 0x1, P1 ;  /* 0x00000001ff247807 */ /* 0x000fe40000800000 */
[----:B------:R-:W-:Y:S01]  /*83c0*/  SEL R17, R17, RZ, P1 ;  /* 0x000000ff11117207 */ /* 0x000fe20000800000 */
[----:B------:R0:W-:Y:S01]  /*83d0*/  @!P0 SYNCS.ARRIVE.TRANS64.RED.A1T0 RZ, [R98+URZ], RZ ;  /* 0x000000ff62ff89a7 */ /* 0x0001e2000810043f */
[----:B------:R-:W-:Y:S02]  /*83e0*/  PLOP3.LUT P0, PT, PT, PT, PT, 0x8, 0x0 ;  /* 0x000000000000781c */ /* 0x000fe40003f0e170 */
[----:B--2---:R-:W-:-:S05]  /*83f0*/  LOP3.LUT R37, R37, R36, RZ, 0x3c, !PT ;  /* 0x0000002425257212 */ /* 0x004fca00078e3cff */
[----:B------:R0:W-:Y:S01]  /*8400*/  STL [R1], R37 ;  /* 0x0000002501007387 */ /* 0x0001e20000100800 */
[----:B------:R-:W-:Y:S05]  /*8410*/  @P4 BRA `(.L_x_1428) ;  /* 0xffffffa400ac4947 */ /* 0x000fea000383ffff */
.L_x_1348:
[----:B------:R-:W1:Y:S01]  /*8420*/  LDC.64 R4, c[0x0][0x9e0] ;  /* 0x00027800ff047b82 */ /* 0x000e620000000a00 */
[----:B------:R-:W-:Y:S01]  /*8430*/  BSSY B0, `(.L_x_1429) ;  /* 0x0000005000007945 */ /* 0x000fe20003800000 */
[----:B-1----:R-:W-:-:S03]  /*8440*/  ISETP.GE.AND P1, PT, R5, 0x1, PT ;  /* 0x000000010500780c */ /* 0x002fc60003f26270 */
[----:B------:R-:W-:Y:S10]  /*8450*/  @P0 BRA `(.L_x_1430) ;  /* 0x0000000000080947 */ /* 0x000ff40003800000 */
[----:B------:R-:W1:Y:S02]  /*8460*/  FENCE.VIEW.ASYNC.G ;  /* 0x00000000000073c6 */ /* 0x000e640000000100 */
[----:B-1----:R-:W-:Y:S06]  /*8470*/  BAR.ARV 0xc, 0x120 ;  /* 0x0304800000007b1d */ /* 0x002fec0000002000 */
.L_x_1430:
[----:B------:R-:W-:Y:S05]  /*8480*/  BSYNC B0 ;  /* 0x0000000000007941 */ /* 0x000fea0003800000 */
.L_x_1429:
[----:B------:R-:W-:Y:S01]  /*8490*/  IMAD.IADD R0, R103, 0x1, R4 ;  /* 0x0000000167007824 */ /* 0x000fe200078e0204 */
[----:B------:R-:W-:Y:S06]  /*84a0*/  @!P1 BRA `(.L_x_1431) ;  /* 0x0000000000489947 */ /* 0x000fec0003800000 */
[C---:B------:R-:W-:Y:S01]  /*84b0*/  ISETP.GT.AND P0, PT, R103.reuse, RZ, PT ;  /* 0x000000ff6700720c */ /* 0x040fe20003f04270 */
[----:B------:R-:W-:Y:S01]  /*84c0*/  BSSY B0, `(.L_x_1432) ;  /* 0x000000e000007945 */ /* 0x000fe20003800000 */
[----:B------:R-:W-:-:S11]  /*84d0*/  IADD3 R2, R103, -0x1, RZ ;  /* 0xffffffff67027810 */ /* 0x000fd60007ffe0ff */
        /* <DEDUP_REMOVED lines=8> */
.L_x_1433:
[----:B------:R-:W-:-:S13]  /*8560*/  ISETP.NE.AND P0, PT, R5, 0x1, PT ;  /* 0x000000010500780c */ /* 0x000fda0003f05270 */
[----:B------:R-:W1:Y:S02]  /*8570*/  @P0 LDC.64 R6, c[0x0][0x9e8] ;  /* 0x00027a00ff060b82 */ /* 0x000e640000000a00 */
[----:B-1----:R-:W-:-:S05]  /*8580*/  @P0 IMAD.HI.U32 R4, R2, R6, RZ ;  /* 0x0000000602040227 */ /* 0x002fca00078e00ff */
[----:B------:R-:W-:-:S07]  /*8590*/  @P0 SHF.R.U32.HI R2, RZ, R7, R4 ;  /* 0x00000007ff020219 */ /* 0x000fce0000011604 */
.L_x_1434:
[----:B------:R-:W-:Y:S05]  /*85a0*/  BSYNC B0 ;  /* 0x0000000000007941 */ /* 0x000fea0003800000 */
.L_x_1432:
[----:B------:R-:W-:-:S05]  /*85b0*/  IMAD R3, R2, R5, R5 ;  /* 0x0000000502037224 */ /* 0x000fca00078e0205 */
[----:B------:R-:W-:-:S07]  /*85c0*/  VIMNMX R0, R0, R3, PT ;  /* 0x0000000300007248 */ /* 0x000fce0003fe0100 */
.L_x_1431:
[----:B------:R-:W-:Y:S01]  /*85d0*/  VIADD R0, R0, 0x3f ;  /* 0x0000003f00007836 */ /* 0x000fe20000000000 */
[----:B------:R-:W-:Y:S02]  /*85e0*/  ULDC UR4, c[0x0][0x9dc] ;  /* 0x0002770000047ab9 */ /* 0x000fe40000000800 */
[----:B------:R-:W-:Y:S02]  /*85f0*/  VIADD R2, R101, -UR4 ;  /* 0x8000000465027c36 */ /* 0x000fe40008000000 */
[----:B------:R-:W-:-:S04]  /*8600*/  SHF.R.S32.HI R3, RZ, 0x1f, R0 ;  /* 0x0000001fff037819 */ /* 0x000fc80000011400 */
[----:B------:R-:W-:-:S04]  /*8610*/  LEA.HI R3, R3, R0, RZ, 0x6 ;  /* 0x0000000003037211 */ /* 0x000fc800078f30ff */
[----:B------:R-:W-:-:S04]  /*8620*/  SHF.R.S32.HI R3, RZ, 0x6, R3 ;  /* 0x00000006ff037819 */ /* 0x000fc80000011403 */
[----:B------:R-:W-:Y:S01]  /*8630*/  VIMNMX R104, R104, R3, PT ;  /* 0x0000000368687248 */ /* 0x000fe20003fe0100 */
[----:B------:R-:W-:Y:S06]  /*8640*/  @!P1 BRA `(.L_x_1435) ;  /* 0x0000000000449947 */ /* 0x000fec0003800000 */
[----:B------:R-:W-:Y:S01]  /*8650*/  ISETP.GT.AND P0, PT, R101, -0x1, PT ;  /* 0xffffffff6500780c */ /* 0x000fe20003f04270 */
[----:B------:R-:W-:-:S12]  /*8660*/  BSSY B0, `(.L_x_1436) ;  /* 0x000000d000007945 */ /* 0x000fd80003800000 */
[----:B------:R-:W-:Y:S05]  /*8670*/  @P0 BRA `(.L_x_1437) ;  /* 0x00000000001c0947 */ /* 0x000fea0003800000 */
[----:B------:R-:W-:Y:S02]  /*8680*/  ISETP.NE.AND P0, PT, R5, 0x1, PT ;  /* 0x000000010500780c */ /* 0x000fe40003f05270 */
[----:B------:R-:W-:-:S11]  /*8690*/  LOP3.LUT R101, RZ, R101, RZ, 0x33, !PT ;  /* 0x00000065ff657212 */ /* 0x000fd600078e33ff */
[----:B------:R-:W1:Y:S02]  /*86a0*/  @P0 LDC.64 R6, c[0x0][0x9e8] ;  /* 0x00027a00ff060b82 */ /* 0x000e640000000a00 */
[----:B-1----:R-:W-:-:S05]  /*86b0*/  @P0 IMAD.HI.U32 R0, R101, R6, RZ ;  /* 0x0000000665000227 */ /* 0x002fca00078e00ff */
[----:B------:R-:W-:-:S04]  /*86c0*/  @P0 SHF.R.U32.HI R101, RZ, R7, R0 ;  /* 0x00000007ff650219 */ /* 0x000fc80000011600 */
[----:B------:R-:W-:Y:S01]  /*86d0*/  LOP3.LUT R101, RZ, R101, RZ, 0x33, !PT ;  /* 0x00000065ff657212 */ /* 0x000fe200078e33ff */
[----:B------:R-:W-:Y:S06]  /*86e0*/  BRA `(.L_x_1438) ;  /* 0x0000000000107947 */ /* 0x000fec0003800000 */
.L_x_1437:
[----:B------:R-:W-:-:S13]  /*86f0*/  ISETP.NE.AND P0, PT, R5, 0x1, PT ;  /* 0x000000010500780c */ /* 0x000fda0003f05270 */
[----:B------:R-:W1:Y:S02]  /*8700*/  @P0 LDC.64 R6, c[0x0][0x9e8] ;  /* 0x00027a00ff060b82 */ /* 0x000e640000000a00 */
[----:B-1----:R-:W-:-:S05]  /*8710*/  @P0 IMAD.HI.U32 R6, R101, R6, RZ ;  /* 0x0000000665060227 */ /* 0x002fca00078e00ff */
[----:B------:R-:W-:-:S07]  /*8720*/  @P0 SHF.R.U32.HI R101, RZ, R7, R6 ;  /* 0x00000007ff650219 */ /* 0x000fce0000011606 */
.L_x_1438:
[----:B------:R-:W-:Y:S05]  /*8730*/  BSYNC B0 ;  /* 0x0000000000007941 */ /* 0x000fea0003800000 */
.L_x_1436:
[----:B------:R-:W-:-:S05]  /*8740*/  IMAD R101, R101, R5, RZ ;  /* 0x0000000565657224 */ /* 0x000fca00078e02ff */
[----:B------:R-:W-:-:S07]  /*8750*/  VIMNMX R2, R2, R101, !PT ;  /* 0x0000006502027248 */ /* 0x000fce0007fe0100 */
.L_x_1435:
[----:B------:R-:W-:Y:S02]  /*8760*/  SHF.R.S32.HI R3, RZ, 0x1f, R2 ;  /* 0x0000001fff037819 */ /* 0x000fe40000011402 */
[----:B------:R-:W-:Y:S02]  /*8770*/  CS2R R150, SRZ ;  /* 0x0000000000967805 */ /* 0x000fe4000001ff00 */
[----:B------:R-:W-:Y:S02]  /*8780*/  PLOP3.LUT P0, PT, PT, PT, PT, 0x80, 0x0 ;  /* 0x000000000000781c */ /* 0x000fe40003f0f070 */
[----:B------:R-:W-:Y:S02]  /*8790*/  CS2R R148, SRZ ;  /* 0x0000000000947805 */ /* 0x000fe4000001ff00 */
[----:B------:R-:W-:Y:S02]  /*87a0*/  LEA.HI R6, R3, R2, RZ, 0x6 ;  /* 0x0000000203067211 */ /* 0x000fe400078f30ff */
[----:B------:R-:W-:-:S02]  /*87b0*/  CS2R R2, SRZ ;  /* 0x0000000000027805 */ /* 0x000fc4000001ff00 */
[----:B------:R-:W-:Y:S02]  /*87c0*/  MOV R0, RZ ;  /* 0x000000ff00007202 */ /* 0x000fe40000000f00 */
[----:B------:R-:W-:Y:S02]  /*87d0*/  CS2R R146, SRZ ;  /* 0x0000000000927805 */ /* 0x000fe4000001ff00 */
[----:B------:R-:W-:Y:S02]  /*87e0*/  SHF.R.S32.HI R6, RZ, 0x6, R6 ;  /* 0x00000006ff067819 */ /* 0x000fe40000011406 */
[----:B------:R-:W-:Y:S02]  /*87f0*/  CS2R R144, SRZ ;  /* 0x0000000000907805 */ /* 0x000fe4000001ff00 */
[----:B------:R-:W-:Y:S02]  /*8800*/  CS2R R142, SRZ ;  /* 0x00000000008e7805 */ /* 0x000fe4000001ff00 */
[----:B------:R-:W-:-:S02]  /*8810*/  CS2R R140, SRZ ;  /* 0x00000000008c7805 */ /* 0x000fc4000001ff00 */
[----:B------:R-:W-:Y:S02]  /*8820*/  VIMNMX R20, RZ, R6, !PT ;  /* 0x00000006ff147248 */ /* 0x000fe40007fe0100 */
[----:B------:R-:W-:Y:S02]  /*8830*/  CS2R R138, SRZ ;  /* 0x00000000008a7805 */ /* 0x000fe4000001ff00 */
[----:B------:R-:W-:Y:S02]  /*8840*/  CS2R R136, SRZ ;  /* 0x0000000000887805 */ /* 0x000fe4000001ff00 */
[----:B------:R-:W-:Y:S02]  /*8850*/  CS2R R124, SRZ ;  /* 0x00000000007c7805 */ /* 0x000fe4000001ff00 */
[----:B------:R-:W-:Y:S01]  /*8860*/  ISETP.GT.AND P1, PT, R104, R20, PT ;  /* 0x000000146800720c */ /* 0x000fe20003f24270 */
[----:B------:R1:W-:Y:S01]  /*8870*/  STL [R1+0x50], R20 ;  /* 0x0000501401007387 */ /* 0x0003e20000100800 */
[----:B------:R-:W-:-:S02]  /*8880*/  CS2R R120, SRZ ;  /* 0x0000000000787805 */ /* 0x000fc4000001ff00 */
[----:B------:R-:W-:Y:S02]  /*8890*/  CS2R R132, SRZ ;  /* 0x0000000000847805 */ /* 0x000fe4000001ff00 */
[----:B------:R-:W-:Y:S02]  /*88a0*/  CS2R R116, SRZ ;  /* 0x0000000000747805 */ /* 0x000fe4000001ff00 */
[----:B------:R-:W-:Y:S02]  /*88b0*/  CS2R R112, SRZ ;  /* 0x0000000000707805 */ /* 0x000fe4000001ff00 */
[----:B------:R-:W-:Y:S02]  /*88c0*/  CS2R R128, SRZ ;  /* 0x0000000000807805 */ /* 0x000fe4000001ff00 */
[----:B0-----:R-:W-:Y:S02]  /*88d0*/  CS2R R108, SRZ ;  /* 0x00000000006c7805 */ /* 0x001fe4000001ff00 */
        /* <DEDUP_REMOVED lines=17> */
[----:B------:R-:W-:Y:S01]  /*89f0*/  CS2R R56, SRZ ;  /* 0x0000000000387805 */ /* 0x000fe2000001ff00 */
[----:B------:R-:W-:Y:S01]  /*8a00*/  IMAD.MOV.U32 R101, RZ, RZ, RZ ;  /* 0x000000ffff657224 */ /* 0x000fe200078e00ff */
        /* <DEDUP_REMOVED lines=17> */
[----:B------:R-:W-:Y:S02]  /*8b20*/  MOV R7, RZ ;  /* 0x000000ff00077202 */ /* 0x000fe40000000f00 */
        /* <DEDUP_REMOVED lines=13> */
[----:B------:R-:W-:Y:S01]  /*8c00*/  CS2R R24, SRZ ;  /* 0x0000000000187805 */ /* 0x000fe2000001ff00 */
[----:B-1----:R-:W-:Y:S06]  /*8c10*/  @!P1 BRA `(.L_x_1439) ;  /* 0x0000014c00c89947 */ /* 0x002fec0003800000 */
[----:B------:R-:W0:Y:S01]  /*8c20*/  S2R R20, SR_TID.X ;  /* 0x0000000000147919 */ /* 0x000e220000002100 */
[----:B------:R-:W-:Y:S01]  /*8c30*/  BSSY B6, `(.L_x_1440) ;  /* 0x0000020000067945 */ /* 0x000fe20003800000 */
[----:B0-----:R-:W-:-:S05]  /*8c40*/  VIADD R0, R20, 0xffffff80 ;  /* 0xffffff8014007836 */ /* 0x001fca0000000000 */
[----:B------:R-:W-:-:S04]  /*8c50*/  SHF.R.S32.HI R3, RZ, 0x1f, R0 ;  /* 0x0000001fff037819 */ /* 0x000fc80000011400 */
[----:B------:R-:W-:-:S04]  /*8c60*/  LEA.HI R3, R3, R0, RZ, 0x7 ;  /* 0x0000000003037211 */ /* 0x000fc800078f38ff */
[----:B------:R-:W-:-:S06]  /*8c70*/  SHF.R.S32.HI R0, RZ, 0x7, R3 ;  /* 0x00000007ff007819 */ /* 0x000fcc0000011403 */
[----:B------:R-:W0:Y:S02]  /*8c80*/  SHFL.IDX PT, R0, R0, RZ, 0x1f ;  /* 0x00001fff00007589 */ /* 0x000e2400000e0000 */
[----:B0-----:R-:W-:-:S04]  /*8c90*/  LEA.HI R2, R0, R0, RZ, 0x1 ;  /* 0x0000000000027211 */ /* 0x001fc800078f08ff */
[----:B------:R-:W-:Y:S01]  /*8ca0*/  LOP3.LUT R3, R2, 0x1e, RZ, 0xc0, !PT ;  /* 0x0000001e02037812 */ /* 0x000fe200078ec0ff */
[----:B------:R-:W-:-:S03]  /*8cb0*/  VIADD R2, R16, 0x10400 ;  /* 0x0001040010027836 */ /* 0x000fc60000000000 */
[----:B------:R-:W-:Y:S02]  /*8cc0*/  IADD3 R3, R0, -R3, RZ ;  /* 0x8000000300037210 */ /* 0x000fe40007ffe0ff */
[----:B------:R-:W-:-:S03]  /*8cd0*/  LOP3.LUT P0, RZ, R2, 0x3ff, RZ, 0xc0, !PT ;  /* 0x000003ff02ff7812 */ /* 0x000fc6000780c0ff */
[----:B------:R-:W-:Y:S01]  /*8ce0*/  IMAD R3, R3, 0x2000, R2 ;  /* 0x0000200003037824 */ /* 0x000fe200078e0202 */
[----:B------:R-:W-:-:S04]  /*8cf0*/  P2R R23, PR, RZ, 0x1 ;  /* 0x00000001ff177803 */ /* 0x000fc80000000000 */
        /* <DEDUP_REMOVED lines=19> */
.L_x_1441:
[----:B------:R-:W-:Y:S05]  /*8e30*/  BSYNC B6 ;  /* 0x0000000000067941 */ /* 0x000fea0003800000 */
.L_x_1440:
        /* <DEDUP_REMOVED lines=13> */
.L_x_1445:
[----:B-1----:R1:W2:Y:S02]  /*8f10*/  SYNCS.PHASECHK.TRANS64.TRYWAIT P0, [R16+URZ+0x30800], R3 ;  /* 0x03080003100075a7 */ /* 0x0022a4000800017f */
[----:B--2---:R-:W-:Y:S05]  /*8f20*/  @!P0 NANOSLEEP.SYNCS 0x989680 ;  /* 0x009896800000895d */ /* 0x004fea0003900000 */
[----:B------:R-:W2:Y:S02]  /*8f30*/  @!P0 SYNCS.PHASECHK.TRANS64 P0, [R16+URZ+0x30800], R3 ;  /* 0x03080003100085a7 */ /* 0x000ea4000800007f */
[----:B--2---:R-:W-:Y:S05]  /*8f40*/  @!P0 BRA `(.L_x_1445) ;  /* 0xfffffffc00f08947 */ /* 0x004fea000383ffff */
.L_x_1444:
[----:B------:R-:W-:Y:S05]  /*8f50*/  BSYNC B0 ;  /* 0x0000000000007941 */ /* 0x000fea0003800000 */
.L_x_1443:
[----:B------:R-:W-:Y:S05]  /*8f60*/  BRA `(.L_x_1446) ;  /* 0x00000094001c7947 */ /* 0x000fea0003800000 */
.L_x_1442:
[----:B------:R-:W0:Y:S01]  /*8f70*/  LDC.64 R12, c[0x0][0x3d8] ;  /* 0x0000f600ff0c7b82 */ /* 0x000e220000000a00 */
[----:B-----5:R-:W-:Y:S01]  /*8f80*/  SHF.R.S32.HI R3, RZ, 0x1f, R100 ;  /* 0x0000001fff037819 */ /* 0x020fe20000011464 */
[--C-:B------:R-:W-:Y:S01]  /*8f90*/  IMAD.MOV.U32 R8, RZ, RZ, R229.reuse ;  /* 0x000000ffff087224 */ /* 0x100fe200078e00e5 */
[----:B------:R-:W-:Y:S01]  /*8fa0*/  ISETP.NE.AND P4, PT, R23, RZ, PT ;  /* 0x000000ff1700720c */ /* 0x000fe20003f85270 */
[----:B------:R-:W-:Y:S01]  /*8fb0*/  BSSY B6, `(.L_x_1447) ;  /* 0x0000032000067945 */ /* 0x000fe20003800000 */
[----:B------:R-:W-:Y:S02]  /*8fc0*/  SHF.R.S32.HI R5, RZ, 0x1f, R208 ;  /* 0x0000001fff057819 */ /* 0x000fe400000114d0 */
[----:B------:R-:W-:Y:S01]  /*8fd0*/  SHF.R.S32.HI R9, RZ, 0x1f, R229 ;  /* 0x0000001fff097819 */ /* 0x000fe200000114e5 */
[----:B------:R-:W1:Y:S01]  /*8fe0*/  LDC.64 R14, c[0x0][0x3e8] ;  /* 0x0000fa00ff0e7b82 */ /* 0x000e620000000a00 */
[----:B------:R-:W-:Y:S01]  /*8ff0*/  MOV R4, R208 ;  /* 0x000000d000047202 */ /* 0x000fe20000000f00 */
[-C--:B0-----:R-:W-:Y:S01]  /*9000*/  IMAD R0, R3, R12.reuse, RZ ;  /* 0x0000000c03007224 */ /* 0x081fe200078e02ff */
[C---:B------:R-:W-:Y:S01]  /*9010*/  SHF.L.U64.HI R88, R12.reuse, 0x5, R13 ;  /* 0x000000050c587819 */ /* 0x040fe2000001020d */
[-C--:B------:R-:W-:Y:S01]  /*9020*/  IMAD R6, R19, R12.reuse, RZ ;  /* 0x0000000c13067224 */ /* 0x080fe200078e02ff */
[----:B------:R-:W-:Y:S01]  /*9030*/  SHF.L.U32 R89, R12, 0x5, RZ ;  /* 0x000000050c597819 */ /* 0x000fe200000006ff */
[----:B------:R-:W-:-:S04]  /*9040*/  IMAD.WIDE.U32 R86, R100, R12, RZ ;  /* 0x0000000c64567225 */ /* 0x000fc800078e00ff */
[----:B-1----:R-:W-:Y:S01]  /*9050*/  IMAD R3, R3, R14, RZ ;  /* 0x0000000e03037224 */ /* 0x002fe200078e02ff */
[----:B------:R-:W-:Y:S01]  /*9060*/  SHF.L.U64.HI R90, R14, 0x5, R15 ;  /* 0x000000050e5a7819 */ /* 0x000fe2000001020f */
[-C--:B------:R-:W-:Y:S02]  /*9070*/  IMAD R99, R18, R13.reuse, R6 ;  /* 0x0000000d12637224 */ /* 0x080fe400078e0206 */
[C---:B------:R-:W-:Y:S02]  /*9080*/  IMAD R25, R100.reuse, R13, R0 ;  /* 0x0000000d64197224 */ /* 0x040fe400078e0200 */
[----:B------:R-:W-:Y:S02]  /*9090*/  IMAD R3, R100, R15, R3 ;  /* 0x0000000f64037224 */ /* 0x000fe400078e0203 */
[----:B------:R-:W-:-:S04]  /*90a0*/  IMAD.WIDE.U32 R6, R18, R12, R4 ;  /* 0x0000000c12067225 */ /* 0x000fc800078e0004 */
[----:B------:R-:W-:Y:S01]  /*90b0*/  IMAD.WIDE.U32 R10, R18, R12, R8 ;  /* 0x0000000c120a7225 */ /* 0x000fe200078e0008 */
[----:B------:R-:W-:-:S03]  /*90c0*/  IADD3 R97, P0, R6, R86, RZ ;  /* 0x0000005606617210 */ /* 0x000fc60007f1e0ff */
[----:B------:R-:W-:Y:S01]  /*90d0*/  IMAD R20, R19, R14, RZ ;  /* 0x0000000e13147224 */ /* 0x000fe200078e02ff */
[----:B------:R-:W-:Y:S01]  /*90e0*/  IADD3 R95, P2, R10, R86, RZ ;  /* 0x000000560a5f7210 */ /* 0x000fe20007f5e0ff */
[----:B------:R-:W-:-:S04]  /*90f0*/  IMAD.WIDE.U32 R100, R100, R14, RZ ;  /* 0x0000000e64647225 */ /* 0x000fc800078e00ff */
[----:B------:R-:W-:-:S04]  /*9100*/  IMAD.WIDE.U32 R4, R18, R14, R4 ;  /* 0x0000000e12047225 */ /* 0x000fc800078e0004 */
[----:B------:R-:W-:Y:S01]  /*9110*/  IMAD.WIDE.U32 R8, R18, R14, R8 ;  /* 0x0000000e12087225 */ /* 0x000fe200078e0008 */
[----:B------:R-:W-:-:S03]  /*9120*/  IADD3 R23, P1, R4, R100, RZ ;  /* 0x0000006404177210 */ /* 0x000fc60007f3e0ff */
[----:B------:R-:W-:Y:S01]  /*9130*/  IMAD.IADD R25, R25, 0x1, R87 ;  /* 0x0000000119197824 */ /* 0x000fe200078e0257 */
[----:B------:R-:W-:Y:S01]  /*9140*/  IADD3 R91, P3, R8, R100, RZ ;  /* 0x00000064085b7210 */ /* 0x000fe20007f7e0ff */
[----:B------:R-:W-:Y:S02]  /*9150*/  IMAD R20, R18, R15, R20 ;  /* 0x0000000f12147224 */ /* 0x000fe400078e0214 */
[----:B------:R-:W-:Y:S01]  /*9160*/  IMAD.IADD R27, R3, 0x1, R101 ;  /* 0x00000001031b7824 */ /* 0x000fe200078e0265 */
[C---:B------:R-:W-:Y:S01]  /*9170*/  IADD3.X R93, R25.reuse, R7, R99, P0, !PT ;  /* 0x00000007195d7210 */ /* 0x040fe200007fe463 */
[----:B------:R-:W-:Y:S01]  /*9180*/  IMAD.SHL.U32 R92, R14, 0x20, RZ ;  /* 0x000000200e5c7824 */ /* 0x000fe200078e00ff */
[----:B------:R-:W-:Y:S02]  /*9190*/  IADD3.X R99, R25, R99, R11, P2, !PT ;  /* 0x0000006319637210 */ /* 0x000fe400017fe40b */
[C---:B------:R-:W-:Y:S02]  /*91a0*/  IADD3.X R107, R27.reuse, R5, R20, P1, !PT ;  /* 0x000000051b6b7210 */ /* 0x040fe40000ffe414 */
[----:B------:R-:W-:Y:S01]  /*91b0*/  IADD3.X R109, R27, R20, R9, P3, !PT ;  /* 0x000000141b6d7210 */ /* 0x000fe20001ffe409 */
        /* <DEDUP_REMOVED lines=16> */
[----:B-1----:R-:W-:Y:S05]  /*92c0*/  CALL.ABS.NOINC R14 ;  /* 0x000000000e007343 */ /* 0x002fea0003c00000 */
.L_x_1448:
[----:B------:R-:W-:Y:S05]  /*92d0*/  BSYNC B6 ;  /* 0x0000000000067941 */ /* 0x000fea0003800000 */
.L_x_1447:
[----:B------:R-:W2:Y:S01]  /*92e0*/  LDL R110, [R1+0x14] ;  /* 0x00001400016e7983 */ /* 0x000ea20000100800 */
[----:B------:R-:W0:Y:S01]  /*92f0*/  LDC.64 R84, c[0x0][0x3d8] ;  /* 0x0000f600ff547b82 */ /* 0x000e220000000a00 */
[----:B------:R-:W-:Y:S01]  /*9300*/  ULDC.U8 UR4, c[0x0][0x3f0] ;  /* 0x0000fc0000047ab9 */ /* 0x000fe20000000000 */
[----:B------:R-:W-:Y:S01]  /*9310*/  BSSY B0, `(.L_x_1449) ;  /* 0x0000904000007945 */ /* 0x000fe20003800000 */
[----:B------:R-:W-:Y:S01]  /*9320*/  ISETP.NE.AND P0, PT, RZ, UR4, PT ;  /* 0x00000004ff007c0c */ /* 0x000fe2000bf05270 */
[----:B------:R-:W-:-:S04]  /*9330*/  VIADD R20, R18, 0x40 ;  /* 0x0000004012147836 */ /* 0x000fc80000000000 */
[----:B------:R-:W1:Y:S01]  /*9340*/  LDC.64 R14, c[0x0][0x3e8] ;  /* 0x0000fa00ff0e7b82 */ /* 0x000e620000000a00 */
[----:B--2---:R-:W-:Y:S01]  /*9350*/  SHF.R.S32.HI R3, RZ, 0x1f, R110 ;  /* 0x0000001fff037819 */ /* 0x004fe2000001146e */
[----:B0-----:R-:W-:-:S04]  /*9360*/  IMAD.WIDE.U32 R4, R110, R84, RZ ;  /* 0x000000546e047225 */ /* 0x001fc800078e00ff */
[C---:B------:R-:W-:Y:S02]  /*9370*/  IMAD R0, R3.reuse, R84, RZ ;  /* 0x0000005403007224 */ /* 0x040fe400078e02ff */
[-C--:B-1----:R-:W-:Y:S02]  /*9380*/  IMAD R8, R3, R14.reuse, RZ ;  /* 0x0000000e03087224 */ /* 0x082fe400078e02ff */
[C---:B------:R-:W-:Y:S02]  /*9390*/  IMAD R3, R110.reuse, R85, R0 ;  /* 0x000000556e037224 */ /* 0x040fe400078e0200 */
[----:B------:R-:W-:-:S04]  /*93a0*/  IMAD.WIDE.U32 R6, R110, R14, RZ ;  /* 0x0000000e6e067225 */ /* 0x000fc800078e00ff */
[C---:B------:R-:W-:Y:S02]  /*93b0*/  IMAD R9, R110.reuse, R15, R8 ;  /* 0x0000000f6e097224 */ /* 0x040fe400078e0208 */
[----:B------:R-:W-:Y:S02]  /*93c0*/  IMAD R0, R110, -0x80, R225 ;  /* 0xffffff806e007824 */ /* 0x000fe400078e02e1 */
[----:B------:R-:W-:Y:S01]  /*93d0*/  IMAD.IADD R5, R5, 0x1, R3 ;  /* 0x0000000105057824 */ /* 0x000fe200078e0203 */
[----:B------:R-:W-:Y:S01]  /*93e0*/  IADD3 R3, R7, R9, RZ ;  /* 0x0000000907037210 */ /* 0x000fe20007ffe0ff */
[----:B------:R-:W-:Y:S01]  /*93f0*/  IMAD.SHL.U32 R12, R4, 0x80, RZ ;  /* 0x00000080040c7824 */ /* 0x000fe200078e00ff */
[----:B------:R-:W-:Y:S01]  /*9400*/  VIMNMX R9, R0, 0x80, PT ;  /* 0x0000008000097848 */ /* 0x000fe20003fe0100 */
[----:B------:R-:W-:Y:S01]  /*9410*/  IMAD.SHL.U32 R10, R6, 0x80, RZ ;  /* 0x00000080060a7824 */ /* 0x000fe200078e00ff */
[----:B------:R-:W-:Y:S02]  /*9420*/  SHF.L.U64.HI R13, R4, 0x7, R5 ;  /* 0x00000007040d7819 */ /* 0x000fe40000010205 */
[----:B------:R-:W-:Y:S01]  /*9430*/  SHF.L.U64.HI R11, R6, 0x7, R3 ;  /* 0x00000007060b7819 */ /* 0x000fe20000010203 */
[----:B------:R-:W-:Y:S06]  /*9440*/  @!P0 BRA `(.L_x_1450) ;  /* 0x0000004400a08947 */ /* 0x000fec0003800000 */
[----:B------:R0:W5:Y:S04]  /*9450*/  LDL R111, [R1+0x8] ;  /* 0x00000800016f7983 */ /* 0x0001680000100800 */
[----:B------:R0:W5:Y:S04]  /*9460*/  LDL R102, [R1+0x4] ;  /* 0x0000040001667983 */ /* 0x0001680000100800 */
[----:B------:R0:W5:Y:S01]  /*9470*/  LDL R98, [R1+0xc] ;  /* 0x00000c0001627983 */ /* 0x0001620000100800 */
[-C--:B------:R-:W-:Y:S01]  /*9480*/  ISETP.GE.AND P1, PT, R18, R9.reuse, PT ;  /* 0x000000091200720c */ /* 0x080fe20003f26270 */
[----:B------:R-:W-:Y:S01]  /*9490*/  BSSY B1, `(.L_x_1451) ;  /* 0x0000035000017945 */ /* 0x000fe20003800000 */
[----:B------:R-:W-:-:S02]  /*94a0*/  ISETP.GE.AND P0, PT, R20, R9, PT ;  /* 0x000000091400720c */ /* 0x000fc40003f06270 */
[----:B------:R-:W-:Y:S02]  /*94b0*/  CS2R R54, SRZ ;  /* 0x0000000000367805 */ /* 0x000fe4000001ff00 */
[----:B------:R-:W-:Y:S02]  /*94c0*/  ISETP.GE.AND P2, PT, R234, R9, PT ;  /* 0x00000009ea00720c */ /* 0x000fe40003f46270 */
        /* <DEDUP_REMOVED lines=16> */
[----:B0-----:R-:W-:Y:S06]  /*95d0*/  @P1 BRA `(.L_x_1452) ;  /* 0x0000000000801947 */ /* 0x001fec0003800000 */
[----:B------:R-:W-:Y:S01]  /*95e0*/  IADD3 R0, P4, R10, R23, RZ ;  /* 0x000000170a007210 */ /* 0x000fe20007f9e0ff */
[----:B------:R-:W-:Y:S01]  /*95f0*/  ULDC.64 UR4, c[0x0][0x3c8] ;  /* 0x0000f20000047ab9 */ /* 0x000fe20000000a00 */
[----:B------:R-:W-:Y:S01]  /*9600*/  IADD3 R5, P3, R12, R97, RZ ;  /* 0x000000610c057210 */ /* 0x000fe20007f7e0ff */
[----:B------:R-:W-:Y:S01]  /*9610*/  ULDC.64 UR6, c[0x0][0x3e0] ;  /* 0x0000f80000067ab9 */ /* 0x000fe20000000a00 */
[----:B------:R-:W-:Y:S01]  /*9620*/  CS2R R82, SRZ ;  /* 0x0000000000527805 */ /* 0x000fe2000001ff00 */
[----:B------:R-:W-:Y:S01]  /*9630*/  IMAD.X R3, R11, 0x1, R107, P4 ;  /* 0x000000010b037824 */ /* 0x000fe200020e066b */
[----:B------:R-:W-:Y:S02]  /*9640*/  IADD3.X R8, R13, R93, RZ, P3, !PT ;  /* 0x0000005d0d087210 */ /* 0x000fe40001ffe4ff */
[----:B------:R-:W-:Y:S02]  /*9650*/  CS2R R78, SRZ ;  /* 0x00000000004e7805 */ /* 0x000fe4000001ff00 */
[----:B------:R-:W-:Y:S01]  /*9660*/  LEA R4, P3, R5, UR4, 0x1 ;  /* 0x0000000405047c11 */ /* 0x000fe2000f8608ff */
[----:B------:R-:W-:Y:S01]  /*9670*/  ULDC UR4, c[0x0][0x3d4] ;  /* 0x0000f50000047ab9 */ /* 0x000fe20000000800 */
[----:B------:R-:W-:-:S02]  /*9680*/  LEA R6, P4, R0, UR6, 0x1 ;  /* 0x0000000600067c11 */ /* 0x000fc4000f8808ff */
[----:B------:R-:W-:Y:S02]  /*9690*/  CS2R R74, SRZ ;  /* 0x00000000004a7805 */ /* 0x000fe4000001ff00 */
[----:B------:R-:W-:Y:S02]  /*96a0*/  LEA.HI.X R5, R5, UR5, R8, 0x1, P3 ;  /* 0x0000000505057c11 */ /* 0x000fe400098f0c08 */
[----:B------:R-:W-:Y:S02]  /*96b0*/  CS2R R70, SRZ ;  /* 0x0000000000467805 */ /* 0x000fe4000001ff00 */
[----:B------:R-:W-:Y:S01]  /*96c0*/  LEA.HI.X R7, R0, UR7, R3, 0x1, P4 ;  /* 0x0000000700077c11 */ /* 0x000fe2000a0f0c03 */
[----:B------:R-:W-:Y:S01]  /*96d0*/  ULDC.64 UR8, c[0x0][0x208] ;  /* 0x0000820000087ab9 */ /* 0x000fe20000000a00 */
[----:B------:R-:W-:Y:S02]  /*96e0*/  ISETP.GE.AND P3, PT, R208, UR4, PT ;  /* 0x00000004d0007c0c */ /* 0x000fe4000bf66270 */
[----:B-----5:R-:W-:-:S02]  /*96f0*/  ISETP.GE.AND P4, PT, R111, UR4, PT ;  /* 0x000000046f007c0c */ /* 0x020fc4000bf86270 */
[----:B------:R-:W-:Y:S02]  /*9700*/  ISETP.GE.AND P5, PT, R102, UR4, PT ;  /* 0x0000000466007c0c */ /* 0x000fe4000bfa6270 */
[----:B------:R-:W-:Y:S02]  /*9710*/  ISETP.GE.AND P6, PT, R98, UR4, PT ;  /* 0x0000000462007c0c */ /* 0x000fe4000bfc6270 */
        /* <DEDUP_REMOVED lines=12> */
.L_x_1452:
[----:B------:R-:W-:Y:S05]  /*97e0*/  BSYNC B1 ;  /* 0x0000000000017941 */ /* 0x000fea0003800000 */
.L_x_1451:
[----:B------:R-:W-:Y:S04]  /*97f0*/  BSSY B1, `(.L_x_1453) ;  /* 0x0000022000017945 */ /* 0x000fe80003800000 */
[----:B------:R-:W-:Y:S05]  /*9800*/  @P2 BRA `(.L_x_1454) ;  /* 0x0000000000802947 */ /* 0x000fea0003800000 */
[----:B0-----:R-:W-:Y:S01]  /*9810*/  IADD3 R5, P5, P6, R97, R89, R12 ;  /* 0x0000005961057210 */ /* 0x001fe20007ebe00c */
[----:B------:R-:W-:Y:S01]  /*9820*/  ULDC.64 UR4, c[0x0][0x3c8] ;  /* 0x0000f20000047ab9 */ /* 0x000fe20000000a00 */
[----:B------:R-:W-:Y:S01]  /*9830*/  IADD3 R0, P3, P4, R23, R92, R10 ;  /* 0x0000005c17007210 */ /* 0x000fe20007c7e00a */
[----:B------:R-:W-:Y:S01]  /*9840*/  ULDC.64 UR6, c[0x0][0x3e0] ;  /* 0x0000f80000067ab9 */ /* 0x000fe20000000a00 */
[----:B------:R-:W-:Y:S02]  /*9850*/  IADD3.X R8, R93, R88, R13, P5, P6 ;  /* 0x000000585d087210 */ /* 0x000fe40002fec40d */
[----:B------:R-:W-:Y:S02]  /*9860*/  CS2R R66, SRZ ;  /* 0x0000000000427805 */ /* 0x000fe4000001ff00 */
[----:B------:R-:W-:Y:S02]  /*9870*/  IADD3.X R3, R107, R90, R11, P3, P4 ;  /* 0x0000005a6b037210 */ /* 0x000fe40001fe840b */
[----:B------:R-:W-:-:S02]  /*9880*/  CS2R R62, SRZ ;  /* 0x00000000003e7805 */ /* 0x000fc4000001ff00 */
[C---:B------:R-:W-:Y:S01]  /*9890*/  LEA R4, P5, R5.reuse, UR4, 0x1 ;  /* 0x0000000405047c11 */ /* 0x040fe2000f8a08ff */
[----:B------:R-:W-:Y:S01]  /*98a0*/  ULDC UR4, c[0x0][0x3d4] ;  /* 0x0000f50000047ab9 */ /* 0x000fe20000000800 */
[C---:B------:R-:W-:Y:S02]  /*98b0*/  LEA R6, P4, R0.reuse, UR6, 0x1 ;  /* 0x0000000600067c11 */ /* 0x040fe4000f8808ff */
[----:B------:R-:W-:Y:S02]  /*98c0*/  CS2R R56, SRZ ;  /* 0x0000000000387805 */ /* 0x000fe4000001ff00 */
[----:B------:R-:W-:Y:S02]  /*98d0*/  LEA.HI.X R5, R5, UR5, R8, 0x1, P5 ;  /* 0x0000000505057c11 */ /* 0x000fe4000a8f0c08 */
[----:B------:R-:W-:Y:S02]  /*98e0*/  CS2R R54, SRZ ;  /* 0x0000000000367805 */ /* 0x000fe4000001ff00 */
[----:B------:R-:W-:Y:S01]  /*98f0*/  LEA.HI.X R7, R0, UR7, R3, 0x1, P4 ;  /* 0x0000000700077c11 */ /* 0x000fe2000a0f0c03 */
[----:B------:R-:W-:Y:S01]  /*9900*/  ULDC.64 UR8, c[0x0][0x208] ;  /* 0x0000820000087ab9 */ /* 0x000fe20000000a00 */
[----:B------:R-:W-:-:S02]  /*9910*/  ISETP.GE.AND P3, PT, R208, UR4, PT ;  /* 0x00000004d0007c0c */ /* 0x000fc4000bf66270 */
[----:B-----5:R-:W-:Y:S02]  /*9920*/  ISETP.GE.AND P4, PT, R111, UR4, PT ;  /* 0x000000046f007c0c */ /* 0x020fe4000bf86270 */
[----:B------:R-:W-:Y:S02]  /*9930*/  ISETP.GE.AND P5, PT, R102, UR4, PT ;  /* 0x0000000466007c0c */ /* 0x000fe4000bfa6270 */
[----:B------:R-:W-:Y:S02]  /*9940*/  ISETP.GE.AND P6, PT, R98, UR4, PT ;  /* 0x0000000462007c0c */ /* 0x000fe4000bfc6270 */
        /* <DEDUP_REMOVED lines=12> */
.L_x_1454:
[----:B------:R-:W-:Y:S05]  /*9a10*/  BSYNC B1 ;  /* 0x0000000000017941 */ /* 0x000fea0003800000 */
.L_x_1453:
[----:B------:R-:W-:Y:S01]  /*9a20*/  BSSY B1, `(.L_x_1455) ;  /* 0x000002e000017945 */ /* 0x000fe20003800000 */
        /* <DEDUP_REMOVED lines=8> */
[----:B------:R-:W-:Y:S06]  /*9ab0*/  @P0 BRA `(.L_x_1456) ;  /* 0x0000000000900947 */ /* 0x000fec0003800000 */
[----:B01----:R-:W-:Y:S01]  /*9ac0*/  LEA R4, P3, R84, R12, 0x6 ;  /* 0x0000000c54047211 */ /* 0x003fe200078630ff */
[----:B------:R-:W-:Y:S01]  /*9ad0*/  ULDC.64 UR4, c[0x0][0x3c8] ;  /* 0x0000f20000047ab9 */ /* 0x000fe20000000a00 */
[----:B------:R-:W-:Y:S01]  /*9ae0*/  LEA R0, P4, R14, R10, 0x6 ;  /* 0x0000000a0e007211 */ /* 0x000fe200078830ff */
[----:B------:R-:W-:Y:S01]  /*9af0*/  ULDC.64 UR6, c[0x0][0x3e0] ;  /* 0x0000f80000067ab9 */ /* 0x000fe20000000a00 */
[----:B------:R-:W-:Y:S02]  /*9b00*/  IADD3 R5, P5, R4, R97, RZ ;  /* 0x0000006104057210 */ /* 0x000fe40007fbe0ff */
[----:B------:R-:W-:Y:S02]  /*9b10*/  CS2R R48, SRZ ;  /* 0x0000000000307805 */ /* 0x000fe4000001ff00 */
[----:B------:R-:W-:Y:S02]  /*9b20*/  LEA.HI.X R8, R84, R13, R85, 0x6, P3 ;  /* 0x0000000d54087211 */ /* 0x000fe400018f3455 */
[----:B------:R-:W-:-:S02]  /*9b30*/  CS2R R44, SRZ ;  /* 0x00000000002c7805 */ /* 0x000fc4000001ff00 */
[----:B------:R-:W-:Y:S02]  /*9b40*/  IADD3 R0, P6, R0, R23, RZ ;  /* 0x0000001700007210 */ /* 0x000fe40007fde0ff */
[----:B------:R-:W-:Y:S02]  /*9b50*/  CS2R R40, SRZ ;  /* 0x0000000000287805 */ /* 0x000fe4000001ff00 */
[----:B------:R-:W-:Y:S01]  /*9b60*/  LEA.HI.X R6, R14, R11, R15, 0x6, P4 ;  /* 0x0000000b0e067211 */ /* 0x000fe200020f340f */
[----:B------:R-:W-:Y:S01]  /*9b70*/  IMAD.X R8, R8, 0x1, R93, P5 ;  /* 0x0000000108087824 */ /* 0x000fe200028e065d */
[C---:B------:R-:W-:Y:S01]  /*9b80*/  LEA R4, P3, R5.reuse, UR4, 0x1 ;  /* 0x0000000405047c11 */ /* 0x040fe2000f8608ff */
[----:B------:R-:W-:Y:S01]  /*9b90*/  ULDC UR4, c[0x0][0x3d4] ;  /* 0x0000f50000047ab9 */ /* 0x000fe20000000800 */
[----:B------:R-:W-:Y:S01]  /*9ba0*/  CS2R R36, SRZ ;  /* 0x0000000000247805 */ /* 0x000fe2000001ff00 */
[----:B------:R-:W-:Y:S01]  /*9bb0*/  IMAD.X R3, R6, 0x1, R107, P6 ;  /* 0x0000000106037824 */ /* 0x000fe200030e066b */
[----:B------:R-:W-:Y:S01]  /*9bc0*/  LEA R6, P4, R0, UR6, 0x1 ;  /* 0x0000000600067c11 */ /* 0x000fe2000f8808ff */
[----:B------:R-:W-:Y:S01]  /*9bd0*/  ULDC.64 UR8, c[0x0][0x208] ;  /* 0x0000820000087ab9 */ /* 0x000fe20000000a00 */
[----:B------:R-:W-:-:S02]  /*9be0*/  LEA.HI.X R5, R5, UR5, R8, 0x1, P3 ;  /* 0x0000000505057c11 */ /* 0x000fc400098f0c08 */
[----:B------:R-:W-:Y:S02]  /*9bf0*/  LEA.HI.X R7, R0, UR7, R3, 0x1, P4 ;  /* 0x0000000700077c11 */ /* 0x000fe4000a0f0c03 */
[----:B------:R-:W-:Y:S02]  /*9c00*/  ISETP.GE.AND P3, PT, R208, UR4, PT ;  /* 0x00000004d0007c0c */ /* 0x000fe4000bf66270 */
[----:B-----5:R-:W-:Y:S02]  /*9c10*/  ISETP.GE.AND P4, PT, R111, UR4, PT ;  /* 0x000000046f007c0c */ /* 0x020fe4000bf86270 */
[----:B------:R-:W-:Y:S02]  /*9c20*/  ISETP.GE.AND P5, PT, R102, UR4, PT ;  /* 0x0000000466007c0c */ /* 0x000fe4000bfa6270 */
[----:B------:R-:W-:Y:S02]  /*9c30*/  ISETP.GE.AND P6, PT, R98, UR4, PT ;  /* 0x0000000462007c0c */ /* 0x000fe4000bfc6270 */
[----:B------:R-:W-:-:S02]  /*9c40*/  CS2R R50, SRZ ;  /* 0x0000000000327805 */ /* 0x000fc4000001ff00 */
        /* <DEDUP_REMOVED lines=11> */
.L_x_1456:
[----:B------:R-:W-:Y:S05]  /*9d00*/  BSYNC B1 ;  /* 0x0000000000017941 */ /* 0x000fea0003800000 */
.L_x_1455:
[----:B------:R-:W3:Y:S01]  /*9d10*/  LDL R0, [R1+0x70] ;  /* 0x0000700001007983 */ /* 0x000ee20000100800 */
[----:B-----5:R-:W-:Y:S01]  /*9d20*/  IMAD.MOV.U32 R3, RZ, RZ, R71 ;  /* 0x000000ffff037224 */ /* 0x020fe200078e0047 */
[----:B------:R-:W-:Y:S01]  /*9d30*/  MOV R8, R78 ;  /* 0x0000004e00087202 */ /* 0x000fe20000000f00 */
[----:B012---:R-:W-:Y:S01]  /*9d40*/  IMAD.MOV.U32 R6, RZ, RZ, R86 ;  /* 0x000000ffff067224 */ /* 0x007fe200078e0056 */
[----:B------:R-:W-:Y:S01]  /*9d50*/  MOV R4, R100 ;  /* 0x0000006400047202 */ /* 0x000fe20000000f00 */
[----:B------:R-:W0:Y:S01]  /*9d60*/  LDC R86, c[0x0][0x428] ;  /* 0x00010a00ff567b82 */ /* 0x000e220000000800 */
[----:B------:R-:W-:Y:S01]  /*9d70*/  PRMT R95, R3, 0x7610, R95 ;  /* 0x00007610035f7816 */ /* 0x000fe2000000005f */
[----:B------:R-:W-:Y:S01]  /*9d80*/  IMAD.MOV.U32 R3, RZ, RZ, R75 ;  /* 0x000000ffff037224 */ /* 0x000fe200078e004b */
[----:B------:R-:W-:Y:S01]  /*9d90*/  PRMT R105, R105, 0x5410, R8 ;  /* 0x0000541069697816 */ /* 0x000fe20000000008 */
[----:B------:R-:W-:Y:S01]  /*9da0*/  BSSY B1, `(.L_x_1457) ;  /* 0x000004b000017945 */ /* 0x000fe20003800000 */
[----:B------:R-:W-:Y:S01]  /*9db0*/  MOV R8, R68 ;  /* 0x0000004400087202 */ /* 0x000fe20000000f00 */
[----:B------:R-:W-:Y:S01]  /*9dc0*/  IMAD.MOV.U32 R7, RZ, RZ, R25 ;  /* 0x000000ffff077224 */ /* 0x000fe200078e0019 */
[----:B------:R-:W-:Y:S01]  /*9dd0*/  CS2R R28, SRZ ;  /* 0x00000000001c7805 */ /* 0x000fe2000001ff00 */
[----:B------:R-:W-:Y:S01]  /*9de0*/  IMAD.MOV.U32 R5, RZ, RZ, R27 ;  /* 0x000000ffff057224 */ /* 0x000fe200078e001b */
[----:B------:R-:W-:-:S02]  /*9df0*/  PRMT R95, R95, 0x5410, R8 ;  /* 0x000054105f5f7816 */ /* 0x000fc40000000008 */
[----:B------:R-:W-:Y:S02]  /*9e00*/  CS2R R26, SRZ ;  /* 0x00000000001a7805 */ /* 0x000fe4000001ff00 */
[----:B------:R-:W-:Y:S02]  /*9e10*/  MOV R8, R76 ;  /* 0x0000004c00087202 */ /* 0x000fe40000000f00 */
[----:B------:R-:W-:Y:S02]  /*9e20*/  CS2R R34, SRZ ;  /* 0x0000000000227805 */ /* 0x000fe4000001ff00 */
[----:B------:R-:W-:Y:S02]  /*9e30*/  CS2R R24, SRZ ;  /* 0x0000000000187805 */ /* 0x000fe4000001ff00 */
[----:B------:R-:W-:Y:S02]  /*9e40*/  CS2R R20, SRZ ;  /* 0x0000000000147805 */ /* 0x000fe4000001ff00 */
[----:B------:R-:W-:Y:S01]  /*9e50*/  PRMT R105, R8, 0x7610, R105 ;  /* 0x0000761008697816 */ /* 0x000fe20000000069 */
[----:B------:R-:W-:Y:S01]  /*9e60*/  IMAD.MOV.U32 R8, RZ, RZ, R81 ;  /* 0x000000ffff087224 */ /* 0x000fe200078e0051 */
[----:B------:R-:W-:-:S02]  /*9e70*/  CS2R R32, SRZ ;  /* 0x0000000000207805 */ /* 0x000fc4000001ff00 */
[----:B---3--:R-:W-:Y:S01]  /*9e80*/  ISETP.GE.AND P3, PT, R0, R9, PT ;  /* 0x000000090000720c */ /* 0x008fe20003f66270 */
[----:B------:R-:W-:Y:S01]  /*9e90*/  IMAD.MOV.U32 R9, RZ, RZ, R79 ;  /* 0x000000ffff097224 */ /* 0x000fe200078e004f */
[----:B------:R-:W-:-:S04]  /*9ea0*/  MOV R0, R70 ;  /* 0x0000004600007202 */ /* 0x000fc80000000f00 */
[----:B------:R-:W-:Y:S01]  /*9eb0*/  PRMT R94, R94, 0x5410, R0 ;  /* 0x000054105e5e7816 */ /* 0x000fe20000000000 */
[----:B------:R-:W-:Y:S01]  /*9ec0*/  IMAD.MOV.U32 R0, RZ, RZ, R74 ;  /* 0x000000ffff007224 */ /* 0x000fe200078e004a */
[----:B------:R-:W-:Y:S01]  /*9ed0*/  PRMT R103, R9, 0x7610, R103 ;  /* 0x0000761009677816 */ /* 0x000fe20000000067 */
[----:B------:R-:W-:-:S03]  /*9ee0*/  IMAD.MOV.U32 R9, RZ, RZ, R69 ;  /* 0x000000ffff097224 */ /* 0x000fc600078e0045 */
        /* <DEDUP_REMOVED lines=10> */
[----:B------:R-:W-:Y:S02]  /*9f90*/  PRMT R106, R106, 0x5410, R8 ;  /* 0x000054106a6a7816 */ /* 0x000fe40000000008 */
[----:B------:R-:W-:Y:S02]  /*9fa0*/  CS2R R8, SRZ ;  /* 0x0000000000087805 */ /* 0x000fe4000001ff00 */
[----:B------:R-:W-:Y:S01]  /*9fb0*/  PRMT R100, R0, 0x5410, R3 ;  /* 0x0000541000647816 */ /* 0x000fe20000000003 */
[----:B------:R-:W-:Y:S02]  /*9fc0*/  IMAD.MOV.U32 R0, RZ, RZ, R77 ;  /* 0x000000ffff007224 */ /* 0x000fe400078e004d */
[----:B------:R-:W-:-:S03]  /*9fd0*/  IMAD.MOV.U32 R3, RZ, RZ, R80 ;  /* 0x000000ffff037224 */ /* 0x000fc600078e0050 */
[----:B------:R-:W-:Y:S02]  /*9fe0*/  PRMT R103, R103, 0x5410, R0 ;  /* 0x0000541067677816 */ /* 0x000fe40000000000 */
[----:B------:R-:W-:Y:S01]  /*9ff0*/  PRMT R108, R108, 0x5410, R3 ;  /* 0x000054106c6c7816 */ /* 0x000fe20000000003 */
[----:B0-----:R-:W-:Y:S06]  /*a000*/  @P3 BRA `(.L_x_1458) ;  /* 0x0000000000903947 */ /* 0x001fec0003800000 */
[----:B------:R-:W-:Y:S01]  /*a010*/  IMAD.WIDE.U32 R12, R84, 0x60, R12 ;  /* 0x00000060540c7825 */ /* 0x000fe200078e000c */
[----:B------:R-:W-:Y:S01]  /*a020*/  ULDC UR4, c[0x0][0x3d4] ;  /* 0x0000f50000047ab9 */ /* 0x000fe20000000800 */
[----:B------:R-:W-:Y:S01]  /*a030*/  ULDC.64 UR6, c[0x0][0x3c8] ;  /* 0x0000f20000067ab9 */ /* 0x000fe20000000a00 */
[----:B------:R-:W-:Y:S01]  /*a040*/  ULDC.64 UR8, c[0x0][0x3e0] ;  /* 0x0000f80000087ab9 */ /* 0x000fe20000000a00 */
[----:B------:R-:W-:Y:S01]  /*a050*/  IMAD.WIDE.U32 R10, R14, 0x60, R10 ;  /* 0x000000600e0a7825 */ /* 0x000fe200078e000a */
[----:B------:R-:W-:Y:S02]  /*a060*/  IADD3 R97, P4, R97, R12, RZ ;  /* 0x0000000c61617210 */ /* 0x000fe40007f9e0ff */
[----:B------:R-:W-:Y:S02]  /*a070*/  CS2R R34, SRZ ;  /* 0x0000000000227805 */ /* 0x000fe4000001ff00 */
[----:B------:R-:W-:Y:S01]  /*a080*/  CS2R R32, SRZ ;  /* 0x0000000000207805 */ /* 0x000fe2000001ff00 */
[----:B------:R-:W-:Y:S01]  /*a090*/  IMAD R8, R85, 0x60, RZ ;  /* 0x0000006055087824 */ /* 0x000fe200078e02ff */
[----:B------:R-:W-:Y:S01]  /*a0a0*/  IADD3 R23, P5, R23, R10, RZ ;  /* 0x0000000a17177210 */ /* 0x000fe20007fbe0ff */
[----:B------:R-:W-:Y:S01]  /*a0b0*/  IMAD R0, R15, 0x60, RZ ;  /* 0x000000600f007824 */ /* 0x000fe200078e02ff */
[----:B------:R-:W-:-:S02]  /*a0c0*/  ULDC.64 UR10, c[0x0][0x208] ;  /* 0x00008200000a7ab9 */ /* 0x000fc40000000a00 */
[----:B------:R-:W-:Y:S02]  /*a0d0*/  IADD3.X R8, R93, R13, R8, P4, !PT ;  /* 0x0000000d5d087210 */ /* 0x000fe400027fe408 */
[----:B------:R-:W-:Y:S02]  /*a0e0*/  ISETP.GE.AND P4, PT, R208, UR4, PT ;  /* 0x00000004d0007c0c */ /* 0x000fe4000bf86270 */
[----:B------:R-:W-:Y:S02]  /*a0f0*/  IADD3.X R0, R107, R11, R0, P5, !PT ;  /* 0x0000000b6b007210 */ /* 0x000fe40002ffe400 */
[----:B------:R-:W-:Y:S02]  /*a100*/  LEA R10, P5, R97, UR6, 0x1 ;  /* 0x00000006610a7c11 */ /* 0x000fe4000f8a08ff */
[----:B------:R-:W-:Y:S02]  /*a110*/  LEA R12, P6, R23, UR8, 0x1 ;  /* 0x00000008170c7c11 */ /* 0x000fe4000f8c08ff */
[----:B------:R-:W-:-:S02]  /*a120*/  LEA.HI.X R11, R97, UR7, R8, 0x1, P5 ;  /* 0x00000007610b7c11 */ /* 0x000fc4000a8f0c08 */
[----:B------:R-:W-:Y:S02]  /*a130*/  LEA.HI.X R13, R23, UR9, R0, 0x1, P6 ;  /* 0x00000009170d7c11 */ /* 0x000fe4000b0f0c00 */
[----:B------:R-:W-:Y:S01]  /*a140*/  ISETP.GE.AND P6, PT, R111, UR4, PT ;  /* 0x000000046f007c0c */ /* 0x000fe2000bfc6270 */
[----:B------:R0:W5:Y:S01]  /*a150*/  @!P4 LDG.E.64 R34, desc[UR10][R10.64] ;  /* 0x0000000a0a22c981 */ /* 0x000162000c1e1b00 */
[----:B------:R-:W-:-:S03]  /*a160*/  ISETP.GE.AND P5, PT, R102, UR4, PT ;  /* 0x0000000466007c0c */ /* 0x000fc6000bfa6270 */
[----:B------:R0:W5:Y:S01]  /*a170*/  @!P4 LDG.E.64 R32, desc[UR10][R12.64] ;  /* 0x0000000a0c20c981 */ /* 0x000162000c1e1b00 */
[----:B------:R-:W-:Y:S02]  /*a180*/  ISETP.GE.AND P4, PT, R98, UR4, PT ;  /* 0x0000000462007c0c */ /* 0x000fe4000bf86270 */
        /* <DEDUP_REMOVED lines=12> */
.L_x_1458:
[----:B------:R-:W-:Y:S05]  /*a250*/  BSYNC B1 ;  /* 0x0000000000017941 */ /* 0x000fea0003800000 */
.L_x_1457:
[----:B------:R-:W2:Y:S01]  /*a260*/  LDL R23, [R1+0x28] ;  /* 0x0000280001177983 */ /* 0x000ea20000100800 */
[----:B------:R-:W-:Y:S01]  /*a270*/  ISETP.NE.AND P4, PT, R86, 0x1, PT ;  /* 0x000000015600780c */ /* 0x000fe20003f85270 */
[----:B------:R-:W-:Y:S01]  /*a280*/  IMAD.MOV.U32 R3, RZ, RZ, R56 ;  /* 0x000000ffff037224 */ /* 0x000fe200078e0038 */
[----:B0-----:R-:W-:Y:S01]  /*a290*/  MOV R11, R62 ;  /* 0x0000003e000b7202 */ /* 0x001fe20000000f00 */
[----:B------:R-:W3:Y:S01]  /*a2a0*/  LDL R107, [R1+0x68] ;  /* 0x00006800016b7983 */ /* 0x000ee20000100800 */
[----:B------:R-:W-:Y:S01]  /*a2b0*/  IMAD.MOV.U32 R10, RZ, RZ, R57 ;  /* 0x000000ffff0a7224 */ /* 0x000fe200078e0039 */
[----:B------:R-:W-:Y:S01]  /*a2c0*/  MOV R12, R60 ;  /* 0x0000003c000c7202 */ /* 0x000fe20000000f00 */
[----:B------:R-:W-:Y:S01]  /*a2d0*/  IMAD.MOV.U32 R0, RZ, RZ, R55 ;  /* 0x000000ffff007224 */ /* 0x000fe200078e0037 */
[----:B------:R-:W-:Y:S01]  /*a2e0*/  PRMT R92, R92, 0x5410, R3 ;  /* 0x000054105c5c7816 */ /* 0x000fe20000000003 */
[----:B------:R-:W-:Y:S01]  /*a2f0*/  IMAD.MOV.U32 R3, RZ, RZ, R66 ;  /* 0x000000ffff037224 */ /* 0x000fe200078e0042 */
[----:B------:R-:W-:Y:S01]  /*a300*/  PRMT R93, R10, 0x7610, R93 ;  /* 0x000076100a5d7816 */ /* 0x000fe2000000005d */
[----:B------:R-:W-:Y:S01]  /*a310*/  IMAD.MOV.U32 R10, RZ, RZ, R67 ;  /* 0x000000ffff0a7224 */ /* 0x000fe200078e0043 */
[----:B------:R-:W-:Y:S01]  /*a320*/  PRMT R96, R96, 0x5410, R11 ;  /* 0x0000541060607816 */ /* 0x000fe2000000000b */
[----:B------:R-:W-:Y:S01]  /*a330*/  IMAD.MOV.U32 R13, RZ, RZ, R65 ;  /* 0x000000ffff0d7224 */ /* 0x000fe200078e0041 */
[----:B------:R-:W-:Y:S01]  /*a340*/  PRMT R91, R0, 0x7610, R91 ;  /* 0x00007610005b7816 */ /* 0x000fe2000000005b */
[----:B------:R-:W-:Y:S01]  /*a350*/  IMAD.MOV.U32 R0, RZ, RZ, R63 ;  /* 0x000000ffff007224 */ /* 0x000fe200078e003f */
[----:B------:R-:W-:Y:S01]  /*a360*/  MOV R11, R52 ;  /* 0x00000034000b7202 */ /* 0x000fe20000000f00 */
[----:B------:R-:W-:Y:S01]  /*a370*/  ULDC.64 UR4, c[0x0][0x3c8] ;  /* 0x0000f20000047ab9 */ /* 0x000fe20000000a00 */
[----:B------:R-:W-:Y:S01]  /*a380*/  PRMT R101, R3, 0x5410, R10 ;  /* 0x0000541003657816 */ /* 0x000fe2000000000a */
[----:B------:R-:W-:Y:S01]  /*a390*/  IMAD.MOV.U32 R3, RZ, RZ, R58 ;  /* 0x000000ffff037224 */ /* 0x000fe200078e003a */
[----:B------:R-:W-:Y:S01]  /*a3a0*/  PRMT R91, R91, 0x5410, R11 ;  /* 0x000054105b5b7816 */ /* 0x000fe2000000000b */
[----:B------:R-:W-:Y:S01]  /*a3b0*/  IMAD.MOV.U32 R11, RZ, RZ, R59 ;  /* 0x000000ffff0b7224 */ /* 0x000fe200078e003b */
[----:B------:R-:W0:Y:S01]  /*a3c0*/  @P4 LDC R10, c[0x0][0x42c] ;  /* 0x00010b00ff0a4b82 */ /* 0x000e220000000800 */
[----:B------:R-:W-:Y:S01]  /*a3d0*/  PRMT R97, R0, 0x7610, R97 ;  /* 0x0000761000617816 */ /* 0x000fe20000000061 */
[----:B------:R-:W-:Y:S01]  /*a3e0*/  IMAD.MOV.U32 R0, RZ, RZ, R53 ;  /* 0x000000ffff007224 */ /* 0x000fe200078e0035 */
[----:B------:R-:W-:Y:S01]  /*a3f0*/  PRMT R93, R93, 0x5410, R3 ;  /* 0x000054105d5d7816 */ /* 0x000fe20000000003 */
[----:B------:R-:W-:Y:S01]  /*a400*/  IMAD.MOV.U32 R3, RZ, RZ, R61 ;  /* 0x000000ffff037224 */ /* 0x000fe200078e003d */
[----:B------:R-:W-:Y:S01]  /*a410*/  PRMT R94, R11, 0x7610, R94 ;  /* 0x000076100b5e7816 */ /* 0x000fe2000000005e */
[----:B------:R-:W-:Y:S01]  /*a420*/  ULDC.64 UR6, c[0x0][0x3e0] ;  /* 0x0000f80000067ab9 */ /* 0x000fe20000000a00 */
[----:B------:R-:W-:Y:S01]  /*a430*/  PRMT R92, R0, 0x7610, R92 ;  /* 0x00007610005c7816 */ /* 0x000fe2000000005c */
[----:B------:R-:W1:Y:S01]  /*a440*/  @P4 LDC R11, c[0x0][0x430] ;  /* 0x00010c00ff0b4b82 */ /* 0x000e620000000800 */
[----:B------:R-:W-:Y:S01]  /*a450*/  PRMT R97, R97, 0x5410, R12 ;  /* 0x0000541061617816 */ /* 0x000fe2000000000c */
[----:B------:R-:W-:Y:S01]  /*a460*/  IMAD.MOV.U32 R12, RZ, RZ, R64 ;  /* 0x000000ffff0c7224 */ /* 0x000fe200078e0040 */
[----:B------:R-:W-:-:S02]  /*a470*/  LEA R0, R110, R18, 0x7 ;  /* 0x000000126e007211 */ /* 0x000fc400078e38ff */
[----:B------:R-:W-:Y:S02]  /*a480*/  PRMT R98, R3, 0x7610, R98 ;  /* 0x0000761003627816 */ /* 0x000fe40000000062 */
[----:B------:R-:W-:Y:S01]  /*a490*/  PRMT R102, R12, 0x5410, R13 ;  /* 0x000054100c667816 */ /* 0x000fe2000000000d */
[----:B------:R-:W-:Y:S01]  /*a4a0*/  IMAD.MOV.U32 R12, RZ, RZ, R37 ;  /* 0x000000ffff0c7224 */ /* 0x000fe200078e0025 */
[----:B------:R-:W-:Y:S01]  /*a4b0*/  MOV R13, R40 ;  /* 0x00000028000d7202 */ /* 0x000fe20000000f00 */
[----:B--2---:R-:W-:Y:S02]  /*a4c0*/  IMAD R3, R23, 0x20, R0 ;  /* 0x0000002017037824 */ /* 0x004fe400078e0200 */
[----:B------:R-:W-:Y:S02]  /*a4d0*/  IMAD.MOV.U32 R0, RZ, RZ, R36 ;  /* 0x000000ffff007224 */ /* 0x000fe400078e0024 */
[----:B------:R-:W-:-:S03]  /*a4e0*/  IMAD.MOV.U32 R23, RZ, RZ, R41 ;  /* 0x000000ffff177224 */ /* 0x000fc600078e0029 */
[----:B------:R-:W-:Y:S01]  /*a4f0*/  PRMT R86, R12, 0x5410, R0 ;  /* 0x000054100c567816 */ /* 0x000fe20000000000 */
[----:B0-----:R-:W-:-:S04]  /*a500*/  @P4 IMAD.HI.U32 R0, R3, R10, RZ ;  /* 0x0000000a03004227 */ /* 0x001fc800078e00ff */
[----:B------:R-:W-:Y:S01]  /*a510*/  IMAD.MOV.U32 R10, RZ, RZ, R44 ;  /* 0x000000ffff0a7224 */ /* 0x000fe200078e002c */
[----:B-1----:R-:W-:Y:S02]  /*a520*/  @P4 SHF.R.U32.HI R3, RZ, R11, R0 ;  /* 0x0000000bff034219 */ /* 0x002fe40000011600 */
[----:B------:R-:W-:Y:S01]  /*a530*/  PRMT R87, R13, 0x5410, R23 ;  /* 0x000054100d577816 */ /* 0x000fe20000000017 */
[----:B------:R-:W-:Y:S01]  /*a540*/  IMAD.MOV.U32 R23, RZ, RZ, R49 ;  /* 0x000000ffff177224 */ /* 0x000fe200078e0031 */
[----:B------:R-:W-:Y:S01]  /*a550*/  PRMT R88, R88, 0x5410, R10 ;  /* 0x0000541058587816 */ /* 0x000fe2000000000a */
[----:B------:R-:W-:Y:S01]  /*a560*/  IMAD.MOV.U32 R12, RZ, RZ, R45 ;  /* 0x000000ffff0c7224 */ /* 0x000fe200078e002d */
[----:B------:R-:W-:Y:S01]  /*a570*/  MOV R13, R48 ;  /* 0x00000030000d7202 */ /* 0x000fe20000000f00 */
[----:B------:R-:W-:Y:S01]  /*a580*/  IMAD.MOV.U32 R0, RZ, RZ, R38 ;  /* 0x000000ffff007224 */ /* 0x000fe200078e0026 */
[----:B------:R-:W-:Y:S01]  /*a590*/  SHF.R.S32.HI R11, RZ, 0x1f, R3 ;  /* 0x0000001fff0b7819 */ /* 0x000fe20000011403 */
[----:B------:R-:W-:Y:S01]  /*a5a0*/  IMAD.MOV.U32 R10, RZ, RZ, R39 ;  /* 0x000000ffff0a7224 */ /* 0x000fe200078e0027 */
[----:B------:R-:W-:Y:S01]  /*a5b0*/  PRMT R90, R13, 0x5410, R23 ;  /* 0x000054100d5a7816 */ /* 0x000fe20000000017 */
[----:B------:R-:W-:Y:S01]  /*a5c0*/  IMAD.WIDE.U32 R6, R3, R84, R6 ;  /* 0x0000005403067225 */ /* 0x000fe200078e0006 */
[----:B------:R-:W-:-:S02]  /*a5d0*/  PRMT R89, R12, 0x7610, R89 ;  /* 0x000076100c597816 */ /* 0x000fc40000000059 */
[----:B------:R-:W-:Y:S01]  /*a5e0*/  PRMT R23, R10, 0x5410, R0 ;  /* 0x000054100a177816 */ /* 0x000fe20000000000 */
[C---:B------:R-:W-:Y:S01]  /*a5f0*/  IMAD R84, R11.reuse, R84, RZ ;  /* 0x000000540b547224 */ /* 0x040fe200078e02ff */
[----:B------:R-:W-:Y:S01]  /*a600*/  MOV R12, R42 ;  /* 0x0000002a000c7202 */ /* 0x000fe20000000f00 */
[-C--:B------:R-:W-:Y:S02]  /*a610*/  IMAD R0, R11, R14.reuse, RZ ;  /* 0x0000000e0b007224 */ /* 0x080fe400078e02ff */
[----:B------:R-:W-:Y:S01]  /*a620*/  IMAD.WIDE.U32 R10, R3, R14, R4 ;  /* 0x0000000e030a7225 */ /* 0x000fe200078e0004 */
[----:B------:R-:W-:-:S03]  /*a630*/  PRMT R88, R12, 0x7610, R88 ;  /* 0x000076100c587816 */ /* 0x000fc60000000058 */
[C---:B------:R-:W-:Y:S02]  /*a640*/  IMAD R5, R3.reuse, R85, R84 ;  /* 0x0000005503057224 */ /* 0x040fe400078e0254 */
[----:B------:R-:W-:Y:S02]  /*a650*/  IMAD R3, R3, R15, R0 ;  /* 0x0000000f03037224 */ /* 0x000fe400078e0200 */
[----:B------:R-:W-:Y:S01]  /*a660*/  IMAD.MOV.U32 R12, RZ, RZ, R43 ;  /* 0x000000ffff0c7224 */ /* 0x000fe200078e002b */
[----:B------:R-:W-:Y:S01]  /*a670*/  IADD3 R5, R7, R5, RZ ;  /* 0x0000000507057210 */ /* 0x000fe20007ffe0ff */
[----:B------:R-:W-:Y:S01]  /*a680*/  IMAD.IADD R3, R11, 0x1, R3 ;  /* 0x000000010b037824 */ /* 0x000fe200078e0203 */
[----:B------:R-:W-:Y:S02]  /*a690*/  LEA R4, P4, R6, UR4, 0x1 ;  /* 0x0000000406047c11 */ /* 0x000fe4000f8808ff */
[----:B------:R-:W-:Y:S01]  /*a6a0*/  LEA R0, P5, R10, UR6, 0x1 ;  /* 0x000000060a007c11 */ /* 0x000fe2000f8a08ff */
[----:B------:R-:W-:Y:S01]  /*a6b0*/  IMAD.MOV.U32 R13, RZ, RZ, R47 ;  /* 0x000000ffff0d7224 */ /* 0x000fe200078e002f */
[----:B------:R-:W-:Y:S01]  /*a6c0*/  PRMT R84, R12, 0x7610, R84 ;  /* 0x000076100c547816 */ /* 0x000fe20000000054 */
[----:B------:R-:W-:Y:S01]  /*a6d0*/  IMAD.MOV.U32 R12, RZ, RZ, R46 ;  /* 0x000000ffff0c7224 */ /* 0x000fe200078e002e */
[----:B------:R-:W-:Y:S01]  /*a6e0*/  UMOV UR4, 0xffffffff ;  /* 0xffffffff00047882 */ /* 0x000fe20000000000 */
[----:B------:R-:W-:-:S02]  /*a6f0*/  LEA.HI.X R5, R6, UR5, R5, 0x1, P4 ;  /* 0x0000000506057c11 */ /* 0x000fc4000a0f0c05 */
[----:B------:R-:W-:Y:S02]  /*a700*/  LEA.HI.X R3, R10, UR7, R3, 0x1, P5 ;  /* 0x000000070a037c11 */ /* 0x000fe4000a8f0c03 */
[----:B------:R-:W-:Y:S02]  /*a710*/  PRMT R84, R84, 0x5410, R12 ;  /* 0x0000541054547816 */ /* 0x000fe4000000000c */
[----:B------:R-:W-:Y:S02]  /*a720*/  PRMT R85, R13, 0x7610, R85 ;  /* 0x000076100d557816 */ /* 0x000fe40000000055 */
[----:B---3--:R-:W-:Y:S01]  /*a730*/  LEA.HI R6, R107, R107, RZ, 0x1 ;  /* 0x0000006b6b067211 */ /* 0x008fe200078f08ff */
[----:B------:R-:W-:Y:S06]  /*a740*/  BRA.DIV UR4, `(.L_x_1459) ;  /* 0x000001ce045c7947 */ /* 0x000fec000b800000 */
.L_x_1776:
[----:B------:R-:W-:-:S03]  /*a750*/  UMOV UR4, 0xffffffff ;  /* 0xffffffff00047882 */ /* 0x000fc60000000000 */
[----:B------:R-:W-:Y:S05]  /*a760*/  BRA.DIV UR4, `(.L_x_1460) ;  /* 0x000001ce047c7947 */ /* 0x000fea000b800000 */
.L_x_1779:
[----:B------:R-:W-:-:S03]  /*a770*/  UMOV UR4, 0xffffffff ;  /* 0xffffffff00047882 */ /* 0x000fc60000000000 */
[----:B------:R-:W-:Y:S05]  /*a780*/  BRA.DIV UR4, `(.L_x_1461) ;  /* 0x000001ce049c7947 */ /* 0x000fea000b800000 */
.L_x_1782:
[----:B------:R-:W-:-:S03]  /*a790*/  UMOV UR4, 0xffffffff ;  /* 0xffffffff00047882 */ /* 0x000fc60000000000 */
[----:B------:R-:W-:Y:S05]  /*a7a0*/  BRA.DIV UR4, `(.L_x_1462) ;  /* 0x000001ce04bc7947 */ /* 0x000fea000b800000 */
.L_x_1785:
[----:B------:R-:W-:-:S03]  /*a7b0*/  UMOV UR4, 0xffffffff ;  /* 0xffffffff00047882 */ /* 0x000fc60000000000 */
[----:B------:R-:W-:Y:S05]  /*a7c0*/  BRA.DIV UR4, `(.L_x_1463) ;  /* 0x000001ce04dc7947 */ /* 0x000fea000b800000 */
.L_x_1788:
[----:B------:R-:W-:-:S03]  /*a7d0*/  UMOV UR4, 0xffffffff ;  /* 0xffffffff00047882 */ /* 0x000fc60000000000 */
[----:B------:R-:W-:Y:S05]  /*a7e0*/  BRA.DIV UR4, `(.L_x_1464) ;  /* 0x000001ce04fc7947 */ /* 0x000fea000b800000 */
.L_x_1791:
[----:B------:R-:W-:-:S03]  /*a7f0*/  UMOV UR4, 0xffffffff ;  /* 0xffffffff00047882 */ /* 0x000fc60000000000 */
[----:B------:R-:W-:Y:S05]  /*a800*/  BRA.DIV UR4, `(.L_x_1465) ;  /* 0x000001d2041c7947 */ /* 0x000fea000b800000 */
.L_x_1794:
[----:B------:R-:W-:-:S03]  /*a810*/  UMOV UR4, 0xffffffff ;  /* 0xffffffff00047882 */ /* 0x000fc60000000000 */
[----:B------:R-:W-:Y:S05]  /*a820*/  BRA.DIV UR4, `(.L_x_1466) ;  /* 0x000001d2043c7947 */ /* 0x000fea000b800000 */
.L_x_1797:
[----:B------:R-:W-:-:S03]  /*a830*/  UMOV UR4, 0xffffffff ;  /* 0xffffffff00047882 */ /* 0x000fc60000000000 */
[----:B------:R-:W-:Y:S05]  /*a840*/  BRA.DIV UR4, `(.L_x_1467) ;  /* 0x000001d2045c7947 */ /* 0x000fea000b800000 */
.L_x_1800:
[----:B------:R-:W-:-:S03]  /*a850*/  UMOV UR4, 0xffffffff ;  /* 0xffffffff00047882 */ /* 0x000fc60000000000 */
[----:B------:R-:W-:Y:S05]  /*a860*/  BRA.DIV UR4, `(.L_x_1468) ;  /* 0x000001d2047c7947 */ /* 0x000fea000b800000 */
.L_x_1803:
[----:B------:R-:W-:-:S03]  /*a870*/  UMOV UR4, 0xffffffff ;  /* 0xffffffff00047882 */ /* 0x000fc60000000000 */
[----:B------:R-:W-:Y:S05]  /*a880*/  BRA.DIV UR4, `(.L_x_1469) ;  /* 0x000001d2049c7947 */ /* 0x000fea000b800000 */
.L_x_1806:
[----:B------:R-:W-:-:S03]  /*a890*/  UMOV UR4, 0xffffffff ;  /* 0xffffffff00047882 */ /* 0x000fc60000000000 */
[----:B------:R-:W-:Y:S05]  /*a8a0*/  BRA.DIV UR4, `(.L_x_1470) ;  /* 0x000001d204bc7947 */ /* 0x000fea000b800000 */
.L_x_1809:
[----:B------:R-:W-:-:S03]  /*a8b0*/  UMOV UR4, 0xffffffff ;  /* 0xffffffff00047882 */ /* 0x000fc60000000000 */
[----:B------:R-:W-:Y:S05]  /*a8c0*/  BRA.DIV UR4, `(.L_x_1471) ;  /* 0x000001d204dc7947 */ /* 0x000fea000b800000 */
.L_x_1812:
[----:B------:R-:W-:Y:S01]  /*a8d0*/  UMOV UR4, 0xffffffff ;  /* 0xffffffff00047882 */ /* 0x000fe20000000000 */
[----:B------:R-:W-:Y:S02]  /*a8e0*/  LOP3.LUT R6, R6, 0xfffffffe, RZ, 0xc0, !PT ;  /* 0xfffffffe06067812 */ /* 0x000fe400078ec0ff */
[----:B------:R-:W-:Y:S05]  /*a8f0*/  BRA.DIV UR4, `(.L_x_1472) ;  /* 0x000001d204f87947 */ /* 0x000fea000b800000 */
.L_x_1815:
[----:B------:R-:W-:Y:S01]  /*a900*/  UMOV UR4, 0xffffffff ;  /* 0xffffffff00047882 */ /* 0x000fe20000000000 */
[----:B------:R-:W-:Y:S02]  /*a910*/  IMAD.IADD R5, R107, 0x1, -R6 ;  /* 0x000000016b057824 */ /* 0x000fe400078e0a06 */
[----:B------:R-:W-:Y:S05]  /*a920*/  BRA.DIV UR4, `(.L_x_1473) ;  /* 0x000001d604147947 */ /* 0x000fea000b800000 */
.L_x_1818:
[----:B------:R-:W-:Y:S01]  /*a930*/  UMOV UR4, 0xffffffff ;  /* 0xffffffff00047882 */ /* 0x000fe20000000000 */
[----:B------:R-:W-:Y:S02]  /*a940*/  SHF.L.U32 R5, R5, 0x1f, RZ ;  /* 0x0000001f05057819 */ /* 0x000fe400000006ff */
[----:B------:R-:W-:Y:S05]  /*a950*/  BRA.DIV UR4, `(.L_x_1474) ;  /* 0x000001d604307947 */ /* 0x000fea000b800000 */
.L_x_1821:
[----:B------:R-:W0:Y:S01]  /*a960*/  SYNCS.PHASECHK.TRANS64.TRYWAIT P4, [R16+URZ+0x30800], R5 ;  /* 0x03080005100075a7 */ /* 0x000e22000808017f */
[----:B------:R-:W-:Y:S01]  /*a970*/  IMAD.MOV.U32 R0, RZ, RZ, R50 ;  /* 0x000000ffff007224 */ /* 0x000fe200078e0032 */
[----:B------:R-:W-:Y:S01]  /*a980*/  MOV R3, R51 ;  /* 0x0000003300037202 */ /* 0x000fe20000000f00 */
[----:B-----5:R-:W-:Y:S01]  /*a990*/  IMAD.MOV.U32 R4, RZ, RZ, R30 ;  /* 0x000000ffff047224 */ /* 0x020fe200078e001e */
[----:B------:R-:W-:Y:S01]  /*a9a0*/  BSSY B1, `(.L_x_1475) ;  /* 0x000001a000017945 */ /* 0x000fe20003800000 */
        /* <DEDUP_REMOVED lines=19> */
[----:B------:R-:W-:-:S04]  /*aae0*/  MOV R6, R21 ;  /* 0x0000001500067202 */ /* 0x000fc80000000f00 */
[----:B------:R-:W-:Y:S01]  /*aaf0*/  PRMT R11, R4, 0x5410, R6 ;  /* 0x00005410040b7816 */ /* 0x000fe20000000006 */
[----:B------:R-:W-:Y:S01]  /*ab00*/  IMAD.MOV.U32 R4, RZ, RZ, R32 ;  /* 0x000000ffff047224 */ /* 0x000fe200078e0020 */
[----:B------:R-:W-:Y:S02]  /*ab10*/  PRMT R13, R7, 0x5410, R15 ;  /* 0x00005410070d7816 */ /* 0x000fe4000000000f */
[----:B------:R-:W-:Y:S01]  /*ab20*/  MOV R6, R33 ;  /* 0x0000002100067202 */ /* 0x000fe20000000f00 */
[----:B0-----:R-:W-:Y:S06]  /*ab30*/  @!P4 BRA `(.L_x_1476) ;  /* 0x000001d000e0c947 */ /* 0x001fec0003800000 */
.L_x_1822:
[----:B------:R-:W-:Y:S05]  /*ab40*/  BSYNC B1 ;  /* 0x0000000000017941 */ /* 0x000fea0003800000 */
.L_x_1475:
[----:B------:R-:W-:Y:S01]  /*ab50*/  BSSY B1, `(.L_x_1477) ;  /* 0x00000be000017945 */ /* 0x000fe20003800000 */
[----:B------:R-:W-:-:S03]  /*ab60*/  PRMT R15, R4, 0x5410, R6 ;  /* 0x00005410040f7816 */ /* 0x000fc60000000006 */
[----:B------:R-:W-:Y:S05]  /*ab70*/  @P1 BRA `(.L_x_1478) ;  /* 0x0000000800ec1947 */ /* 0x000fea0003800000 */
[----:B------:R-:W2:Y:S01]  /*ab80*/  LDL R109, [R1+0x8] ;  /* 0x00000800016d7983 */ /* 0x000ea20000100800 */
[----:B0-----:R-:W0:Y:S03]  /*ab90*/  LDC R5, c[0x0][0x3d4] ;  /* 0x0000f500ff057b82 */ /* 0x001e260000000800 */
[----:B------:R-:W3:Y:S04]  /*aba0*/  LDL R107, [R1+0x4] ;  /* 0x00000400016b7983 */ /* 0x000ee80000100800 */
[----:B------:R-:W4:Y:S04]  /*abb0*/  LDL R7, [R1+0xc] ;  /* 0x00000c0001077983 */ /* 0x000f280000100800 */
[----:B------:R1:W5:Y:S01]  /*abc0*/  LDL R115, [R1+0x4c] ;  /* 0x00004c0001737983 */ /* 0x0003620000100800 */
[----:B------:R-:W-:Y:S01]  /*abd0*/  BSSY B2, `(.L_x_1479) ;  /* 0x0000030000027945 */ /* 0x000fe20003800000 */
[----:B0-----:R-:W-:-:S02]  /*abe0*/  ISETP.GE.AND P1, PT, R208, R5, PT ;  /* 0x00000005d000720c */ /* 0x001fc40003f26270 */
[-C--:B--2---:R-:W-:Y:S02]  /*abf0*/  ISETP.GE.AND P4, PT, R109, R5.reuse, PT ;  /* 0x000000056d00720c */ /* 0x084fe40003f86270 */
[-C--:B---3--:R-:W-:Y:S02]  /*ac00*/  ISETP.GE.AND P5, PT, R107, R5.reuse, PT ;  /* 0x000000056b00720c */ /* 0x088fe40003fa6270 */
[----:B----4-:R-:W-:-:S07]  /*ac10*/  ISETP.GE.AND P6, PT, R7, R5, PT ;  /* 0x000000050700720c */ /* 0x010fce0003fc6270 */
[----:B-1----:R-:W-:Y:S06]  /*ac20*/  @P1 BRA `(.L_x_1480) ;  /* 0x0000000000a81947 */ /* 0x002fec0003800000 */
[----:B-----5:R-:W0:Y:S01]  /*ac30*/  LDS.128 R4, [R115] ;  /* 0x0000000073047984 */ /* 0x020e220000000c00 */
[----:B------:R-:W-:Y:S01]  /*ac40*/  SHF.R.U32.HI R110, RZ, 0x10, R81 ;  /* 0x00000010ff6e7819 */ /* 0x000fe20000011651 */
[--C-:B------:R-:W-:Y:S01]  /*ac50*/  HADD2.F32 R107, -RZ, R108.reuse.H0_H0 ;  /* 0x2000006cff6b7230 */ /* 0x100fe20000004100 */
[--C-:B------:R-:W-:Y:S01]  /*ac60*/  SHF.R.U32.HI R111, RZ, 0x10, R83.reuse ;  /* 0x00000010ff6f7819 */ /* 0x100fe20000011653 */
[----:B------:R-:W-:Y:S01]  /*ac70*/  HADD2.F32 R109, -RZ, R108.H1_H1 ;  /* 0x3000006cff6d7230 */ /* 0x000fe20000004100 */
[----:B------:R-:W-:Y:S01]  /*ac80*/  SHF.R.U64 R114, R82, 0x10, R83 ;  /* 0x0000001052727819 */ /* 0x000fe20000001253 */
[----:B------:R-:W-:Y:S01]  /*ac90*/  HADD2.F32 R110, -RZ, R110.H0_H0 ;  /* 0x2000006eff6e7230 */ /* 0x000fe20000004100 */
[----:B------:R-:W-:Y:S01]  /*aca0*/  SHF.R.U64 R113, R80, 0x10, R81 ;  /* 0x0000001050717819 */ /* 0x000fe20000001251 */
[----:B------:R-:W-:Y:S02]  /*acb0*/  HADD2.F32 R108, -RZ, R111.H0_H0 ;  /* 0x2000006fff6c7230 */ /* 0x000fe40000004100 */
[----:B0-----:R-:W-:-:S02]  /*acc0*/  HADD2.F32 R83, -RZ, R7.H1_H1 ;  /* 0x30000007ff537230 */ /* 0x001fc40000004100 */
[----:B------:R-:W-:Y:S02]  /*acd0*/  HADD2.F32 R82, -RZ, R7.H0_H0 ;  /* 0x20000007ff527230 */ /* 0x000fe40000004100 */
[--C-:B------:R-:W-:Y:S02]  /*ace0*/  HADD2.F32 R7, -RZ, R4.reuse.H0_H0 ;  /* 0x20000004ff077230 */ /* 0x100fe40000004100 */
[C---:B------:R-:W-:Y:S01]  /*acf0*/  FMUL.FTZ R111, R83.reuse, R110 ;  /* 0x0000006e536f7220 */ /* 0x040fe20000410000 */
[----:B------:R-:W-:Y:S01]  /*ad00*/  FMUL.FTZ R83, R83, R108 ;  /* 0x0000006c53537220 */ /* 0x000fe20000410000 */
[----:B------:R-:W-:Y:S02]  /*ad10*/  HADD2.F32 R4, -RZ, R4.H1_H1 ;  /* 0x30000004ff047230 */ /* 0x000fe40000004100 */
[--C-:B------:R-:W-:Y:S02]  /*ad20*/  HADD2.F32 R80, -RZ, R6.reuse.H0_H0 ;  /* 0x20000006ff507230 */ /* 0x100fe40000004100 */
[----:B------:R-:W-:Y:S01]  /*ad30*/  FFMA.FTZ R110, R82, R110, R83 ;  /* 0x0000006e526e7223 */ /* 0x000fe20000010053 */
[----:B------:R-:W-:-:S02]  /*ad40*/  HADD2.F32 R81, -RZ, R6.H1_H1 ;  /* 0x30000006ff517230 */ /* 0x000fc40000004100 */
[----:B------:R-:W-:Y:S01]  /*ad50*/  FFMA.FTZ R111, R82, R108, -R111 ;  /* 0x0000006c526f7223 */ /* 0x000fe2000001086f */
[--C-:B------:R-:W-:Y:S02]  /*ad60*/  HADD2.F32 R83, -RZ, R106.reuse.H1_H1 ;  /* 0x3000006aff537230 */ /* 0x100fe40000004100 */
[C---:B------:R-:W-:Y:S01]  /*ad70*/  FMUL.FTZ R112, R4.reuse, R109 ;  /* 0x0000006d04707220 */ /* 0x040fe20000410000 */
[--C-:B------:R-:W-:Y:S02]  /*ad80*/  HADD2.F32 R6, -RZ, R5.reuse.H0_H0 ;  /* 0x20000005ff067230 */ /* 0x100fe40000004100 */
[-C--:B------:R-:W-:Y:S01]  /*ad90*/  FMUL.FTZ R108, R4, R107.reuse ;  /* 0x0000006b046c7220 */ /* 0x080fe20000410000 */
[----:B------:R-:W-:Y:S02]  /*ada0*/  HADD2.F32 R106, -RZ, R106.H0_H0 ;  /* 0x2000006aff6a7230 */ /* 0x000fe40000004100 */
[----:B------:R-:W-:Y:S01]  /*adb0*/  FFMA.FTZ R112, R7, R107, -R112 ;  /* 0x0000006b07707223 */ /* 0x000fe20000010870 */
[----:B------:R-:W-:-:S02]  /*adc0*/  HADD2.F32 R5, -RZ, R5.H1_H1 ;  /* 0x30000005ff057230 */ /* 0x000fc40000004100 */
[----:B------:R-:W-:Y:S01]  /*add0*/  FFMA.FTZ R109, R7, R109, R108 ;  /* 0x0000006d076d7223 */ /* 0x000fe2000001006c */
[----:B------:R-:W-:Y:S02]  /*ade0*/  HADD2.F32 R82, -RZ, R113.H0_H0 ;  /* 0x20000071ff527230 */ /* 0x000fe40000004100 */
[CC--:B------:R-:W-:Y:S01]  /*adf0*/  FMUL.FTZ R107, R81.reuse, R83.reuse ;  /* 0x00000053516b7220 */ /* 0x0c0fe20000410000 */
[----:B------:R-:W-:Y:S02]  /*ae00*/  HADD2.F32 R4, -RZ, R114.H0_H0 ;  /* 0x20000072ff047230 */ /* 0x000fe40000004100 */
[----:B------:R-:W-:Y:S01]  /*ae10*/  FMUL.FTZ R108, R81, R106 ;  /* 0x0000006a516c7220 */ /* 0x000fe20000410000 */
[C---:B------:R-:W-:Y:S01]  /*ae20*/  FMUL.FTZ R7, R5.reuse, R82 ;  /* 0x0000005205077220 */ /* 0x040fe20000410000 */
[C---:B------:R-:W-:Y:S01]  /*ae30*/  FFMA.FTZ R107, R80.reuse, R106, -R107 ;  /* 0x0000006a506b7223 */ /* 0x040fe2000001086b */
[-C--:B------:R-:W-:Y:S01]  /*ae40*/  FMUL.FTZ R81, R5, R4.reuse ;  /* 0x0000000405517220 */ /* 0x080fe20000410000 */
[----:B------:R-:W-:Y:S01]  /*ae50*/  FFMA.FTZ R108, R80, R83, R108 ;  /* 0x00000053506c7223 */ /* 0x000fe2000001006c */
[----:B------:R-:W-:Y:S01]  /*ae60*/  FFMA.FTZ R5, R6, R4, -R7 ;  /* 0x0000000406057223 */ /* 0x000fe20000010807 */
[----:B------:R-:W-:Y:S01]  /*ae70*/  F2FP.F16.F32.PACK_AB R7, R110, R111 ;  /* 0x0000006f6e07723e */ /* 0x000fe200000000ff */
[----:B------:R-:W-:Y:S01]  /*ae80*/  FFMA.FTZ R82, R6, R82, R81 ;  /* 0x0000005206527223 */ /* 0x000fe20000010051 */
[----:B------:R-:W-:-:S02]  /*ae90*/  F2FP.F16.F32.PACK_AB R4, R109, R112 ;  /* 0x000000706d04723e */ /* 0x000fc400000000ff */
[----:B------:R-:W-:Y:S02]  /*aea0*/  F2FP.F16.F32.PACK_AB R6, R108, R107 ;  /* 0x0000006b6c06723e */ /* 0x000fe400000000ff */
[----:B------:R-:W-:-:S05]  /*aeb0*/  F2FP.F16.F32.PACK_AB R5, R82, R5 ;  /* 0x000000055205723e */ /* 0x000fca00000000ff */
[----:B------:R0:W-:Y:S02]  /*aec0*/  STS.128 [R115], R4 ;  /* 0x0000000473007388 */ /* 0x0001e40000000c00 */
.L_x_1480:
[----:B------:R-:W-:Y:S05]  /*aed0*/  BSYNC B2 ;  /* 0x0000000000027941 */ /* 0x000fea0003800000 */
.L_x_1479:
[----:B------:R-:W-:Y:S04]  /*aee0*/  BSSY B2, `(.L_x_1481) ;  /* 0x000002c000027945 */ /* 0x000fe80003800000 */
[----:B------:R-:W-:Y:S05]  /*aef0*/  @P4 BRA `(.L_x_1482) ;  /* 0x0000000000a84947 */ /* 0x000fea0003800000 */
[----:B0----5:R-:W0:Y:S01]  /*af00*/  LDS.128 R4, [R115+0x4000] ;  /* 0x0040000073047984 */ /* 0x021e220000000c00 */
[----:B------:R-:W-:Y:S01]  /*af10*/  SHF.R.U32.HI R82, RZ, 0x10, R77 ;  /* 0x00000010ff527819 */ /* 0x000fe2000001164d */
[--C-:B------:R-:W-:Y:S01]  /*af20*/  HADD2.F32 R80, -RZ, R105.reuse.H1_H1 ;  /* 0x30000069ff507230 */ /* 0x100fe20000004100 */
[--C-:B------:R-:W-:Y:S01]  /*af30*/  SHF.R.U32.HI R81, RZ, 0x10, R79.reuse ;  /* 0x00000010ff517819 */ /* 0x100fe2000001164f */
[----:B------:R-:W-:Y:S01]  /*af40*/  HADD2.F32 R105, -RZ, R105.H0_H0 ;  /* 0x20000069ff697230 */ /* 0x000fe20000004100 */
[----:B------:R-:W-:Y:S01]  /*af50*/  SHF.R.U64 R109, R78, 0x10, R79 ;  /* 0x000000104e6d7819 */ /* 0x000fe2000000124f */
[----:B------:R-:W-:Y:S01]  /*af60*/  HADD2.F32 R82, -RZ, R82.H0_H0 ;  /* 0x20000052ff527230 */ /* 0x000fe20000004100 */
[----:B------:R-:W-:Y:S01]  /*af70*/  SHF.R.U64 R107, R76, 0x10, R77 ;  /* 0x000000104c6b7819 */ /* 0x000fe2000000124d */
[----:B------:R-:W-:Y:S02]  /*af80*/  HADD2.F32 R81, -RZ, R81.H0_H0 ;  /* 0x20000051ff517230 */ /* 0x000fe40000004100 */
[----:B0-----:R-:W-:-:S02]  /*af90*/  HADD2.F32 R79, -RZ, R7.H1_H1 ;  /* 0x30000007ff4f7230 */ /* 0x001fc40000004100 */
[----:B------:R-:W-:Y:S02]  /*afa0*/  HADD2.F32 R78, -RZ, R7.H0_H0 ;  /* 0x20000007ff4e7230 */ /* 0x000fe40000004100 */
[--C-:B------:R-:W-:Y:S02]  /*afb0*/  HADD2.F32 R7, -RZ, R4.reuse.H0_H0 ;  /* 0x20000004ff077230 */ /* 0x100fe40000004100 */
[CC--:B------:R-:W-:Y:S01]  /*afc0*/  FMUL.FTZ R83, R79.reuse, R82.reuse ;  /* 0x000000524f537220 */ /* 0x0c0fe20000410000 */
[----:B------:R-:W-:Y:S01]  /*afd0*/  FMUL.FTZ R79, R79, R81 ;  /* 0x000000514f4f7220 */ /* 0x000fe20000410000 */
[----:B------:R-:W-:Y:S02]  /*afe0*/  HADD2.F32 R4, -RZ, R4.H1_H1 ;  /* 0x30000004ff047230 */ /* 0x000fe40000004100 */
[--C-:B------:R-:W-:Y:S02]  /*aff0*/  HADD2.F32 R76, -RZ, R6.reuse.H0_H0 ;  /* 0x20000006ff4c7230 */ /* 0x100fe40000004100 */
[----:B------:R-:W-:Y:S01]  /*b000*/  FFMA.FTZ R108, R78, R82, R79 ;  /* 0x000000524e6c7223 */ /* 0x000fe2000001004f */
[----:B------:R-:W-:-:S02]  /*b010*/  HADD2.F32 R77, -RZ, R6.H1_H1 ;  /* 0x30000006ff4d7230 */ /* 0x000fc40000004100 */
[----:B------:R-:W-:Y:S01]  /*b020*/  FMUL.FTZ R106, R4, R105 ;  /* 0x00000069046a7220 */ /* 0x000fe20000410000 */
[----:B------:R-:W-:Y:S02]  /*b030*/  HADD2.F32 R79, -RZ, R103.H1_H1 ;  /* 0x30000067ff4f7230 */ /* 0x000fe40000004100 */
[----:B------:R-:W-:Y:S01]  /*b040*/  FFMA.FTZ R83, R78, R81, -R83 ;  /* 0x000000514e537223 */ /* 0x000fe20000010853 */
[----:B------:R-:W-:Y:S02]  /*b050*/  HADD2.F32 R6, -RZ, R5.H0_H0 ;  /* 0x20000005ff067230 */ /* 0x000fe40000004100 */
[-C--:B------:R-:W-:Y:S01]  /*b060*/  FMUL.FTZ R82, R4, R80.reuse ;  /* 0x0000005004527220 */ /* 0x080fe20000410000 */
[----:B------:R-:W-:Y:S02]  /*b070*/  HADD2.F32 R103, -RZ, R103.H0_H0 ;  /* 0x20000067ff677230 */ /* 0x000fe40000004100 */
[----:B------:R-:W-:Y:S01]  /*b080*/  FFMA.FTZ R106, R7, R80, -R106 ;  /* 0x00000050076a7223 */ /* 0x000fe2000001086a */
[----:B------:R-:W-:-:S02]  /*b090*/  HADD2.F32 R5, -RZ, R5.H1_H1 ;  /* 0x30000005ff057230 */ /* 0x000fc40000004100 */
[----:B------:R-:W-:Y:S01]  /*b0a0*/  FFMA.FTZ R105, R7, R105, R82 ;  /* 0x0000006907697223 */ /* 0x000fe20000010052 */
[----:B------:R-:W-:Y:S02]  /*b0b0*/  HADD2.F32 R78, -RZ, R107.H0_H0 ;  /* 0x2000006bff4e7230 */ /* 0x000fe40000004100 */
[C---:B------:R-:W-:Y:S01]  /*b0c0*/  FMUL.FTZ R81, R77.reuse, R79 ;  /* 0x0000004f4d517220 */ /* 0x040fe20000410000 */
[----:B------:R-:W-:Y:S02]  /*b0d0*/  HADD2.F32 R4, -RZ, R109.H0_H0 ;  /* 0x2000006dff047230 */ /* 0x000fe40000004100 */
[-C--:B------:R-:W-:Y:S01]  /*b0e0*/  FMUL.FTZ R80, R77, R103.reuse ;  /* 0x000000674d507220 */ /* 0x080fe20000410000 */
        /* <DEDUP_REMOVED lines=10> */
[----:B------:R1:W-:Y:S02]  /*b190*/  STS.128 [R115+0x4000], R4 ;  /* 0x0040000473007388 */ /* 0x0003e40000000c00 */
.L_x_1482:
[----:B------:R-:W-:Y:S05]  /*b1a0*/  BSYNC B2 ;  /* 0x0000000000027941 */ /* 0x000fea0003800000 */
.L_x_1481:
[----:B------:R-:W-:Y:S04]  /*b1b0*/  BSSY B2, `(.L_x_1483) ;  /* 0x000002c000027945 */ /* 0x000fe80003800000 */
[----:B------:R-:W-:Y:S05]  /*b1c0*/  @P5 BRA `(.L_x_1484) ;  /* 0x0000000000a85947 */ /* 0x000fea0003800000 */
[----:B01---5:R-:W0:Y:S01]  /*b1d0*/  LDS.128 R4, [R115+0x8000] ;  /* 0x0080000073047984 */ /* 0x023e220000000c00 */
[----:B------:R-:W-:Y:S01]  /*b1e0*/  SHF.R.U32.HI R77, RZ, 0x10, R75 ;  /* 0x00000010ff4d7819 */ /* 0x000fe2000001164b */
[----:B------:R-:W-:Y:S01]  /*b1f0*/  HADD2.F32 R76, -RZ, R99.H0_H0 ;  /* 0x20000063ff4c7230 */ /* 0x000fe20000004100 */
[----:B------:R-:W-:Y:S01]  /*b200*/  SHF.R.U32.HI R79, RZ, 0x10, R73 ;  /* 0x00000010ff4f7819 */ /* 0x000fe20000011649 */
[--C-:B------:R-:W-:Y:S01]  /*b210*/  HADD2.F32 R78, -RZ, R100.reuse.H0_H0 ;  /* 0x20000064ff4e7230 */ /* 0x100fe20000004100 */
[----:B------:R-:W-:Y:S01]  /*b220*/  SHF.R.U64 R103, R74, 0x10, R75 ;  /* 0x000000104a677819 */ /* 0x000fe2000000124b */
[----:B------:R-:W-:Y:S01]  /*b230*/  HADD2.F32 R77, -RZ, R77.H0_H0 ;  /* 0x2000004dff4d7230 */ /* 0x000fe20000004100 */
[----:B------:R-:W-:Y:S01]  /*b240*/  SHF.R.U64 R83, R72, 0x10, R73 ;  /* 0x0000001048537819 */ /* 0x000fe20000001249 */
[----:B------:R-:W-:Y:S02]  /*b250*/  HADD2.F32 R79, -RZ, R79.H0_H0 ;  /* 0x2000004fff4f7230 */ /* 0x000fe40000004100 */
[----:B------:R-:W-:-:S02]  /*b260*/  HADD2.F32 R100, -RZ, R100.H1_H1 ;  /* 0x30000064ff647230 */ /* 0x000fc40000004100 */
[----:B------:R-:W-:Y:S02]  /*b270*/  HADD2.F32 R99, -RZ, R99.H1_H1 ;  /* 0x30000063ff637230 */ /* 0x000fe40000004100 */
[--C-:B0-----:R-:W-:Y:S02]  /*b280*/  HADD2.F32 R75, -RZ, R7.reuse.H1_H1 ;  /* 0x30000007ff4b7230 */ /* 0x101fe40000004100 */
[----:B------:R-:W-:Y:S02]  /*b290*/  HADD2.F32 R74, -RZ, R7.H0_H0 ;  /* 0x20000007ff4a7230 */ /* 0x000fe40000004100 */
[--C-:B------:R-:W-:Y:S02]  /*b2a0*/  HADD2.F32 R7, -RZ, R4.reuse.H0_H0 ;  /* 0x20000004ff077230 */ /* 0x100fe40000004100 */
[C---:B------:R-:W-:Y:S01]  /*b2b0*/  FMUL.FTZ R82, R75.reuse, R77 ;  /* 0x0000004d4b527220 */ /* 0x040fe20000410000 */
[----:B------:R-:W-:Y:S02]  /*b2c0*/  HADD2.F32 R4, -RZ, R4.H1_H1 ;  /* 0x30000004ff047230 */ /* 0x000fe40000004100 */
[----:B------:R-:W-:Y:S01]  /*b2d0*/  FMUL.FTZ R81, R75, R79 ;  /* 0x0000004f4b517220 */ /* 0x000fe20000410000 */
[----:B------:R-:W-:-:S02]  /*b2e0*/  HADD2.F32 R72, -RZ, R6.H0_H0 ;  /* 0x20000006ff487230 */ /* 0x000fc40000004100 */
[----:B------:R-:W-:Y:S01]  /*b2f0*/  FFMA.FTZ R106, R74, R79, R82 ;  /* 0x0000004f4a6a7223 */ /* 0x000fe20000010052 */
[----:B------:R-:W-:Y:S02]  /*b300*/  HADD2.F32 R73, -RZ, R6.H1_H1 ;  /* 0x30000006ff497230 */ /* 0x000fe40000004100 */
[----:B------:R-:W-:Y:S01]  /*b310*/  FMUL.FTZ R80, R4, R78 ;  /* 0x0000004e04507220 */ /* 0x000fe20000410000 */
[--C-:B------:R-:W-:Y:S02]  /*b320*/  HADD2.F32 R6, -RZ, R5.reuse.H0_H0 ;  /* 0x20000005ff067230 */ /* 0x100fe40000004100 */
[----:B------:R-:W-:Y:S01]  /*b330*/  FFMA.FTZ R81, R74, R77, -R81 ;  /* 0x0000004d4a517223 */ /* 0x000fe20000010851 */
[-C--:B------:R-:W-:Y:S01]  /*b340*/  FMUL.FTZ R82, R4, R76.reuse ;  /* 0x0000004c04527220 */ /* 0x080fe20000410000 */
[----:B------:R-:W-:Y:S02]  /*b350*/  HADD2.F32 R5, -RZ, R5.H1_H1 ;  /* 0x30000005ff057230 */ /* 0x000fe40000004100 */
[----:B------:R-:W-:Y:S01]  /*b360*/  FFMA.FTZ R80, R7, R76, -R80 ;  /* 0x0000004c07507223 */ /* 0x000fe20000010850 */
[----:B------:R-:W-:-:S02]  /*b370*/  HADD2.F32 R74, -RZ, R83.H0_H0 ;  /* 0x20000053ff4a7230 */ /* 0x000fc40000004100 */
[----:B------:R-:W-:Y:S01]  /*b380*/  FFMA.FTZ R75, R7, R78, R82 ;  /* 0x0000004e074b7223 */ /* 0x000fe20000010052 */
[----:B------:R-:W-:Y:S02]  /*b390*/  HADD2.F32 R4, -RZ, R103.H0_H0 ;  /* 0x20000067ff047230 */ /* 0x000fe40000004100 */
[C---:B------:R-:W-:Y:S01]  /*b3a0*/  FMUL.FTZ R77, R73.reuse, R100 ;  /* 0x00000064494d7220 */ /* 0x040fe20000410000 */
[-C--:B------:R-:W-:Y:S01]  /*b3b0*/  FMUL.FTZ R79, R73, R99.reuse ;  /* 0x00000063494f7220 */ /* 0x080fe20000410000 */
[C---:B------:R-:W-:Y:S01]  /*b3c0*/  FMUL.FTZ R7, R5.reuse, R74 ;  /* 0x0000004a05077220 */ /* 0x040fe20000410000 */
[----:B------:R-:W-:Y:S01]  /*b3d0*/  FMUL.FTZ R73, R5, R4 ;  /* 0x0000000405497220 */ /* 0x000fe20000410000 */
[C---:B------:R-:W-:Y:S01]  /*b3e0*/  FFMA.FTZ R77, R72.reuse, R99, -R77 ;  /* 0x00000063484d7223 */ /* 0x040fe2000001084d */
[----:B------:R-:W-:Y:S01]  /*b3f0*/  FFMA.FTZ R72, R72, R100, R79 ;  /* 0x0000006448487223 */ /* 0x000fe2000001004f */
[C---:B------:R-:W-:Y:S01]  /*b400*/  FFMA.FTZ R5, R6.reuse, R4, -R7 ;  /* 0x0000000406057223 */ /* 0x040fe20000010807 */
[----:B------:R-:W-:Y:S01]  /*b410*/  FFMA.FTZ R74, R6, R74, R73 ;  /* 0x0000004a064a7223 */ /* 0x000fe20000010049 */
[----:B------:R-:W-:-:S02]  /*b420*/  F2FP.F16.F32.PACK_AB R7, R106, R81 ;  /* 0x000000516a07723e */ /* 0x000fc400000000ff */
[----:B------:R-:W-:Y:S02]  /*b430*/  F2FP.F16.F32.PACK_AB R6, R72, R77 ;  /* 0x0000004d4806723e */ /* 0x000fe400000000ff */
[----:B------:R-:W-:Y:S02]  /*b440*/  F2FP.F16.F32.PACK_AB R4, R75, R80 ;  /* 0x000000504b04723e */ /* 0x000fe400000000ff */
[----:B------:R-:W-:-:S05]  /*b450*/  F2FP.F16.F32.PACK_AB R5, R74, R5 ;  /* 0x000000054a05723e */ /* 0x000fca00000000ff */
[----:B------:R2:W-:Y:S02]  /*b460*/  STS.128 [R115+0x8000], R4 ;  /* 0x0080000473007388 */ /* 0x0005e40000000c00 */
.L_x_1484:
[----:B------:R-:W-:Y:S05]  /*b470*/  BSYNC B2 ;  /* 0x0000000000027941 */ /* 0x000fea0003800000 */
.L_x_1483:
[----:B------:R-:W-:Y:S05]  /*b480*/  @P6 BRA `(.L_x_1478) ;  /* 0x0000000000a86947 */ /* 0x000fea0003800000 */
[----:B012--5:R-:W0:Y:S01]  /*b490*/  LDS.128 R4, [R115+0xc000] ;  /* 0x00c0000073047984 */ /* 0x027e220000000c00 */
[----:B------:R-:W-:Y:S01]  /*b4a0*/  SHF.R.U32.HI R73, RZ, 0x10, R71 ;  /* 0x00000010ff497819 */ /* 0x000fe20000011647 */
[----:B------:R-:W-:Y:S01]  /*b4b0*/  HADD2.F32 R72, -RZ, R94.H1_H1 ;  /* 0x3000005eff487230 */ /* 0x000fe20000004100 */
[----:B------:R-:W-:Y:S01]  /*b4c0*/  SHF.R.U32.HI R75, RZ, 0x10, R69 ;  /* 0x00000010ff4b7819 */ /* 0x000fe20000011645 */
[----:B------:R-:W-:Y:S01]  /*b4d0*/  HADD2.F32 R74, -RZ, R95.H1_H1 ;  /* 0x3000005fff4a7230 */ /* 0x000fe20000004100 */
[----:B------:R-:W-:Y:S01]  /*b4e0*/  SHF.R.U64 R81, R70, 0x10, R71 ;  /* 0x0000001046517819 */ /* 0x000fe20000001247 */
[----:B------:R-:W-:Y:S01]  /*b4f0*/  HADD2.F32 R73, -RZ, R73.H0_H0 ;  /* 0x20000049ff497230 */ /* 0x000fe20000004100 */
[----:B------:R-:W-:Y:S01]  /*b500*/  SHF.R.U64 R79, R68, 0x10, R69 ;  /* 0x00000010444f7819 */ /* 0x000fe20000001245 */
[----:B------:R-:W-:Y:S02]  /*b510*/  HADD2.F32 R75, -RZ, R75.H0_H0 ;  /* 0x2000004bff4b7230 */ /* 0x000fe40000004100 */
[----:B------:R-:W-:-:S02]  /*b520*/  HADD2.F32 R95, -RZ, R95.H0_H0 ;  /* 0x2000005fff5f7230 */ /* 0x000fc40000004100 */
        /* <DEDUP_REMOVED lines=32> */
.L_x_1478:
[----:B------:R-:W-:Y:S05]  /*b730*/  BSYNC B1 ;  /* 0x0000000000017941 */ /* 0x000fea0003800000 */
.L_x_1477:
[----:B------:R-:W-:Y:S04]  /*b740*/  BSSY B1, `(.L_x_1485) ;  /* 0x00000bd000017945 */ /* 0x000fe80003800000 */
[----:B------:R-:W-:Y:S05]  /*b750*/  @P2 BRA `(.L_x_1486) ;  /* 0x0000000800ec2947 */ /* 0x000fea0003800000 */
[----:B0123--:R-:W2:Y:S01]  /*b760*/  LDL R7, [R1+0x8] ;  /* 0x0000080001077983 */ /* 0x00fea20000100800 */
[----:B------:R-:W0:Y:S03]  /*b770*/  LDC R5, c[0x0][0x3d4] ;  /* 0x0000f500ff057b82 */ /* 0x000e260000000800 */
        /* <DEDUP_REMOVED lines=9> */
[----:B-----5:R-:W0:Y:S01]  /*b810*/  LDS.128 R4, [R78+0x1000] ;  /* 0x001000004e047984 */ /* 0x020e220000000c00 */
        /* <DEDUP_REMOVED lines=41> */
.L_x_1488:
[----:B------:R-:W-:Y:S05]  /*bab0*/  BSYNC B2 ;  /* 0x0000000000027941 */ /* 0x000fea0003800000 */
.L_x_1487:
[----:B------:R-:W-:Y:S04]  /*bac0*/  BSSY B2, `(.L_x_1489) ;  /* 0x000002c000027945 */ /* 0x000fe80003800000 */
[----:B------:R-:W-:Y:S05]  /*bad0*/  @P2 BRA `(.L_x_1490) ;  /* 0x0000000000a82947 */ /* 0x000fea0003800000 */
[----:B0----5:R-:W0:Y:S01]  /*bae0*/  LDS.128 R4, [R78+0x5000] ;  /* 0x005000004e047984 */ /* 0x021e220000000c00 */
[----:B------:R-:W-:Y:S01]  /*baf0*/  SHF.R.U32.HI R66, RZ, 0x10, R61 ;  /* 0x00000010ff427819 */ /* 0x000fe2000001163d */
[----:B------:R-:W-:Y:S01]  /*bb00*/  HADD2.F32 R96, -RZ, R96.H1_H1 ;  /* 0x30000060ff607230 */ /* 0x000fe20000004100 */
[--C-:B------:R-:W-:Y:S01]  /*bb10*/  SHF.R.U32.HI R64, RZ, 0x10, R63.reuse ;  /* 0x00000010ff407819 */ /* 0x100fe2000001163f */
[--C-:B------:R-:W-:Y:S01]  /*bb20*/  HADD2.F32 R65, -RZ, R97.reuse.H1_H1 ;  /* 0x30000061ff417230 */ /* 0x100fe20000004100 */
        /* <DEDUP_REMOVED lines=12> */
[C---:B------:R-:W-:Y:S01]  /*bbf0*/  FFMA.FTZ R69, R62.reuse, R64, -R67 ;  /* 0x000000403e457223 */ /* 0x040fe20000010843 */
[----:B------:R-:W-:Y:S02]  /*bc00*/  HADD2.F32 R61, -RZ, R6.H1_H1 ;  /* 0x30000006ff3d7230 */ /* 0x000fe40000004100 */
[----:B------:R-:W-:Y:S01]  /*bc10*/  FFMA.FTZ R66, R62, R66, R63 ;  /* 0x000000423e427223 */ /* 0x000fe2000001003f */
[--C-:B------:R-:W-:Y:S02]  /*bc20*/  HADD2.F32 R6, -RZ, R5.reuse.H0_H0 ;  /* 0x20000005ff067230 */ /* 0x100fe40000004100 */
[C---:B------:R-:W-:Y:S01]  /*bc30*/  FMUL.FTZ R68, R4.reuse, R65 ;  /* 0x0000004104447220 */ /* 0x040fe20000410000 */
[----:B------:R-:W-:Y:S01]  /*bc40*/  FMUL.FTZ R64, R4, R96 ;  /* 0x0000006004407220 */ /* 0x000fe20000410000 */
[----:B------:R-:W-:Y:S02]  /*bc50*/  HADD2.F32 R63, -RZ, R98.H0_H0 ;  /* 0x20000062ff3f7230 */ /* 0x000fe40000004100 */
[----:B------:R-:W-:-:S02]  /*bc60*/  HADD2.F32 R5, -RZ, R5.H1_H1 ;  /* 0x30000005ff057230 */ /* 0x000fc40000004100 */
[C---:B------:R-:W-:Y:S01]  /*bc70*/  FFMA.FTZ R65, R7.reuse, R65, R64 ;  /* 0x0000004107417223 */ /* 0x040fe20000010040 */
[----:B------:R-:W-:Y:S02]  /*bc80*/  HADD2.F32 R62, -RZ, R70.H0_H0 ;  /* 0x20000046ff3e7230 */ /* 0x000fe40000004100 */
[----:B------:R-:W-:Y:S01]  /*bc90*/  FFMA.FTZ R68, R7, R96, -R68 ;  /* 0x0000006007447223 */ /* 0x000fe20000010844 */
[----:B------:R-:W-:Y:S02]  /*bca0*/  HADD2.F32 R4, -RZ, R71.H0_H0 ;  /* 0x20000047ff047230 */ /* 0x000fe40000004100 */
[C---:B------:R-:W-:Y:S01]  /*bcb0*/  FMUL.FTZ R67, R61.reuse, R63 ;  /* 0x0000003f3d437220 */ /* 0x040fe20000410000 */
[-C--:B------:R-:W-:Y:S01]  /*bcc0*/  FMUL.FTZ R64, R61, R97.reuse ;  /* 0x000000613d407220 */ /* 0x080fe20000410000 */
[C---:B------:R-:W-:Y:S01]  /*bcd0*/  FMUL.FTZ R7, R5.reuse, R62 ;  /* 0x0000003e05077220 */ /* 0x040fe20000410000 */
        /* <DEDUP_REMOVED lines=10> */
.L_x_1490:
[----:B------:R-:W-:Y:S05]  /*bd80*/  BSYNC B2 ;  /* 0x0000000000027941 */ /* 0x000fea0003800000 */
.L_x_1489:
[----:B------:R-:W-:Y:S04]  /*bd90*/  BSSY B2, `(.L_x_1491) ;  /* 0x000002c000027945 */ /* 0x000fe80003800000 */
[----:B------:R-:W-:Y:S05]  /*bda0*/  @P4 BRA `(.L_x_1492) ;  /* 0x0000000000a84947 */ /* 0x000fea0003800000 */
[----:B01---5:R-:W0:Y:S01]  /*bdb0*/  LDS.128 R4, [R78+0x9000] ;  /* 0x009000004e047984 */ /* 0x023e220000000c00 */
[----:B------:R-:W-:Y:S01]  /*bdc0*/  SHF.R.U32.HI R61, RZ, 0x10, R57 ;  /* 0x00000010ff3d7819 */ /* 0x000fe20000011639 */
[----:B------:R-:W-:Y:S01]  /*bdd0*/  HADD2.F32 R60, -RZ, R92.H1_H1 ;  /* 0x3000005cff3c7230 */ /* 0x000fe20000004100 */
[--C-:B------:R-:W-:Y:S01]  /*bde0*/  SHF.R.U32.HI R63, RZ, 0x10, R59.reuse ;  /* 0x00000010ff3f7819 */ /* 0x100fe2000001163b */
[----:B------:R-:W-:Y:S01]  /*bdf0*/  HADD2.F32 R62, -RZ, R93.H1_H1 ;  /* 0x3000005dff3e7230 */ /* 0x000fe20000004100 */
[----:B------:R-:W-:Y:S01]  /*be00*/  SHF.R.U64 R67, R58, 0x10, R59 ;  /* 0x000000103a437819 */ /* 0x000fe2000000123b */
[----:B------:R-:W-:Y:S01]  /*be10*/  HADD2.F32 R61, -RZ, R61.H0_H0 ;  /* 0x2000003dff3d7230 */ /* 0x000fe20000004100 */
[----:B------:R-:W-:Y:S01]  /*be20*/  SHF.R.U64 R69, R56, 0x10, R57 ;  /* 0x0000001038457819 */ /* 0x000fe20000001239 */
[----:B------:R-:W-:Y:S02]  /*be30*/  HADD2.F32 R63, -RZ, R63.H0_H0 ;  /* 0x2000003fff3f7230 */ /* 0x000fe40000004100 */
[----:B------:R-:W-:-:S02]  /*be40*/  HADD2.F32 R94, -RZ, R94.H0_H0 ;  /* 0x2000005eff5e7230 */ /* 0x000fc40000004100 */
[----:B------:R-:W-:Y:S02]  /*be50*/  HADD2.F32 R93, -RZ, R93.H0_H0 ;  /* 0x2000005dff5d7230 */ /* 0x000fe40000004100 */
        /* <DEDUP_REMOVED lines=31> */
.L_x_1492:
[----:B------:R-:W-:Y:S05]  /*c050*/  BSYNC B2 ;  /* 0x0000000000027941 */ /* 0x000fea0003800000 */
.L_x_1491:
        /* <DEDUP_REMOVED lines=43> */
.L_x_1486:
[----:B------:R-:W-:Y:S05]  /*c310*/  BSYNC B1 ;  /* 0x0000000000017941 */ /* 0x000fea0003800000 */
.L_x_1485:
[----:B------:R-:W-:Y:S04]  /*c320*/  BSSY B1, `(.L_x_1493) ;  /* 0x00000bd000017945 */ /* 0x000fe80003800000 */
[----:B------:R-:W-:Y:S05]  /*c330*/  @P0 BRA `(.L_x_1494) ;  /* 0x0000000800ec0947 */ /* 0x000fea0003800000 */
[----:B01234-:R-:W2:Y:S01]  /*c340*/  LDL R7, [R1+0x8] ;  /* 0x0000080001077983 */ /* 0x01fea20000100800 */
        /* <DEDUP_REMOVED lines=13> */
[--C-:B------:R-:W-:Y:S01]  /*c420*/  SHF.R.U32.HI R55, RZ, 0x10, R51.reuse ;  /* 0x00000010ff377819 */ /* 0x100fe20000011633 */
[----:B------:R-:W-:Y:S01]  /*c430*/  HADD2.F32 R54, -RZ, R85.H1_H1 ;  /* 0x30000055ff367230 */ /* 0x000fe20000004100 */
        /* <DEDUP_REMOVED lines=25> */
[----:B------:R-:W-:Y:S01]  /*c5d0*/  FMUL.FTZ R55, R49, R90 ;  /* 0x0000005a31377220 */ /* 0x000fe20000410000 */
        /* <DEDUP_REMOVED lines=11> */
.L_x_1496:
[----:B------:R-:W-:Y:S05]  /*c690*/  BSYNC B2 ;  /* 0x0000000000027941 */ /* 0x000fea0003800000 */
.L_x_1495:
[----:B------:R-:W-:Y:S04]  /*c6a0*/  BSSY B2, `(.L_x_1497) ;  /* 0x000002c000027945 */ /* 0x000fe80003800000 */
[----:B------:R-:W-:Y:S05]  /*c6b0*/  @P1 BRA `(.L_x_1498) ;  /* 0x0000000000a81947 */ /* 0x000fea0003800000 */
[----:B0----5:R-:W0:Y:S01]  /*c6c0*/  LDS.128 R4, [R62+0x6000] ;  /* 0x006000003e047984 */ /* 0x021e220000000c00 */
        /* <DEDUP_REMOVED lines=41> */
.L_x_1498:
[----:B------:R-:W-:Y:S05]  /*c960*/  BSYNC B2 ;  /* 0x0000000000027941 */ /* 0x000fea0003800000 */
.L_x_1497:
[----:B------:R-:W-:Y:S04]  /*c970*/  BSSY B2, `(.L_x_1499) ;  /* 0x000002c000027945 */ /* 0x000fe80003800000 */
[----:B------:R-:W-:Y:S05]  /*c980*/  @P2 BRA `(.L_x_1500) ;  /* 0x0000000000a82947 */ /* 0x000fea0003800000 */
[----:B01---5:R-:W0:Y:S01]  /*c990*/  LDS.128 R4, [R62+0xa000] ;  /* 0x00a000003e047984 */ /* 0x023e220000000c00 */
[----:B------:R-:W-:Y:S01]  /*c9a0*/  SHF.R.U32.HI R46, RZ, 0x10, R43 ;  /* 0x00000010ff2e7819 */ /* 0x000fe2000001162b */
[----:B------:R-:W-:Y:S01]  /*c9b0*/  HADD2.F32 R44, -RZ, R87.H0_H0 ;  /* 0x20000057ff2c7230 */ /* 0x000fe20000004100 */
[----:B------:R-:W-:Y:S01]  /*c9c0*/  SHF.R.U32.HI R45, RZ, 0x10, R41 ;  /* 0x00000010ff2d7819 */ /* 0x000fe20000011629 */
[----:B------:R-:W-:Y:S01]  /*c9d0*/  HADD2.F32 R88, -RZ, R88.H0_H0 ;  /* 0x20000058ff587230 */ /* 0x000fe20000004100 */
[----:B------:R-:W-:Y:S01]  /*c9e0*/  SHF.R.U64 R51, R42, 0x10, R43 ;  /* 0x000000102a337819 */ /* 0x000fe2000000122b */
[----:B------:R-:W-:Y:S01]  /*c9f0*/  HADD2.F32 R46, -RZ, R46.H0_H0 ;  /* 0x2000002eff2e7230 */ /* 0x000fe20000004100 */
[----:B------:R-:W-:Y:S01]  /*ca00*/  SHF.R.U64 R52, R40, 0x10, R41 ;  /* 0x0000001028347819 */ /* 0x000fe20000001229 */
[----:B------:R-:W-:Y:S02]  /*ca10*/  HADD2.F32 R45, -RZ, R45.H0_H0 ;  /* 0x2000002dff2d7230 */ /* 0x000fe40000004100 */
[----:B------:R-:W-:-:S02]  /*ca20*/  HADD2.F32 R84, -RZ, R84.H0_H0 ;  /* 0x20000054ff547230 */ /* 0x000fc40000004100 */
        /* <DEDUP_REMOVED lines=14> */
[----:B------:R-:W-:Y:S02]  /*cb10*/  HADD2.F32 R5, -RZ, R5.H1_H1 ;  /* 0x30000005ff057230 */ /* 0x000fe40000004100 */
[----:B------:R-:W-:Y:S01]  /*cb20*/  FMUL.FTZ R45, R41, R84 ;  /* 0x00000054292d7220 */ /* 0x000fe20000410000 */
[----:B------:R-:W-:-:S02]  /*cb30*/  HADD2.F32 R42, -RZ, R51.H0_H0 ;  /* 0x20000033ff2a7230 */ /* 0x000fc40000004100 */
[C---:B------:R-:W-:Y:S01]  /*cb40*/  FFMA.FTZ R48, R7.reuse, R44, -R48 ;  /* 0x0000002c07307223 */ /* 0x040fe20000010830 */
[----:B------:R-:W-:Y:S02]  /*cb50*/  HADD2.F32 R4, -RZ, R52.H0_H0 ;  /* 0x20000034ff047230 */ /* 0x000fe40000004100 */
[----:B------:R-:W-:Y:S01]  /*cb60*/  FFMA.FTZ R43, R7, R88, R46 ;  /* 0x00000058072b7223 */ /* 0x000fe2000001002e */
[-C--:B------:R-:W-:Y:S01]  /*cb70*/  FMUL.FTZ R47, R41, R87.reuse ;  /* 0x00000057292f7220 */ /* 0x080fe20000410000 */
[C---:B------:R-:W-:Y:S01]  /*cb80*/  FMUL.FTZ R7, R5.reuse, R42 ;  /* 0x0000002a05077220 */ /* 0x040fe20000410000 */
[C---:B------:R-:W-:Y:S01]  /*cb90*/  FFMA.FTZ R45, R40.reuse, R87, -R45 ;  /* 0x00000057282d7223 */ /* 0x040fe2000001082d */
[----:B------:R-:W-:Y:S01]  /*cba0*/  FMUL.FTZ R41, R5, R4 ;  /* 0x0000000405297220 */ /* 0x000fe20000410000 */
        /* <DEDUP_REMOVED lines=8> */
.L_x_1500:
[----:B------:R-:W-:Y:S05]  /*cc30*/  BSYNC B2 ;  /* 0x0000000000027941 */ /* 0x000fea0003800000 */
.L_x_1499:
[----:B------:R-:W-:Y:S05]  /*cc40*/  @P4 BRA `(.L_x_1494) ;  /* 0x0000000000a84947 */ /* 0x000fea0003800000 */
[----:B012--5:R-:W0:Y:S01]  /*cc50*/  LDS.128 R4, [R62+0xe000] ;  /* 0x00e000003e047984 */ /* 0x027e220000000c00 */
[----:B------:R-:W-:Y:S01]  /*cc60*/  SHF.R.U32.HI R41, RZ, 0x10, R37 ;  /* 0x00000010ff297819 */ /* 0x000fe20000011625 */
[--C-:B------:R-:W-:Y:S01]  /*cc70*/  HADD2.F32 R40, -RZ, R86.reuse.H1_H1 ;  /* 0x30000056ff287230 */ /* 0x100fe20000004100 */
[--C-:B------:R-:W-:Y:S01]  /*cc80*/  SHF.R.U32.HI R43, RZ, 0x10, R39.reuse ;  /* 0x00000010ff2b7819 */ /* 0x100fe20000011627 */
        /* <DEDUP_REMOVED lines=16> */
[----:B------:R-:W-:Y:S02]  /*cd90*/  HADD2.F32 R6, -RZ, R5.H0_H0 ;  /* 0x20000005ff067230 */ /* 0x000fe40000004100 */
[C---:B------:R-:W-:Y:S01]  /*cda0*/  FMUL.FTZ R44, R4.reuse, R42 ;  /* 0x0000002a042c7220 */ /* 0x040fe20000410000 */
[----:B------:R-:W-:Y:S01]  /*cdb0*/  FMUL.FTZ R46, R4, R40 ;  /* 0x00000028042e7220 */ /* 0x000fe20000410000 */
[----:B------:R-:W-:Y:S02]  /*cdc0*/  HADD2.F32 R38, -RZ, R23.H0_H0 ;  /* 0x20000017ff267230 */ /* 0x000fe40000004100 */
[----:B------:R-:W-:-:S02]  /*cdd0*/  HADD2.F32 R5, -RZ, R5.H1_H1 ;  /* 0x30000005ff057230 */ /* 0x000fc40000004100 */
[C---:B------:R-:W-:Y:S01]  /*cde0*/  FFMA.FTZ R44, R7.reuse, R40, -R44 ;  /* 0x00000028072c7223 */ /* 0x040fe2000001082c */
[----:B------:R-:W-:Y:S02]  /*cdf0*/  HADD2.F32 R23, -RZ, R47.H0_H0 ;  /* 0x2000002fff177230 */ /* 0x000fe40000004100 */
[----:B------:R-:W-:Y:S01]  /*ce00*/  FFMA.FTZ R39, R7, R42, R46 ;  /* 0x0000002a07277223 */ /* 0x000fe2000001002e */
[----:B------:R-:W-:Y:S02]  /*ce10*/  HADD2.F32 R4, -RZ, R49.H0_H0 ;  /* 0x20000031ff047230 */ /* 0x000fe40000004100 */
[C---:B------:R-:W-:Y:S01]  /*ce20*/  FMUL.FTZ R41, R37.reuse, R38 ;  /* 0x0000002625297220 */ /* 0x040fe20000410000 */
[----:B------:R-:W-:Y:S01]  /*ce30*/  FMUL.FTZ R37, R37, R86 ;  /* 0x0000005625257220 */ /* 0x000fe20000410000 */
[CC--:B------:R-:W-:Y:S01]  /*ce40*/  FMUL.FTZ R7, R5.reuse, R23.reuse ;  /* 0x0000001705077220 */ /* 0x0c0fe20000410000 */
        /* <DEDUP_REMOVED lines=10> */
.L_x_1494:
[----:B------:R-:W-:Y:S05]  /*cef0*/  BSYNC B1 ;  /* 0x0000000000017941 */ /* 0x000fea0003800000 */
.L_x_1493:
        /* <DEDUP_REMOVED lines=15> */
[----:B------:R-:W-:Y:S02]  /*cff0*/  SHF.R.U32.HI R38, RZ, 0x10, R33 ;  /* 0x00000010ff267819 */ /* 0x000fe40000011621 */
        /* <DEDUP_REMOVED lines=19> */
[----:B------:R-:W-:Y:S02]  /*d130*/  HADD2.F32 R33, -RZ, R15.H1_H1 ;  /* 0x3000000fff217230 */ /* 0x000fe40000004100 */
[----:B------:R-:W-:Y:S01]  /*d140*/  FMUL.FTZ R38, R32, R14 ;  /* 0x0000000e20267220 */ /* 0x000fe20000410000 */
[----:B------:R-:W-:-:S02]  /*d150*/  HADD2.F32 R5, -RZ, R5.H1_H1 ;  /* 0x30000005ff057230 */ /* 0x000fc40000004100 */
[C---:B------:R-:W-:Y:S01]  /*d160*/  FFMA.FTZ R37, R7.reuse, R37, R36 ;  /* 0x0000002507257223 */ /* 0x040fe20000010024 */
[----:B------:R-:W-:Y:S02]  /*d170*/  HADD2.F32 R15, -RZ, R41.H0_H0 ;  /* 0x20000029ff0f7230 */ /* 0x000fe40000004100 */
[----:B------:R-:W-:Y:S01]  /*d180*/  FFMA.FTZ R34, R7, R35, -R34 ;  /* 0x0000002307227223 */ /* 0x000fe20000010822 */
[----:B------:R-:W-:Y:S02]  /*d190*/  HADD2.F32 R4, -RZ, R42.H0_H0 ;  /* 0x2000002aff047230 */ /* 0x000fe40000004100 */
[----:B------:R-:W-:Y:S01]  /*d1a0*/  FMUL.FTZ R36, R32, R33 ;  /* 0x0000002120247220 */ /* 0x000fe20000410000 */
[C---:B------:R-:W-:Y:S02]  /*d1b0*/  FMUL.FTZ R7, R5.reuse, R15 ;  /* 0x0000000f05077220 */ /* 0x040fe40000410000 */
        /* <DEDUP_REMOVED lines=10> */
.L_x_1503:
[----:B------:R-:W-:Y:S05]  /*d260*/  BSYNC B1 ;  /* 0x0000000000017941 */ /* 0x000fea0003800000 */
.L_x_1502:
[----:B------:R-:W-:Y:S04]  /*d270*/  BSSY B1, `(.L_x_1504) ;  /* 0x000002c000017945 */ /* 0x000fe80003800000 */
[----:B------:R-:W-:Y:S05]  /*d280*/  @P1 BRA `(.L_x_1505) ;  /* 0x0000000000a81947 */ /* 0x000fea0003800000 */
[----:B0----5:R-:W0:Y:S01]  /*d290*/  LDS.128 R4, [R43+0x7000] ;  /* 0x007000002b047984 */ /* 0x021e220000000c00 */
[----:B------:R-:W-:Y:S01]  /*d2a0*/  SHF.R.U64 R36, R26, 0x10, R27 ;  /* 0x000000101a247819 */ /* 0x000fe2000000121b */
[--C-:B------:R-:W-:Y:S01]  /*d2b0*/  HADD2.F32 R23, -RZ, R12.reuse.H0_H0 ;  /* 0x2000000cff177230 */ /* 0x100fe20000004100 */
[----:B------:R-:W-:Y:S01]  /*d2c0*/  SHF.R.U32.HI R32, RZ, 0x10, R9 ;  /* 0x00000010ff207819 */ /* 0x000fe20000011609 */
[----:B------:R-:W-:Y:S01]  /*d2d0*/  HADD2.F32 R12, -RZ, R12.H1_H1 ;  /* 0x3000000cff0c7230 */ /* 0x000fe20000004100 */
[----:B------:R-:W-:Y:S01]  /*d2e0*/  SHF.R.U32.HI R26, RZ, 0x10, R27 ;  /* 0x00000010ff1a7819 */ /* 0x000fe2000001161b */
        /* <DEDUP_REMOVED lines=36> */
.L_x_1505:
[----:B------:R-:W-:Y:S05]  /*d530*/  BSYNC B1 ;  /* 0x0000000000017941 */ /* 0x000fea0003800000 */
.L_x_1504:
[----:B------:R-:W-:Y:S04]  /*d540*/  BSSY B1, `(.L_x_1506) ;  /* 0x000002c000017945 */ /* 0x000fe80003800000 */
[----:B------:R-:W-:Y:S05]  /*d550*/  @P2 BRA `(.L_x_1507) ;  /* 0x0000000000a82947 */ /* 0x000fea0003800000 */
[----:B01---5:R-:W0:Y:S01]  /*d560*/  LDS.128 R4, [R43+0xb000] ;  /* 0x00b000002b047984 */ /* 0x023e220000000c00 */
[----:B------:R-:W-:Y:S01]  /*d570*/  SHF.R.U64 R27, R20, 0x10, R21 ;  /* 0x00000010141b7819 */ /* 0x000fe20000001215 */
[--C-:B------:R-:W-:Y:S01]  /*d580*/  HADD2.F32 R14, -RZ, R10.reuse.H0_H0 ;  /* 0x2000000aff0e7230 */ /* 0x100fe20000004100 */
[----:B------:R-:W-:Y:S01]  /*d590*/  SHF.R.U32.HI R15, RZ, 0x10, R29 ;  /* 0x00000010ff0f7819 */ /* 0x000fe2000001161d */
[----:B------:R-:W-:Y:S01]  /*d5a0*/  HADD2.F32 R20, -RZ, R11.H0_H0 ;  /* 0x2000000bff147230 */ /* 0x000fe20000004100 */
[----:B------:R-:W-:Y:S01]  /*d5b0*/  SHF.R.U32.HI R21, RZ, 0x10, R21 ;  /* 0x00000010ff157819 */ /* 0x000fe20000011615 */
[----:B------:R-:W-:Y:S01]  /*d5c0*/  HADD2.F32 R10, -RZ, R10.H1_H1 ;  /* 0x3000000aff0a7230 */ /* 0x000fe20000004100 */
        /* <DEDUP_REMOVED lines=35> */
.L_x_1507:
[----:B------:R-:W-:Y:S05]  /*d800*/  BSYNC B1 ;  /* 0x0000000000017941 */ /* 0x000fea0003800000 */
.L_x_1506:
[----:B------:R-:W-:Y:S05]  /*d810*/  @P3 BRA `(.L_x_1501) ;  /* 0x0000004800cc3947 */ /* 0x000fea0003800000 */
[----:B012--5:R-:W0:Y:S01]  /*d820*/  LDS.128 R4, [R43+0xf000] ;  /* 0x00f000002b047984 */ /* 0x027e220000000c00 */
[----:B------:R-:W-:Y:S01]  /*d830*/  SHF.R.U32.HI R13, RZ, 0x10, R31 ;  /* 0x00000010ff0d7819 */ /* 0x000fe2000001161f */
[----:B------:R-:W-:Y:S01]  /*d840*/  HADD2.F32 R12, -RZ, R0.H0_H0 ;  /* 0x20000000ff0c7230 */ /* 0x000fe20000004100 */
        /* <DEDUP_REMOVED lines=10> */
[----:B------:R-:W-:Y:S02]  /*d8f0*/  HADD2.F32 R4, -RZ, R4.H1_H1 ;  /* 0x30000004ff047230 */ /* 0x000fe40000004100 */
[-C--:B------:R-:W-:Y:S01]  /*d900*/  FMUL.FTZ R24, R11, R13.reuse ;  /* 0x0000000d0b187220 */ /* 0x080fe20000410000 */
[--C-:B------:R-:W-:Y:S02]  /*d910*/  HADD2.F32 R8, -RZ, R6.reuse.H0_H0 ;  /* 0x20000006ff087230 */ /* 0x100fe40000004100 */
[----:B------:R-:W-:Y:S01]  /*d920*/  FFMA.FTZ R21, R10, R13, -R21 ;  /* 0x0000000d0a157223 */ /* 0x000fe20000010815 */
[----:B------:R-:W-:-:S02]  /*d930*/  HADD2.F32 R9, -RZ, R6.H1_H1 ;  /* 0x30000006ff097230 */ /* 0x000fc40000004100 */
[----:B------:R-:W-:Y:S01]  /*d940*/  FFMA.FTZ R26, R10, R15, R24 ;  /* 0x0000000f0a1a7223 */ /* 0x000fe20000010018 */
[----:B------:R-:W-:Y:S02]  /*d950*/  HADD2.F32 R6, -RZ, R5.H0_H0 ;  /* 0x20000005ff067230 */ /* 0x000fe40000004100 */
[C---:B------:R-:W-:Y:S01]  /*d960*/  FMUL.FTZ R20, R4.reuse, R14 ;  /* 0x0000000e04147220 */ /* 0x040fe20000410000 */
[-C--:B------:R-:W-:Y:S01]  /*d970*/  FMUL.FTZ R24, R4, R12.reuse ;  /* 0x0000000c04187220 */ /* 0x080fe20000410000 */
[----:B------:R-:W-:Y:S02]  /*d980*/  HADD2.F32 R10, -RZ, R3.H1_H1 ;  /* 0x30000003ff0a7230 */ /* 0x000fe40000004100 */
[----:B------:R-:W-:Y:S02]  /*d990*/  HADD2.F32 R5, -RZ, R5.H1_H1 ;  /* 0x30000005ff057230 */ /* 0x000fe40000004100 */
        /* <DEDUP_REMOVED lines=17> */
[----:B------:R0:W-:Y:S01]  /*dab0*/  STS.128 [R43+0xf000], R4 ;  /* 0x00f000042b007388 */ /* 0x0001e20000000c00 */
[----:B------:R-:W-:Y:S05]  /*dac0*/  BRA `(.L_x_1501) ;  /* 0x0000004800207947 */ /* 0x000fea0003800000 */
.L_x_1450:
[----:B------:R-:W2:Y:S01]  /*dad0*/  LDL R0, [R1+0x70] ;  /* 0x0000700001007983 */ /* 0x000ea20000100800 */
[-C--:B------:R-:W-:Y:S01]  /*dae0*/  ISETP.GE.AND P0, PT, R18, R9.reuse, PT ;  /* 0x000000091200720c */ /* 0x080fe20003f06270 */
[----:B------:R-:W-:Y:S01]  /*daf0*/  BSSY B1, `(.L_x_1508) ;  /* 0x0000031000017945 */ /* 0x000fe20003800000 */
[-C--:B------:R-:W-:Y:S01]  /*db00*/  ISETP.GE.AND P1, PT, R234, R9.reuse, PT ;  /* 0x00000009ea00720c */ /* 0x080fe20003f26270 */
[----:B------:R-:W-:Y:S01]  /*db10*/  IMAD.MOV.U32 R87, RZ, RZ, R25 ;  /* 0x000000ffff577224 */ /* 0x000fe200078e0019 */
[----:B------:R-:W-:Y:S01]  /*db20*/  ISETP.GE.AND P2, PT, R20, R9, PT ;  /* 0x000000091400720c */ /* 0x000fe20003f46270 */
[----:B------:R-:W-:Y:S01]  /*db30*/  IMAD.MOV.U32 R8, RZ, RZ, R100 ;  /* 0x000000ffff087224 */ /* 0x000fe200078e0064 */
        /* <DEDUP_REMOVED lines=14> */
[----:B--2---:R-:W-:Y:S01]  /*dc20*/  ISETP.GE.AND P3, PT, R0, R9, PT ;  /* 0x000000090000720c */ /* 0x004fe20003f66270 */
[----:B------:R-:W-:Y:S01]  /*dc30*/  IMAD.MOV.U32 R9, RZ, RZ, R27 ;  /* 0x000000ffff097224 */ /* 0x000fe200078e001b */
[----:B------:R-:W-:Y:S01]  /*dc40*/  CS2R R26, SRZ ;  /* 0x00000000001a7805 */ /* 0x000fe2000001ff00 */
[----:B------:R-:W-:Y:S10]  /*dc50*/  @P0 BRA `(.L_x_1509) ;  /* 0x0000000000680947 */ /* 0x000ff40003800000 */
[----:B------:R-:W-:Y:S01]  /*dc60*/  IADD3 R3, P4, R12, R95, RZ ;  /* 0x0000005f0c037210 */ /* 0x000fe20007f9e0ff */
[----:B------:R-:W-:Y:S01]  /*dc70*/  ULDC.64 UR4, c[0x0][0x3c8] ;  /* 0x0000f20000047ab9 */ /* 0x000fe20000000a00 */
[----:B------:R-:W-:Y:S01]  /*dc80*/  IADD3 R0, P5, R10, R91, RZ ;  /* 0x0000005b0a007210 */ /* 0x000fe20007fbe0ff */
[----:B------:R-:W-:Y:S01]  /*dc90*/  ULDC.64 UR6, c[0x0][0x3e0] ;  /* 0x0000f80000067ab9 */ /* 0x000fe20000000a00 */
[----:B------:R-:W-:Y:S02]  /*dca0*/  IADD3.X R4, R13, R99, RZ, P4, !PT ;  /* 0x000000630d047210 */ /* 0x000fe400027fe4ff */
[----:B------:R-:W-:Y:S02]  /*dcb0*/  CS2R R28, SRZ ;  /* 0x00000000001c7805 */ /* 0x000fe4000001ff00 */
[----:B------:R-:W-:Y:S01]  /*dcc0*/  LEA R50, P4, R3, UR4, 0x1 ;  /* 0x0000000403327c11 */ /* 0x000fe2000f8808ff */
[----:B------:R-:W-:Y:S01]  /*dcd0*/  ULDC UR4, c[0x0][0x3d4] ;  /* 0x0000f50000047ab9 */ /* 0x000fe20000000800 */
[----:B------:R-:W-:-:S02]  /*dce0*/  CS2R R30, SRZ ;  /* 0x00000000001e7805 */ /* 0x000fc4000001ff00 */
[----:B------:R-:W-:Y:S02]  /*dcf0*/  ISETP.GE.AND P6, PT, R226, UR4, PT ;  /* 0x00000004e2007c0c */ /* 0x000fe4000bfc6270 */
[----:B------:R-:W-:Y:S02]  /*dd00*/  CS2R R44, SRZ ;  /* 0x00000000002c7805 */ /* 0x000fe4000001ff00 */
[----:B------:R-:W-:Y:S01]  /*dd10*/  LEA.HI.X R51, R3, UR5, R4, 0x1, P4 ;  /* 0x0000000503337c11 */ /* 0x000fe2000a0f0c04 */
[----:B------:R-:W-:Y:S01]  /*dd20*/  IMAD.X R3, R11, 0x1, R109, P5 ;  /* 0x000000010b037824 */ /* 0x000fe200028e066d */
[----:B------:R-:W-:Y:S02]  /*dd30*/  ISETP.GE.AND P5, PT, R229, UR4, PT ;  /* 0x00000004e5007c0c */ /* 0x000fe4000bfa6270 */
[----:B------:R-:W-:Y:S02]  /*dd40*/  CS2R R46, SRZ ;  /* 0x00000000002e7805 */ /* 0x000fe4000001ff00 */
[----:B------:R-:W-:-:S02]  /*dd50*/  LEA R52, P4, R0, UR6, 0x1 ;  /* 0x0000000600347c11 */ /* 0x000fc4000f8808ff */
[----:B------:R-:W-:Y:S02]  /*dd60*/  CS2R R4, SRZ ;  /* 0x0000000000047805 */ /* 0x000fe4000001ff00 */
[----:B------:R-:W-:Y:S02]  /*dd70*/  CS2R R6, SRZ ;  /* 0x0000000000067805 */ /* 0x000fe4000001ff00 */
[----:B------:R-:W-:Y:S02]  /*dd80*/  CS2R R24, SRZ ;  /* 0x0000000000187805 */ /* 0x000fe4000001ff00 */
[----:B------:R-:W-:Y:S02]  /*dd90*/  CS2R R26, SRZ ;  /* 0x00000000001a7805 */ /* 0x000fe4000001ff00 */
[----:B------:R-:W-:Y:S01]  /*dda0*/  LEA.HI.X R53, R0, UR7, R3, 0x1, P4 ;  /* 0x0000000700357c11 */ /* 0x000fe2000a0f0c03 */
[----:B------:R-:W-:Y:S02]  /*ddb0*/  ULDC.64 UR8, c[0x0][0x208] ;  /* 0x0000820000087ab9 */ /* 0x000fe40000000a00 */
[----:B------:R0:W5:Y:S04]  /*ddc0*/  @!P6 LDG.E.128 R44, desc[UR8][R50.64+0x80] ;  /* 0x00008008322ce981 */ /* 0x000168000c1e1d00 */
[----:B------:R0:W5:Y:S04]  /*ddd0*/  @!P5 LDG.E.128 R28, desc[UR8][R50.64] ;  /* 0x00000008321cd981 */ /* 0x000168000c1e1d00 */
[----:B------:R0:W5:Y:S04]  /*dde0*/  @!P5 LDG.E.128 R4, desc[UR8][R52.64] ;  /* 0x000000083404d981 */ /* 0x000168000c1e1d00 */
[----:B------:R0:W5:Y:S02]  /*ddf0*/  @!P6 LDG.E.128 R24, desc[UR8][R52.64+0x80] ;  /* 0x000080083418e981 */ /* 0x000164000c1e1d00 */
.L_x_1509:
[----:B------:R-:W-:Y:S05]  /*de00*/  BSYNC B1 ;  /* 0x0000000000017941 */ /* 0x000fea0003800000 */
.L_x_1508:
[----:B------:R-:W-:Y:S01]  /*de10*/  BSSY B1, `(.L_x_1510) ;  /* 0x000001f000017945 */ /* 0x000fe20003800000 */
[----:B-----5:R-:W-:Y:S01]  /*de20*/  IMAD.MOV.U32 R21, RZ, RZ, R4 ;  /* 0x000000ffff157224 */ /* 0x020fe200078e0004 */
[----:B0-----:R-:W-:Y:S01]  /*de30*/  CS2R R50, SRZ ;  /* 0x0000000000327805 */ /* 0x001fe2000001ff00 */
[----:B------:R-:W-:Y:S01]  /*de40*/  IMAD.MOV.U32 R23, RZ, RZ, R5 ;  /* 0x000000ffff177224 */ /* 0x000fe200078e0005 */
[----:B------:R-:W-:Y:S06]  /*de50*/  @P1 BRA `(.L_x_1511) ;  /* 0x0000000000681947 */ /* 0x000fec0003800000 */
[----:B------:R-:W-:Y:S01]  /*de60*/  IADD3 R3, P4, P5, R95, R89, R12 ;  /* 0x000000595f037210 */ /* 0x000fe20007d9e00c */
[----:B------:R-:W-:Y:S01]  /*de70*/  ULDC.64 UR4, c[0x0][0x3c8] ;  /* 0x0000f20000047ab9 */ /* 0x000fe20000000a00 */
[----:B------:R-:W-:Y:S01]  /*de80*/  ULDC.64 UR6, c[0x0][0x3e0] ;  /* 0x0000f80000067ab9 */ /* 0x000fe20000000a00 */
[----:B------:R-:W-:Y:S02]  /*de90*/  CS2R R40, SRZ ;  /* 0x0000000000287805 */ /* 0x000fe4000001ff00 */
[----:B------:R-:W-:Y:S02]  /*dea0*/  IADD3.X R32, R99, R88, R13, P4, P5 ;  /* 0x0000005863207210 */ /* 0x000fe400027ea40d */
[----:B------:R-:W-:Y:S02]  /*deb0*/  CS2R R42, SRZ ;  /* 0x00000000002a7805 */ /* 0x000fe4000001ff00 */
[----:B------:R-:W-:Y:S01]  /*dec0*/  LEA R52, P4, R3, UR4, 0x1 ;  /* 0x0000000403347c11 */ /* 0x000fe2000f8808ff */
[----:B------:R-:W-:Y:S01]  /*ded0*/  ULDC UR4, c[0x0][0x3d4] ;  /* 0x0000f50000047ab9 */ /* 0x000fe20000000800 */
[----:B------:R-:W-:-:S02]  /*dee0*/  IADD3 R0, P5, P6, R91, R92, R10 ;  /* 0x0000005c5b007210 */ /* 0x000fc40007ebe00a */
[----:B------:R-:W-:Y:S02]  /*def0*/  CS2R R48, SRZ ;  /* 0x0000000000307805 */ /* 0x000fe4000001ff00 */
[----:B------:R-:W-:Y:S02]  /*df00*/  LEA.HI.X R53, R3, UR5, R32, 0x1, P4 ;  /* 0x0000000503357c11 */ /* 0x000fe4000a0f0c20 */
[----:B------:R-:W-:Y:S02]  /*df10*/  CS2R R50, SRZ ;  /* 0x0000000000327805 */ /* 0x000fe4000001ff00 */
[----:B------:R-:W-:Y:S02]  /*df20*/  IADD3.X R3, R109, R90, R11, P5, P6 ;  /* 0x0000005a6d037210 */ /* 0x000fe40002fec40b */
[----:B------:R-:W-:Y:S02]  /*df30*/  CS2R R32, SRZ ;  /* 0x0000000000207805 */ /* 0x000fe4000001ff00 */
[----:B------:R-:W-:-:S02]  /*df40*/  ISETP.GE.AND P5, PT, R229, UR4, PT ;  /* 0x00000004e5007c0c */ /* 0x000fc4000bfa6270 */
[----:B------:R-:W-:Y:S02]  /*df50*/  CS2R R34, SRZ ;  /* 0x0000000000227805 */ /* 0x000fe4000001ff00 */
[----:B------:R-:W-:Y:S02]  /*df60*/  ISETP.GE.AND P6, PT, R226, UR4, PT ;  /* 0x00000004e2007c0c */ /* 0x000fe4000bfc6270 */
[----:B------:R-:W-:Y:S02]  /*df70*/  CS2R R36, SRZ ;  /* 0x0000000000247805 */ /* 0x000fe4000001ff00 */
[C---:B------:R-:W-:Y:S02]  /*df80*/  LEA R54, P4, R0.reuse, UR6, 0x1 ;  /* 0x0000000600367c11 */ /* 0x040fe4000f8808ff */
[----:B------:R-:W-:Y:S01]  /*df90*/  CS2R R38, SRZ ;  /* 0x0000000000267805 */ /* 0x000fe2000001ff00 */
[----:B------:R-:W-:Y:S01]  /*dfa0*/  ULDC.64 UR8, c[0x0][0x208] ;  /* 0x0000820000087ab9 */ /* 0x000fe20000000a00 */
[----:B------:R-:W-:Y:S01]  /*dfb0*/  LEA.HI.X R55, R0, UR7, R3, 0x1, P4 ;  /* 0x0000000700377c11 */ /* 0x000fe2000a0f0c03 */
[----:B------:R0:W5:Y:S04]  /*dfc0*/  @!P5 LDG.E.128 R40, desc[UR8][R52.64] ;  /* 0x000000083428d981 */ /* 0x000168000c1e1d00 */
[----:B------:R0:W5:Y:S04]  /*dfd0*/  @!P6 LDG.E.128 R48, desc[UR8][R52.64+0x80] ;  /* 0x000080083430e981 */ /* 0x000168000c1e1d00 */
[----:B------:R0:W5:Y:S04]  /*dfe0*/  @!P5 LDG.E.128 R32, desc[UR8][R54.64] ;  /* 0x000000083620d981 */ /* 0x000168000c1e1d00 */
[----:B------:R0:W5:Y:S02]  /*dff0*/  @!P6 LDG.E.128 R36, desc[UR8][R54.64+0x80] ;  /* 0x000080083624e981 */ /* 0x000164000c1e1d00 */
.L_x_1511:
[----:B------:R-:W-:Y:S05]  /*e000*/  BSYNC B1 ;  /* 0x0000000000017941 */ /* 0x000fea0003800000 */
.L_x_1510:
[----:B------:R-:W-:Y:S01]  /*e010*/  MOV R0, R6 ;  /* 0x0000000600007202 */ /* 0x000fe20000000f00 */
[----:B------:R-:W-:Y:S01]  /*e020*/  IMAD.MOV.U32 R3, RZ, RZ, R7 ;  /* 0x000000ffff037224 */ /* 0x000fe200078e0007 */
[----:B------:R-:W-:Y:S01]  /*e030*/  PRMT R113, R113, 0x5410, R21 ;  /* 0x0000541071717816 */ /* 0x000fe20000000015 */
[----:B------:R-:W-:Y:S01]  /*e040*/  IMAD.MOV.U32 R21, RZ, RZ, R25 ;  /* 0x000000ffff157224 */ /* 0x000fe200078e0019 */
[----:B------:R-:W-:Y:S01]  /*e050*/  PRMT R112, R0, 0x7610, R112 ;  /* 0x0000761000707816 */ /* 0x000fe20000000070 */
[----:B------:R-:W-:Y:S01]  /*e060*/  IMAD.MOV.U32 R0, RZ, RZ, R24 ;  /* 0x000000ffff007224 */ /* 0x000fe200078e0018 */
[----:B------:R-:W-:Y:S01]  /*e070*/  PRMT R110, R3, 0x7610, R110 ;  /* 0x00007610036e7816 */ /* 0x000fe2000000006e */
[----:B------:R-:W-:Y:S01]  /*e080*/  BSSY B1, `(.L_x_1512) ;  /* 0x0000047000017945 */ /* 0x000fe20003800000 */
[----:B------:R-:W-:Y:S02]  /*e090*/  MOV R3, R26 ;  /* 0x0000001a00037202 */ /* 0x000fe40000000f00 */
[----:B------:R-:W-:-:S02]  /*e0a0*/  CS2R R64, SRZ ;  /* 0x0000000000407805 */ /* 0x000fc4000001ff00 */
[----:B------:R-:W-:Y:S01]  /*e0b0*/  PRMT R102, R0, 0x5410, R21 ;  /* 0x0000541000667816 */ /* 0x000fe20000000015 */
[----:B------:R-:W-:Y:S01]  /*e0c0*/  IMAD.MOV.U32 R0, RZ, RZ, R27 ;  /* 0x000000ffff007224 */ /* 0x000fe200078e001b */
[----:B------:R-:W-:Y:S01]  /*e0d0*/  PRMT R115, R23, 0x7610, R115 ;  /* 0x0000761017737816 */ /* 0x000fe20000000073 */
[----:B------:R-:W-:Y:S01]  /*e0e0*/  IMAD.MOV.U32 R21, RZ, RZ, R29 ;  /* 0x000000ffff157224 */ /* 0x000fe200078e001d */
[----:B------:R-:W1:Y:S01]  /*e0f0*/  LDC R23, c[0x0][0x428] ;  /* 0x00010a00ff177b82 */ /* 0x000e620000000800 */
[----:B0-----:R-:W-:Y:S02]  /*e100*/  CS2R R52, SRZ ;  /* 0x0000000000347805 */ /* 0x001fe4000001ff00 */
[----:B------:R-:W-:Y:S01]  /*e110*/  PRMT R103, R3, 0x5410, R0 ;  /* 0x0000541003677816 */ /* 0x000fe20000000000 */
[----:B------:R-:W-:Y:S01]  /*e120*/  IMAD.MOV.U32 R3, RZ, RZ, R28 ;  /* 0x000000ffff037224 */ /* 0x000fe200078e001c */
[----:B------:R-:W-:Y:S02]  /*e130*/  MOV R0, R30 ;  /* 0x0000001e00007202 */ /* 0x000fe40000000f00 */
[----:B------:R-:W-:-:S02]  /*e140*/  CS2R R54, SRZ ;  /* 0x0000000000367805 */ /* 0x000fc4000001ff00 */
[----:B------:R-:W-:Y:S01]  /*e150*/  PRMT R115, R115, 0x5410, R21 ;  /* 0x0000541073737816 */ /* 0x000fe20000000015 */
[----:B------:R-:W-:Y:S01]  /*e160*/  IMAD.MOV.U32 R21, RZ, RZ, R45 ;  /* 0x000000ffff157224 */ /* 0x000fe200078e002d */
        /* <DEDUP_REMOVED lines=8> */
[----:B------:R-:W-:Y:S01]  /*e1f0*/  PRMT R110, R110, 0x5410, R3 ;  /* 0x000054106e6e7816 */ /* 0x000fe20000000003 */
[----:B-----5:R-:W-:Y:S01]  /*e200*/  IMAD.MOV.U32 R21, RZ, RZ, R33 ;  /* 0x000000ffff157224 */ /* 0x020fe200078e0021 */
[----:B------:R-:W-:-:S02]  /*e210*/  MOV R3, R46 ;  /* 0x0000002e00037202 */ /* 0x000fc40000000f00 */
[----:B------:R-:W-:Y:S02]  /*e220*/  CS2R R60, SRZ ;  /* 0x00000000003c7805 */ /* 0x000fe4000001ff00 */
[----:B------:R-:W-:Y:S02]  /*e230*/  CS2R R62, SRZ ;  /* 0x00000000003e7805 */ /* 0x000fe4000001ff00 */
[----:B------:R-:W-:Y:S02]  /*e240*/  CS2R R80, SRZ ;  /* 0x0000000000507805 */ /* 0x000fe4000001ff00 */
[----:B------:R-:W-:Y:S01]  /*e250*/  PRMT R106, R3, 0x5410, R0 ;  /* 0x00005410036a7816 */ /* 0x000fe20000000000 */
[----:B------:R-:W-:Y:S01]  /*e260*/  IMAD.MOV.U32 R3, RZ, RZ, R32 ;  /* 0x000000ffff037224 */ /* 0x000fe200078e0020 */
[----:B------:R-:W-:Y:S02]  /*e270*/  CS2R R66, SRZ ;  /* 0x0000000000427805 */ /* 0x000fe4000001ff00 */
[----:B------:R-:W-:-:S02]  /*e280*/  CS2R R68, SRZ ;  /* 0x0000000000447805 */ /* 0x000fc4000001ff00 */
[----:B------:R-:W-:Y:S02]  /*e290*/  CS2R R70, SRZ ;  /* 0x0000000000467805 */ /* 0x000fe4000001ff00 */
[----:B------:R-:W-:Y:S02]  /*e2a0*/  CS2R R72, SRZ ;  /* 0x0000000000487805 */ /* 0x000fe4000001ff00 */
[----:B------:R-:W-:Y:S02]  /*e2b0*/  PRMT R101, R3, 0x5410, R21 ;  /* 0x0000541003657816 */ /* 0x000fe40000000015 */
[----:B------:R-:W-:Y:S02]  /*e2c0*/  CS2R R74, SRZ ;  /* 0x00000000004a7805 */ /* 0x000fe4000001ff00 */
[----:B------:R-:W-:Y:S02]  /*e2d0*/  CS2R R76, SRZ ;  /* 0x00000000004c7805 */ /* 0x000fe4000001ff00 */
[----:B------:R-:W-:-:S02]  /*e2e0*/  CS2R R78, SRZ ;  /* 0x00000000004e7805 */ /* 0x000fc4000001ff00 */
[----:B------:R-:W-:Y:S01]  /*e2f0*/  CS2R R82, SRZ ;  /* 0x0000000000527805 */ /* 0x000fe2000001ff00 */
[----:B-1----:R-:W-:Y:S06]  /*e300*/  @P2 BRA `(.L_x_1513) ;  /* 0x0000000000782947 */ /* 0x002fec0003800000 */
[----:B------:R-:W-:Y:S01]  /*e310*/  LEA R0, P4, R84, R12, 0x6 ;  /* 0x0000000c54007211 */ /* 0x000fe200078830ff */
[----:B------:R-:W-:Y:S01]  /*e320*/  ULDC.64 UR4, c[0x0][0x3c8] ;  /* 0x0000f20000047ab9 */ /* 0x000fe20000000a00 */
[----:B------:R-:W-:Y:S01]  /*e330*/  ULDC.64 UR6, c[0x0][0x3e0] ;  /* 0x0000f80000067ab9 */ /* 0x000fe20000000a00 */
[----:B------:R-:W-:Y:S02]  /*e340*/  CS2R R60, SRZ ;  /* 0x00000000003c7805 */ /* 0x000fe4000001ff00 */
[----:B------:R-:W-:Y:S02]  /*e350*/  IADD3 R3, P5, R0, R95, RZ ;  /* 0x0000005f00037210 */ /* 0x000fe40007fbe0ff */
[----:B------:R-:W-:Y:S02]  /*e360*/  CS2R R62, SRZ ;  /* 0x00000000003e7805 */ /* 0x000fe4000001ff00 */
[----:B------:R-:W-:Y:S02]  /*e370*/  LEA.HI.X R52, R84, R13, R85, 0x6, P4 ;  /* 0x0000000d54347211 */ /* 0x000fe400020f3455 */
[----:B------:R-:W-:-:S02]  /*e380*/  CS2R R80, SRZ ;  /* 0x0000000000507805 */ /* 0x000fc4000001ff00 */
[----:B------:R-:W-:Y:S02]  /*e390*/  LEA R0, P4, R14, R10, 0x6 ;  /* 0x0000000a0e007211 */ /* 0x000fe400078830ff */
[----:B------:R-:W-:Y:S02]  /*e3a0*/  CS2R R82, SRZ ;  /* 0x0000000000527805 */ /* 0x000fe4000001ff00 */
[----:B------:R-:W-:Y:S02]  /*e3b0*/  IADD3.X R52, R52, R99, RZ, P5, !PT ;  /* 0x0000006334347210 */ /* 0x000fe40002ffe4ff */
[----:B------:R-:W-:Y:S02]  /*e3c0*/  CS2R R56, SRZ ;  /* 0x0000000000387805 */ /* 0x000fe4000001ff00 */
[----:B------:R-:W-:Y:S01]  /*e3d0*/  LEA R88, P5, R3, UR4, 0x1 ;  /* 0x0000000403587c11 */ /* 0x000fe2000f8a08ff */
[----:B------:R-:W-:Y:S01]  /*e3e0*/  ULDC UR4, c[0x0][0x3d4] ;  /* 0x0000f50000047ab9 */ /* 0x000fe20000000800 */
[----:B------:R-:W-:-:S02]  /*e3f0*/  IADD3 R0, P6, R0, R91, RZ ;  /* 0x0000005b00007210 */ /* 0x000fc40007fde0ff */
[----:B------:R-:W-:Y:S02]  /*e400*/  CS2R R58, SRZ ;  /* 0x00000000003a7805 */ /* 0x000fe4000001ff00 */
[----:B------:R-:W-:Y:S01]  /*e410*/  LEA.HI.X R54, R14, R11, R15, 0x6, P4 ;  /* 0x0000000b0e367211 */ /* 0x000fe200020f340f */
[----:B------:R-:W-:Y:S01]  /*e420*/  ULDC.64 UR8, c[0x0][0x208] ;  /* 0x0000820000087ab9 */ /* 0x000fe20000000a00 */
[----:B------:R-:W-:Y:S02]  /*e430*/  LEA.HI.X R89, R3, UR5, R52, 0x1, P5 ;  /* 0x0000000503597c11 */ /* 0x000fe4000a8f0c34 */
[----:B------:R-:W-:Y:S02]  /*e440*/  CS2R R52, SRZ ;  /* 0x0000000000347805 */ /* 0x000fe4000001ff00 */
[----:B------:R-:W-:Y:S01]  /*e450*/  ISETP.GE.AND P5, PT, R229, UR4, PT ;  /* 0x00000004e5007c0c */ /* 0x000fe2000bfa6270 */
[----:B------:R-:W-:Y:S01]  /*e460*/  IMAD.X R3, R54, 0x1, R109, P6 ;  /* 0x0000000136037824 */ /* 0x000fe200030e066d */
[----:B------:R-:W-:-:S02]  /*e470*/  ISETP.GE.AND P6, PT, R226, UR4, PT ;  /* 0x00000004e2007c0c */ /* 0x000fc4000bfc6270 */
[----:B------:R-:W-:Y:S02]  /*e480*/  CS2R R54, SRZ ;  /* 0x0000000000367805 */ /* 0x000fe4000001ff00 */
[----:B------:R-:W-:-:S04]  /*e490*/  LEA R92, P4, R0, UR6, 0x1 ;  /* 0x00000006005c7c11 */ /* 0x000fc8000f8808ff */
[----:B------:R-:W-:-:S03]  /*e4a0*/  LEA.HI.X R93, R0, UR7, R3, 0x1, P4 ;  /* 0x00000007005d7c11 */ /* 0x000fc6000a0f0c03 */
[----:B------:R0:W5:Y:S04]  /*e4b0*/  @!P5 LDG.E.128 R60, desc[UR8][R88.64] ;  /* 0x00000008583cd981 */ /* 0x000168000c1e1d00 */
[----:B------:R0:W5:Y:S04]  /*e4c0*/  @!P6 LDG.E.128 R80, desc[UR8][R88.64+0x80] ;  /* 0x000080085850e981 */ /* 0x000168000c1e1d00 */
[----:B------:R0:W5:Y:S04]  /*e4d0*/  @!P5 LDG.E.128 R52, desc[UR8][R92.64] ;  /* 0x000000085c34d981 */ /* 0x000168000c1e1d00 */
[----:B------:R0:W5:Y:S02]  /*e4e0*/  @!P6 LDG.E.128 R56, desc[UR8][R92.64+0x80] ;  /* 0x000080085c38e981 */ /* 0x000164000c1e1d00 */
.L_x_1513:
[----:B------:R-:W-:Y:S05]  /*e4f0*/  BSYNC B1 ;  /* 0x0000000000017941 */ /* 0x000fea0003800000 */
.L_x_1512:
[----:B------:R-:W-:Y:S04]  /*e500*/  BSSY B1, `(.L_x_1514) ;  /* 0x0000020000017945 */ /* 0x000fe80003800000 */
[----:B------:R-:W-:Y:S05]  /*e510*/  @P3 BRA `(.L_x_1515) ;  /* 0x0000000000783947 */ /* 0x000fea0003800000 */
[----:B------:R-:W-:Y:S01]  /*e520*/  IMAD.WIDE.U32 R12, R84, 0x60, R12 ;  /* 0x00000060540c7825 */ /* 0x000fe200078e000c */
[----:B------:R-:W-:Y:S01]  /*e530*/  ULDC.64 UR4, c[0x0][0x3c8] ;  /* 0x0000f20000047ab9 */ /* 0x000fe20000000a00 */
[----:B------:R-:W-:Y:S01]  /*e540*/  ULDC.64 UR6, c[0x0][0x3e0] ;  /* 0x0000f80000067ab9 */ /* 0x000fe20000000a00 */
[----:B------:R-:W-:Y:S01]  /*e550*/  CS2R R72, SRZ ;  /* 0x0000000000487805 */ /* 0x000fe2000001ff00 */
[----:B------:R-:W-:Y:S01]  /*e560*/  IMAD.WIDE.U32 R10, R14, 0x60, R10 ;  /* 0x000000600e0a7825 */ /* 0x000fe200078e000a */
[----:B------:R-:W-:Y:S02]  /*e570*/  IADD3 R95, P4, R95, R12, RZ ;  /* 0x0000000c5f5f7210 */ /* 0x000fe40007f9e0ff */
[----:B------:R-:W-:Y:S02]  /*e580*/  CS2R R74, SRZ ;  /* 0x00000000004a7805 */ /* 0x000fe4000001ff00 */
[----:B------:R-:W-:Y:S01]  /*e590*/  CS2R R76, SRZ ;  /* 0x00000000004c7805 */ /* 0x000fe2000001ff00 */
[----:B------:R-:W-:Y:S01]  /*e5a0*/  IMAD R0, R85, 0x60, RZ ;  /* 0x0000006055007824 */ /* 0x000fe200078e02ff */
[----:B------:R-:W-:Y:S01]  /*e5b0*/  IADD3 R91, P5, R91, R10, RZ ;  /* 0x0000000a5b5b7210 */ /* 0x000fe20007fbe0ff */
[----:B------:R-:W-:Y:S01]  /*e5c0*/  IMAD R3, R15, 0x60, RZ ;  /* 0x000000600f037824 */ /* 0x000fe200078e02ff */
[----:B------:R-:W-:-:S02]  /*e5d0*/  CS2R R78, SRZ ;  /* 0x00000000004e7805 */ /* 0x000fc4000001ff00 */
[----:B------:R-:W-:Y:S02]  /*e5e0*/  CS2R R64, SRZ ;  /* 0x0000000000407805 */ /* 0x000fe4000001ff00 */
[----:B------:R-:W-:Y:S02]  /*e5f0*/  IADD3.X R12, R99, R13, R0, P4, !PT ;  /* 0x0000000d630c7210 */ /* 0x000fe400027fe400 */
[----:B------:R-:W-:Y:S02]  /*e600*/  CS2R R66, SRZ ;  /* 0x0000000000427805 */ /* 0x000fe4000001ff00 */
[----:B------:R-:W-:Y:S01]  /*e610*/  LEA R10, P4, R95, UR4, 0x1 ;  /* 0x000000045f0a7c11 */ /* 0x000fe2000f8808ff */
[----:B------:R-:W-:Y:S01]  /*e620*/  ULDC UR4, c[0x0][0x3d4] ;  /* 0x0000f50000047ab9 */ /* 0x000fe20000000800 */
[----:B------:R-:W-:Y:S02]  /*e630*/  IADD3.X R0, R109, R11, R3, P5, !PT ;  /* 0x0000000b6d007210 */ /* 0x000fe40002ffe403 */
[----:B------:R-:W-:-:S02]  /*e640*/  CS2R R68, SRZ ;  /* 0x0000000000447805 */ /* 0x000fc4000001ff00 */
[----:B------:R-:W-:Y:S02]  /*e650*/  ISETP.GE.AND P5, PT, R229, UR4, PT ;  /* 0x00000004e5007c0c */ /* 0x000fe4000bfa6270 */
[----:B------:R-:W-:Y:S02]  /*e660*/  CS2R R70, SRZ ;  /* 0x0000000000467805 */ /* 0x000fe4000001ff00 */
[----:B------:R-:W-:Y:S01]  /*e670*/  ISETP.GE.AND P6, PT, R226, UR4, PT ;  /* 0x00000004e2007c0c */ /* 0x000fe2000bfc6270 */
[----:B------:R-:W-:Y:S01]  /*e680*/  ULDC.64 UR8, c[0x0][0x208] ;  /* 0x0000820000087ab9 */ /* 0x000fe20000000a00 */
[----:B------:R-:W-:Y:S02]  /*e690*/  LEA.HI.X R11, R95, UR5, R12, 0x1, P4 ;  /* 0x000000055f0b7c11 */ /* 0x000fe4000a0f0c0c */
[----:B------:R-:W-:-:S04]  /*e6a0*/  LEA R12, P4, R91, UR6, 0x1 ;  /* 0x000000065b0c7c11 */ /* 0x000fc8000f8808ff */
[----:B------:R-:W-:Y:S01]  /*e6b0*/  LEA.HI.X R13, R91, UR7, R0, 0x1, P4 ;  /* 0x000000075b0d7c11 */ /* 0x000fe2000a0f0c00 */
[----:B------:R1:W5:Y:S04]  /*e6c0*/  @!P5 LDG.E.128 R72, desc[UR8][R10.64] ;  /* 0x000000080a48d981 */ /* 0x000368000c1e1d00 */
[----:B------:R1:W5:Y:S04]  /*e6d0*/  @!P6 LDG.E.128 R76, desc[UR8][R10.64+0x80] ;  /* 0x000080080a4ce981 */ /* 0x000368000c1e1d00 */
[----:B------:R1:W5:Y:S04]  /*e6e0*/  @!P5 LDG.E.128 R64, desc[UR8][R12.64] ;  /* 0x000000080c40d981 */ /* 0x000368000c1e1d00 */
[----:B------:R1:W5:Y:S02]  /*e6f0*/  @!P6 LDG.E.128 R68, desc[UR8][R12.64+0x80] ;  /* 0x000080080c44e981 */ /* 0x000364000c1e1d00 */
.L_x_1515:
[----:B------:R-:W-:Y:S05]  /*e700*/  BSYNC B1 ;  /* 0x0000000000017941 */ /* 0x000fea0003800000 */
.L_x_1514:
[----:B------:R-:W2:Y:S04]  /*e710*/  LDL R90, [R1+0x14] ;  /* 0x00001400015a7983 */ /* 0x000ea80000100800 */
[----:B------:R-:W3:Y:S01]  /*e720*/  LDL R21, [R1+0x28] ;  /* 0x0000280001157983 */ /* 0x000ee20000100800 */
[----:B------:R-:W-:Y:S01]  /*e730*/  ISETP.NE.AND P4, PT, R23, 0x1, PT ;  /* 0x000000011700780c */ /* 0x000fe20003f85270 */
[----:B-1----:R-:W-:Y:S01]  /*e740*/  IMAD.MOV.U32 R11, RZ, RZ, R37 ;  /* 0x000000ffff0b7224 */ /* 0x002fe200078e0025 */
[----:B------:R-:W-:Y:S01]  /*e750*/  MOV R10, R36 ;  /* 0x00000024000a7202 */ /* 0x000fe20000000f00 */
[----:B------:R-:W4:Y:S01]  /*e760*/  LDL R23, [R1+0x68] ;  /* 0x0000680001177983 */ /* 0x000f220000100800 */
[----:B------:R-:W-:Y:S01]  /*e770*/  IMAD.MOV.U32 R0, RZ, RZ, R34 ;  /* 0x000000ffff007224 */ /* 0x000fe200078e0022 */
[----:B-----5:R-:W-:Y:S01]  /*e780*/  MOV R13, R52 ;  /* 0x00000034000d7202 */ /* 0x020fe20000000f00 */
[----:B------:R-:W-:Y:S01]  /*e790*/  IMAD.MOV.U32 R3, RZ, RZ, R35 ;  /* 0x000000ffff037224 */ /* 0x000fe200078e0023 */
[----:B------:R-:W-:Y:S01]  /*e7a0*/  PRMT R97, R10, 0x5410, R11 ;  /* 0x000054100a617816 */ /* 0x000fe2000000000b */
[----:B------:R-:W-:Y:S01]  /*e7b0*/  IMAD.MOV.U32 R11, RZ, RZ, R41 ;  /* 0x000000ffff0b7224 */ /* 0x000fe200078e0029 */
[----:B------:R-:W-:Y:S01]  /*e7c0*/  MOV R10, R40 ;  /* 0x00000028000a7202 */ /* 0x000fe20000000f00 */
[----:B------:R-:W-:Y:S01]  /*e7d0*/  IMAD.MOV.U32 R12, RZ, RZ, R49 ;  /* 0x000000ffff0c7224 */ /* 0x000fe200078e0031 */
[----:B------:R-:W-:Y:S01]  /*e7e0*/  PRMT R107, R0, 0x5410, R3 ;  /* 0x00005410006b7816 */ /* 0x000fe20000000003 */
[----:B------:R-:W-:Y:S01]  /*e7f0*/  IMAD.MOV.U32 R0, RZ, RZ, R38 ;  /* 0x000000ffff007224 */ /* 0x000fe200078e0026 */
[----:B------:R-:W-:Y:S01]  /*e800*/  PRMT R108, R10, 0x5410, R11 ;  /* 0x000054100a6c7816 */ /* 0x000fe2000000000b */
[----:B------:R-:W-:Y:S01]  /*e810*/  IMAD.MOV.U32 R3, RZ, RZ, R39 ;  /* 0x000000ffff037224 */ /* 0x000fe200078e0027 */
[----:B------:R-:W-:Y:S01]  /*e820*/  MOV R11, R48 ;  /* 0x00000030000b7202 */ /* 0x000fe20000000f00 */
[----:B------:R-:W-:Y:S01]  /*e830*/  IMAD.MOV.U32 R10, RZ, RZ, R43 ;  /* 0x000000ffff0a7224 */ /* 0x000fe200078e002b */
[----:B0-----:R-:W-:Y:S01]  /*e840*/  PRMT R92, R92, 0x5410, R13 ;  /* 0x000054105c5c7816 */ /* 0x001fe2000000000d */
[----:B------:R-:W-:Y:S01]  /*e850*/  ULDC.64 UR4, c[0x0][0x3c8] ;  /* 0x0000f20000047ab9 */ /* 0x000fe20000000a00 */
[----:B------:R-:W-:Y:S01]  /*e860*/  PRMT R98, R0, 0x5410, R3 ;  /* 0x0000541000627816 */ /* 0x000fe20000000003 */
[----:B------:R-:W-:Y:S01]  /*e870*/  IMAD.MOV.U32 R3, RZ, RZ, R42 ;  /* 0x000000ffff037224 */ /* 0x000fe200078e002a */
[----:B------:R-:W0:Y:S01]  /*e880*/  @P4 LDC R0, c[0x0][0x42c] ;  /* 0x00010b00ff004b82 */ /* 0x000e220000000800 */
[----:B------:R-:W-:Y:S01]  /*e890*/  PRMT R99, R11, 0x5410, R12 ;  /* 0x000054100b637816 */ /* 0x000fe2000000000c */
[----:B------:R-:W-:Y:S01]  /*e8a0*/  IMAD.MOV.U32 R12, RZ, RZ, R51 ;  /* 0x000000ffff0c7224 */ /* 0x000fe200078e0033 */
[----:B------:R-:W-:Y:S01]  /*e8b0*/  ULDC.64 UR6, c[0x0][0x3e0] ;  /* 0x0000f80000067ab9 */ /* 0x000fe20000000a00 */
[----:B------:R-:W-:Y:S01]  /*e8c0*/  PRMT R109, R3, 0x5410, R10 ;  /* 0x00005410036d7816 */ /* 0x000fe2000000000a */
[----:B------:R-:W-:-:S03]  /*e8d0*/  IMAD.MOV.U32 R10, RZ, RZ, R50 ;  /* 0x000000ffff0a7224 */ /* 0x000fc600078e0032 */
[----:B------:R-:W1:Y:S02]  /*e8e0*/  @P4 LDC R11, c[0x0][0x430] ;  /* 0x00010c00ff0b4b82 */ /* 0x000e640000000800 */
        /* <DEDUP_REMOVED lines=10> */
[----:B--2---:R-:W-:-:S04]  /*e990*/  IMAD R3, R90, 0x80, R18 ;  /* 0x000000805a037824 */ /* 0x004fc800078e0212 */
[----:B---3--:R-:W-:Y:S02]  /*e9a0*/  IMAD R3, R21, 0x20, R3 ;  /* 0x0000002015037824 */ /* 0x008fe400078e0203 */
[----:B------:R-:W-:Y:S02]  /*e9b0*/  IMAD.MOV.U32 R21, RZ, RZ, R56 ;  /* 0x000000ffff157224 */ /* 0x000fe400078e0038 */
[----:B0-----:R-:W-:-:S03]  /*e9c0*/  @P4 IMAD.HI.U32 R0, R3, R0, RZ ;  /* 0x0000000003004227 */ /* 0x001fc600078e00ff */
[----:B------:R-:W-:Y:S02]  /*e9d0*/  PRMT R88, R21, 0x7610, R88 ;  /* 0x0000761015587816 */ /* 0x000fe40000000058 */
[----:B-1----:R-:W-:Y:S01]  /*e9e0*/  @P4 SHF.R.U32.HI R3, RZ, R11, R0 ;  /* 0x0000000bff034219 */ /* 0x002fe20000011600 */
[----:B------:R-:W-:Y:S01]  /*e9f0*/  IMAD.MOV.U32 R0, RZ, RZ, R61 ;  /* 0x000000ffff007224 */ /* 0x000fe200078e003d */
[----:B------:R-:W-:Y:S01]  /*ea00*/  PRMT R88, R88, 0x5410, R10 ;  /* 0x0000541058587816 */ /* 0x000fe2000000000a */
[----:B------:R-:W-:Y:S01]  /*ea10*/  IMAD.MOV.U32 R11, RZ, RZ, R63 ;  /* 0x000000ffff0b7224 */ /* 0x000fe200078e003f */
[----:B------:R-:W-:Y:S02]  /*ea20*/  MOV R10, R62 ;  /* 0x0000003e000a7202 */ /* 0x000fe40000000f00 */
[----:B------:R-:W-:Y:S02]  /*ea30*/  SHF.R.S32.HI R13, RZ, 0x1f, R3 ;  /* 0x0000001fff0d7819 */ /* 0x000fe40000011403 */
[----:B------:R-:W-:-:S02]  /*ea40*/  PRMT R95, R0, 0x5410, R10 ;  /* 0x00005410005f7816 */ /* 0x000fc4000000000a */
[----:B------:R-:W-:Y:S01]  /*ea50*/  PRMT R96, R11, 0x7610, R96 ;  /* 0x000076100b607816 */ /* 0x000fe20000000060 */
[----:B------:R-:W-:-:S04]  /*ea60*/  IMAD.WIDE.U32 R10, R3, R84, R86 ;  /* 0x00000054030a7225 */ /* 0x000fc800078e0056 */
[C---:B------:R-:W-:Y:S02]  /*ea70*/  IMAD R84, R13.reuse, R84, RZ ;  /* 0x000000540d547224 */ /* 0x040fe400078e02ff */
[-C--:B------:R-:W-:Y:S02]  /*ea80*/  IMAD R0, R13, R14.reuse, RZ ;  /* 0x0000000e0d007224 */ /* 0x080fe400078e02ff */
[----:B------:R-:W-:-:S04]  /*ea90*/  IMAD.WIDE.U32 R12, R3, R14, R8 ;  /* 0x0000000e030c7225 */ /* 0x000fc800078e0008 */
[C---:B------:R-:W-:Y:S02]  /*eaa0*/  IMAD R9, R3.reuse, R85, R84 ;  /* 0x0000005503097224 */ /* 0x040fe400078e0254 */
[----:B------:R-:W-:Y:S02]  /*eab0*/  IMAD R3, R3, R15, R0 ;  /* 0x0000000f03037224 */ /* 0x000fe400078e0200 */
[----:B------:R-:W-:Y:S01]  /*eac0*/  IMAD.MOV.U32 R21, RZ, RZ, R60 ;  /* 0x000000ffff157224 */ /* 0x000fe200078e003c */
[----:B------:R-:W-:Y:S01]  /*ead0*/  LEA R8, P4, R10, UR4, 0x1 ;  /* 0x000000040a087c11 */ /* 0x000fe2000f8808ff */
[----:B------:R-:W-:Y:S01]  /*eae0*/  IMAD.IADD R9, R11, 0x1, R9 ;  /* 0x000000010b097824 */ /* 0x000fe200078e0209 */
[----:B------:R-:W-:Y:S01]  /*eaf0*/  LEA R0, P5, R12, UR6, 0x1 ;  /* 0x000000060c007c11 */ /* 0x000fe2000f8a08ff */
[----:B------:R-:W-:Y:S01]  /*eb00*/  IMAD.IADD R3, R13, 0x1, R3 ;  /* 0x000000010d037824 */ /* 0x000fe200078e0203 */
[----:B------:R-:W-:Y:S01]  /*eb10*/  PRMT R94, R94, 0x5410, R21 ;  /* 0x000054105e5e7816 */ /* 0x000fe20000000015 */
[----:B------:R-:W-:Y:S01]  /*eb20*/  IMAD.MOV.U32 R21, RZ, RZ, R80 ;  /* 0x000000ffff157224 */ /* 0x000fe200078e0050 */
[----:B------:R-:W-:Y:S01]  /*eb30*/  UMOV UR4, 0xffffffff ;  /* 0xffffffff00047882 */ /* 0x000fe20000000000 */
[----:B------:R-:W-:Y:S01]  /*eb40*/  IMAD.MOV.U32 R14, RZ, RZ, R81 ;  /* 0x000000ffff0e7224 */ /* 0x000fe200078e0051 */
[----:B------:R-:W-:-:S02]  /*eb50*/  MOV R15, R82 ;  /* 0x00000052000f7202 */ /* 0x000fc40000000f00 */
[----:B------:R-:W-:Y:S02]  /*eb60*/  LEA.HI.X R9, R10, UR5, R9, 0x1, P4 ;  /* 0x000000050a097c11 */ /* 0x000fe4000a0f0c09 */
[----:B------:R-:W-:Y:S02]  /*eb70*/  LEA.HI.X R3, R12, UR7, R3, 0x1, P5 ;  /* 0x000000070c037c11 */ /* 0x000fe4000a8f0c03 */
[----:B------:R-:W-:Y:S02]  /*eb80*/  PRMT R92, R21, 0x7610, R92 ;  /* 0x00007610155c7816 */ /* 0x000fe4000000005c */
[----:B------:R-:W-:Y:S02]  /*eb90*/  PRMT R91, R15, 0x5410, R14 ;  /* 0x000054100f5b7816 */ /* 0x000fe4000000000e */
[----:B----4-:R-:W-:Y:S01]  /*eba0*/  LEA.HI R10, R23, R23, RZ, 0x1 ;  /* 0x00000017170a7211 */ /* 0x010fe200078f08ff */
[----:B------:R-:W-:Y:S06]  /*ebb0*/  BRA.DIV UR4, `(.L_x_1516) ;  /* 0x0000019204d47947 */ /* 0x000fec000b800000 */
.L_x_1825:
[----:B------:R-:W-:-:S03]  /*ebc0*/  UMOV UR4, 0xffffffff ;  /* 0xffffffff00047882 */ /* 0x000fc60000000000 */
[----:B------:R-:W-:Y:S05]  /*ebd0*/  BRA.DIV UR4, `(.L_x_1517) ;  /* 0x0000019204f47947 */ /* 0x000fea000b800000 */
.L_x_1828:
[----:B------:R-:W-:-:S03]  /*ebe0*/  UMOV UR4, 0xffffffff ;  /* 0xffffffff00047882 */ /* 0x000fc60000000000 */
[----:B------:R-:W-:Y:S05]  /*ebf0*/  BRA.DIV UR4, `(.L_x_1518) ;  /* 0x0000019604147947 */ /* 0x000fea000b800000 */
.L_x_1831:
[----:B------:R-:W-:-:S03]  /*ec00*/  UMOV UR4, 0xffffffff ;  /* 0xffffffff00047882 */ /* 0x000fc60000000000 */
[----:B------:R-:W-:Y:S05]  /*ec10*/  BRA.DIV UR4, `(.L_x_1519) ;  /* 0x0000019604347947 */ /* 0x000fea000b800000 */
.L_x_1834:
[----:B------:R-:W-:-:S03]  /*ec20*/  UMOV UR4, 0xffffffff ;  /* 0xffffffff00047882 */ /* 0x000fc60000000000 */
[----:B------:R-:W-:Y:S05]  /*ec30*/  BRA.DIV UR4, `(.L_x_1520) ;  /* 0x0000019604547947 */ /* 0x000fea000b800000 */
.L_x_1837:
[----:B------:R-:W-:-:S03]  /*ec40*/  UMOV UR4, 0xffffffff ;  /* 0xffffffff00047882 */ /* 0x000fc60000000000 */
[----:B------:R-:W-:Y:S05]  /*ec50*/  BRA.DIV UR4, `(.L_x_1521) ;  /* 0x0000019604747947 */ /* 0x000fea000b800000 */
.L_x_1840:
[----:B------:R-:W-:-:S03]  /*ec60*/  UMOV UR4, 0xffffffff ;  /* 0xffffffff00047882 */ /* 0x000fc60000000000 */
[----:B------:R-:W-:Y:S05]  /*ec70*/  BRA.DIV UR4, `(.L_x_1522) ;  /* 0x0000019604947947 */ /* 0x000fea000b800000 */
.L_x_1843:
[----:B------:R-:W-:-:S03]  /*ec80*/  UMOV UR4, 0xffffffff ;  /* 0xffffffff00047882 */ /* 0x000fc60000000000 */
[----:B------:R-:W-:Y:S05]  /*ec90*/  BRA.DIV UR4, `(.L_x_1523) ;  /* 0x0000019604b47947 */ /* 0x000fea000b800000 */
.L_x_1846:
[----:B------:R-:W-:-:S03]  /*eca0*/  UMOV UR4, 0xffffffff ;  /* 0xffffffff00047882 */ /* 0x000fc60000000000 */
[----:B------:R-:W-:Y:S05]  /*ecb0*/  BRA.DIV UR4, `(.L_x_1524) ;  /* 0x0000019604d47947 */ /* 0x000fea000b800000 */
.L_x_1849:
[----:B------:R-:W-:-:S03]  /*ecc0*/  UMOV UR4, 0xffffffff ;  /* 0xffffffff00047882 */ /* 0x000fc60000000000 */
[----:B------:R-:W-:Y:S05]  /*ecd0*/  BRA.DIV UR4, `(.L_x_1525) ;  /* 0x0000019604f47947 */ /* 0x000fea000b800000 */
.L_x_1852:
[----:B------:R-:W-:-:S03]  /*ece0*/  UMOV UR4, 0xffffffff ;  /* 0xffffffff00047882 */ /* 0x000fc60000000000 */
[----:B------:R-:W-:Y:S05]  /*ecf0*/  BRA.DIV UR4, `(.L_x_1526) ;  /* 0x0000019a04147947 */ /* 0x000fea000b800000 */
.L_x_1855:
[----:B------:R-:W-:-:S03]  /*ed00*/  UMOV UR4, 0xffffffff ;  /* 0xffffffff00047882 */ /* 0x000fc60000000000 */
[----:B------:R-:W-:Y:S05]  /*ed10*/  BRA.DIV UR4, `(.L_x_1527) ;  /* 0x0000019a04347947 */ /* 0x000fea000b800000 */
.L_x_1858:
[----:B------:R-:W-:-:S03]  /*ed20*/  UMOV UR4, 0xffffffff ;  /* 0xffffffff00047882 */ /* 0x000fc60000000000 */
[----:B------:R-:W-:Y:S05]  /*ed30*/  BRA.DIV UR4, `(.L_x_1528) ;  /* 0x0000019a04547947 */ /* 0x000fea000b800000 */
.L_x_1861:
[----:B------:R-:W-:Y:S01]  /*ed40*/  UMOV UR4, 0xffffffff ;  /* 0xffffffff00047882 */ /* 0x000fe20000000000 */
[----:B------:R-:W-:Y:S02]  /*ed50*/  LOP3.LUT R10, R10, 0xfffffffe, RZ, 0xc0, !PT ;  /* 0xfffffffe0a0a7812 */ /* 0x000fe400078ec0ff */
[----:B------:R-:W-:Y:S05]  /*ed60*/  BRA.DIV UR4, `(.L_x_1529) ;  /* 0x0000019a04707947 */ /* 0x000fea000b800000 */
.L_x_1864:
[----:B------:R-:W-:Y:S01]  /*ed70*/  UMOV UR4, 0xffffffff ;  /* 0xffffffff00047882 */ /* 0x000fe20000000000 */
[----:B------:R-:W-:Y:S02]  /*ed80*/  IMAD.IADD R9, R23, 0x1, -R10 ;  /* 0x0000000117097824 */ /* 0x000fe400078e0a0a */
[----:B------:R-:W-:Y:S05]  /*ed90*/  BRA.DIV UR4, `(.L_x_1530) ;  /* 0x0000019a048c7947 */ /* 0x000fea000b800000 */
.L_x_1867:
[----:B------:R-:W-:Y:S01]  /*eda0*/  UMOV UR4, 0xffffffff ;  /* 0xffffffff00047882 */ /* 0x000fe20000000000 */
[----:B------:R-:W-:Y:S02]  /*edb0*/  SHF.L.U32 R9, R9, 0x1f, RZ ;  /* 0x0000001f09097819 */ /* 0x000fe400000006ff */
[----:B------:R-:W-:Y:S01]  /*edc0*/  MOV R3, R83 ;  /* 0x0000005300037202 */ /* 0x000fe20000000f00 */
[----:B------:R-:W-:Y:S06]  /*edd0*/  BRA.DIV UR4, `(.L_x_1531) ;  /* 0x0000019a04a47947 */ /* 0x000fec000b800000 */
.L_x_1870:
[----:B------:R-:W0:Y:S01]  /*ede0*/  SYNCS.PHASECHK.TRANS64.TRYWAIT P4, [R16+URZ+0x30800], R9 ;  /* 0x03080009100075a7 */ /* 0x000e22000808017f */
[----:B------:R-:W-:Y:S01]  /*edf0*/  PRMT R96, R96, 0x5410, R3 ;  /* 0x0000541060607816 */ /* 0x000fe20000000003 */
[----:B------:R-:W-:Y:S01]  /*ee00*/  IMAD.MOV.U32 R0, RZ, RZ, R64 ;  /* 0x000000ffff007224 */ /* 0x000fe200078e0040 */
[----:B------:R-:W-:Y:S01]  /*ee10*/  MOV R10, R67 ;  /* 0x00000043000a7202 */ /* 0x000fe20000000f00 */
[----:B------:R-:W-:Y:S01]  /*ee20*/  IMAD.MOV.U32 R3, RZ, RZ, R65 ;  /* 0x000000ffff037224 */ /* 0x000fe200078e0041 */
[----:B------:R-:W-:Y:S01]  /*ee30*/  MOV R11, R71 ;  /* 0x00000047000b7202 */ /* 0x000fe20000000f00 */
[----:B------:R-:W-:Y:S01]  /*ee40*/  IMAD.MOV.U32 R8, RZ, RZ, R66 ;  /* 0x000000ffff087224 */ /* 0x000fe200078e0042 */
[----:B------:R-:W-:Y:S02]  /*ee50*/  BSSY B1, `(.L_x_1532) ;  /* 0x0000017000017945 */ /* 0x000fe40003800000 */
[----:B------:R-:W-:Y:S01]  /*ee60*/  PRMT R85, R0, 0x5410, R3 ;  /* 0x0000541000557816 */ /* 0x000fe20000000003 */
[----:B------:R-:W-:Y:S01]  /*ee70*/  IMAD.MOV.U32 R0, RZ, RZ, R68 ;  /* 0x000000ffff007224 */ /* 0x000fe200078e0044 */
[----:B------:R-:W-:Y:S01]  /*ee80*/  PRMT R86, R8, 0x5410, R10 ;  /* 0x0000541008567816 */ /* 0x000fe2000000000a */
[----:B------:R-:W-:-:S02]  /*ee90*/  IMAD.MOV.U32 R8, RZ, RZ, R69 ;  /* 0x000000ffff087224 */ /* 0x000fc400078e0045 */
        /* <DEDUP_REMOVED lines=11> */
[----:B------:R-:W-:Y:S01]  /*ef50*/  SHF.R.S32.HI R11, RZ, 0x1f, R226 ;  /* 0x0000001fff0b7819 */ /* 0x000fe200000114e2 */
[----:B------:R-:W-:-:S03]  /*ef60*/  IMAD.MOV.U32 R10, RZ, RZ, R78 ;  /* 0x000000ffff0a7224 */ /* 0x000fc600078e004e */
[----:B------:R-:W-:Y:S02]  /*ef70*/  PRMT R23, R0, 0x5410, R8 ;  /* 0x0000541000177816 */ /* 0x000fe40000000008 */
[----:B------:R-:W-:Y:S02]  /*ef80*/  PRMT R84, R10, 0x7610, R84 ;  /* 0x000076100a547816 */ /* 0x000fe40000000054 */
[----:B------:R-:W-:Y:S02]  /*ef90*/  LEA.HI R0, R11, R226, RZ, 0x3 ;  /* 0x000000e20b007211 */ /* 0x000fe400078f18ff */
[----:B------:R-:W-:Y:S01]  /*efa0*/  MOV R8, R79 ;  /* 0x0000004f00087202 */ /* 0x000fe20000000f00 */
[----:B0-----:R-:W-:Y:S06]  /*efb0*/  @!P4 BRA `(.L_x_1533) ;  /* 0x000001980054c947 */ /* 0x001fec0003800000 */
.L_x_1871:
[----:B------:R-:W-:Y:S05]  /*efc0*/  BSYNC B1 ;  /* 0x0000000000017941 */ /* 0x000fea0003800000 */
.L_x_1532:
[----:B------:R-:W-:Y:S01]  /*efd0*/  BSSY B1, `(.L_x_1534) ;  /* 0x00000cf000017945 */ /* 0x000fe20003800000 */
[----:B------:R-:W-:Y:S02]  /*efe0*/  PRMT R84, R84, 0x5410, R8 ;  /* 0x0000541054547816 */ /* 0x000fe40000000008 */
[----:B------:R-:W-:Y:S01]  /*eff0*/  SHF.R.S32.HI R0, RZ, 0x3, R0 ;  /* 0x00000003ff007819 */ /* 0x000fe20000011400 */
[----:B------:R-:W-:Y:S06]  /*f000*/  @P0 BRA `(.L_x_1535) ;  /* 0x0000000c002c0947 */ /* 0x000fec0003800000 */
[----:B------:R1:W5:Y:S01]  /*f010*/  LDL R131, [R1+0x38] ;  /* 0x0000380001837983 */ /* 0x0003620000100800 */
[----:B------:R-:W2:Y:S03]  /*f020*/  LDC R111, c[0x0][0x3d4] ;  /* 0x0000f500ff6f7b82 */ /* 0x000ea60000000800 */
[----:B------:R1:W5:Y:S04]  /*f030*/  LDL R130, [R1+0x44] ;  /* 0x0000440001827983 */ /* 0x0003680000100800 */
[----:B------:R1:W5:Y:S01]  /*f040*/  LDL R129, [R1+0x48] ;  /* 0x0000480001817983 */ /* 0x0003620000100800 */
[----:B------:R-:W-:Y:S01]  /*f050*/  BSSY B2, `(.L_x_1536) ;  /* 0x0000065000027945 */ /* 0x000fe20003800000 */
[----:B--2---:R-:W-:-:S02]  /*f060*/  ISETP.GE.AND P0, PT, R229, R111, PT ;  /* 0x0000006fe500720c */ /* 0x004fc40003f06270 */
[----:B------:R-:W-:-:S11]  /*f070*/  ISETP.GE.AND P4, PT, R226, R111, PT ;  /* 0x0000006fe200720c */ /* 0x000fd60003f86270 */
[----:B-1----:R-:W-:Y:S05]  /*f080*/  @P0 BRA `(.L_x_1537) ;  /* 0x0000000400840947 */ /* 0x002fea0003800000 */
[----:B------:R-:W2:Y:S04]  /*f090*/  LDL R10, [R1+0x28] ;  /* 0x00002800010a7983 */ /* 0x000ea80000100800 */
[----:B------:R-:W3:Y:S01]  /*f0a0*/  LDL R132, [R1+0x4c] ;  /* 0x00004c0001847983 */ /* 0x000ee20000100800 */
[--C-:B------:R-:W-:Y:S01]  /*f0b0*/  SHF.R.U64 R28, R28, 0x10, R29.reuse ;  /* 0x000000101c1c7819 */ /* 0x100fe2000000121d */
[----:B------:R-:W-:Y:S01]  /*f0c0*/  HADD2.F32 R123, -RZ, R115.H0_H0 ;  /* 0x20000073ff7b7230 */ /* 0x000fe20000004100 */
[----:B------:R-:W-:Y:S02]  /*f0d0*/  SHF.R.U32.HI R121, RZ, 0x10, R29 ;  /* 0x00000010ff797819 */ /* 0x000fe4000001161d */
[--C-:B------:R-:W-:Y:S02]  /*f0e0*/  SHF.R.U64 R29, R4, 0x10, R5.reuse ;  /* 0x00000010041d7819 */ /* 0x100fe40000001205 */
[----:B------:R-:W-:Y:S01]  /*f0f0*/  SHF.R.U32.HI R124, RZ, 0x10, R5 ;  /* 0x00000010ff7c7819 */ /* 0x000fe20000011605 */
[----:B------:R-:W-:Y:S01]  /*f100*/  HADD2.F32 R121, -RZ, R121.H0_H0 ;  /* 0x20000079ff797230 */ /* 0x000fe20000004100 */
[----:B------:R-:W-:Y:S01]  /*f110*/  SHF.R.U64 R5, R6, 0x10, R7 ;  /* 0x0000001006057819 */ /* 0x000fe20000001207 */
[----:B------:R-:W-:Y:S01]  /*f120*/  HADD2.F32 R29, -RZ, R29.H0_H0 ;  /* 0x2000001dff1d7230 */ /* 0x000fe20000004100 */
[--C-:B------:R-:W-:Y:S01]  /*f130*/  SHF.R.U64 R4, R30, 0x10, R31.reuse ;  /* 0x000000101e047819 */ /* 0x100fe2000000121f */
[----:B------:R-:W-:Y:S01]  /*f140*/  HADD2.F32 R124, -RZ, R124.H0_H0 ;  /* 0x2000007cff7c7230 */ /* 0x000fe20000004100 */
[----:B------:R-:W-:-:S02]  /*f150*/  SHF.R.U32.HI R30, RZ, 0x10, R31 ;  /* 0x00000010ff1e7819 */ /* 0x000fc4000001161f */
[----:B------:R-:W-:-:S03]  /*f160*/  SHF.R.U32.HI R127, RZ, 0x10, R7 ;  /* 0x00000010ff7f7819 */ /* 0x000fc60000011607 */
[----:B------:R-:W-:Y:S01]  /*f170*/  HADD2.F32 R30, -RZ, R30.H0_H0 ;  /* 0x2000001eff1e7230 */ /* 0x000fe20000004100 */
[----:B--2---:R-:W-:-:S04]  /*f180*/  LEA.HI R8, R111, R10, RZ, 0x1d ;  /* 0x0000000a6f087211 */ /* 0x004fc800078fe8ff */
[----:B------:R-:W-:Y:S01]  /*f190*/  SHF.R.S32.HI R11, RZ, 0x1f, R8 ;  /* 0x0000001fff0b7819 */ /* 0x000fe20000011408 */
[----:B0-----:R-:W-:-:S03]  /*f1a0*/  IMAD.SHL.U32 R9, R8, 0x8, RZ ;  /* 0x0000000808097824 */ /* 0x001fc600078e00ff */
[----:B------:R-:W-:Y:S02]  /*f1b0*/  LEA.HI R11, R11, R8, RZ, 0x3 ;  /* 0x000000080b0b7211 */ /* 0x000fe400078f18ff */
[----:B------:R-:W-:-:S03]  /*f1c0*/  LOP3.LUT R9, R9, 0x38, RZ, 0xc0, !PT ;  /* 0x0000003809097812 */ /* 0x000fc600078ec0ff */
[----:B------:R-:W-:Y:S01]  /*f1d0*/  IMAD.SHL.U32 R11, R11, 0x400, RZ ;  /* 0x000004000b0b7824 */ /* 0x000fe200078e00ff */
[----:B-----5:R-:W-:-:S04]  /*f1e0*/  LOP3.LUT R9, R9, 0x1c0, R131, 0xf8, !PT ;  /* 0x000001c009097812 */ /* 0x020fc800078ef883 */
[----:B------:R-:W-:Y:S02]  /*f1f0*/  LOP3.LUT R13, R9, R130, RZ, 0x3c, !PT ;  /* 0x00000082090d7212 */ /* 0x000fe400078e3cff */
[----:B------:R-:W-:Y:S02]  /*f200*/  LOP3.LUT R12, R11, 0x7fffe000, RZ, 0xc0, !PT ;  /* 0x7fffe0000b0c7812 */ /* 0x000fe400078ec0ff */
[----:B---3--:R-:W0:Y:S02]  /*f210*/  LDS.128 R8, [R132] ;  /* 0x0000000084087984 */ /* 0x008e240000000c00 */
[----:B------:R-:W-:-:S05]  /*f220*/  IADD3 R13, R13, R12, R129 ;  /* 0x0000000c0d0d7210 */ /* 0x000fca0007ffe081 */
[----:B------:R-:W-:-:S05]  /*f230*/  IMAD R114, R13, 0x2, R16 ;  /* 0x000000020d727824 */ /* 0x000fca00078e0210 */
[----:B------:R-:W1:Y:S01]  /*f240*/  LDS.128 R12, [R114+0x10400] ;  /* 0x01040000720c7984 */ /* 0x000e620000000c00 */
[--C-:B0-----:R-:W-:Y:S02]  /*f250*/  HADD2.F32 R117, -RZ, R9.reuse.H0_H0 ;  /* 0x20000009ff757230 */ /* 0x101fe40000004100 */
[----:B------:R-:W-:Y:S02]  /*f260*/  HADD2.F32 R118, -RZ, R9.H1_H1 ;  /* 0x30000009ff767230 */ /* 0x000fe40000004100 */
[----:B------:R-:W-:Y:S02]  /*f270*/  HADD2.F32 R9, -RZ, R115.H1_H1 ;  /* 0x30000073ff097230 */ /* 0x000fe40000004100 */
[----:B------:R-:W-:Y:S02]  /*f280*/  HADD2.F32 R116, -RZ, R8.H0_H0 ;  /* 0x20000008ff747230 */ /* 0x000fe40000004100 */
[----:B------:R-:W-:Y:S02]  /*f290*/  HADD2.F32 R31, -RZ, R10.H0_H0 ;  /* 0x2000000aff1f7230 */ /* 0x000fe40000004100 */
[----:B------:R-:W-:-:S02]  /*f2a0*/  HADD2.F32 R7, -RZ, R11.H0_H0 ;  /* 0x2000000bff077230 */ /* 0x000fc40000004100 */
[--C-:B-1----:R-:W-:Y:S02]  /*f2b0*/  HADD2.F32 R6, -RZ, R13.reuse.H0_H0 ;  /* 0x2000000dff067230 */ /* 0x102fe40000004100 */
[----:B------:R-:W-:Y:S02]  /*f2c0*/  HADD2.F32 R115, -RZ, R13.H1_H1 ;  /* 0x3000000dff737230 */ /* 0x000fe40000004100 */
[----:B------:R-:W-:Y:S02]  /*f2d0*/  HADD2.F32 R13, -RZ, R12.H0_H0 ;  /* 0x2000000cff0d7230 */ /* 0x000fe40000004100 */
[C---:B------:R-:W-:Y:S01]  /*f2e0*/  FMUL.FTZ R122, R6.reuse, R123 ;  /* 0x0000007b067a7220 */ /* 0x040fe20000410000 */
[-C--:B------:R-:W-:Y:S01]  /*f2f0*/  FMUL.FTZ R126, R6, R9.reuse ;  /* 0x00000009067e7220 */ /* 0x080fe20000410000 */
[----:B------:R-:W-:Y:S01]  /*f300*/  FMUL.FTZ R125, R115, R124 ;  /* 0x0000007c737d7220 */ /* 0x000fe20000410000 */
[----:B------:R-:W-:Y:S02]  /*f310*/  HADD2.F32 R119, -RZ, R14.H0_H0 ;  /* 0x2000000eff777230 */ /* 0x000fe40000004100 */
[----:B------:R-:W-:Y:S01]  /*f320*/  FFMA.FTZ R6, R117, R9, -R122 ;  /* 0x0000000975067223 */ /* 0x000fe2000001087a */
[----:B------:R-:W-:-:S02]  /*f330*/  HADD2.F32 R122, -RZ, R113.H1_H1 ;  /* 0x30000071ff7a7230 */ /* 0x000fc40000004100 */
[----:B------:R-:W-:Y:S01]  /*f340*/  FFMA.FTZ R9, R117, R123, R126 ;  /* 0x0000007b75097223 */ /* 0x000fe2000001007e */
[----:B------:R-:W-:Y:S02]  /*f350*/  HADD2.F32 R113, -RZ, R113.H0_H0 ;  /* 0x20000071ff717230 */ /* 0x000fe40000004100 */
[----:B------:R-:W-:Y:S01]  /*f360*/  FMUL.FTZ R117, R115, R121 ;  /* 0x0000007973757220 */ /* 0x000fe20000410000 */
[--C-:B------:R-:W-:Y:S02]  /*f370*/  HADD2.F32 R126, -RZ, R112.reuse.H0_H0 ;  /* 0x20000070ff7e7230 */ /* 0x100fe40000004100 */
[C---:B------:R-:W-:Y:S01]  /*f380*/  FMUL.FTZ R115, R13.reuse, R122 ;  /* 0x0000007a0d737220 */ /* 0x040fe20000410000 */
[----:B------:R-:W-:Y:S02]  /*f390*/  HADD2.F32 R112, -RZ, R112.H1_H1 ;  /* 0x30000070ff707230 */ /* 0x000fe40000004100 */
[----:B------:R-:W-:Y:S01]  /*f3a0*/  FMUL.FTZ R13, R13, R113 ;  /* 0x000000710d0d7220 */ /* 0x000fe20000410000 */
[----:B------:R-:W-:-:S02]  /*f3b0*/  HADD2.F32 R120, -RZ, R15.H0_H0 ;  /* 0x2000000fff787230 */ /* 0x000fc40000004100 */
[----:B------:R-:W-:Y:S01]  /*f3c0*/  FFMA.FTZ R115, R116, R113, -R115 ;  /* 0x0000007174737223 */ /* 0x000fe20000010873 */
[----:B------:R-:W-:Y:S01]  /*f3d0*/  FFMA.FTZ R125, R118, R121, -R125 ;  /* 0x00000079767d7223 */ /* 0x000fe2000001087d */
[----:B------:R-:W-:Y:S01]  /*f3e0*/  FFMA.FTZ R116, R116, R122, R13 ;  /* 0x0000007a74747223 */ /* 0x000fe2000001000d */
[--C-:B------:R-:W-:Y:S02]  /*f3f0*/  HADD2.F32 R13, -RZ, R110.reuse.H1_H1 ;  /* 0x3000006eff0d7230 */ /* 0x100fe40000004100 */
[C---:B------:R-:W-:Y:S01]  /*f400*/  FMUL.FTZ R122, R119.reuse, R126 ;  /* 0x0000007e777a7220 */ /* 0x040fe20000410000 */
[----:B------:R-:W-:Y:S02]  /*f410*/  HADD2.F32 R110, -RZ, R110.H0_H0 ;  /* 0x2000006eff6e7230 */ /* 0x000fe40000004100 */
[----:B------:R-:W-:Y:S01]  /*f420*/  FFMA.FTZ R118, R118, R124, R117 ;  /* 0x0000007c76767223 */ /* 0x000fe20000010075 */
[-C--:B------:R-:W-:Y:S01]  /*f430*/  FMUL.FTZ R124, R119, R112.reuse ;  /* 0x00000070777c7220 */ /* 0x080fe20000410000 */
[----:B------:R-:W-:Y:S01]  /*f440*/  FFMA.FTZ R122, R31, R112, -R122 ;  /* 0x000000701f7a7223 */ /* 0x000fe2000001087a */
[----:B------:R-:W-:-:S02]  /*f450*/  HADD2.F32 R15, -RZ, R15.H1_H1 ;  /* 0x3000000fff0f7230 */ /* 0x000fc40000004100 */
[CC--:B------:R-:W-:Y:S01]  /*f460*/  FMUL.FTZ R128, R120.reuse, R110.reuse ;  /* 0x0000006e78807220 */ /* 0x0c0fe20000410000 */
[----:B------:R-:W-:Y:S02]  /*f470*/  HADD2.F32 R112, -RZ, R127.H0_H0 ;  /* 0x2000007fff707230 */ /* 0x000fe40000004100 */
[-C--:B------:R-:W-:Y:S01]  /*f480*/  FMUL.FTZ R113, R120, R13.reuse ;  /* 0x0000000d78717220 */ /* 0x080fe20000410000 */
[----:B------:R-:W-:Y:S02]  /*f490*/  HADD2.F32 R11, -RZ, R11.H1_H1 ;  /* 0x3000000bff0b7230 */ /* 0x000fe40000004100 */
[C---:B------:R-:W-:Y:S01]  /*f4a0*/  FFMA.FTZ R128, R7.reuse, R13, -R128 ;  /* 0x0000000d07807223 */ /* 0x040fe20000010880 */
[----:B------:R-:W-:Y:S02]  /*f4b0*/  HADD2.F32 R12, -RZ, R12.H1_H1 ;  /* 0x3000000cff0c7230 */ /* 0x000fe40000004100 */
[----:B------:R-:W-:Y:S01]  /*f4c0*/  FFMA.FTZ R113, R7, R110, R113 ;  /* 0x0000006e07717223 */ /* 0x000fe20000010071 */
[----:B------:R-:W-:-:S02]  /*f4d0*/  HADD2.F32 R14, -RZ, R14.H1_H1 ;  /* 0x3000000eff0e7230 */ /* 0x000fc40000004100 */
[C---:B------:R-:W-:Y:S01]  /*f4e0*/  FMUL.FTZ R120, R15.reuse, R112 ;  /* 0x000000700f787220 */ /* 0x040fe20000410000 */
[----:B------:R-:W-:Y:S01]  /*f4f0*/  FMUL.FTZ R110, R15, R30 ;  /* 0x0000001e0f6e7220 */ /* 0x000fe20000410000 */
[----:B------:R-:W-:Y:S02]  /*f500*/  HADD2.F32 R13, -RZ, R5.H0_H0 ;  /* 0x20000005ff0d7230 */ /* 0x000fe40000004100 */
[----:B------:R-:W-:Y:S01]  /*f510*/  FFMA.FTZ R124, R31, R126, R124 ;  /* 0x0000007e1f7c7223 */ /* 0x000fe2000001007c */
[----:B------:R-:W-:Y:S02]  /*f520*/  HADD2.F32 R7, -RZ, R28.H0_H0 ;  /* 0x2000001cff077230 */ /* 0x000fe40000004100 */
[C---:B------:R-:W-:Y:S01]  /*f530*/  FFMA.FTZ R31, R11.reuse, R30, -R120 ;  /* 0x0000001e0b1f7223 */ /* 0x040fe20000010878 */
[----:B------:R-:W-:Y:S02]  /*f540*/  HADD2.F32 R5, -RZ, R4.H0_H0 ;  /* 0x20000004ff057230 */ /* 0x000fe40000004100 */
[----:B------:R-:W-:Y:S01]  /*f550*/  FFMA.FTZ R110, R11, R112, R110 ;  /* 0x000000700b6e7223 */ /* 0x000fe2000001006e */
[----:B------:R-:W-:-:S02]  /*f560*/  HADD2.F32 R8, -RZ, R8.H1_H1 ;  /* 0x30000008ff087230 */ /* 0x000fc40000004100 */
[----:B------:R-:W-:Y:S01]  /*f570*/  FMUL.FTZ R11, R12, R29 ;  /* 0x0000001d0c0b7220 */ /* 0x000fe20000410000 */
[----:B------:R-:W-:Y:S02]  /*f580*/  HADD2.F32 R10, -RZ, R10.H1_H1 ;  /* 0x3000000aff0a7230 */ /* 0x000fe40000004100 */
[----:B------:R-:W-:Y:S01]  /*f590*/  FMUL.FTZ R15, R14, R13 ;  /* 0x0000000d0e0f7220 */ /* 0x000fe20000410000 */
[----:B------:R-:W-:Y:S01]  /*f5a0*/  FMUL.FTZ R12, R12, R7 ;  /* 0x000000070c0c7220 */ /* 0x000fe20000410000 */
[----:B------:R-:W-:Y:S01]  /*f5b0*/  FMUL.FTZ R14, R14, R5 ;  /* 0x000000050e0e7220 */ /* 0x000fe20000410000 */
[----:B------:R-:W-:Y:S01]  /*f5c0*/  FFMA.FTZ R4, R8, R7, -R11 ;  /* 0x0000000708047223 */ /* 0x000fe2000001080b */
[----:B------:R-:W-:Y:S01]  /*f5d0*/  FFMA.FTZ R15, R10, R5, -R15 ;  /* 0x000000050a0f7223 */ /* 0x000fe2000001080f */
[----:B------:R-:W-:Y:S01]  /*f5e0*/  FFMA.FTZ R29, R8, R29, R12 ;  /* 0x0000001d081d7223 */ /* 0x000fe2000001000c */
        /* <DEDUP_REMOVED lines=11> */
.L_x_1537:
[----:B------:R-:W-:Y:S05]  /*f6a0*/  BSYNC B2 ;  /* 0x0000000000027941 */ /* 0x000fea0003800000 */
.L_x_1536:
[----:B------:R-:W-:Y:S05]  /*f6b0*/  @P4 BRA `(.L_x_1535) ;  /* 0x0000000400804947 */ /* 0x000fea0003800000 */
[----:B------:R-:W2:Y:S01]  /*f6c0*/  LDL R116, [R1+0x94] ;  /* 0x0000940001747983 */ /* 0x000ea20000100800 */
[----:B------:R-:W-:Y:S01]  /*f6d0*/  LEA.HI R111, R111, R0, RZ, 0x1d ;  /* 0x000000006f6f7211 */ /* 0x000fe200078fe8ff */
[----:B------:R-:W-:Y:S01]  /*f6e0*/  HADD2.F32 R31, -RZ, R105.H1_H1 ;  /* 0x30000069ff1f7230 */ /* 0x000fe20000004100 */
[----:B------:R-:W-:Y:S02]  /*f6f0*/  SHF.R.U32.HI R30, RZ, 0x10, R25 ;  /* 0x00000010ff1e7819 */ /* 0x000fe40000011619 */
[----:B-1----:R-:W-:Y:S02]  /*f700*/  SHF.R.S32.HI R6, RZ, 0x1f, R111 ;  /* 0x0000001fff067819 */ /* 0x002fe4000001146f */
[----:B------:R-:W-:Y:S01]  /*f710*/  SHF.L.U32 R4, R111, 0x3, RZ ;  /* 0x000000036f047819 */ /* 0x000fe200000006ff */
[----:B------:R-:W-:Y:S01]  /*f720*/  HADD2.F32 R30, -RZ, R30.H0_H0 ;  /* 0x2000001eff1e7230 */ /* 0x000fe20000004100 */
[----:B------:R-:W-:Y:S02]  /*f730*/  LEA.HI R6, R6, R111, RZ, 0x3 ;  /* 0x0000006f06067211 */ /* 0x000fe400078f18ff */
[----:B------:R-:W-:-:S02]  /*f740*/  LOP3.LUT R4, R4, 0x38, RZ, 0xc0, !PT ;  /* 0x0000003804047812 */ /* 0x000fc400078ec0ff */
[----:B------:R-:W-:Y:S01]  /*f750*/  SHF.R.U64 R13, R44, 0x10, R45 ;  /* 0x000000102c0d7819 */ /* 0x000fe2000000122d */
[----:B------:R-:W-:Y:S01]  /*f760*/  IMAD.SHL.U32 R6, R6, 0x400, RZ ;  /* 0x0000040006067824 */ /* 0x000fe200078e00ff */
[----:B-----5:R-:W-:Y:S02]  /*f770*/  LOP3.LUT R4, R4, 0x1c0, R131, 0xf8, !PT ;  /* 0x000001c004047812 */ /* 0x020fe400078ef883 */
[----:B------:R-:W-:Y:S01]  /*f780*/  SHF.R.U32.HI R44, RZ, 0x10, R45 ;  /* 0x00000010ff2c7819 */ /* 0x000fe2000001162d */
[--C-:B------:R-:W-:Y:S01]  /*f790*/  HADD2.F32 R45, -RZ, R102.reuse.H1_H1 ;  /* 0x30000066ff2d7230 */ /* 0x100fe20000004100 */
[----:B0-----:R-:W-:Y:S01]  /*f7a0*/  LOP3.LUT R9, R4, R130, RZ, 0x3c, !PT ;  /* 0x0000008204097212 */ /* 0x001fe200078e3cff */
[----:B------:R-:W-:Y:S01]  /*f7b0*/  HADD2.F32 R102, -RZ, R102.H0_H0 ;  /* 0x20000066ff667230 */ /* 0x000fe20000004100 */
[----:B------:R-:W-:Y:S01]  /*f7c0*/  LOP3.LUT R8, R6, 0x7fffe000, RZ, 0xc0, !PT ;  /* 0x7fffe00006087812 */ /* 0x000fe200078ec0ff */
[----:B------:R-:W-:Y:S01]  /*f7d0*/  HADD2.F32 R13, -RZ, R13.H0_H0 ;  /* 0x2000000dff0d7230 */ /* 0x000fe20000004100 */
[----:B------:R-:W-:-:S02]  /*f7e0*/  SHF.R.U64 R112, R26, 0x10, R27 ;  /* 0x000000101a707819 */ /* 0x000fc4000000121b */
[----:B------:R-:W-:Y:S02]  /*f7f0*/  IADD3 R9, R9, R8, R129 ;  /* 0x0000000809097210 */ /* 0x000fe40007ffe081 */
[----:B------:R-:W-:Y:S02]  /*f800*/  SHF.R.U32.HI R110, RZ, 0x10, R27 ;  /* 0x00000010ff6e7819 */ /* 0x000fe4000001161b */
[--C-:B------:R-:W-:Y:S01]  /*f810*/  SHF.R.U64 R115, R46, 0x10, R47.reuse ;  /* 0x000000102e737819 */ /* 0x100fe2000000122f */
[----:B------:R-:W-:Y:S01]  /*f820*/  IMAD R12, R9, 0x2, R16 ;  /* 0x00000002090c7824 */ /* 0x000fe200078e0210 */
[----:B------:R-:W-:Y:S02]  /*f830*/  SHF.R.U32.HI R114, RZ, 0x10, R47 ;  /* 0x00000010ff727819 */ /* 0x000fe4000001162f */
[----:B------:R-:W-:Y:S02]  /*f840*/  SHF.R.U64 R113, R24, 0x10, R25 ;  /* 0x0000001018717819 */ /* 0x000fe40000001219 */
[----:B------:R-:W0:Y:S02]  /*f850*/  LDS.128 R8, [R12+0x10400] ;  /* 0x010400000c087984 */ /* 0x000e240000000c00 */
[----:B0-----:R-:W-:-:S02]  /*f860*/  HADD2.F32 R26, -RZ, R9.H0_H0 ;  /* 0x20000009ff1a7230 */ /* 0x001fc40000004100 */
[----:B------:R-:W-:Y:S02]  /*f870*/  HADD2.F32 R27, -RZ, R9.H1_H1 ;  /* 0x30000009ff1b7230 */ /* 0x000fe40000004100 */
[----:B------:R-:W-:Y:S02]  /*f880*/  HADD2.F32 R9, -RZ, R8.H0_H0 ;  /* 0x20000008ff097230 */ /* 0x000fe40000004100 */
[C---:B------:R-:W-:Y:S01]  /*f890*/  FMUL.FTZ R47, R26.reuse, R45 ;  /* 0x0000002d1a2f7220 */ /* 0x040fe20000410000 */
[----:B------:R-:W-:Y:S01]  /*f8a0*/  FMUL.FTZ R111, R26, R31 ;  /* 0x0000001f1a6f7220 */ /* 0x000fe20000410000 */
[----:B------:R-:W-:Y:S02]  /*f8b0*/  HADD2.F32 R26, -RZ, R44.H0_H0 ;  /* 0x2000002cff1a7230 */ /* 0x000fe40000004100 */
[----:B------:R-:W-:Y:S01]  /*f8c0*/  FMUL.FTZ R44, R27, R30 ;  /* 0x0000001e1b2c7220 */ /* 0x000fe20000410000 */
[----:B------:R-:W-:Y:S02]  /*f8d0*/  HADD2.F32 R28, -RZ, R10.H0_H0 ;  /* 0x2000000aff1c7230 */ /* 0x000fe40000004100 */
[----:B------:R-:W-:-:S02]  /*f8e0*/  HADD2.F32 R29, -RZ, R11.H0_H0 ;  /* 0x2000000bff1d7230 */ /* 0x000fc40000004100 */
[----:B------:R-:W-:Y:S01]  /*f8f0*/  FMUL.FTZ R46, R27, R26 ;  /* 0x0000001a1b2e7220 */ /* 0x000fe20000410000 */
[----:B------:R-:W-:Y:S02]  /*f900*/  HADD2.F32 R27, -RZ, R103.H0_H0 ;  /* 0x20000067ff1b7230 */ /* 0x000fe40000004100 */
[----:B------:R-:W-:Y:S02]  /*f910*/  HADD2.F32 R11, -RZ, R11.H1_H1 ;  /* 0x3000000bff0b7230 */ /* 0x000fe40000004100 */
[----:B------:R-:W-:Y:S02]  /*f920*/  HADD2.F32 R8, -RZ, R8.H1_H1 ;  /* 0x30000008ff087230 */ /* 0x000fe40000004100 */
[----:B------:R-:W-:Y:S01]  /*f930*/  HADD2.F32 R10, -RZ, R10.H1_H1 ;  /* 0x3000000aff0a7230 */ /* 0x000fe20000004100 */
[----:B--2---:R-:W0:Y:S02]  /*f940*/  LDS.128 R4, [R116] ;  /* 0x0000000074047984 */ /* 0x004e240000000c00 */
[----:B0-----:R-:W-:-:S02]  /*f950*/  HADD2.F32 R14, -RZ, R5.H0_H0 ;  /* 0x20000005ff0e7230 */ /* 0x001fc40000004100 */
[----:B------:R-:W-:Y:S02]  /*f960*/  HADD2.F32 R15, -RZ, R5.H1_H1 ;  /* 0x30000005ff0f7230 */ /* 0x000fe40000004100 */
[----:B------:R-:W-:Y:S02]  /*f970*/  HADD2.F32 R5, -RZ, R4.H0_H0 ;  /* 0x20000004ff057230 */ /* 0x000fe40000004100 */
[C---:B------:R-:W-:Y:S01]  /*f980*/  FFMA.FTZ R47, R14.reuse, R31, -R47 ;  /* 0x0000001f0e2f7223 */ /* 0x040fe2000001082f */
[----:B------:R-:W-:Y:S01]  /*f990*/  FFMA.FTZ R111, R14, R45, R111 ;  /* 0x0000002d0e6f7223 */ /* 0x000fe2000001006f */
[----:B------:R-:W-:Y:S02]  /*f9a0*/  HADD2.F32 R14, -RZ, R105.H0_H0 ;  /* 0x20000069ff0e7230 */ /* 0x000fe40000004100 */
[----:B------:R-:W-:Y:S01]  /*f9b0*/  FFMA.FTZ R44, R15, R26, -R44 ;  /* 0x0000001a0f2c7223 */ /* 0x000fe2000001082c */
[----:B------:R-:W-:Y:S01]  /*f9c0*/  FMUL.FTZ R26, R9, R102 ;  /* 0x00000066091a7220 */ /* 0x000fe20000410000 */
[----:B------:R-:W-:Y:S01]  /*f9d0*/  FFMA.FTZ R46, R15, R30, R46 ;  /* 0x0000001e0f2e7223 */ /* 0x000fe2000001002e */
[----:B------:R-:W-:-:S02]  /*f9e0*/  HADD2.F32 R24, -RZ, R6.H0_H0 ;  /* 0x20000006ff187230 */ /* 0x000fc40000004100 */
[-C--:B------:R-:W-:Y:S01]  /*f9f0*/  FMUL.FTZ R31, R9, R14.reuse ;  /* 0x0000000e091f7220 */ /* 0x080fe20000410000 */
[C---:B------:R-:W-:Y:S01]  /*fa00*/  FFMA.FTZ R15, R5.reuse, R14, -R26 ;  /* 0x0000000e050f7223 */ /* 0x040fe2000001081a */
[--C-:B------:R-:W-:Y:S02]  /*fa10*/  HADD2.F32 R9, -RZ, R106.reuse.H0_H0 ;  /* 0x2000006aff097230 */ /* 0x100fe40000004100 */
[----:B------:R-:W-:Y:S02]  /*fa20*/  HADD2.F32 R26, -RZ, R103.H1_H1 ;  /* 0x30000067ff1a7230 */ /* 0x000fe40000004100 */
[----:B------:R-:W-:Y:S01]  /*fa30*/  FFMA.FTZ R31, R5, R102, R31 ;  /* 0x00000066051f7223 */ /* 0x000fe2000001001f */
[----:B------:R-:W-:Y:S02]  /*fa40*/  HADD2.F32 R106, -RZ, R106.H1_H1 ;  /* 0x3000006aff6a7230 */ /* 0x000fe40000004100 */
[----:B------:R-:W-:Y:S01]  /*fa50*/  FMUL.FTZ R5, R28, R27 ;  /* 0x0000001b1c057220 */ /* 0x000fe20000410000 */
[----:B------:R-:W-:-:S02]  /*fa60*/  HADD2.F32 R25, -RZ, R7.H0_H0 ;  /* 0x20000007ff197230 */ /* 0x000fc40000004100 */
[-C--:B------:R-:W-:Y:S01]  /*fa70*/  FMUL.FTZ R45, R28, R9.reuse ;  /* 0x000000091c2d7220 */ /* 0x080fe20000410000 */
[C---:B------:R-:W-:Y:S01]  /*fa80*/  FMUL.FTZ R102, R29.reuse, R26 ;  /* 0x0000001a1d667220 */ /* 0x040fe20000410000 */
[----:B------:R-:W-:Y:S02]  /*fa90*/  HADD2.F32 R28, -RZ, R110.H0_H0 ;  /* 0x2000006eff1c7230 */ /* 0x000fe40000004100 */
[----:B------:R-:W-:Y:S01]  /*faa0*/  FMUL.FTZ R29, R29, R106 ;  /* 0x0000006a1d1d7220 */ /* 0x000fe20000410000 */
[----:B------:R-:W-:Y:S02]  /*fab0*/  HADD2.F32 R14, -RZ, R114.H0_H0 ;  /* 0x20000072ff0e7230 */ /* 0x000fe40000004100 */
[C---:B------:R-:W-:Y:S01]  /*fac0*/  FFMA.FTZ R30, R24.reuse, R9, -R5 ;  /* 0x00000009181e7223 */ /* 0x040fe20000010805 */
[----:B------:R-:W-:Y:S01]  /*fad0*/  FFMA.FTZ R45, R24, R27, R45 ;  /* 0x0000001b182d7223 */ /* 0x000fe2000001002d */
[----:B------:R-:W-:Y:S01]  /*fae0*/  FFMA.FTZ R29, R25, R26, R29 ;  /* 0x0000001a191d7223 */ /* 0x000fe2000001001d */
[----:B------:R-:W-:-:S02]  /*faf0*/  HADD2.F32 R7, -RZ, R7.H1_H1 ;  /* 0x30000007ff077230 */ /* 0x000fc40000004100 */
[C---:B------:R-:W-:Y:S01]  /*fb00*/  FMUL.FTZ R24, R11.reuse, R28 ;  /* 0x0000001c0b187220 */ /* 0x040fe20000410000 */
[----:B------:R-:W-:Y:S01]  /*fb10*/  FMUL.FTZ R26, R11, R14 ;  /* 0x0000000e0b1a7220 */ /* 0x000fe20000410000 */
[----:B------:R-:W-:Y:S02]  /*fb20*/  HADD2.F32 R9, -RZ, R113.H0_H0 ;  /* 0x20000071ff097230 */ /* 0x000fe40000004100 */
[----:B------:R-:W-:Y:S01]  /*fb30*/  FFMA.FTZ R102, R25, R106, -R102 ;  /* 0x0000006a19667223 */ /* 0x000fe20000010866 */
        /* <DEDUP_REMOVED lines=24> */
.L_x_1535:
[----:B------:R-:W-:Y:S05]  /*fcc0*/  BSYNC B1 ;  /* 0x0000000000017941 */ /* 0x000fea0003800000 */
.L_x_1534:
[----:B------:R-:W-:Y:S04]  /*fcd0*/  BSSY B1, `(.L_x_1538) ;  /* 0x00000cb000017945 */ /* 0x000fe80003800000 */
[----:B------:R-:W-:Y:S05]  /*fce0*/  @P1 BRA `(.L_x_1539) ;  /* 0x0000000c00241947 */ /* 0x000fea0003800000 */
[----:B------:R3:W5:Y:S01]  /*fcf0*/  LDL R105, [R1+0x34] ;  /* 0x0000340001697983 */ /* 0x0007620000100800 */
[----:B------:R-:W4:Y:S03]  /*fd00*/  LDC R13, c[0x0][0x3d4] ;  /* 0x0000f500ff0d7b82 */ /* 0x000f260000000800 */
[----:B------:R3:W5:Y:S04]  /*fd10*/  LDL R103, [R1+0x3c] ;  /* 0x00003c0001677983 */ /* 0x0007680000100800 */
[----:B------:R3:W5:Y:S01]  /*fd20*/  LDL R102, [R1+0x40] ;  /* 0x0000400001667983 */ /* 0x0007620000100800 */
[----:B------:R-:W-:Y:S01]  /*fd30*/  BSSY B2, `(.L_x_1540) ;  /* 0x0000064000027945 */ /* 0x000fe20003800000 */
[----:B----4-:R-:W-:-:S02]  /*fd40*/  ISETP.GE.AND P0, PT, R229, R13, PT ;  /* 0x0000000de500720c */ /* 0x010fc40003f06270 */
[----:B------:R-:W-:-:S11]  /*fd50*/  ISETP.GE.AND P1, PT, R226, R13, PT ;  /* 0x0000000de200720c */ /* 0x000fd60003f26270 */
[----:B---3--:R-:W-:Y:S05]  /*fd60*/  @P0 BRA `(.L_x_1541) ;  /* 0x0000000400800947 */ /* 0x008fea0003800000 */
[----:B-12---:R-:W2:Y:S04]  /*fd70*/  LDL R4, [R1+0x28] ;  /* 0x0000280001047983 */ /* 0x006ea80000100800 */
[----:B------:R-:W3:Y:S01]  /*fd80*/  LDL R106, [R1+0x90] ;  /* 0x00009000016a7983 */ /* 0x000ee20000100800 */
[--C-:B------:R-:W-:Y:S01]  /*fd90*/  SHF.R.U64 R45, R32, 0x10, R33.reuse ;  /* 0x00000010202d7819 */ /* 0x100fe20000001221 */
[--C-:B------:R-:W-:Y:S01]  /*fda0*/  HADD2.F32 R31, -RZ, R108.reuse.H1_H1 ;  /* 0x3000006cff1f7230 */ /* 0x100fe20000004100 */
[----:B------:R-:W-:Y:S01]  /*fdb0*/  SHF.R.U32.HI R32, RZ, 0x10, R33 ;  /* 0x00000010ff207819 */ /* 0x000fe20000011621 */
[--C-:B------:R-:W-:Y:S01]  /*fdc0*/  HADD2.F32 R33, -RZ, R101.reuse.H1_H1 ;  /* 0x30000065ff217230 */ /* 0x100fe20000004100 */
[--C-:B------:R-:W-:Y:S01]  /*fdd0*/  SHF.R.U64 R47, R40, 0x10, R41.reuse ;  /* 0x00000010282f7819 */ /* 0x100fe20000001229 */
[----:B------:R-:W-:Y:S01]  /*fde0*/  HADD2.F32 R108, -RZ, R108.H0_H0 ;  /* 0x2000006cff6c7230 */ /* 0x000fe20000004100 */
[----:B------:R-:W-:Y:S01]  /*fdf0*/  SHF.R.U32.HI R40, RZ, 0x10, R41 ;  /* 0x00000010ff287819 */ /* 0x000fe20000011629 */
[----:B------:R-:W-:Y:S01]  /*fe00*/  HADD2.F32 R32, -RZ, R32.H0_H0 ;  /* 0x20000020ff207230 */ /* 0x000fe20000004100 */
[--C-:B------:R-:W-:Y:S01]  /*fe10*/  SHF.R.U64 R46, R42, 0x10, R43.reuse ;  /* 0x000000102a2e7819 */ /* 0x100fe2000000122b */
[----:B------:R-:W-:Y:S01]  /*fe20*/  HADD2.F32 R30, -RZ, R101.H0_H0 ;  /* 0x20000065ff1e7230 */ /* 0x000fe20000004100 */
[----:B------:R-:W-:-:S02]  /*fe30*/  SHF.R.U32.HI R44, RZ, 0x10, R43 ;  /* 0x00000010ff2c7819 */ /* 0x000fc4000001162b */
[--C-:B------:R-:W-:Y:S02]  /*fe40*/  SHF.R.U64 R43, R34, 0x10, R35.reuse ;  /* 0x00000010222b7819 */ /* 0x100fe40000001223 */
[----:B------:R-:W-:Y:S02]  /*fe50*/  SHF.R.U32.HI R42, RZ, 0x10, R35 ;  /* 0x00000010ff2a7819 */ /* 0x000fe40000011623 */
[----:B--2---:R-:W-:-:S04]  /*fe60*/  LEA.HI R4, R13, R4, RZ, 0x1d ;  /* 0x000000040d047211 */ /* 0x004fc800078fe8ff */
[----:B------:R-:W-:Y:S01]  /*fe70*/  SHF.R.S32.HI R7, RZ, 0x1f, R4 ;  /* 0x0000001fff077819 */ /* 0x000fe20000011404 */
[----:B------:R-:W-:-:S03]  /*fe80*/  IMAD.SHL.U32 R5, R4, 0x8, RZ ;  /* 0x0000000804057824 */ /* 0x000fc600078e00ff */
[----:B------:R-:W-:Y:S02]  /*fe90*/  LEA.HI R7, R7, R4, RZ, 0x3 ;  /* 0x0000000407077211 */ /* 0x000fe400078f18ff */
[----:B-----5:R-:W-:Y:S02]  /*fea0*/  LOP3.LUT R4, R105, 0x38, R5, 0xf8, !PT ;  /* 0x0000003869047812 */ /* 0x020fe400078ef805 */
[----:B------:R-:W-:Y:S02]  /*feb0*/  SHF.L.U32 R7, R7, 0xa, RZ ;  /* 0x0000000a07077819 */ /* 0x000fe400000006ff */
[----:B------:R-:W-:Y:S02]  /*fec0*/  LOP3.LUT R8, R4, R103, RZ, 0x3c, !PT ;  /* 0x0000006704087212 */ /* 0x000fe400078e3cff */
[----:B0-----:R-:W-:Y:S02]  /*fed0*/  LOP3.LUT R9, R7, 0x7fffe000, RZ, 0xc0, !PT ;  /* 0x7fffe00007097812 */ /* 0x001fe400078ec0ff */
[----:B---3--:R-:W0:Y:S02]  /*fee0*/  LDS.128 R4, [R106] ;  /* 0x000000006a047984 */ /* 0x008e240000000c00 */
[----:B------:R-:W-:-:S05]  /*fef0*/  IADD3 R9, R8, R9, R102 ;  /* 0x0000000908097210 */ /* 0x000fca0007ffe066 */
[----:B------:R-:W-:-:S05]  /*ff00*/  IMAD R12, R9, 0x2, R16 ;  /* 0x00000002090c7824 */ /* 0x000fca00078e0210 */
[----:B------:R-:W1:Y:S01]  /*ff10*/  LDS.128 R8, [R12+0x10400] ;  /* 0x010400000c087984 */ /* 0x000e620000000c00 */
[--C-:B0-----:R-:W-:Y:S02]  /*ff20*/  HADD2.F32 R14, -RZ, R5.reuse.H0_H0 ;  /* 0x20000005ff0e7230 */ /* 0x101fe40000004100 */
[----:B------:R-:W-:Y:S02]  /*ff30*/  HADD2.F32 R15, -RZ, R5.H1_H1 ;  /* 0x30000005ff0f7230 */ /* 0x000fe40000004100 */
[----:B------:R-:W-:Y:S02]  /*ff40*/  HADD2.F32 R5, -RZ, R4.H0_H0 ;  /* 0x20000004ff057230 */ /* 0x000fe40000004100 */
[----:B------:R-:W-:Y:S02]  /*ff50*/  HADD2.F32 R24, -RZ, R6.H0_H0 ;  /* 0x20000006ff187230 */ /* 0x000fe40000004100 */
[--C-:B------:R-:W-:Y:S02]  /*ff60*/  HADD2.F32 R25, -RZ, R7.reuse.H0_H0 ;  /* 0x20000007ff197230 */ /* 0x100fe40000004100 */
[----:B------:R-:W-:-:S02]  /*ff70*/  HADD2.F32 R7, -RZ, R7.H1_H1 ;  /* 0x30000007ff077230 */ /* 0x000fc40000004100 */
[--C-:B-1----:R-:W-:Y:S02]  /*ff80*/  HADD2.F32 R26, -RZ, R9.reuse.H0_H0 ;  /* 0x20000009ff1a7230 */ /* 0x102fe40000004100 */
[----:B------:R-:W-:Y:S02]  /*ff90*/  HADD2.F32 R27, -RZ, R9.H1_H1 ;  /* 0x30000009ff1b7230 */ /* 0x000fe40000004100 */
[----:B------:R-:W-:Y:S02]  /*ffa0*/  HADD2.F32 R9, -RZ, R8.H0_H0 ;  /* 0x20000008ff097230 */ /* 0x000fe40000004100 */
[C---:B------:R-:W-:Y:S01]  /*ffb0*/  FMUL.FTZ R35, R26.reuse, R33 ;  /* 0x000000211a237220 */ /* 0x040fe20000410000 */
[-C--:B------:R-:W-:Y:S01]  /*ffc0*/  FMUL.FTZ R41, R26, R31.reuse ;  /* 0x0000001f1a297220 */ /* 0x080fe20000410000 */
[----:B------:R-:W-:Y:S02]  /*ffd0*/  HADD2.F32 R26, -RZ, R40.H0_H0 ;  /* 0x20000028ff1a7230 */ /* 0x000fe40000004100 */
[----:B------:R-:W-:Y:S01]  /*ffe0*/  FMUL.FTZ R34, R27, R32 ;  /* 0x000000201b227220 */ /* 0x000fe20000410000 */
[C---:B------:R-:W-:Y:S01]  /*fff0*/  FFMA.FTZ R35, R14.reuse, R31, -R35 ;  /* 0x0000001f0e237223 */ /* 0x040fe20000010823 */
[----:B------:R-:W-:Y:S01]  /*10000*/  FMUL.FTZ R31, R9, R108 ;  /* 0x0000006c091f7220 */ /* 0x000fe20000410000 */
[----:B------:R-:W-:Y:S01]  /*10010*/  FFMA.FTZ R41, R14, R33, R41 ;  /* 0x000000210e297223 */ /* 0x000fe20000010029 */
[----:B------:R-:W-:Y:S01]  /*10020*/  FMUL.FTZ R40, R27, R26 ;  /* 0x0000001a1b287220 */ /* 0x000fe20000410000 */
[----:B------:R-:W-:Y:S01]  /*10030*/  FMUL.FTZ R14, R9, R30 ;  /* 0x0000001e090e7220 */ /* 0x000fe20000410000 */
[----:B------:R-:W-:-:S02]  /*10040*/  HADD2.F32 R28, -RZ, R10.H0_H0 ;  /* 0x2000000aff1c7230 */ /* 0x000fc40000004100 */
[----:B------:R-:W-:Y:S01]  /*10050*/  FFMA.FTZ R31, R5, R30, R31 ;  /* 0x0000001e051f7223 */ /* 0x000fe2000001001f */
[----:B------:R-:W-:Y:S02]  /*10060*/  HADD2.F32 R27, -RZ, R107.H0_H0 ;  /* 0x2000006bff1b7230 */ /* 0x000fe40000004100 */
[C---:B------:R-:W-:Y:S01]  /*10070*/  FFMA.FTZ R34, R15.reuse, R26, -R34 ;  /* 0x0000001a0f227223 */ /* 0x040fe20000010822 */
[----:B------:R-:W-:Y:S02]  /*10080*/  HADD2.F32 R9, -RZ, R109.H0_H0 ;  /* 0x2000006dff097230 */ /* 0x000fe40000004100 */
[----:B------:R-:W-:Y:S01]  /*10090*/  FFMA.FTZ R40, R15, R32, R40 ;  /* 0x000000200f287223 */ /* 0x000fe20000010028 */
[----:B------:R-:W-:Y:S02]  /*100a0*/  HADD2.F32 R29, -RZ, R11.H0_H0 ;  /* 0x2000000bff1d7230 */ /* 0x000fe40000004100 */
[----:B------:R-:W-:Y:S01]  /*100b0*/  FFMA.FTZ R108, R5, R108, -R14 ;  /* 0x0000006c056c7223 */ /* 0x000fe2000001080e */
[----:B------:R-:W-:-:S02]  /*100c0*/  HADD2.F32 R30, -RZ, R107.H1_H1 ;  /* 0x3000006bff1e7230 */ /* 0x000fc40000004100 */
[C---:B------:R-:W-:Y:S01]  /*100d0*/  FMUL.FTZ R5, R28.reuse, R27 ;  /* 0x0000001b1c057220 */ /* 0x040fe20000410000 */
[-C--:B------:R-:W-:Y:S01]  /*100e0*/  FMUL.FTZ R15, R28, R9.reuse ;  /* 0x000000091c0f7220 */ /* 0x080fe20000410000 */
[----:B------:R-:W-:Y:S02]  /*100f0*/  HADD2.F32 R14, -RZ, R109.H1_H1 ;  /* 0x3000006dff0e7230 */ /* 0x000fe40000004100 */
[----:B------:R-:W-:Y:S02]  /*10100*/  HADD2.F32 R28, -RZ, R42.H0_H0 ;  /* 0x2000002aff1c7230 */ /* 0x000fe40000004100 */
[----:B------:R-:W-:Y:S01]  /*10110*/  FMUL.FTZ R42, R29, R30 ;  /* 0x0000001e1d2a7220 */ /* 0x000fe20000410000 */
[----:B------:R-:W-:Y:S02]  /*10120*/  HADD2.F32 R11, -RZ, R11.H1_H1 ;  /* 0x3000000bff0b7230 */ /* 0x000fe40000004100 */
[----:B------:R-:W-:Y:S01]  /*10130*/  FFMA.FTZ R32, R24, R9, -R5 ;  /* 0x0000000918207223 */ /* 0x000fe20000010805 */
[----:B------:R-:W-:-:S02]  /*10140*/  HADD2.F32 R26, -RZ, R44.H0_H0 ;  /* 0x2000002cff1a7230 */ /* 0x000fc40000004100 */
[-C--:B------:R-:W-:Y:S01]  /*10150*/  FMUL.FTZ R29, R29, R14.reuse ;  /* 0x0000000e1d1d7220 */ /* 0x080fe20000410000 */
[----:B------:R-:W-:Y:S01]  /*10160*/  FFMA.FTZ R42, R25, R14, -R42 ;  /* 0x0000000e192a7223 */ /* 0x000fe2000001082a */
[----:B------:R-:W-:Y:S01]  /*10170*/  FFMA.FTZ R24, R24, R27, R15 ;  /* 0x0000001b18187223 */ /* 0x000fe2000001000f */
[C---:B------:R-:W-:Y:S01]  /*10180*/  FMUL.FTZ R44, R11.reuse, R28 ;  /* 0x0000001c0b2c7220 */ /* 0x040fe20000410000 */
[----:B------:R-:W-:Y:S01]  /*10190*/  FMUL.FTZ R14, R11, R26 ;  /* 0x0000001a0b0e7220 */ /* 0x000fe20000410000 */
[----:B------:R-:W-:Y:S02]  /*101a0*/  HADD2.F32 R8, -RZ, R8.H1_H1 ;  /* 0x30000008ff087230 */ /* 0x000fe40000004100 */
[----:B------:R-:W-:Y:S01]  /*101b0*/  FFMA.FTZ R29, R25, R30, R29 ;  /* 0x0000001e191d7223 */ /* 0x000fe2000001001d */
[----:B------:R-:W-:Y:S02]  /*101c0*/  HADD2.F32 R10, -RZ, R10.H1_H1 ;  /* 0x3000000aff0a7230 */ /* 0x000fe40000004100 */
[----:B------:R-:W-:Y:S01]  /*101d0*/  FFMA.FTZ R33, R7, R26, -R44 ;  /* 0x0000001a07217223 */ /* 0x000fe2000001082c */
[----:B------:R-:W-:-:S02]  /*101e0*/  HADD2.F32 R11, -RZ, R45.H0_H0 ;  /* 0x2000002dff0b7230 */ /* 0x000fc40000004100 */
[----:B------:R-:W-:Y:S01]  /*101f0*/  FFMA.FTZ R14, R7, R28, R14 ;  /* 0x0000001c070e7223 */ /* 0x000fe2000001000e */
[----:B------:R-:W-:Y:S02]  /*10200*/  HADD2.F32 R15, -RZ, R43.H0_H0 ;  /* 0x2000002bff0f7230 */ /* 0x000fe40000004100 */
[----:B------:R-:W-:Y:S02]  /*10210*/  HADD2.F32 R5, -RZ, R47.H0_H0 ;  /* 0x2000002fff057230 */ /* 0x000fe40000004100 */
[----:B------:R-:W-:Y:S01]  /*10220*/  FMUL.FTZ R7, R8, R11 ;  /* 0x0000000b08077220 */ /* 0x000fe20000410000 */
[----:B------:R-:W-:Y:S02]  /*10230*/  HADD2.F32 R9, -RZ, R46.H0_H0 ;  /* 0x2000002eff097230 */ /* 0x000fe40000004100 */
[----:B------:R-:W-:Y:S01]  /*10240*/  FMUL.FTZ R27, R10, R15 ;  /* 0x0000000f0a1b7220 */ /* 0x000fe20000410000 */
[----:B------:R-:W-:Y:S02]  /*10250*/  HADD2.F32 R4, -RZ, R4.H1_H1 ;  /* 0x30000004ff047230 */ /* 0x000fe40000004100 */
[----:B------:R-:W-:Y:S01]  /*10260*/  FMUL.FTZ R8, R8, R5 ;  /* 0x0000000508087220 */ /* 0x000fe20000410000 */
[----:B------:R-:W-:-:S02]  /*10270*/  HADD2.F32 R6, -RZ, R6.H1_H1 ;  /* 0x30000006ff067230 */ /* 0x000fc40000004100 */
[----:B------:R-:W-:Y:S01]  /*10280*/  FMUL.FTZ R10, R10, R9 ;  /* 0x000000090a0a7220 */ /* 0x000fe20000410000 */
[C---:B------:R-:W-:Y:S01]  /*10290*/  FFMA.FTZ R25, R4.reuse, R5, -R7 ;  /* 0x0000000504197223 */ /* 0x040fe20000010807 */
[----:B------:R-:W-:Y:S01]  /*102a0*/  FFMA.FTZ R8, R4, R11, R8 ;  /* 0x0000000b04087223 */ /* 0x000fe20000010008 */
[C---:B------:R-:W-:Y:S01]  /*102b0*/  FFMA.FTZ R27, R6.reuse, R9, -R27 ;  /* 0x00000009061b7223 */ /* 0x040fe2000001081b */
[----:B------:R-:W-:Y:S01]  /*102c0*/  FFMA.FTZ R15, R6, R15, R10 ;  /* 0x0000000f060f7223 */ /* 0x000fe2000001000a */
[----:B------:R-:W-:Y:S02]  /*102d0*/  F2FP.F16.F32.PACK_AB R7, R33, R42 ;  /* 0x0000002a2107723e */ /* 0x000fe400000000ff */
[----:B------:R-:W-:Y:S02]  /*102e0*/  F2FP.F16.F32.PACK_AB R5, R34, R35 ;  /* 0x000000232205723e */ /* 0x000fe400000000ff */
[----:B------:R-:W-:Y:S02]  /*102f0*/  F2FP.F16.F32.PACK_AB R4, R25, R108 ;  /* 0x0000006c1904723e */ /* 0x000fe400000000ff */
[----:B------:R-:W-:-:S02]  /*10300*/  F2FP.F16.F32.PACK_AB R6, R27, R32 ;  /* 0x000000201b06723e */ /* 0x000fc400000000ff */
[----:B------:R-:W-:Y:S02]  /*10310*/  F2FP.F16.F32.PACK_AB R11, R14, R29 ;  /* 0x0000001d0e0b723e */ /* 0x000fe400000000ff */
[----:B------:R-:W-:Y:S01]  /*10320*/  F2FP.F16.F32.PACK_AB R9, R40, R41 ;  /* 0x000000292809723e */ /* 0x000fe200000000ff */
[----:B------:R3:W-:Y:S01]  /*10330*/  STS.128 [R106], R4 ;  /* 0x000000046a007388 */ /* 0x0007e20000000c00 */
[----:B------:R-:W-:Y:S02]  /*10340*/  F2FP.F16.F32.PACK_AB R8, R8, R31 ;  /* 0x0000001f0808723e */ /* 0x000fe400000000ff */
[----:B------:R-:W-:-:S05]  /*10350*/  F2FP.F16.F32.PACK_AB R10, R15, R24 ;  /* 0x000000180f0a723e */ /* 0x000fca00000000ff */
[----:B------:R3:W-:Y:S02]  /*10360*/  STS.128 [R12+0x10400], R8 ;  /* 0x010400080c007388 */ /* 0x0007e40000000c00 */
.L_x_1541:
[----:B------:R-:W-:Y:S05]  /*10370*/  BSYNC B2 ;  /* 0x0000000000027941 */ /* 0x000fea0003800000 */
.L_x_1540:
[----:B------:R-:W-:Y:S05]  /*10380*/  @P1 BRA `(.L_x_1539) ;  /* 0x00000004007c1947 */ /* 0x000fea0003800000 */
[----:B------:R-:W4:Y:S01]  /*10390*/  LDL R45, [R1+0x8c] ;  /* 0x00008c00012d7983 */ /* 0x000f220000100800 */
[----:B------:R-:W-:Y:S01]  /*103a0*/  LEA.HI R13, R13, R0, RZ, 0x1d ;  /* 0x000000000d0d7211 */ /* 0x000fe200078fe8ff */
[----:B------:R-:W-:Y:S01]  /*103b0*/  HADD2.F32 R34, -RZ, R97.H1_H1 ;  /* 0x30000061ff227230 */ /* 0x000fe20000004100 */
[----:B------:R-:W-:Y:S01]  /*103c0*/  SHF.R.U64 R44, R48, 0x10, R49 ;  /* 0x00000010302c7819 */ /* 0x000fe20000001231 */
[----:B------:R-:W-:Y:S01]  /*103d0*/  HADD2.F32 R30, -RZ, R99.H1_H1 ;  /* 0x30000063ff1e7230 */ /* 0x000fe20000004100 */
[----:B-123--:R-:W-:Y:S01]  /*103e0*/  SHF.R.S32.HI R6, RZ, 0x1f, R13 ;  /* 0x0000001fff067819 */ /* 0x00efe2000001140d */
[----:B------:R-:W-:Y:S01]  /*103f0*/  IMAD.SHL.U32 R4, R13, 0x8, RZ ;  /* 0x000000080d047824 */ /* 0x000fe200078e00ff */
[----:B------:R-:W-:Y:S02]  /*10400*/  SHF.R.U32.HI R48, RZ, 0x10, R49 ;  /* 0x00000010ff307819 */ /* 0x000fe40000011631 */
[----:B------:R-:W-:Y:S02]  /*10410*/  LEA.HI R6, R6, R13, RZ, 0x3 ;  /* 0x0000000d06067211 */ /* 0x000fe400078f18ff */
[----:B-----5:R-:W-:-:S02]  /*10420*/  LOP3.LUT R4, R105, 0x38, R4, 0xf8, !PT ;  /* 0x0000003869047812 */ /* 0x020fc400078ef804 */
[--C-:B------:R-:W-:Y:S01]  /*10430*/  SHF.R.U32.HI R29, RZ, 0x10, R37.reuse ;  /* 0x00000010ff1d7819 */ /* 0x100fe20000011625 */
[----:B------:R-:W-:Y:S01]  /*10440*/  IMAD.SHL.U32 R6, R6, 0x400, RZ ;  /* 0x0000040006067824 */ /* 0x000fe200078e00ff */
[----:B------:R-:W-:Y:S02]  /*10450*/  LOP3.LUT R8, R4, R103, RZ, 0x3c, !PT ;  /* 0x0000006704087212 */ /* 0x000fe400078e3cff */
[----:B------:R-:W-:Y:S01]  /*10460*/  SHF.R.U64 R41, R36, 0x10, R37 ;  /* 0x0000001024297819 */ /* 0x000fe20000001225 */
[----:B------:R-:W-:Y:S01]  /*10470*/  HADD2.F32 R29, -RZ, R29.H0_H0 ;  /* 0x2000001dff1d7230 */ /* 0x000fe20000004100 */
[----:B0-----:R-:W-:Y:S02]  /*10480*/  LOP3.LUT R9, R6, 0x7fffe000, RZ, 0xc0, !PT ;  /* 0x7fffe00006097812 */ /* 0x001fe400078ec0ff */
[----:B------:R-:W-:Y:S02]  /*10490*/  SHF.R.U64 R37, R38, 0x10, R39 ;  /* 0x0000001026257819 */ /* 0x000fe40000001227 */
[----:B------:R-:W-:-:S02]  /*104a0*/  IADD3 R9, R8, R9, R102 ;  /* 0x0000000908097210 */ /* 0x000fc40007ffe066 */
[--C-:B------:R-:W-:Y:S02]  /*104b0*/  SHF.R.U64 R43, R50, 0x10, R51.reuse ;  /* 0x00000010322b7819 */ /* 0x100fe40000001233 */
[----:B------:R-:W-:Y:S02]  /*104c0*/  LEA R12, R9, R16, 0x1 ;  /* 0x00000010090c7211 */ /* 0x000fe400078e08ff */
[----:B------:R-:W-:Y:S02]  /*104d0*/  SHF.R.U32.HI R50, RZ, 0x10, R51 ;  /* 0x00000010ff327819 */ /* 0x000fe40000011633 */
[----:B------:R-:W-:Y:S01]  /*104e0*/  SHF.R.U32.HI R39, RZ, 0x10, R39 ;  /* 0x00000010ff277819 */ /* 0x000fe20000011627 */
[----:B------:R-:W0:Y:S02]  /*104f0*/  LDS.128 R8, [R12+0x10400] ;  /* 0x010400000c087984 */ /* 0x000e240000000c00 */
[--C-:B0-----:R-:W-:Y:S02]  /*10500*/  HADD2.F32 R25, -RZ, R9.reuse.H0_H0 ;  /* 0x20000009ff197230 */ /* 0x101fe40000004100 */
[----:B------:R-:W-:-:S02]  /*10510*/  HADD2.F32 R26, -RZ, R9.H1_H1 ;  /* 0x30000009ff1a7230 */ /* 0x000fc40000004100 */
[----:B------:R-:W-:Y:S02]  /*10520*/  HADD2.F32 R9, -RZ, R8.H0_H0 ;  /* 0x20000008ff097230 */ /* 0x000fe40000004100 */
[C---:B------:R-:W-:Y:S01]  /*10530*/  FMUL.FTZ R32, R25.reuse, R34 ;  /* 0x0000002219207220 */ /* 0x040fe20000410000 */
[----:B------:R-:W-:Y:S01]  /*10540*/  FMUL.FTZ R36, R25, R30 ;  /* 0x0000001e19247220 */ /* 0x000fe20000410000 */
[----:B------:R-:W-:Y:S02]  /*10550*/  HADD2.F32 R25, -RZ, R48.H0_H0 ;  /* 0x20000030ff197230 */ /* 0x000fe40000004100 */
[----:B------:R-:W-:Y:S01]  /*10560*/  FMUL.FTZ R33, R26, R29 ;  /* 0x0000001d1a217220 */ /* 0x000fe20000410000 */
[----:B------:R-:W-:Y:S02]  /*10570*/  HADD2.F32 R27, -RZ, R10.H0_H0 ;  /* 0x2000000aff1b7230 */ /* 0x000fe40000004100 */
[--C-:B------:R-:W-:Y:S02]  /*10580*/  HADD2.F32 R28, -RZ, R11.reuse.H0_H0 ;  /* 0x2000000bff1c7230 */ /* 0x100fe40000004100 */
[----:B------:R-:W-:-:S02]  /*10590*/  HADD2.F32 R11, -RZ, R11.H1_H1 ;  /* 0x3000000bff0b7230 */ /* 0x000fc40000004100 */
[----:B------:R-:W-:Y:S02]  /*105a0*/  HADD2.F32 R8, -RZ, R8.H1_H1 ;  /* 0x30000008ff087230 */ /* 0x000fe40000004100 */
[----:B------:R-:W-:Y:S01]  /*105b0*/  HADD2.F32 R10, -RZ, R10.H1_H1 ;  /* 0x3000000aff0a7230 */ /* 0x000fe20000004100 */
[----:B----4-:R-:W0:Y:S02]  /*105c0*/  LDS.128 R4, [R45] ;  /* 0x000000002d047984 */ /* 0x010e240000000c00 */
[--C-:B0-----:R-:W-:Y:S02]  /*105d0*/  HADD2.F32 R13, -RZ, R5.reuse.H0_H0 ;  /* 0x20000005ff0d7230 */ /* 0x101fe40000004100 */
[----:B------:R-:W-:Y:S02]  /*105e0*/  HADD2.F32 R14, -RZ, R5.H1_H1 ;  /* 0x30000005ff0e7230 */ /* 0x000fe40000004100 */
[----:B------:R-:W-:Y:S02]  /*105f0*/  HADD2.F32 R5, -RZ, R4.H0_H0 ;  /* 0x20000004ff057230 */ /* 0x000fe40000004100 */
[----:B------:R-:W-:Y:S01]  /*10600*/  FFMA.FTZ R31, R13, R30, -R32 ;  /* 0x0000001e0d1f7223 */ /* 0x000fe20000010820 */
[----:B------:R-:W-:-:S02]  /*10610*/  HADD2.F32 R32, -RZ, R97.H0_H0 ;  /* 0x20000061ff207230 */ /* 0x000fc40000004100 */
[----:B------:R-:W-:Y:S01]  /*10620*/  FFMA.FTZ R36, R13, R34, R36 ;  /* 0x000000220d247223 */ /* 0x000fe20000010024 */
[----:B------:R-:W-:Y:S02]  /*10630*/  HADD2.F32 R30, -RZ, R99.H0_H0 ;  /* 0x20000063ff1e7230 */ /* 0x000fe40000004100 */
[-C--:B------:R-:W-:Y:S01]  /*10640*/  FMUL.FTZ R13, R26, R25.reuse ;  /* 0x000000191a0d7220 */ /* 0x080fe20000410000 */
[----:B------:R-:W-:Y:S02]  /*10650*/  HADD2.F32 R26, -RZ, R98.H0_H0 ;  /* 0x20000062ff1a7230 */ /* 0x000fe40000004100 */
[C---:B------:R-:W-:Y:S01]  /*10660*/  FMUL.FTZ R34, R9.reuse, R32 ;  /* 0x0000002009227220 */ /* 0x040fe20000410000 */
[C---:B------:R-:W-:Y:S01]  /*10670*/  FFMA.FTZ R38, R14.reuse, R25, -R33 ;  /* 0x000000190e267223 */ /* 0x040fe20000010821 */
[----:B------:R-:W-:Y:S01]  /*10680*/  FMUL.FTZ R9, R9, R30 ;  /* 0x0000001e09097220 */ /* 0x000fe20000410000 */
[----:B------:R-:W-:Y:S01]  /*10690*/  FFMA.FTZ R29, R14, R29, R13 ;  /* 0x0000001d0e1d7223 */ /* 0x000fe2000001000d */
[----:B------:R-:W-:-:S02]  /*106a0*/  HADD2.F32 R14, -RZ, R100.H0_H0 ;  /* 0x20000064ff0e7230 */ /* 0x000fc40000004100 */
[C---:B------:R-:W-:Y:S01]  /*106b0*/  FFMA.FTZ R34, R5.reuse, R30, -R34 ;  /* 0x0000001e05227223 */ /* 0x040fe20000010822 */
[----:B------:R-:W-:Y:S01]  /*106c0*/  FFMA.FTZ R32, R5, R32, R9 ;  /* 0x0000002005207223 */ /* 0x000fe20000010009 */
[----:B------:R-:W-:Y:S02]  /*106d0*/  HADD2.F32 R15, -RZ, R6.H0_H0 ;  /* 0x20000006ff0f7230 */ /* 0x000fe40000004100 */
[C---:B------:R-:W-:Y:S01]  /*106e0*/  FMUL.FTZ R30, R27.reuse, R26 ;  /* 0x0000001a1b1e7220 */ /* 0x040fe20000410000 */
[----:B------:R-:W-:Y:S02]  /*106f0*/  HADD2.F32 R9, -RZ, R98.H1_H1 ;  /* 0x30000062ff097230 */ /* 0x000fe40000004100 */
[-C--:B------:R-:W-:Y:S01]  /*10700*/  FMUL.FTZ R40, R27, R14.reuse ;  /* 0x0000000e1b287220 */ /* 0x080fe20000410000 */
[----:B------:R-:W-:Y:S02]  /*10710*/  HADD2.F32 R5, -RZ, R100.H1_H1 ;  /* 0x30000064ff057230 */ /* 0x000fe40000004100 */
[----:B------:R-:W-:Y:S01]  /*10720*/  FFMA.FTZ R27, R15, R14, -R30 ;  /* 0x0000000e0f1b7223 */ /* 0x000fe2000001081e */
[----:B------:R-:W-:-:S02]  /*10730*/  HADD2.F32 R24, -RZ, R7.H0_H0 ;  /* 0x20000007ff187230 */ /* 0x000fc40000004100 */
[C---:B------:R-:W-:Y:S01]  /*10740*/  FMUL.FTZ R13, R28.reuse, R9 ;  /* 0x000000091c0d7220 */ /* 0x040fe20000410000 */
[----:B------:R-:W-:Y:S02]  /*10750*/  HADD2.F32 R30, -RZ, R39.H0_H0 ;  /* 0x20000027ff1e7230 */ /* 0x000fe40000004100 */
[-C--:B------:R-:W-:Y:S01]  /*10760*/  FMUL.FTZ R28, R28, R5.reuse ;  /* 0x000000051c1c7220 */ /* 0x080fe20000410000 */
[----:B------:R-:W-:Y:S02]  /*10770*/  HADD2.F32 R14, -RZ, R50.H0_H0 ;  /* 0x20000032ff0e7230 */ /* 0x000fe40000004100 */
[----:B------:R-:W-:Y:S01]  /*10780*/  FFMA.FTZ R40, R15, R26, R40 ;  /* 0x0000001a0f287223 */ /* 0x000fe20000010028 */
[C---:B------:R-:W-:Y:S01]  /*10790*/  FFMA.FTZ R26, R24.reuse, R5, -R13 ;  /* 0x00000005181a7223 */ /* 0x040fe2000001080d */
[----:B------:R-:W-:Y:S01]  /*107a0*/  FFMA.FTZ R28, R24, R9, R28 ;  /* 0x00000009181c7223 */ /* 0x000fe2000001001c */
[----:B------:R-:W-:Y:S02]  /*107b0*/  HADD2.F32 R7, -RZ, R7.H1_H1 ;  /* 0x30000007ff077230 */ /* 0x000fe40000004100 */
[C---:B------:R-:W-:Y:S01]  /*107c0*/  FMUL.FTZ R42, R11.reuse, R30 ;  /* 0x0000001e0b2a7220 */ /* 0x040fe20000410000 */
[----:B------:R-:W-:Y:S01]  /*107d0*/  FMUL.FTZ R24, R11, R14 ;  /* 0x0000000e0b187220 */ /* 0x000fe20000410000 */
[----:B------:R-:W-:-:S02]  /*107e0*/  HADD2.F32 R11, -RZ, R41.H0_H0 ;  /* 0x20000029ff0b7230 */ /* 0x000fc40000004100 */
[----:B------:R-:W-:Y:S02]  /*107f0*/  HADD2.F32 R13, -RZ, R37.H0_H0 ;  /* 0x20000025ff0d7230 */ /* 0x000fe40000004100 */
[C---:B------:R-:W-:Y:S01]  /*10800*/  FFMA.FTZ R35, R7.reuse, R14, -R42 ;  /* 0x0000000e07237223 */ /* 0x040fe2000001082a */
[----:B------:R-:W-:Y:S02]  /*10810*/  HADD2.F32 R5, -RZ, R44.H0_H0 ;  /* 0x2000002cff057230 */ /* 0x000fe40000004100 */
[----:B------:R-:W-:Y:S01]  /*10820*/  FFMA.FTZ R37, R7, R30, R24 ;  /* 0x0000001e07257223 */ /* 0x000fe20000010018 */
[----:B------:R-:W-:Y:S02]  /*10830*/  HADD2.F32 R9, -RZ, R43.H0_H0 ;  /* 0x2000002bff097230 */ /* 0x000fe40000004100 */
[----:B------:R-:W-:Y:S01]  /*10840*/  FMUL.FTZ R7, R8, R11 ;  /* 0x0000000b08077220 */ /* 0x000fe20000410000 */
[----:B------:R-:W-:Y:S02]  /*10850*/  HADD2.F32 R4, -RZ, R4.H1_H1 ;  /* 0x30000004ff047230 */ /* 0x000fe40000004100 */
[----:B------:R-:W-:Y:S01]  /*10860*/  FMUL.FTZ R33, R10, R13 ;  /* 0x0000000d0a217220 */ /* 0x000fe20000410000 */
[----:B------:R-:W-:-:S02]  /*10870*/  HADD2.F32 R6, -RZ, R6.H1_H1 ;  /* 0x30000006ff067230 */ /* 0x000fc40000004100 */
[----:B------:R-:W-:Y:S01]  /*10880*/  FMUL.FTZ R8, R8, R5 ;  /* 0x0000000508087220 */ /* 0x000fe20000410000 */
[----:B------:R-:W-:Y:S01]  /*10890*/  FMUL.FTZ R14, R10, R9 ;  /* 0x000000090a0e7220 */ /* 0x000fe20000410000 */
[----:B------:R-:W-:Y:S01]  /*108a0*/  FFMA.FTZ R15, R4, R5, -R7 ;  /* 0x00000005040f7223 */ /* 0x000fe20000010807 */
[----:B------:R-:W-:Y:S01]  /*108b0*/  F2FP.F16.F32.PACK_AB R7, R35, R26 ;  /* 0x0000001a2307723e */ /* 0x000fe200000000ff */
[----:B------:R-:W-:Y:S01]  /*108c0*/  FFMA.FTZ R10, R6, R9, -R33 ;  /* 0x00000009060a7223 */ /* 0x000fe20000010821 */
[----:B------:R-:W-:Y:S01]  /*108d0*/  FFMA.FTZ R25, R4, R11, R8 ;  /* 0x0000000b04197223 */ /* 0x000fe20000010008 */
[----:B------:R-:W-:Y:S01]  /*108e0*/  FFMA.FTZ R13, R6, R13, R14 ;  /* 0x0000000d060d7223 */ /* 0x000fe2000001000e */
        /* <DEDUP_REMOVED lines=9> */
.L_x_1539:
[----:B------:R-:W-:Y:S05]  /*10980*/  BSYNC B1 ;  /* 0x0000000000017941 */ /* 0x000fea0003800000 */
.L_x_1538:
[----:B------:R-:W-:Y:S04]  /*10990*/  BSSY B1, `(.L_x_1542) ;  /* 0x00000cf000017945 */ /* 0x000fe80003800000 */
[----:B------:R-:W-:Y:S05]  /*109a0*/  @P2 BRA `(.L_x_1543) ;  /* 0x0000000c00342947 */ /* 0x000fea0003800000 */
[----:B------:R-:W0:Y:S01]  /*109b0*/  LDC R41, c[0x0][0x3d4] ;  /* 0x0000f500ff297b82 */ /* 0x000e220000000800 */
[----:B-1234-:R-:W-:Y:S01]  /*109c0*/  SHF.R.S32.HI R5, RZ, 0x1f, R20 ;  /* 0x0000001fff057819 */ /* 0x01efe20000011414 */
[----:B------:R-:W-:Y:S01]  /*109d0*/  IMAD.SHL.U32 R4, R20, 0x40, RZ ;  /* 0x0000004014047824 */ /* 0x000fe200078e00ff */
[----:B------:R-:W-:Y:S02]  /*109e0*/  BSSY B2, `(.L_x_1544) ;  /* 0x0000069000027945 */ /* 0x000fe40003800000 */
[----:B------:R-:W-:Y:S02]  /*109f0*/  LEA.HI R5, R5, R20, RZ, 0x3 ;  /* 0x0000001405057211 */ /* 0x000fe400078f18ff */
[----:B------:R-:W-:-:S03]  /*10a00*/  LOP3.LUT R42, R4, 0x1c0, RZ, 0xc0, !PT ;  /* 0x000001c0042a7812 */ /* 0x000fc600078ec0ff */
[----:B------:R-:W-:Y:S01]  /*10a10*/  IMAD.SHL.U32 R5, R5, 0x40, RZ ;  /* 0x0000004005057824 */ /* 0x000fe200078e00ff */
[----:B------:R-:W-:-:S04]  /*10a20*/  SHF.R.U32.HI R43, RZ, 0x3, R42 ;  /* 0x00000003ff2b7819 */ /* 0x000fc8000001162a */
[----:B------:R-:W-:Y:S02]  /*10a30*/  LOP3.LUT R44, R5, 0xfffffe00, RZ, 0xc0, !PT ;  /* 0xfffffe00052c7812 */ /* 0x000fe400078ec0ff */
[-C--:B0-----:R-:W-:Y:S02]  /*10a40*/  ISETP.GE.AND P0, PT, R229, R41.reuse, PT ;  /* 0x00000029e500720c */ /* 0x081fe40003f06270 */
[----:B------:R-:W-:-:S11]  /*10a50*/  ISETP.GE.AND P1, PT, R226, R41, PT ;  /* 0x00000029e200720c */ /* 0x000fd60003f26270 */
[----:B------:R-:W-:Y:S05]  /*10a60*/  @P0 BRA `(.L_x_1545) ;  /* 0x0000000400800947 */ /* 0x000fea0003800000 */
[----:B------:R-:W2:Y:S04]  /*10a70*/  LDL R6, [R1+0x28] ;  /* 0x0000280001067983 */ /* 0x000ea80000100800 */
[----:B------:R-:W3:Y:S01]  /*10a80*/  LDL R45, [R1+0x88] ;  /* 0x00008800012d7983 */ /* 0x000ee20000100800 */
[----:B------:R-:W-:Y:S01]  /*10a90*/  HADD2.F32 R29, -RZ, R93.H0_H0 ;  /* 0x2000005dff1d7230 */ /* 0x000fe20000004100 */
[----:B------:R-:W-:Y:S01]  /*10aa0*/  SHF.R.U64 R40, R60, 0x10, R61 ;  /* 0x000000103c287819 */ /* 0x000fe2000000123d */
[----:B------:R-:W-:Y:S01]  /*10ab0*/  HADD2.F32 R28, -RZ, R95.H0_H0 ;  /* 0x2000005fff1c7230 */ /* 0x000fe20000004100 */
[----:B------:R-:W-:Y:S01]  /*10ac0*/  SHF.R.U32.HI R31, RZ, 0x10, R53 ;  /* 0x00000010ff1f7819 */ /* 0x000fe20000011635 */
[----:B------:R-:W-:Y:S01]  /*10ad0*/  HADD2.F32 R93, -RZ, R93.H1_H1 ;  /* 0x3000005dff5d7230 */ /* 0x000fe20000004100 */
[----:B------:R-:W-:Y:S01]  /*10ae0*/  SHF.R.U32.HI R60, RZ, 0x10, R61 ;  /* 0x00000010ff3c7819 */ /* 0x000fe2000001163d */
[----:B------:R-:W-:Y:S01]  /*10af0*/  HADD2.F32 R95, -RZ, R95.H1_H1 ;  /* 0x3000005fff5f7230 */ /* 0x000fe20000004100 */
[----:B------:R-:W-:Y:S01]  /*10b00*/  SHF.R.U64 R39, R62, 0x10, R63 ;  /* 0x000000103e277819 */ /* 0x000fe2000000123f */
[----:B------:R-:W-:Y:S01]  /*10b10*/  HADD2.F32 R31, -RZ, R31.H0_H0 ;  /* 0x2000001fff1f7230 */ /* 0x000fe20000004100 */
[----:B------:R-:W-:-:S02]  /*10b20*/  SHF.R.U64 R35, R54, 0x10, R55 ;  /* 0x0000001036237819 */ /* 0x000fc40000001237 */
[----:B------:R-:W-:Y:S02]  /*10b30*/  SHF.R.U32.HI R62, RZ, 0x10, R63 ;  /* 0x00000010ff3e7819 */ /* 0x000fe4000001163f */
[----:B------:R-:W-:Y:S02]  /*10b40*/  SHF.R.U32.HI R54, RZ, 0x10, R55 ;  /* 0x00000010ff367819 */ /* 0x000fe40000011637 */
[----:B------:R-:W-:Y:S02]  /*10b50*/  SHF.R.U64 R37, R52, 0x10, R53 ;  /* 0x0000001034257819 */ /* 0x000fe40000001235 */
[----:B--2---:R-:W-:-:S04]  /*10b60*/  LEA.HI R4, R41, R6, RZ, 0x1d ;  /* 0x0000000629047211 */ /* 0x004fc800078fe8ff */
[----:B------:R-:W-:Y:S01]  /*10b70*/  SHF.R.S32.HI R7, RZ, 0x1f, R4 ;  /* 0x0000001fff077819 */ /* 0x000fe20000011404 */
[----:B------:R-:W-:-:S03]  /*10b80*/  IMAD.SHL.U32 R5, R4, 0x8, RZ ;  /* 0x0000000804057824 */ /* 0x000fc600078e00ff */
[----:B------:R-:W-:Y:S02]  /*10b90*/  LEA.HI R7, R7, R4, RZ, 0x3 ;  /* 0x0000000407077211 */ /* 0x000fe400078f18ff */
[----:B------:R-:W-:Y:S02]  /*10ba0*/  LOP3.LUT R4, R42, 0x38, R5, 0xf8, !PT ;  /* 0x000000382a047812 */ /* 0x000fe400078ef805 */
[----:B------:R-:W-:Y:S02]  /*10bb0*/  SHF.L.U32 R7, R7, 0xa, RZ ;  /* 0x0000000a07077819 */ /* 0x000fe400000006ff */
        /* <DEDUP_REMOVED lines=20> */
[----:B------:R-:W-:-:S02]  /*10d00*/  HADD2.F32 R28, -RZ, R60.H0_H0 ;  /* 0x2000003cff1c7230 */ /* 0x000fc40000004100 */
[----:B------:R-:W-:Y:S01]  /*10d10*/  FFMA.FTZ R29, R13, R29, R24 ;  /* 0x0000001d0d1d7223 */ /* 0x000fe20000010018 */
[----:B------:R-:W-:Y:S02]  /*10d20*/  HADD2.F32 R30, -RZ, R92.H1_H1 ;  /* 0x3000005cff1e7230 */ /* 0x000fe40000004100 */
[--C-:B------:R-:W-:Y:S02]  /*10d30*/  HADD2.F32 R24, -RZ, R94.reuse.H1_H1 ;  /* 0x3000005eff187230 */ /* 0x100fe40000004100 */
[-C--:B------:R-:W-:Y:S01]  /*10d40*/  FMUL.FTZ R25, R25, R28.reuse ;  /* 0x0000001c19197220 */ /* 0x080fe20000410000 */
[C---:B------:R-:W-:Y:S01]  /*10d50*/  FFMA.FTZ R33, R14.reuse, R28, -R33 ;  /* 0x0000001c0e217223 */ /* 0x040fe20000010821 */
[C---:B------:R-:W-:Y:S01]  /*10d60*/  FMUL.FTZ R28, R9.reuse, R30 ;  /* 0x0000001e091c7220 */ /* 0x040fe20000410000 */
[----:B------:R-:W-:Y:S02]  /*10d70*/  HADD2.F32 R27, -RZ, R11.H0_H0 ;  /* 0x2000000bff1b7230 */ /* 0x000fe40000004100 */
[----:B------:R-:W-:Y:S01]  /*10d80*/  FFMA.FTZ R34, R14, R31, R25 ;  /* 0x0000001f0e227223 */ /* 0x000fe20000010019 */
[----:B------:R-:W-:Y:S01]  /*10d90*/  FMUL.FTZ R14, R26, R93 ;  /* 0x0000005d1a0e7220 */ /* 0x000fe20000410000 */
[----:B------:R-:W-:Y:S01]  /*10da0*/  FMUL.FTZ R9, R9, R24 ;  /* 0x0000001809097220 */ /* 0x000fe20000410000 */
[----:B------:R-:W-:-:S02]  /*10db0*/  HADD2.F32 R94, -RZ, R94.H0_H0 ;  /* 0x2000005eff5e7230 */ /* 0x000fc40000004100 */
[-C--:B------:R-:W-:Y:S01]  /*10dc0*/  FMUL.FTZ R26, R26, R95.reuse ;  /* 0x0000005f1a1a7220 */ /* 0x080fe20000410000 */
[----:B------:R-:W-:Y:S01]  /*10dd0*/  FFMA.FTZ R28, R5, R24, -R28 ;  /* 0x00000018051c7223 */ /* 0x000fe2000001081c */
[----:B------:R-:W-:Y:S01]  /*10de0*/  FFMA.FTZ R95, R15, R95, -R14 ;  /* 0x0000005f0f5f7223 */ /* 0x000fe2000001080e */
[----:B------:R-:W-:Y:S02]  /*10df0*/  HADD2.F32 R11, -RZ, R11.H1_H1 ;  /* 0x3000000bff0b7230 */ /* 0x000fe40000004100 */
[----:B------:R-:W-:Y:S01]  /*10e00*/  FFMA.FTZ R30, R5, R30, R9 ;  /* 0x0000001e051e7223 */ /* 0x000fe20000010009 */
[----:B------:R-:W-:Y:S02]  /*10e10*/  HADD2.F32 R24, -RZ, R54.H0_H0 ;  /* 0x20000036ff187230 */ /* 0x000fe40000004100 */
[----:B------:R-:W-:Y:S01]  /*10e20*/  FMUL.FTZ R9, R27, R94 ;  /* 0x0000005e1b097220 */ /* 0x000fe20000410000 */
[----:B------:R-:W-:Y:S02]  /*10e30*/  HADD2.F32 R14, -RZ, R62.H0_H0 ;  /* 0x2000003eff0e7230 */ /* 0x000fe40000004100 */
[----:B------:R-:W-:Y:S01]  /*10e40*/  FFMA.FTZ R26, R15, R93, R26 ;  /* 0x0000005d0f1a7223 */ /* 0x000fe2000001001a */
[----:B------:R-:W-:-:S02]  /*10e50*/  HADD2.F32 R5, -RZ, R96.H0_H0 ;  /* 0x20000060ff057230 */ /* 0x000fc40000004100 */
[C---:B------:R-:W-:Y:S01]  /*10e60*/  FMUL.FTZ R36, R11.reuse, R24 ;  /* 0x000000180b247220 */ /* 0x040fe20000410000 */
[----:B------:R-:W-:Y:S02]  /*10e70*/  HADD2.F32 R8, -RZ, R8.H1_H1 ;  /* 0x30000008ff087230 */ /* 0x000fe40000004100 */
[-C--:B------:R-:W-:Y:S01]  /*10e80*/  FMUL.FTZ R38, R11, R14.reuse ;  /* 0x0000000e0b267220 */ /* 0x080fe20000410000 */
[----:B------:R-:W-:Y:S02]  /*10e90*/  HADD2.F32 R10, -RZ, R10.H1_H1 ;  /* 0x3000000aff0a7230 */ /* 0x000fe40000004100 */
[-C--:B------:R-:W-:Y:S01]  /*10ea0*/  FMUL.FTZ R27, R27, R5.reuse ;  /* 0x000000051b1b7220 */ /* 0x080fe20000410000 */
[----:B------:R-:W-:Y:S01]  /*10eb0*/  FFMA.FTZ R31, R20, R5, -R9 ;  /* 0x00000005141f7223 */ /* 0x000fe20000010809 */
[----:B------:R-:W-:Y:S02]  /*10ec0*/  HADD2.F32 R11, -RZ, R37.H0_H0 ;  /* 0x20000025ff0b7230 */ /* 0x000fe40000004100 */
[----:B------:R-:W-:Y:S01]  /*10ed0*/  FFMA.FTZ R36, R7, R14, -R36 ;  /* 0x0000000e07247223 */ /* 0x000fe20000010824 */
[----:B------:R-:W-:-:S02]  /*10ee0*/  HADD2.F32 R13, -RZ, R35.H0_H0 ;  /* 0x20000023ff0d7230 */ /* 0x000fc40000004100 */
[----:B------:R-:W-:Y:S01]  /*10ef0*/  FFMA.FTZ R20, R20, R94, R27 ;  /* 0x0000005e14147223 */ /* 0x000fe2000001001b */
        /* <DEDUP_REMOVED lines=23> */
.L_x_1545:
[----:B------:R-:W-:Y:S05]  /*11070*/  BSYNC B2 ;  /* 0x0000000000027941 */ /* 0x000fea0003800000 */
.L_x_1544:
[----:B------:R-:W-:Y:S05]  /*11080*/  @P1 BRA `(.L_x_1543) ;  /* 0x00000004007c1947 */ /* 0x000fea0003800000 */
[----:B------:R-:W2:Y:S01]  /*11090*/  LDL R39, [R1+0x84] ;  /* 0x0000840001277983 */ /* 0x000ea20000100800 */
[----:B------:R-:W-:Y:S01]  /*110a0*/  LEA.HI R41, R41, R0, RZ, 0x1d ;  /* 0x0000000029297211 */ /* 0x000fe200078fe8ff */
[--C-:B------:R-:W-:Y:S01]  /*110b0*/  HADD2.F32 R28, -RZ, R91.reuse.H1_H1 ;  /* 0x3000005bff1c7230 */ /* 0x100fe20000004100 */
[----:B------:R-:W-:Y:S01]  /*110c0*/  SHF.R.U64 R38, R80, 0x10, R81 ;  /* 0x0000001050267819 */ /* 0x000fe20000001251 */
[--C-:B------:R-:W-:Y:S01]  /*110d0*/  HADD2.F32 R29, -RZ, R88.reuse.H1_H1 ;  /* 0x30000058ff1d7230 */ /* 0x100fe20000004100 */
[----:B0-----:R-:W-:Y:S01]  /*110e0*/  SHF.R.S32.HI R6, RZ, 0x1f, R41 ;  /* 0x0000001fff067819 */ /* 0x001fe20000011429 */
[----:B------:R-:W-:Y:S01]  /*110f0*/  IMAD.SHL.U32 R4, R41, 0x8, RZ ;  /* 0x0000000829047824 */ /* 0x000fe200078e00ff */
[----:B------:R-:W-:Y:S01]  /*11100*/  SHF.R.U32.HI R30, RZ, 0x10, R57 ;  /* 0x00000010ff1e7819 */ /* 0x000fe20000011639 */
[----:B------:R-:W-:Y:S01]  /*11110*/  HADD2.F32 R88, -RZ, R88.H0_H0 ;  /* 0x20000058ff587230 */ /* 0x000fe20000004100 */
[----:B------:R-:W-:Y:S01]  /*11120*/  LEA.HI R6, R6, R41, RZ, 0x3 ;  /* 0x0000002906067211 */ /* 0x000fe200078f18ff */
[----:B------:R-:W-:Y:S01]  /*11130*/  HADD2.F32 R92, -RZ, R92.H0_H0 ;  /* 0x2000005cff5c7230 */ /* 0x000fe20000004100 */
[----:B------:R-:W-:Y:S01]  /*11140*/  LOP3.LUT R4, R42, 0x38, R4, 0xf8, !PT ;  /* 0x000000382a047812 */ /* 0x000fe200078ef804 */
[----:B------:R-:W-:Y:S01]  /*11150*/  HADD2.F32 R30, -RZ, R30.H0_H0 ;  /* 0x2000001eff1e7230 */ /* 0x000fe20000004100 */
[----:B------:R-:W-:Y:S01]  /*11160*/  SHF.R.U32.HI R80, RZ, 0x10, R81 ;  /* 0x00000010ff507819 */ /* 0x000fe20000011651 */
[----:B------:R-:W-:Y:S01]  /*11170*/  IMAD.SHL.U32 R6, R6, 0x400, RZ ;  /* 0x0000040006067824 */ /* 0x000fe200078e00ff */
[----:B------:R-:W-:Y:S01]  /*11180*/  LOP3.LUT R8, R4, R43, RZ, 0x3c, !PT ;  /* 0x0000002b04087212 */ /* 0x000fe200078e3cff */
[----:B------:R-:W-:Y:S01]  /*11190*/  HADD2.F32 R91, -RZ, R91.H0_H0 ;  /* 0x2000005bff5b7230 */ /* 0x000fe20000004100 */
[----:B------:R-:W-:Y:S01]  /*111a0*/  SHF.R.U64 R37, R82, 0x10, R83 ;  /* 0x0000001052257819 */ /* 0x000fe20000001253 */
[----:B------:R-:W-:Y:S01]  /*111b0*/  HADD2.F32 R96, -RZ, R96.H1_H1 ;  /* 0x30000060ff607230 */ /* 0x000fe20000004100 */
[----:B------:R-:W-:-:S02]  /*111c0*/  LOP3.LUT R9, R6, 0x7fffe000, RZ, 0xc0, !PT ;  /* 0x7fffe00006097812 */ /* 0x000fc400078ec0ff */
[----:B------:R-:W-:Y:S02]  /*111d0*/  SHF.R.U64 R35, R58, 0x10, R59 ;  /* 0x000000103a237819 */ /* 0x000fe4000000123b */
[----:B------:R-:W-:Y:S02]  /*111e0*/  IADD3 R9, R8, R9, R44 ;  /* 0x0000000908097210 */ /* 0x000fe40007ffe02c */
[----:B------:R-:W-:Y:S02]  /*111f0*/  SHF.R.U32.HI R82, RZ, 0x10, R83 ;  /* 0x00000010ff527819 */ /* 0x000fe40000011653 */
[----:B------:R-:W-:Y:S02]  /*11200*/  LEA R12, R9, R16, 0x1 ;  /* 0x00000010090c7211 */ /* 0x000fe400078e08ff */
[----:B------:R-:W-:Y:S02]  /*11210*/  SHF.R.U32.HI R58, RZ, 0x10, R59 ;  /* 0x00000010ff3a7819 */ /* 0x000fe4000001163b */
[----:B------:R-:W-:Y:S01]  /*11220*/  SHF.R.U64 R36, R56, 0x10, R57 ;  /* 0x0000001038247819 */ /* 0x000fe20000001239 */
        /* <DEDUP_REMOVED lines=11> */
[----:B------:R-:W-:Y:S02]  /*112e0*/  HADD2.F32 R11, -RZ, R11.H1_H1 ;  /* 0x3000000bff0b7230 */ /* 0x000fe40000004100 */
[----:B------:R-:W-:Y:S02]  /*112f0*/  HADD2.F32 R8, -RZ, R8.H1_H1 ;  /* 0x30000008ff087230 */ /* 0x000fe40000004100 */
[----:B------:R-:W-:Y:S01]  /*11300*/  HADD2.F32 R10, -RZ, R10.H1_H1 ;  /* 0x3000000aff0a7230 */ /* 0x000fe20000004100 */
[----:B--2---:R-:W0:Y:S02]  /*11310*/  LDS.128 R4, [R39] ;  /* 0x0000000027047984 */ /* 0x004e240000000c00 */
[--C-:B0-----:R-:W-:Y:S02]  /*11320*/  HADD2.F32 R13, -RZ, R5.reuse.H0_H0 ;  /* 0x20000005ff0d7230 */ /* 0x101fe40000004100 */
[----:B------:R-:W-:-:S02]  /*11330*/  HADD2.F32 R14, -RZ, R5.H1_H1 ;  /* 0x30000005ff0e7230 */ /* 0x000fc40000004100 */
[----:B------:R-:W-:Y:S02]  /*11340*/  HADD2.F32 R5, -RZ, R4.H0_H0 ;  /* 0x20000004ff057230 */ /* 0x000fe40000004100 */
[C---:B------:R-:W-:Y:S01]  /*11350*/  FFMA.FTZ R32, R13.reuse, R28, -R32 ;  /* 0x0000001c0d207223 */ /* 0x040fe20000010820 */
[----:B------:R-:W-:Y:S01]  /*11360*/  FFMA.FTZ R34, R13, R29, R34 ;  /* 0x0000001d0d227223 */ /* 0x000fe20000010022 */
[--C-:B------:R-:W-:Y:S02]  /*11370*/  HADD2.F32 R13, -RZ, R89.reuse.H0_H0 ;  /* 0x20000059ff0d7230 */ /* 0x100fe40000004100 */
[C---:B------:R-:W-:Y:S01]  /*11380*/  FFMA.FTZ R31, R14.reuse, R24, -R31 ;  /* 0x000000180e1f7223 */ /* 0x040fe2000001081f */
[----:B------:R-:W-:Y:S02]  /*11390*/  HADD2.F32 R15, -RZ, R6.H0_H0 ;  /* 0x20000006ff0f7230 */ /* 0x000fe40000004100 */
[C---:B------:R-:W-:Y:S01]  /*113a0*/  FMUL.FTZ R24, R9.reuse, R88 ;  /* 0x0000005809187220 */ /* 0x040fe20000410000 */
[----:B------:R-:W-:Y:S01]  /*113b0*/  FFMA.FTZ R29, R14, R30, R25 ;  /* 0x0000001e0e1d7223 */ /* 0x000fe20000010019 */
[----:B------:R-:W-:Y:S01]  /*113c0*/  FMUL.FTZ R9, R9, R92 ;  /* 0x0000005c09097220 */ /* 0x000fe20000410000 */
[----:B------:R-:W-:Y:S01]  /*113d0*/  FMUL.FTZ R14, R26, R13 ;  /* 0x0000000d1a0e7220 */ /* 0x000fe20000410000 */
[----:B------:R-:W-:-:S02]  /*113e0*/  HADD2.F32 R89, -RZ, R89.H1_H1 ;  /* 0x30000059ff597230 */ /* 0x000fc40000004100 */
[-C--:B------:R-:W-:Y:S01]  /*113f0*/  FMUL.FTZ R26, R26, R91.reuse ;  /* 0x0000005b1a1a7220 */ /* 0x080fe20000410000 */
[--C-:B------:R-:W-:Y:S02]  /*11400*/  HADD2.F32 R20, -RZ, R7.reuse.H0_H0 ;  /* 0x20000007ff147230 */ /* 0x100fe40000004100 */
[C---:B------:R-:W-:Y:S01]  /*11410*/  FFMA.FTZ R92, R5.reuse, R92, -R24 ;  /* 0x0000005c055c7223 */ /* 0x040fe20000010818 */
[----:B------:R-:W-:Y:S01]  /*11420*/  FFMA.FTZ R88, R5, R88, R9 ;  /* 0x0000005805587223 */ /* 0x000fe20000010009 */
[----:B------:R-:W-:Y:S01]  /*11430*/  FFMA.FTZ R91, R15, R91, -R14 ;  /* 0x0000005b0f5b7223 */ /* 0x000fe2000001080e */
[----:B------:R-:W-:Y:S02]  /*11440*/  HADD2.F32 R24, -RZ, R58.H0_H0 ;  /* 0x2000003aff187230 */ /* 0x000fe40000004100 */
[C---:B------:R-:W-:Y:S01]  /*11450*/  FMUL.FTZ R5, R27.reuse, R89 ;  /* 0x000000591b057220 */ /* 0x040fe20000410000 */
[----:B------:R-:W-:Y:S02]  /*11460*/  HADD2.F32 R14, -RZ, R82.H0_H0 ;  /* 0x20000052ff0e7230 */ /* 0x000fe40000004100 */
[----:B------:R-:W-:Y:S01]  /*11470*/  FMUL.FTZ R28, R27, R96 ;  /* 0x000000601b1c7220 */ /* 0x000fe20000410000 */
[----:B------:R-:W-:-:S02]  /*11480*/  HADD2.F32 R7, -RZ, R7.H1_H1 ;  /* 0x30000007ff077230 */ /* 0x000fc40000004100 */
[C---:B------:R-:W-:Y:S01]  /*11490*/  FFMA.FTZ R96, R20.reuse, R96, -R5 ;  /* 0x0000006014607223 */ /* 0x040fe20000010805 */
[----:B------:R-:W-:Y:S01]  /*114a0*/  FFMA.FTZ R26, R15, R13, R26 ;  /* 0x0000000d0f1a7223 */ /* 0x000fe2000001001a */
[----:B------:R-:W-:Y:S01]  /*114b0*/  FFMA.FTZ R28, R20, R89, R28 ;  /* 0x00000059141c7223 */ /* 0x000fe2000001001c */
[C---:B------:R-:W-:Y:S01]  /*114c0*/  FMUL.FTZ R30, R11.reuse, R24 ;  /* 0x000000180b1e7220 */ /* 0x040fe20000410000 */
[-C--:B------:R-:W-:Y:S01]  /*114d0*/  FMUL.FTZ R20, R11, R14.reuse ;  /* 0x0000000e0b147220 */ /* 0x080fe20000410000 */
[----:B------:R-:W-:Y:S02]  /*114e0*/  HADD2.F32 R11, -RZ, R36.H0_H0 ;  /* 0x20000024ff0b7230 */ /* 0x000fe40000004100 */
[----:B------:R-:W-:Y:S02]  /*114f0*/  HADD2.F32 R13, -RZ, R35.H0_H0 ;  /* 0x20000023ff0d7230 */ /* 0x000fe40000004100 */
[----:B------:R-:W-:Y:S01]  /*11500*/  FFMA.FTZ R33, R7, R14, -R30 ;  /* 0x0000000e07217223 */ /* 0x000fe2000001081e */
[----:B------:R-:W-:-:S02]  /*11510*/  HADD2.F32 R5, -RZ, R38.H0_H0 ;  /* 0x20000026ff057230 */ /* 0x000fc40000004100 */
[----:B------:R-:W-:Y:S01]  /*11520*/  FFMA.FTZ R35, R7, R24, R20 ;  /* 0x0000001807237223 */ /* 0x000fe20000010014 */
[----:B------:R-:W-:Y:S02]  /*11530*/  HADD2.F32 R9, -RZ, R37.H0_H0 ;  /* 0x20000025ff097230 */ /* 0x000fe40000004100 */
[----:B------:R-:W-:Y:S01]  /*11540*/  FMUL.FTZ R7, R8, R11 ;  /* 0x0000000b08077220 */ /* 0x000fe20000410000 */
[----:B------:R-:W-:Y:S02]  /*11550*/  HADD2.F32 R4, -RZ, R4.H1_H1 ;  /* 0x30000004ff047230 */ /* 0x000fe40000004100 */
        /* <DEDUP_REMOVED lines=18> */
.L_x_1543:
[----:B------:R-:W-:Y:S05]  /*11680*/  BSYNC B1 ;  /* 0x0000000000017941 */ /* 0x000fea0003800000 */
.L_x_1542:
[----:B------:R-:W-:Y:S05]  /*11690*/  @P3 BRA `(.L_x_1501) ;  /* 0x0000000c002c3947 */ /* 0x000fea0003800000 */
[----:B01234-:R-:W2:Y:S01]  /*116a0*/  LDL R4, [R1+0x70] ;  /* 0x0000700001047983 */ /* 0x01fea20000100800 */
[----:B------:R-:W0:Y:S03]  /*116b0*/  LDC R43, c[0x0][0x3d4] ;  /* 0x0000f500ff2b7b82 */ /* 0x000e260000000800 */
[----:B------:R1:W5:Y:S01]  /*116c0*/  LDL R44, [R1+0x74] ;  /* 0x00007400012c7983 */ /* 0x0003620000100800 */
[----:B------:R-:W-:Y:S01]  /*116d0*/  BSSY B1, `(.L_x_1546) ;  /* 0x0000067000017945 */ /* 0x000fe20003800000 */
[-C--:B0-----:R-:W-:Y:S02]  /*116e0*/  ISETP.GE.AND P0, PT, R229, R43.reuse, PT ;  /* 0x0000002be500720c */ /* 0x081fe40003f06270 */
[----:B------:R-:W-:Y:S01]  /*116f0*/  ISETP.GE.AND P1, PT, R226, R43, PT ;  /* 0x0000002be200720c */ /* 0x000fe20003f26270 */
[----:B--2---:R-:W-:-:S05]  /*11700*/  IMAD.SHL.U32 R4, R4, 0x40, RZ ;  /* 0x0000004004047824 */ /* 0x004fca00078e00ff */
[----:B------:R-:W-:-:S04]  /*11710*/  LOP3.LUT R42, R4, 0x1c0, RZ, 0xc0, !PT ;  /* 0x000001c0042a7812 */ /* 0x000fc800078ec0ff */
[----:B------:R-:W-:Y:S01]  /*11720*/  SHF.R.U32.HI R45, RZ, 0x3, R42 ;  /* 0x00000003ff2d7819 */ /* 0x000fe2000001162a */
[----:B-1----:R-:W-:Y:S06]  /*11730*/  @P0 BRA `(.L_x_1547) ;  /* 0x0000000400800947 */ /* 0x002fec0003800000 */
[----:B------:R-:W2:Y:S04]  /*11740*/  LDL R5, [R1+0x28] ;  /* 0x0000280001057983 */ /* 0x000ea80000100800 */
[----:B------:R-:W3:Y:S01]  /*11750*/  LDL R46, [R1+0x80] ;  /* 0x00008000012e7983 */ /* 0x000ee20000100800 */
[----:B------:R-:W-:Y:S01]  /*11760*/  HADD2.F32 R29, -RZ, R85.H1_H1 ;  /* 0x30000055ff1d7230 */ /* 0x000fe20000004100 */
[----:B------:R-:W-:Y:S01]  /*11770*/  SHF.R.U32.HI R31, RZ, 0x10, R65 ;  /* 0x00000010ff1f7819 */ /* 0x000fe20000011641 */
[----:B------:R-:W-:Y:S01]  /*11780*/  HADD2.F32 R28, -RZ, R87.H1_H1 ;  /* 0x30000057ff1c7230 */ /* 0x000fe20000004100 */
[--C-:B------:R-:W-:Y:S02]  /*11790*/  SHF.R.U64 R41, R72, 0x10, R73.reuse ;  /* 0x0000001048297819 */ /* 0x100fe40000001249 */
[----:B------:R-:W-:Y:S01]  /*117a0*/  SHF.R.U32.HI R72, RZ, 0x10, R73 ;  /* 0x00000010ff487819 */ /* 0x000fe20000011649 */
[----:B------:R-:W-:Y:S01]  /*117b0*/  HADD2.F32 R31, -RZ, R31.H0_H0 ;  /* 0x2000001fff1f7230 */ /* 0x000fe20000004100 */
[----:B------:R-:W-:-:S02]  /*117c0*/  SHF.R.U64 R40, R74, 0x10, R75 ;  /* 0x000000104a287819 */ /* 0x000fc4000000124b */
[----:B------:R-:W-:Y:S02]  /*117d0*/  SHF.R.U64 R37, R66, 0x10, R67 ;  /* 0x0000001042257819 */ /* 0x000fe40000001243 */
[----:B------:R-:W-:Y:S02]  /*117e0*/  SHF.R.U32.HI R74, RZ, 0x10, R75 ;  /* 0x00000010ff4a7819 */ /* 0x000fe4000001164b */
[----:B------:R-:W-:Y:S02]  /*117f0*/  SHF.R.U32.HI R66, RZ, 0x10, R67 ;  /* 0x00000010ff427819 */ /* 0x000fe40000011643 */
[----:B------:R-:W-:Y:S02]  /*11800*/  SHF.R.U64 R39, R64, 0x10, R65 ;  /* 0x0000001040277819 */ /* 0x000fe40000001241 */
[----:B--2---:R-:W-:-:S04]  /*11810*/  LEA.HI R4, R43, R5, RZ, 0x1d ;  /* 0x000000052b047211 */ /* 0x004fc800078fe8ff */
[----:B------:R-:W-:Y:S01]  /*11820*/  SHF.R.S32.HI R7, RZ, 0x1f, R4 ;  /* 0x0000001fff077819 */ /* 0x000fe20000011404 */
[----:B------:R-:W-:-:S03]  /*11830*/  IMAD.SHL.U32 R5, R4, 0x8, RZ ;  /* 0x0000000804057824 */ /* 0x000fc600078e00ff */
[----:B------:R-:W-:Y:S02]  /*11840*/  LEA.HI R7, R7, R4, RZ, 0x3 ;  /* 0x0000000407077211 */ /* 0x000fe400078f18ff */
[----:B------:R-:W-:-:S03]  /*11850*/  LOP3.LUT R4, R42, 0x38, R5, 0xf8, !PT ;  /* 0x000000382a047812 */ /* 0x000fc600078ef805 */
[----:B------:R-:W-:Y:S01]  /*11860*/  IMAD.SHL.U32 R7, R7, 0x400, RZ ;  /* 0x0000040007077824 */ /* 0x000fe200078e00ff */
[----:B------:R-:W-:-:S04]  /*11870*/  LOP3.LUT R8, R4, R45, RZ, 0x3c, !PT ;  /* 0x0000002d04087212 */ /* 0x000fc800078e3cff */
[----:B------:R-:W-:Y:S02]  /*11880*/  LOP3.LUT R9, R7, 0x7fffe000, RZ, 0xc0, !PT ;  /* 0x7fffe00007097812 */ /* 0x000fe400078ec0ff */
[----:B---3--:R-:W0:Y:S02]  /*11890*/  LDS.128 R4, [R46] ;  /* 0x000000002e047984 */ /* 0x008e240000000c00 */
[----:B-----5:R-:W-:-:S04]  /*118a0*/  IADD3 R9, R8, R9, R44 ;  /* 0x0000000908097210 */ /* 0x020fc80007ffe02c */
[----:B------:R-:W-:-:S05]  /*118b0*/  LEA R12, R9, R16, 0x1 ;  /* 0x00000010090c7211 */ /* 0x000fca00078e08ff */
        /* <DEDUP_REMOVED lines=17> */
[----:B------:R-:W-:Y:S02]  /*119d0*/  HADD2.F32 R30, -RZ, R85.H0_H0 ;  /* 0x20000055ff1e7230 */ /* 0x000fe40000004100 */
[----:B------:R-:W-:Y:S02]  /*119e0*/  HADD2.F32 R24, -RZ, R87.H0_H0 ;  /* 0x20000057ff187230 */ /* 0x000fe40000004100 */
[-C--:B------:R-:W-:Y:S01]  /*119f0*/  FMUL.FTZ R35, R25, R28.reuse ;  /* 0x0000001c19237220 */ /* 0x080fe20000410000 */
[----:B------:R-:W-:Y:S02]  /*11a00*/  HADD2.F32 R13, -RZ, R86.H0_H0 ;  /* 0x20000056ff0d7230 */ /* 0x000fe40000004100 */
[----:B------:R-:W-:Y:S01]  /*11a10*/  FFMA.FTZ R33, R14, R28, -R33 ;  /* 0x0000001c0e217223 */ /* 0x000fe20000010821 */
[C---:B------:R-:W-:Y:S01]  /*11a20*/  FMUL.FTZ R28, R9.reuse, R30 ;  /* 0x0000001e091c7220 */ /* 0x040fe20000410000 */
[----:B------:R-:W-:Y:S01]  /*11a30*/  FMUL.FTZ R25, R9, R24 ;  /* 0x0000001809197220 */ /* 0x000fe20000410000 */
[----:B------:R-:W-:-:S02]  /*11a40*/  HADD2.F32 R9, -RZ, R90.H0_H0 ;  /* 0x2000005aff097230 */ /* 0x000fc40000004100 */
[----:B------:R-:W-:Y:S01]  /*11a50*/  FFMA.FTZ R34, R14, R31, R35 ;  /* 0x0000001f0e227223 */ /* 0x000fe20000010023 */
[C---:B------:R-:W-:Y:S01]  /*11a60*/  FMUL.FTZ R14, R26.reuse, R13 ;  /* 0x0000000d1a0e7220 */ /* 0x040fe20000410000 */
[--C-:B------:R-:W-:Y:S02]  /*11a70*/  HADD2.F32 R27, -RZ, R11.reuse.H0_H0 ;  /* 0x2000000bff1b7230 */ /* 0x100fe40000004100 */
[C---:B------:R-:W-:Y:S01]  /*11a80*/  FFMA.FTZ R25, R5.reuse, R30, R25 ;  /* 0x0000001e05197223 */ /* 0x040fe20000010019 */
[----:B------:R-:W-:Y:S02]  /*11a90*/  HADD2.F32 R86, -RZ, R86.H1_H1 ;  /* 0x30000056ff567230 */ /* 0x000fe40000004100 */
[-C--:B------:R-:W-:Y:S01]  /*11aa0*/  FMUL.FTZ R30, R26, R9.reuse ;  /* 0x000000091a1e7220 */ /* 0x080fe20000410000 */
[----:B------:R-:W-:Y:S01]  /*11ab0*/  FFMA.FTZ R28, R5, R24, -R28 ;  /* 0x00000018051c7223 */ /* 0x000fe2000001081c */
[----:B------:R-:W-:Y:S01]  /*11ac0*/  FFMA.FTZ R26, R15, R9, -R14 ;  /* 0x000000090f1a7223 */ /* 0x000fe2000001080e */
[----:B------:R-:W-:-:S02]  /*11ad0*/  HADD2.F32 R11, -RZ, R11.H1_H1 ;  /* 0x3000000bff0b7230 */ /* 0x000fc40000004100 */
[----:B------:R-:W-:Y:S01]  /*11ae0*/  FMUL.FTZ R5, R27, R86 ;  /* 0x000000561b057220 */ /* 0x000fe20000410000 */
[----:B------:R-:W-:Y:S02]  /*11af0*/  HADD2.F32 R90, -RZ, R90.H1_H1 ;  /* 0x3000005aff5a7230 */ /* 0x000fe40000004100 */
[----:B------:R-:W-:Y:S01]  /*11b00*/  FFMA.FTZ R30, R15, R13, R30 ;  /* 0x0000000d0f1e7223 */ /* 0x000fe2000001001e */
[----:B------:R-:W-:Y:S02]  /*11b10*/  HADD2.F32 R24, -RZ, R66.H0_H0 ;  /* 0x20000042ff187230 */ /* 0x000fe40000004100 */
[----:B------:R-:W-:Y:S02]  /*11b20*/  HADD2.F32 R14, -RZ, R74.H0_H0 ;  /* 0x2000004aff0e7230 */ /* 0x000fe40000004100 */
[----:B------:R-:W-:Y:S01]  /*11b30*/  FMUL.FTZ R27, R27, R90 ;  /* 0x0000005a1b1b7220 */ /* 0x000fe20000410000 */
[----:B------:R-:W-:Y:S02]  /*11b40*/  HADD2.F32 R8, -RZ, R8.H1_H1 ;  /* 0x30000008ff087230 */ /* 0x000fe40000004100 */
[----:B------:R-:W-:Y:S01]  /*11b50*/  FMUL.FTZ R36, R11, R24 ;  /* 0x000000180b247220 */ /* 0x000fe20000410000 */
[----:B------:R-:W-:-:S02]  /*11b60*/  HADD2.F32 R10, -RZ, R10.H1_H1 ;  /* 0x3000000aff0a7230 */ /* 0x000fc40000004100 */
[----:B------:R-:W-:Y:S01]  /*11b70*/  FMUL.FTZ R38, R11, R14 ;  /* 0x0000000e0b267220 */ /* 0x000fe20000410000 */
[C---:B------:R-:W-:Y:S01]  /*11b80*/  FFMA.FTZ R90, R20.reuse, R90, -R5 ;  /* 0x0000005a145a7223 */ /* 0x040fe20000010805 */
[----:B------:R-:W-:Y:S02]  /*11b90*/  HADD2.F32 R11, -RZ, R39.H0_H0 ;  /* 0x20000027ff0b7230 */ /* 0x000fe40000004100 */
[----:B------:R-:W-:Y:S01]  /*11ba0*/  FFMA.FTZ R20, R20, R86, R27 ;  /* 0x0000005614147223 */ /* 0x000fe2000001001b */
[----:B------:R-:W-:Y:S02]  /*11bb0*/  HADD2.F32 R13, -RZ, R37.H0_H0 ;  /* 0x20000025ff0d7230 */ /* 0x000fe40000004100 */
[C---:B------:R-:W-:Y:S01]  /*11bc0*/  FFMA.FTZ R31, R7.reuse, R14, -R36 ;  /* 0x0000000e071f7223 */ /* 0x040fe20000010824 */
[----:B------:R-:W-:Y:S02]  /*11bd0*/  HADD2.F32 R5, -RZ, R41.H0_H0 ;  /* 0x20000029ff057230 */ /* 0x000fe40000004100 */
[----:B------:R-:W-:Y:S01]  /*11be0*/  FFMA.FTZ R35, R7, R24, R38 ;  /* 0x0000001807237223 */ /* 0x000fe20000010026 */
[----:B------:R-:W-:-:S02]  /*11bf0*/  HADD2.F32 R9, -RZ, R40.H0_H0 ;  /* 0x20000028ff097230 */ /* 0x000fc40000004100 */
        /* <DEDUP_REMOVED lines=20> */
.L_x_1547:
[----:B------:R-:W-:Y:S05]  /*11d40*/  BSYNC B1 ;  /* 0x0000000000017941 */ /* 0x000fea0003800000 */
.L_x_1546:
[----:B------:R-:W-:Y:S05]  /*11d50*/  @P1 BRA `(.L_x_1501) ;  /* 0x00000004007c1947 */ /* 0x000fea0003800000 */
[----:B------:R-:W2:Y:S01]  /*11d60*/  LDL R39, [R1+0x7c] ;  /* 0x00007c0001277983 */ /* 0x000ea20000100800 */
[----:B------:R-:W-:Y:S01]  /*11d70*/  LEA.HI R0, R43, R0, RZ, 0x1d ;  /* 0x000000002b007211 */ /* 0x000fe200078fe8ff */
[----:B------:R-:W-:Y:S01]  /*11d80*/  HADD2.F32 R27, -RZ, R23.H1_H1 ;  /* 0x30000017ff1b7230 */ /* 0x000fe20000004100 */
[----:B------:R-:W-:Y:S01]  /*11d90*/  SHF.R.U32.HI R30, RZ, 0x10, R69 ;  /* 0x00000010ff1e7819 */ /* 0x000fe20000011645 */
[--C-:B------:R-:W-:Y:S01]  /*11da0*/  HADD2.F32 R29, -RZ, R3.reuse.H1_H1 ;  /* 0x30000003ff1d7230 */ /* 0x100fe20000004100 */
[----:B0-----:R-:W-:Y:S01]  /*11db0*/  SHF.R.S32.HI R5, RZ, 0x1f, R0 ;  /* 0x0000001fff057819 */ /* 0x001fe20000011400 */
[----:B------:R-:W-:Y:S01]  /*11dc0*/  IMAD.SHL.U32 R4, R0, 0x8, RZ ;  /* 0x0000000800047824 */ /* 0x000fe200078e00ff */
[--C-:B------:R-:W-:Y:S01]  /*11dd0*/  SHF.R.U64 R38, R76, 0x10, R77.reuse ;  /* 0x000000104c267819 */ /* 0x100fe2000000124d */
[----:B------:R-:W-:Y:S01]  /*11de0*/  HADD2.F32 R30, -RZ, R30.H0_H0 ;  /* 0x2000001eff1e7230 */ /* 0x000fe20000004100 */
[----:B------:R-:W-:Y:S01]  /*11df0*/  LEA.HI R5, R5, R0, RZ, 0x3 ;  /* 0x0000000005057211 */ /* 0x000fe200078f18ff */
[----:B------:R-:W-:Y:S01]  /*11e00*/  HADD2.F32 R28, -RZ, R3.H0_H0 ;  /* 0x20000003ff1c7230 */ /* 0x000fe20000004100 */
[----:B------:R-:W-:Y:S01]  /*11e10*/  LOP3.LUT R0, R42, 0x38, R4, 0xf8, !PT ;  /* 0x000000382a007812 */ /* 0x000fe200078ef804 */
[--C-:B------:R-:W-:Y:S01]  /*11e20*/  HADD2.F32 R3, -RZ, R84.reuse.H0_H0 ;  /* 0x20000054ff037230 */ /* 0x100fe20000004100 */
[----:B------:R-:W-:Y:S01]  /*11e30*/  SHF.R.U32.HI R76, RZ, 0x10, R77 ;  /* 0x00000010ff4c7819 */ /* 0x000fe2000001164d */
[----:B------:R-:W-:Y:S01]  /*11e40*/  IMAD.SHL.U32 R5, R5, 0x400, RZ ;  /* 0x0000040005057824 */ /* 0x000fe200078e00ff */
[----:B------:R-:W-:Y:S01]  /*11e50*/  LOP3.LUT R0, R0, R45, RZ, 0x3c, !PT ;  /* 0x0000002d00007212 */ /* 0x000fe200078e3cff */
[----:B------:R-:W-:Y:S01]  /*11e60*/  HADD2.F32 R84, -RZ, R84.H1_H1 ;  /* 0x30000054ff547230 */ /* 0x000fe20000004100 */
[----:B------:R-:W-:-:S02]  /*11e70*/  SHF.R.U64 R37, R78, 0x10, R79 ;  /* 0x000000104e257819 */ /* 0x000fc4000000124f */
[----:B------:R-:W-:Y:S02]  /*11e80*/  LOP3.LUT R9, R5, 0x7fffe000, RZ, 0xc0, !PT ;  /* 0x7fffe00005097812 */ /* 0x000fe400078ec0ff */
[----:B------:R-:W-:Y:S02]  /*11e90*/  SHF.R.U64 R35, R70, 0x10, R71 ;  /* 0x0000001046237819 */ /* 0x000fe40000001247 */
[----:B-----5:R-:W-:Y:S02]  /*11ea0*/  IADD3 R9, R0, R9, R44 ;  /* 0x0000000900097210 */ /* 0x020fe40007ffe02c */
[----:B------:R-:W-:Y:S02]  /*11eb0*/  SHF.R.U32.HI R78, RZ, 0x10, R79 ;  /* 0x00000010ff4e7819 */ /* 0x000fe4000001164f */
[----:B------:R-:W-:Y:S01]  /*11ec0*/  SHF.R.U32.HI R70, RZ, 0x10, R71 ;  /* 0x00000010ff467819 */ /* 0x000fe20000011647 */
[----:B------:R-:W-:Y:S01]  /*11ed0*/  IMAD R0, R9, 0x2, R16 ;  /* 0x0000000209007824 */ /* 0x000fe200078e0210 */
[----:B------:R-:W-:-:S04]  /*11ee0*/  SHF.R.U64 R36, R68, 0x10, R69 ;  /* 0x0000001044247819 */ /* 0x000fc80000001245 */
        /* <DEDUP_REMOVED lines=8> */
[----:B------:R-:W-:Y:S02]  /*11f70*/  HADD2.F32 R25, -RZ, R10.H0_H0 ;  /* 0x2000000aff197230 */ /* 0x000fe40000004100 */
[--C-:B------:R-:W-:Y:S02]  /*11f80*/  HADD2.F32 R26, -RZ, R11.reuse.H0_H0 ;  /* 0x2000000bff1a7230 */ /* 0x100fe40000004100 */
[----:B------:R-:W-:Y:S01]  /*11f90*/  FMUL.FTZ R34, R24, R20 ;  /* 0x0000001418227220 */ /* 0x000fe20000410000 */
[----:B------:R-:W-:Y:S01]  /*11fa0*/  FMUL.FTZ R24, R9, R28 ;  /* 0x0000001c09187220 */ /* 0x000fe20000410000 */
        /* <DEDUP_REMOVED lines=10> */
[C---:B------:R-:W-:Y:S01]  /*12050*/  FFMA.FTZ R32, R13.reuse, R20, -R32 ;  /* 0x000000140d207223 */ /* 0x040fe20000010820 */
[----:B------:R-:W-:Y:S02]  /*12060*/  HADD2.F32 R20, -RZ, R21.H0_H0 ;  /* 0x20000015ff147230 */ /* 0x000fe40000004100 */
[----:B------:R-:W-:Y:S01]  /*12070*/  FFMA.FTZ R34, R13, R30, R34 ;  /* 0x0000001e0d227223 */ /* 0x000fe20000010022 */
[----:B------:R-:W-:-:S02]  /*12080*/  HADD2.F32 R14, -RZ, R6.H0_H0 ;  /* 0x20000006ff0e7230 */ /* 0x000fc40000004100 */
[-C--:B------:R-:W-:Y:S01]  /*12090*/  FMUL.FTZ R9, R9, R12.reuse ;  /* 0x0000000c09097220 */ /* 0x080fe20000410000 */
[C---:B------:R-:W-:Y:S01]  /*120a0*/  FFMA.FTZ R13, R5.reuse, R12, -R24 ;  /* 0x0000000c050d7223 */ /* 0x040fe20000010818 */
[----:B------:R-:W-:Y:S02]  /*120b0*/  HADD2.F32 R21, -RZ, R21.H1_H1 ;  /* 0x30000015ff157230 */ /* 0x000fe40000004100 */
[----:B------:R-:W-:Y:S01]  /*120c0*/  FFMA.FTZ R28, R5, R28, R9 ;  /* 0x0000001c051c7223 */ /* 0x000fe20000010009 */
[C---:B------:R-:W-:Y:S01]  /*120d0*/  FMUL.FTZ R5, R25.reuse, R20 ;  /* 0x0000001419057220 */ /* 0x040fe20000410000 */
[----:B------:R-:W-:Y:S01]  /*120e0*/  FMUL.FTZ R25, R25, R3 ;  /* 0x0000000319197220 */ /* 0x000fe20000410000 */
[----:B------:R-:W-:Y:S02]  /*120f0*/  HADD2.F32 R24, -RZ, R70.H0_H0 ;  /* 0x20000046ff187230 */ /* 0x000fe40000004100 */
[----:B------:R-:W-:Y:S01]  /*12100*/  FMUL.FTZ R30, R26, R21 ;  /* 0x000000151a1e7220 */ /* 0x000fe20000410000 */
[----:B------:R-:W-:-:S02]  /*12110*/  HADD2.F32 R12, -RZ, R78.H0_H0 ;  /* 0x2000004eff0c7230 */ /* 0x000fc40000004100 */
[C---:B------:R-:W-:Y:S01]  /*12120*/  FFMA.FTZ R23, R14.reuse, R3, -R5 ;  /* 0x000000030e177223 */ /* 0x040fe20000010805 */
[--C-:B------:R-:W-:Y:S02]  /*12130*/  HADD2.F32 R15, -RZ, R7.reuse.H0_H0 ;  /* 0x20000007ff0f7230 */ /* 0x100fe40000004100 */
[----:B------:R-:W-:Y:S01]  /*12140*/  FFMA.FTZ R25, R14, R20, R25 ;  /* 0x000000140e197223 */ /* 0x000fe20000010019 */
[----:B------:R-:W-:Y:S02]  /*12150*/  HADD2.F32 R7, -RZ, R7.H1_H1 ;  /* 0x30000007ff077230 */ /* 0x000fe40000004100 */
[----:B------:R-:W-:Y:S01]  /*12160*/  FMUL.FTZ R26, R26, R84 ;  /* 0x000000541a1a7220 */ /* 0x000fe20000410000 */
[C---:B------:R-:W-:Y:S01]  /*12170*/  FMUL.FTZ R14, R11.reuse, R24 ;  /* 0x000000180b0e7220 */ /* 0x040fe20000410000 */
[----:B------:R-:W-:Y:S01]  /*12180*/  FMUL.FTZ R20, R11, R12 ;  /* 0x0000000c0b147220 */ /* 0x000fe20000410000 */
[----:B------:R-:W-:Y:S02]  /*12190*/  HADD2.F32 R9, -RZ, R36.H0_H0 ;  /* 0x20000024ff097230 */ /* 0x000fe40000004100 */
[----:B------:R-:W-:Y:S01]  /*121a0*/  FFMA.FTZ R26, R15, R21, R26 ;  /* 0x000000150f1a7223 */ /* 0x000fe2000001001a */
[----:B------:R-:W-:-:S02]  /*121b0*/  HADD2.F32 R11, -RZ, R35.H0_H0 ;  /* 0x20000023ff0b7230 */ /* 0x000fc40000004100 */
[----:B------:R-:W-:Y:S01]  /*121c0*/  FFMA.FTZ R30, R15, R84, -R30 ;  /* 0x000000540f1e7223 */ /* 0x000fe2000001081e */
[----:B------:R-:W-:Y:S02]  /*121d0*/  HADD2.F32 R3, -RZ, R38.H0_H0 ;  /* 0x20000026ff037230 */ /* 0x000fe40000004100 */
[C---:B------:R-:W-:Y:S01]  /*121e0*/  FFMA.FTZ R21, R7.reuse, R12, -R14 ;  /* 0x0000000c07157223 */ /* 0x040fe2000001080e */
[----:B------:R-:W-:Y:S02]  /*121f0*/  HADD2.F32 R5, -RZ, R37.H0_H0 ;  /* 0x20000025ff057230 */ /* 0x000fe40000004100 */
[----:B------:R-:W-:Y:S01]  /*12200*/  FFMA.FTZ R27, R7, R24, R20 ;  /* 0x00000018071b7223 */ /* 0x000fe20000010014 */
[----:B------:R-:W-:Y:S02]  /*12210*/  HADD2.F32 R4, -RZ, R4.H1_H1 ;  /* 0x30000004ff047230 */ /* 0x000fe40000004100 */
[----:B------:R-:W-:Y:S01]  /*12220*/  FMUL.FTZ R7, R8, R9 ;  /* 0x0000000908077220 */ /* 0x000fe20000410000 */
[----:B------:R-:W-:-:S02]  /*12230*/  HADD2.F32 R6, -RZ, R6.H1_H1 ;  /* 0x30000006ff067230 */ /* 0x000fc40000004100 */
[----:B------:R-:W-:Y:S01]  /*12240*/  FMUL.FTZ R15, R10, R11 ;  /* 0x0000000b0a0f7220 */ /* 0x000fe20000410000 */
[----:B------:R-:W-:Y:S01]  /*12250*/  FMUL.FTZ R12, R8, R3 ;  /* 0x00000003080c7220 */ /* 0x000fe20000410000 */
[----:B------:R-:W-:Y:S01]  /*12260*/  FMUL.FTZ R14, R10, R5 ;  /* 0x000000050a0e7220 */ /* 0x000fe20000410000 */
[----:B------:R-:W-:Y:S01]  /*12270*/  FFMA.FTZ R8, R4, R3, -R7 ;  /* 0x0000000304087223 */ /* 0x000fe20000010807 */
[----:B------:R-:W-:Y:S01]  /*12280*/  FFMA.FTZ R10, R6, R5, -R15 ;  /* 0x00000005060a7223 */ /* 0x000fe2000001080f */
[----:B------:R-:W-:Y:S01]  /*12290*/  FFMA.FTZ R3, R4, R9, R12 ;  /* 0x0000000904037223 */ /* 0x000fe2000001000c */
[----:B------:R-:W-:Y:S01]  /*122a0*/  FFMA.FTZ R14, R6, R11, R14 ;  /* 0x0000000b060e7223 */ /* 0x000fe2000001000e */
[----:B------:R-:W-:Y:S02]  /*122b0*/  F2FP.F16.F32.PACK_AB R7, R21, R30 ;  /* 0x0000001e1507723e */ /* 0x000fe400000000ff */
[----:B------:R-:W-:Y:S02]  /*122c0*/  F2FP.F16.F32.PACK_AB R5, R32, R31 ;  /* 0x0000001f2005723e */ /* 0x000fe400000000ff */
[----:B------:R-:W-:-:S02]  /*122d0*/  F2FP.F16.F32.PACK_AB R4, R8, R13 ;  /* 0x0000000d0804723e */ /* 0x000fc400000000ff */
[----:B------:R-:W-:Y:S02]  /*122e0*/  F2FP.F16.F32.PACK_AB R6, R10, R23 ;  /* 0x000000170a06723e */ /* 0x000fe400000000ff */
[----:B------:R-:W-:Y:S02]  /*122f0*/  F2FP.F16.F32.PACK_AB R11, R27, R26 ;  /* 0x0000001a1b0b723e */ /* 0x000fe400000000ff */
[----:B------:R-:W-:Y:S01]  /*12300*/  F2FP.F16.F32.PACK_AB R9, R34, R33 ;  /* 0x000000212209723e */ /* 0x000fe200000000ff */
[----:B------:R0:W-:Y:S01]  /*12310*/  STS.128 [R39], R4 ;  /* 0x0000000427007388 */ /* 0x0001e20000000c00 */
[----:B------:R-:W-:Y:S02]  /*12320*/  F2FP.F16.F32.PACK_AB R8, R3, R28 ;  /* 0x0000001c0308723e */ /* 0x000fe400000000ff */
[----:B------:R-:W-:-:S05]  /*12330*/  F2FP.F16.F32.PACK_AB R10, R14, R25 ;  /* 0x000000190e0a723e */ /* 0x000fca00000000ff */
[----:B------:R0:W-:Y:S02]  /*12340*/  STS.128 [R0+0x10400], R8 ;  /* 0x0104000800007388 */ /* 0x0001e40000000c00 */
.L_x_1501:
[----:B------:R-:W-:Y:S05]  /*12350*/  BSYNC B0 ;  /* 0x0000000000007941 */ /* 0x000fea0003800000 */
.L_x_1449:
[----:B------:R-:W-:Y:S01]  /*12360*/  @!PT LDS RZ, [RZ] ;  /* 0x00000000fffff984 */ /* 0x000fe20000000800 */
[----:B------:R-:W-:Y:S01]  /*12370*/  @!PT LDS RZ, [RZ] ;  /* 0x00000000fffff984 */ /* 0x000fe20000000800 */
[----:B------:R-:W-:Y:S01]  /*12380*/  @!PT LDS RZ, [RZ] ;  /* 0x00000000fffff984 */ /* 0x000fe20000000800 */
[----:B------:R-:W-:Y:S01]  /*12390*/  @!PT LDS RZ, [RZ] ;  /* 0x00000000fffff984 */ /* 0x000fe20000000800 */
[----:B------:R1:W-:Y:S06]  /*123a0*/  MEMBAR.ALL.CTA ;  /* 0x0000000000007992 */ /* 0x0003ec0000008000 */
[----:B-1----:R-:W1:Y:S01]  /*123b0*/  FENCE.VIEW.ASYNC.S ;  /* 0x00000000000073c6 */ /* 0x002e620000000000 */
[----:B------:R-:W-:Y:S05]  /*123c0*/  WARPSYNC.ALL ;  /* 0x0000000000007948 */ /* 0x000fea0003800000 */
[----:B-1----:R-:W-:Y:S06]  /*123d0*/  BAR.SYNC.DEFER_BLOCKING 0xd, 0x100 ;  /* 0x0344000000007b1d */ /* 0x002fec0000010000 */
.L_x_1446:
[----:B------:R-:W-:-:S13]  /*123e0*/  ISETP.NE.AND P0, PT, R236, 0x3, PT ;  /* 0x00000003ec00780c */ /* 0x000fda0003f05270 */
[----:B------:R-:W-:Y:S05]  /*123f0*/  @!P0 BRA `(.L_x_1548) ;  /* 0x0000000000048947 */ /* 0x000fea0003800000 */
[----:B------:R-:W-:Y:S01]  /*12400*/  BPT.TRAP 0x1 ;  /* 0x000000040000795c */ /* 0x000fe20000300000 */
.L_x_1548:
[----:B0-234-:R-:W-:Y:S02]  /*12410*/  LEA R5, R22, R16, 0x3 ;  /* 0x0000001016057211 */ /* 0x01dfe400078e18ff */
[----:B------:R-:W-:-:S04]  /*12420*/  SHF.L.U32 R0, R205, 0x1f, RZ ;  /* 0x0000001fcd007819 */ /* 0x000fc800000006ff */
[----:B------:R0:W2:Y:S01]  /*12430*/  SYNCS.PHASECHK.TRANS64.TRYWAIT P2, [R5+URZ+0x30830], R0 ;  /* 0x03083000050075a7 */ /* 0x0000a2000804017f */
[----:B------:R-:W-:Y:S05]  /*12440*/  @!P0 BRA `(.L_x_1549) ;  /* 0x0000000000048947 */ /* 0x000fea0003800000 */
[----:B------:R-:W-:Y:S01]  /*12450*/  BPT.TRAP 0x1 ;  /* 0x000000040000795c */ /* 0x000fe20000300000 */
.L_x_1549:
[----:B-1----:R-:W1:Y:S02]  /*12460*/  S2R R3, SR_TID.X ;  /* 0x0000000000037919 */ /* 0x002e640000002100 */
[----:B-1----:R-:W-:-:S04]  /*12470*/  LOP3.LUT R3, R3, 0x7f, RZ, 0xc0, !PT ;  /* 0x0000007f03037812 */ /* 0x002fc800078ec0ff */
[----:B------:R-:W-:Y:S01]  /*12480*/  ISETP.NE.AND P1, PT, R3, RZ, PT ;  /* 0x000000ff0300720c */ /* 0x000fe20003f25270 */
[----:B--2---:R-:W-:-:S12]  /*12490*/  @P2 BRA `(.L_x_1550) ;  /* 0x0000000000082947 */ /* 0x004fd80003800000 */
[----:B------:R-:W1:Y:S02]  /*124a0*/  SYNCS.PHASECHK.TRANS64.TRYWAIT P2, [R5+URZ+0x30830], R0 ;  /* 0x03083000050075a7 */ /* 0x000e64000804017f */
[----:B-1----:R-:W-:Y:S05]  /*124b0*/  @!P2 BRA `(.L_x_1551) ;  /* 0x000001640028a947 */ /* 0x002fea0003800000 */
.L_x_1550:
[----:B------:R-:W-:Y:S05]  /*124c0*/  WARPSYNC.ALL ;  /* 0x0000000000007948 */ /* 0x000fea0003800000 */
[----:B01----:R-:W-:Y:S01]  /*124d0*/  VIADD R0, R16, 0x20400 ;  /* 0x0002040010007836 */ /* 0x003fe20000000000 */
[----:B------:R-:W-:Y:S01]  /*124e0*/  LOP3.LUT R6, R2, 0x10000, RZ, 0xfc, !PT ;  /* 0x0001000002067812 */ /* 0x000fe200078efcff */
[----:B------:R-:W-:Y:S01]  /*124f0*/  IMAD.MOV.U32 R7, RZ, RZ, 0x40000040 ;  /* 0x40000040ff077424 */ /* 0x000fe200078e00ff */
[----:B------:R-:W-:Y:S01]  /*12500*/  MOV R3, 0x40000040 ;  /* 0x4000004000037802 */ /* 0x000fe20000000f00 */
[----:B-----5:R-:W-:Y:S01]  /*12510*/  WARPGROUP.ARRIVE ;  /* 0x00000000000079c5 */ /* 0x020fe20000000000 */
[----:B------:R-:W-:Y:S01]  /*12520*/  SHF.R.U32.HI R0, RZ, 0x4, R0 ;  /* 0x00000004ff007819 */ /* 0x000fe20000011600 */
[----:B------:R-:W-:Y:S01]  /*12530*/  IMAD.MOV.U32 R223, RZ, RZ, 0x40000040 ;  /* 0x40000040ffdf7424 */ /* 0x000fe200078e00ff */
[----:B------:R-:W-:Y:S01]  /*12540*/  MOV R9, 0x40000040 ;  /* 0x4000004000097802 */ /* 0x000fe20000000f00 */
[----:B------:R-:W-:Y:S01]  /*12550*/  IMAD.MOV.U32 R221, RZ, RZ, 0x40000040 ;  /* 0x40000040ffdd7424 */ /* 0x000fe200078e00ff */
[----:B------:R-:W-:Y:S01]  /*12560*/  LOP3.LUT R0, R0, 0x3fff, RZ, 0xc0, !PT ;  /* 0x00003fff00007812 */ /* 0x000fe200078ec0ff */
[----:B------:R-:W-:Y:S01]  /*12570*/  IMAD.MOV.U32 R219, RZ, RZ, 0x40000040 ;  /* 0x40000040ffdb7424 */ /* 0x000fe200078e00ff */
[----:B------:R-:W0:Y:S02]  /*12580*/  LDC.64 R56, c[0x0][0x9e0] ;  /* 0x00027800ff387b82 */ /* 0x000e240000000a00 */
[----:B------:R-:W-:-:S05]  /*12590*/  LOP3.LUT R4, R0, 0x10000, RZ, 0xfc, !PT ;  /* 0x0001000000047812 */ /* 0x000fca00078efcff */
[----:B------:R-:W-:Y:S01]  /*125a0*/  IMAD R2, R22, 0x800, R4 ;  /* 0x0000080016027824 */ /* 0x000fe200078e0204 */
[C---:B------:R-:W-:Y:S01]  /*125b0*/  R2UR UR4, R6.reuse ;  /* 0x00000000060472ca */ /* 0x040fe200000e0000 */
[C---:B------:R-:W-:Y:S01]  /*125c0*/  VIADD R222, R6.reuse, 0x2 ;  /* 0x0000000206de7836 */ /* 0x040fe20000000000 */
[----:B------:R-:W-:Y:S01]  /*125d0*/  R2UR UR5, R7 ;  /* 0x00000000070572ca */ /* 0x000fe200000e0000 */
[----:B------:R-:W-:Y:S01]  /*125e0*/  VIADD R220, R6, 0x4 ;  /* 0x0000000406dc7836 */ /* 0x000fe20000000000 */
[----:B------:R-:W-:Y:S02]  /*125f0*/  R2UR UR6, R2 ;  /* 0x00000000020672ca */ /* 0x000fe400000e0000 */
[----:B------:R-:W-:Y:S01]  /*12600*/  R2UR UR7, R3 ;  /* 0x00000000030772ca */ /* 0x000fe200000e0000 */
[----:B------:R-:W-:Y:S01]  /*12610*/  VIADD R218, R6, 0x6 ;  /* 0x0000000606da7836 */ /* 0x000fe20000000000 */
[----:B------:R1:W-:Y:S01]  /*12620*/  STL [R1+0x18], R4 ;  /* 0x0000180401007387 */ /* 0x0003e20000100800 */
[----:B------:R-:W-:-:S02]  /*12630*/  VIADD R8, R2, 0x2 ;  /* 0x0000000202087836 */ /* 0x000fc40000000000 */
[C---:B------:R-:W-:Y:S01]  /*12640*/  VIADD R216, R6.reuse, 0x400 ;  /* 0x0000040006d87836 */ /* 0x040fe20000000000 */
[----:B------:R-:W2:Y:S01]  /*12650*/  LDL R73, [R1+0x14] ;  /* 0x0000140001497983 */ /* 0x000ea20000100800 */
[----:B------:R-:W-:Y:S02]  /*12660*/  IMAD.MOV.U32 R217, RZ, RZ, 0x40000040 ;  /* 0x40000040ffd97424 */ /* 0x000fe400078e00ff */
[----:B------:R-:W-:Y:S02]  /*12670*/  VIADD R214, R6, 0x402 ;  /* 0x0000040206d67836 */ /* 0x000fe40000000000 */
[----:B------:R-:W-:Y:S01]  /*12680*/  IMAD.MOV.U32 R215, RZ, RZ, 0x40000040 ;  /* 0x40000040ffd77424 */ /* 0x000fe200078e00ff */
[----:B-1----:R-:W2:Y:S01]  /*12690*/  LDL R4, [R1+0x54] ;  /* 0x0000540001047983 */ /* 0x002ea20000100800 */
[----:B------:R-:W-:Y:S01]  /*126a0*/  HGMMA.64x64x16.F32 R24, gdesc[UR4], RZ, !UPT, gsb0 ;  /* 0x00e00000041879f0 */ /* 0x000fe2000c0008ff */
[----:B------:R-:W-:Y:S02]  /*126b0*/  R2UR UR4, R222 ;  /* 0x00000000de0472ca */ /* 0x000fe400000e0000 */
[----:B------:R-:W-:-:S02]  /*126c0*/  R2UR UR5, R223 ;  /* 0x00000000df0572ca */ /* 0x000fc400000e0000 */
[----:B------:R-:W-:Y:S02]  /*126d0*/  R2UR UR6, R8 ;  /* 0x00000000080672ca */ /* 0x000fe400000e0000 */
[----:B------:R-:W-:Y:S01]  /*126e0*/  R2UR UR7, R9 ;  /* 0x00000000090772ca */ /* 0x000fe200000e0000 */
[----:B------:R-:W-:Y:S02]  /*126f0*/  WARPGROUP.DEPBAR.LE gsb0, 0x0 ;  /* 0x00008000000079c5 */ /* 0x000fe40000010000 */
[----:B------:R-:W-:-:S10]  /*12700*/  WARPGROUP.ARRIVE ;  /* 0x00000000000079c5 */ /* 0x000fd40000000000 */
[----:B------:R-:W-:Y:S01]  /*12710*/  HGMMA.64x64x16.F32 R24, gdesc[UR4], R24, gsb0 ;  /* 0x00e00000041879f0 */ /* 0x000fe20008000818 */
[----:B------:R-:W-:Y:S01]  /*12720*/  VIADD R8, R2, 0x4 ;  /* 0x0000000402087836 */ /* 0x000fe20000000000 */
[----:B------:R-:W-:Y:S02]  /*12730*/  MOV R9, 0x40000040 ;  /* 0x4000004000097802 */ /* 0x000fe40000000f00 */
[----:B------:R-:W-:Y:S02]  /*12740*/  R2UR UR4, R220 ;  /* 0x00000000dc0472ca */ /* 0x000fe400000e0000 */
[----:B------:R-:W-:Y:S02]  /*12750*/  R2UR UR5, R221 ;  /* 0x00000000dd0572ca */ /* 0x000fe400000e0000 */
[----:B------:R-:W-:Y:S02]  /*12760*/  R2UR UR6, R8 ;  /* 0x00000000080672ca */ /* 0x000fe400000e0000 */
[----:B------:R-:W-:Y:S01]  /*12770*/  R2UR UR7, R9 ;  /* 0x00000000090772ca */ /* 0x000fe200000e0000 */
[----:B------:R-:W-:-:S02]  /*12780*/  WARPGROUP.DEPBAR.LE gsb0, 0x0 ;  /* 0x00008000000079c5 */ /* 0x000fc40000010000 */
        /* <DEDUP_REMOVED lines=30> */
[----:B------:R-:W-:Y:S01]  /*12970*/  MOV R9, 0x40000040 ;  /* 0x4000004000097802 */ /* 0x000fe20000000f00 */
[----:B------:R-:W-:Y:S02]  /*12980*/  VIADD R8, R2, 0x204 ;  /* 0x0000020402087836 */ /* 0x000fe40000000000 */
[----:B------:R-:W-:Y:S01]  /*12990*/  IMAD.MOV.U32 R213, RZ, RZ, 0x40000040 ;  /* 0x40000040ffd57424 */ /* 0x000fe200078e00ff */
[----:B------:R-:W-:Y:S02]  /*129a0*/  R2UR UR4, R212 ;  /* 0x00000000d40472ca */ /* 0x000fe400000e0000 */
[----:B------:R-:W-:Y:S02]  /*129b0*/  R2UR UR6, R8 ;  /* 0x00000000080672ca */ /* 0x000fe400000e0000 */
[----:B------:R-:W-:-:S02]  /*129c0*/  R2UR UR5, R213 ;  /* 0x00000000d50572ca */ /* 0x000fc400000e0000 */
[----:B------:R-:W-:Y:S01]  /*129d0*/  R2UR UR7, R9 ;  /* 0x00000000090772ca */ /* 0x000fe200000e0000 */
[----:B------:R-:W-:Y:S02]  /*129e0*/  WARPGROUP.DEPBAR.LE gsb0, 0x0 ;  /* 0x00008000000079c5 */ /* 0x000fe40000010000 */
        /* <DEDUP_REMOVED lines=101> */
[----:B------:R-:W-:Y:S01]  /*13040*/  IMAD.MOV.U32 R3, RZ, RZ, -0x40 ;  /* 0xffffffc0ff037424 */ /* 0x000fe200078e00ff */
[----:B------:R-:W-:Y:S01]  /*13050*/  ULDC UR4, c[0x0][0x9dc] ;  /* 0x0002770000047ab9 */ /* 0x000fe20000000800 */
[----:B------:R-:W-:Y:S02]  /*13060*/  @!P1 VIADD R0, R5, 0x30840 ;  /* 0x0003084005009836 */ /* 0x000fe40000000000 */
[----:B------:R-:W-:-:S03]  /*13070*/  IMAD R59, R104, R3, 0x40 ;  /* 0x00000040683b7424 */ /* 0x000fc600078e0203 */
[----:B------:R-:W-:Y:S01]  /*13080*/  @!P1 PRMT R0, RZ, 0x654, R0 ;  /* 0x00000654ff009816 */ /* 0x000fe20000000000 */
[----:B------:R-:W-:Y:S01]  /*13090*/  IMAD.IADD R2, R224, 0x1, R59 ;  /* 0x00000001e0027824 */ /* 0x000fe200078e023b */
[----:B0-----:R-:W-:Y:S02]  /*130a0*/  ISETP.GE.AND P2, PT, R57, 0x1, PT ;  /* 0x000000013900780c */ /* 0x001fe40003f46270 */
[----:B------:R-:W-:Y:S01]  /*130b0*/  MOV R232, UR4 ;  /* 0x0000000400e87c02 */ /* 0x000fe20008000f00 */
[----:B--2---:R-:W-:Y:S02]  /*130c0*/  IMAD R23, R73, 0x80, R4 ;  /* 0x0000008049177824 */ /* 0x004fe400078e0204 */
[--C-:B------:R-:W-:Y:S01]  /*130d0*/  IMAD R60, R235, -0x2, R2.reuse ;  /* 0xfffffffeeb3c7824 */ /* 0x100fe200078e0202 */
[----:B------:R-:W-:Y:S01]  /*130e0*/  LEA R58, R104, 0xffffffc0, 0x6 ;  /* 0xffffffc0683a7811 */ /* 0x000fe200078e30ff */
[----:B------:R-:W-:Y:S02]  /*130f0*/  WARPGROUP.DEPBAR.LE gsb0, 0x0 ;  /* 0x00008000000079c5 */ /* 0x000fe40000010000 */
[----:B------:R0:W-:Y:S02]  /*13100*/  @!P1 SYNCS.ARRIVE.TRANS64.RED.A1T0 RZ, [R0+URZ], RZ ;  /* 0x000000ff00ff99a7 */ /* 0x0001e4000810043f */
[----:B0-----:R-:W-:-:S05]  /*13110*/  IADD3 R0, -R225, 0x1, R2 ;  /* 0x00000001e1007810 */ /* 0x001fca0007ffe102 */
[----:B------:R-:W-:Y:S01]  /*13120*/  IMAD R3, R235, -0x2, R0 ;  /* 0xfffffffeeb037824 */ /* 0x000fe200078e0200 */
[----:B------:R-:W-:-:S03]  /*13130*/  LOP3.LUT R0, RZ, R232, RZ, 0x33, !PT ;  /* 0x000000e8ff007212 */ /* 0x000fc600078e33ff */
[C---:B------:R-:W-:Y:S02]  /*13140*/  IMAD.IADD R61, R3.reuse, 0x1, R56 ;  /* 0x00000001033d7824 */ /* 0x040fe400078e0238 */
[----:B------:R-:W-:-:S03]  /*13150*/  IMAD.IADD R62, R3, 0x1, R0 ;  /* 0x00000001033e7824 */ /* 0x000fc600078e0200 */
[----:B------:R-:W-:Y:S02]  /*13160*/  VIADDMNMX R0, R23, R61, R60, PT ;  /* 0x0000003d17007246 */ /* 0x000fe4000380013c */
[----:B------:R-:W-:Y:S01]  /*13170*/  IADD3 R3, R62, R23, RZ ;  /* 0x000000173e037210 */ /* 0x000fe20007ffe0ff */
[----:B------:R-:W-:Y:S06]  /*13180*/  @!P2 BRA `(.L_x_1552) ;  /* 0x000000000050a947 */ /* 0x000fec0003800000 */
[----:B------:R-:W-:Y:S01]  /*13190*/  IADD3 R2, -R225, R224, R23 ;  /* 0x000000e0e1027210 */ /* 0x000fe20007ffe117 */
[----:B------:R-:W-:Y:S03]  /*131a0*/  BSSY B0, `(.L_x_1553) ;  /* 0x000000e000007945 */ /* 0x000fe60003800000 */
        /* <DEDUP_REMOVED lines=9> */
.L_x_1554:
[----:B------:R-:W-:-:S13]  /*13240*/  ISETP.NE.AND P3, PT, R57, 0x1, PT ;  /* 0x000000013900780c */ /* 0x000fda0003f65270 */
[----:B------:R-:W0:Y:S02]  /*13250*/  @P3 LDC.64 R4, c[0x0][0x9e8] ;  /* 0x00027a00ff043b82 */ /* 0x000e240000000a00 */
[----:B0-----:R-:W-:-:S05]  /*13260*/  @P3 IMAD.HI.U32 R4, R2, R4, RZ ;  /* 0x0000000402043227 */ /* 0x001fca00078e00ff */
[----:B------:R-:W-:-:S07]  /*13270*/  @P3 SHF.R.U32.HI R2, RZ, R5, R4 ;  /* 0x00000005ff023219 */ /* 0x000fce0000011604 */
.L_x_1555:
[----:B------:R-:W-:Y:S05]  /*13280*/  BSYNC B0 ;  /* 0x0000000000007941 */ /* 0x000fea0003800000 */
.L_x_1553:
[----:B------:R-:W-:-:S04]  /*13290*/  IMAD R2, R2, R57, -R58 ;  /* 0x0000003902027224 */ /* 0x000fc800078e0a3a */
[----:B------:R-:W-:-:S05]  /*132a0*/  IMAD R2, R235, -0x2, R2 ;  /* 0xfffffffeeb027824 */ /* 0x000fca00078e0202 */
[----:B------:R-:W-:Y:S02]  /*132b0*/  VIMNMX R3, R3, R2, !PT ;  /* 0x0000000203037248 */ /* 0x000fe40007fe0100 */
[----:B------:R-:W-:-:S07]  /*132c0*/  VIADDMNMX R0, R2, R57, R0, PT ;  /* 0x0000003902007246 */ /* 0x000fce0003800100 */
.L_x_1552:
[C---:B------:R-:W-:Y:S02]  /*132d0*/  ISETP.GE.AND P3, PT, R59.reuse, 0x2, PT ;  /* 0x000000023b00780c */ /* 0x040fe40003f66270 */
[----:B------:R-:W-:Y:S02]  /*132e0*/  ISETP.GE.AND P4, PT, R59, 0x9, PT ;  /* 0x000000093b00780c */ /* 0x000fe40003f86270 */
[C---:B------:R-:W-:Y:S02]  /*132f0*/  ISETP.GT.AND P6, PT, R3.reuse, 0x1, !P3 ;  /* 0x000000010300780c */ /* 0x040fe40005fc4270 */
[----:B------:R-:W-:Y:S02]  /*13300*/  ISETP.GT.AND P5, PT, R3, 0x8, !P4 ;  /* 0x000000080300780c */ /* 0x000fe400067a4270 */
[C---:B------:R-:W-:Y:S02]  /*13310*/  ISETP.LT.OR P6, PT, R0.reuse, 0x2, P6 ;  /* 0x000000020000780c */ /* 0x040fe400037c1670 */
[----:B------:R-:W-:-:S02]  /*13320*/  ISETP.LT.OR P5, PT, R0, 0x9, P5 ;  /* 0x000000090000780c */ /* 0x000fc40002fa1670 */
[----:B------:R-:W-:Y:S02]  /*13330*/  FSEL R66, R25, -INF , !P6 ;  /* 0xff80000019427808 */ /* 0x000fe40007000000 */
        /* <DEDUP_REMOVED lines=55> */
[----:B------:R-:W-:Y:S02]  /*136b0*/  IADD3 R25, R62, 0x8, R23 ;  /* 0x000000083e197810 */ /* 0x000fe40007ffe017 */
        /* <DEDUP_REMOVED lines=12> */
[----:B------:R-:W-:Y:S01]  /*13780*/  ISETP.GT.AND P6, PT, R3, 0x39, !P6 ;  /* 0x000000390300780c */ /* 0x000fe200077c4270 */
[----:B------:R-:W-:-:S03]  /*13790*/  VIADD R3, R23, 0x8 ;  /* 0x0000000817037836 */ /* 0x000fc60000000000 */
[----:B------:R-:W-:Y:S02]  /*137a0*/  ISETP.LT.OR P6, PT, R0, 0x3a, P6 ;  /* 0x0000003a0000780c */ /* 0x000fe400037c1670 */
[----:B------:R-:W-:Y:S02]  /*137b0*/  VIADDMNMX R24, R3, R61, R60, PT ;  /* 0x0000003d03187246 */ /* 0x000fe4000380013c */
[----:B------:R-:W-:Y:S01]  /*137c0*/  FSEL R0, R53, -INF , !P6 ;  /* 0xff80000035007808 */ /* 0x000fe20007000000 */
[----:B------:R-:W-:Y:S08]  /*137d0*/  @!P2 BRA `(.L_x_1556) ;  /* 0x000000000054a947 */ /* 0x000ff00003800000 */
[----:B------:R-:W-:Y:S01]  /*137e0*/  IADD3 R28, R224, 0x8, R23 ;  /* 0x00000008e01c7810 */ /* 0x000fe20007ffe017 */
[----:B------:R-:W-:Y:S04]  /*137f0*/  BSSY B0, `(.L_x_1557) ;  /* 0x000000f000007945 */ /* 0x000fe80003800000 */
[----:B------:R-:W-:-:S05]  /*13800*/  IMAD.IADD R28, R28, 0x1, -R225 ;  /* 0x000000011c1c7824 */ /* 0x000fca00078e0ae1 */
        /* <DEDUP_REMOVED lines=9> */
.L_x_1558:
[----:B------:R-:W-:-:S13]  /*138a0*/  ISETP.NE.AND P6, PT, R57, 0x1, PT ;  /* 0x000000013900780c */ /* 0x000fda0003fc5270 */
[----:B------:R-:W0:Y:S02]  /*138b0*/  @P6 LDC.64 R32, c[0x0][0x9e8] ;  /* 0x00027a00ff206b82 */ /* 0x000e240000000a00 */
[----:B0-----:R-:W-:-:S05]  /*138c0*/  @P6 IMAD.HI.U32 R32, R28, R32, RZ ;  /* 0x000000201c206227 */ /* 0x001fca00078e00ff */
[----:B------:R-:W-:-:S07]  /*138d0*/  @P6 SHF.R.U32.HI R28, RZ, R33, R32 ;  /* 0x00000021ff1c6219 */ /* 0x000fce0000011620 */
.L_x_1559:
[----:B------:R-:W-:Y:S05]  /*138e0*/  BSYNC B0 ;  /* 0x0000000000007941 */ /* 0x000fea0003800000 */
.L_x_1557:
[----:B------:R-:W-:-:S04]  /*138f0*/  IMAD R28, R28, R57, -R58 ;  /* 0x000000391c1c7224 */ /* 0x000fc800078e0a3a */
[----:B------:R-:W-:-:S05]  /*13900*/  IMAD R28, R235, -0x2, R28 ;  /* 0xfffffffeeb1c7824 */ /* 0x000fca00078e021c */
[----:B------:R-:W-:Y:S02]  /*13910*/  VIMNMX R25, R25, R28, !PT ;  /* 0x0000001c19197248 */ /* 0x000fe40007fe0100 */
[----:B------:R-:W-:-:S07]  /*13920*/  VIADDMNMX R24, R28, R57, R24, PT ;  /* 0x000000391c187246 */ /* 0x000fce0003800118 */
.L_x_1556:
[----:B------:R-:W-:Y:S01]  /*13930*/  ISETP.GT.AND P3, PT, R25, 0x1, !P3 ;  /* 0x000000011900780c */ /* 0x000fe20005f64270 */
[----:B------:R-:W-:Y:S01]  /*13940*/  ULDC UR4, c[0x0][0x988] ;  /* 0x0002620000047ab9 */ /* 0x000fe20000000800 */
[----:B------:R-:W-:Y:S01]  /*13950*/  FMNMX.FTZ R3, R64, R66, !PT ;  /* 0x0000004240037209 */ /* 0x000fe20007810000 */
[----:B------:R-:W-:Y:S01]  /*13960*/  VIADD R204, R104, 0xfffffffe ;  /* 0xfffffffe68cc7836 */ /* 0x000fe20000000000 */
        /* <DEDUP_REMOVED lines=32> */
[----:B------:R-:W-:Y:S01]  /*13b70*/  FMNMX.FTZ R31, R0, R3, !PT ;  /* 0x00000003001f7209 */ /* 0x000fe20007810000 */
[----:B------:R-:W-:Y:S01]  /*13b80*/  IMAD.U32 R3, RZ, RZ, UR4 ;  /* 0x00000004ff037e24 */ /* 0x000fe2000f8e00ff */
[----:B------:R-:W-:-:S02]  /*13b90*/  ISETP.GT.AND P3, PT, R25, 0x19, !P3 ;  /* 0x000000191900780c */ /* 0x000fc40005f64270 */
[----:B------:R-:W-:Y:S01]  /*13ba0*/  ISETP.NE.AND P6, PT, R5, RZ, PT ;  /* 0x000000ff0500720c */ /* 0x000fe20003fc5270 */
[----:B------:R-:W0:Y:S01]  /*13bb0*/  SHFL.BFLY PT, R60, R31, 0x2, 0x1f ;  /* 0x0c401f001f3c7f89 */ /* 0x000e2200000e0000 */
[C---:B------:R-:W-:Y:S02]  /*13bc0*/  ISETP.LT.OR P3, PT, R24.reuse, 0x1a, P3 ;  /* 0x0000001a1800780c */ /* 0x040fe40001f61670 */
[----:B------:R-:W-:Y:S02]  /*13bd0*/  ISETP.GT.AND P4, PT, R25, 0x8, !P4 ;  /* 0x000000081900780c */ /* 0x000fe40006784270 */
[----:B------:R-:W-:Y:S02]  /*13be0*/  FSEL R36, R39, -INF , !P3 ;  /* 0xff80000027247808 */ /* 0x000fe40005800000 */
[----:B------:R-:W-:Y:S02]  /*13bf0*/  ISETP.NE.AND P3, PT, R37, RZ, PT ;  /* 0x000000ff2500720c */ /* 0x000fe40003f65270 */
[----:B------:R-:W-:-:S02]  /*13c00*/  ISETP.LT.OR P4, PT, R24, 0x9, P4 ;  /* 0x000000091800780c */ /* 0x000fc40002781670 */
[----:B------:R-:W-:Y:S02]  /*13c10*/  ISETP.GT.AND P3, PT, R25, 0x20, !P3 ;  /* 0x000000201900780c */ /* 0x000fe40005f64270 */
[----:B------:R-:W-:Y:S02]  /*13c20*/  FSEL R30, R30, -INF , !P4 ;  /* 0xff8000001e1e7808 */ /* 0x000fe40006000000 */
[----:B------:R-:W-:Y:S02]  /*13c30*/  ISETP.LT.OR P3, PT, R24, 0x21, P3 ;  /* 0x000000211800780c */ /* 0x000fe40001f61670 */
[----:B------:R-:W-:Y:S02]  /*13c40*/  ISETP.NE.AND P4, PT, R69, RZ, PT ;  /* 0x000000ff4500720c */ /* 0x000fe40003f85270 */
[----:B------:R-:W-:Y:S02]  /*13c50*/  FSEL R42, R42, -INF , !P3 ;  /* 0xff8000002a2a7808 */ /* 0x000fe40005800000 */
[----:B------:R-:W-:-:S02]  /*13c60*/  ISETP.NE.AND P3, PT, R40, RZ, PT ;  /* 0x000000ff2800720c */ /* 0x000fc40003f65270 */
[C---:B------:R-:W-:Y:S02]  /*13c70*/  ISETP.GT.AND P5, PT, R25.reuse, 0x38, !P5 ;  /* 0x000000381900780c */ /* 0x040fe40006fa4270 */
[----:B------:R-:W-:Y:S02]  /*13c80*/  ISETP.GT.AND P3, PT, R25, 0x21, !P3 ;  /* 0x000000211900780c */ /* 0x000fe40005f64270 */
[----:B0-----:R-:W-:Y:S02]  /*13c90*/  FMNMX.FTZ R60, R31, R60, !PT ;  /* 0x0000003c1f3c7209 */ /* 0x001fe40007810000 */
[C---:B------:R-:W-:Y:S02]  /*13ca0*/  ISETP.LT.OR P3, PT, R24.reuse, 0x22, P3 ;  /* 0x000000221800780c */ /* 0x040fe40001f61670 */
[----:B------:R-:W-:Y:S01]  /*13cb0*/  ISETP.LT.OR P5, PT, R24, 0x39, P5 ;  /* 0x000000391800780c */ /* 0x000fe20002fa1670 */
[----:B------:R-:W0:Y:S01]  /*13cc0*/  SHFL.BFLY PT, R5, R60, 0x1, 0x1f ;  /* 0x0c201f003c057f89 */ /* 0x000e2200000e0000 */
[----:B------:R-:W-:-:S02]  /*13cd0*/  FSEL R40, R43, -INF , !P3 ;  /* 0xff8000002b287808 */ /* 0x000fc40005800000 */
[----:B------:R-:W-:Y:S02]  /*13ce0*/  ISETP.NE.AND P3, PT, R41, RZ, PT ;  /* 0x000000ff2900720c */ /* 0x000fe40003f65270 */
[----:B------:R-:W-:Y:S02]  /*13cf0*/  FSEL R54, R54, -INF , !P5 ;  /* 0xff80000036367808 */ /* 0x000fe40006800000 */
[----:B------:R-:W-:Y:S02]  /*13d00*/  ISETP.GT.AND P3, PT, R25, 0x28, !P3 ;  /* 0x000000281900780c */ /* 0x000fe40005f64270 */
[----:B------:R-:W-:Y:S02]  /*13d10*/  IADD3 R152, R224, -R225, RZ ;  /* 0x800000e1e0987210 */ /* 0x000fe40007ffe0ff */
[----:B------:R-:W-:-:S03]  /*13d20*/  ISETP.LT.OR P3, PT, R24, 0x29, P3 ;  /* 0x000000291800780c */ /* 0x000fc60001f61670 */
[----:B------:R-:W-:Y:S01]  /*13d30*/  STL [R1+0x1c], R152 ;  /* 0x00001c9801007387 */ /* 0x000fe20000100800 */
[----:B------:R-:W-:Y:S02]  /*13d40*/  FSEL R46, R46, -INF , !P3 ;  /* 0xff8000002e2e7808 */ /* 0x000fe40005800000 */
[----:B------:R-:W-:Y:S02]  /*13d50*/  ISETP.GT.AND P3, PT, R25, 0x29, !P4 ;  /* 0x000000291900780c */ /* 0x000fe40006764270 */
[----:B------:R-:W-:Y:S02]  /*13d60*/  ISETP.NE.AND P4, PT, R71, RZ, PT ;  /* 0x000000ff4700720c */ /* 0x000fe40003f85270 */
[----:B------:R-:W-:Y:S02]  /*13d70*/  ISETP.LT.OR P3, PT, R24, 0x2a, P3 ;  /* 0x0000002a1800780c */ /* 0x000fe40001f61670 */
[----:B------:R-:W-:Y:S02]  /*13d80*/  ISETP.GT.AND P4, PT, R25, 0x31, !P4 ;  /* 0x000000311900780c */ /* 0x000fe40006784270 */
[----:B------:R-:W-:-:S02]  /*13d90*/  FSEL R58, R47, -INF , !P3 ;  /* 0xff8000002f3a7808 */ /* 0x000fc40005800000 */
[----:B------:R-:W-:Y:S02]  /*13da0*/  ISETP.GT.AND P3, PT, R25, RZ, !P6 ;  /* 0x000000ff1900720c */ /* 0x000fe40007764270 */
[----:B0-----:R-:W-:Y:S02]  /*13db0*/  FMNMX.FTZ R5, R60, R5, !PT ;  /* 0x000000053c057209 */ /* 0x001fe40007810000 */
[----:B------:R-:W-:Y:S02]  /*13dc0*/  ISETP.LT.OR P3, PT, R24, 0x1, P3 ;  /* 0x000000011800780c */ /* 0x000fe40001f61670 */
[----:B------:R-:W-:Y:S01]  /*13dd0*/  ISETP.NE.AND P6, PT, R49, RZ, PT ;  /* 0x000000ff3100720c */ /* 0x000fe20003fc5270 */
[C---:B------:R-:W-:Y:S01]  /*13de0*/  FMUL.FTZ R29, R5.reuse, R3 ;  /* 0x00000003051d7220 */ /* 0x040fe20000410000 */
[----:B------:R-:W-:Y:S02]  /*13df0*/  FSEL R26, R26, -INF , !P3 ;  /* 0xff8000001a1a7808 */ /* 0x000fe40005800000 */
[----:B------:R-:W-:-:S02]  /*13e00*/  FSETP.NEU.FTZ.AND P3, PT, R5, -INF , PT ;  /* 0xff8000000500780b */ /* 0x000fc40003f7d000 */
[----:B------:R-:W-:Y:S02]  /*13e10*/  ISETP.LT.OR P4, PT, R24, 0x32, P4 ;  /* 0x000000321800780c */ /* 0x000fe40002781670 */
[----:B------:R-:W-:Y:S02]  /*13e20*/  FSEL R33, R29, RZ, P3 ;  /* 0x000000ff1d217208 */ /* 0x000fe40001800000 */
[----:B------:R-:W-:Y:S02]  /*13e30*/  FMNMX.FTZ R29, R26, R27, !PT ;  /* 0x0000001b1a1d7209 */ /* 0x000fe40007810000 */
[----:B------:R-:W-:Y:S01]  /*13e40*/  ISETP.NE.AND P3, PT, R45, RZ, PT ;  /* 0x000000ff2d00720c */ /* 0x000fe20003f65270 */
[--C-:B------:R-:W-:Y:S01]  /*13e50*/  FFMA.FTZ R39, R74, R3, -R33.reuse ;  /* 0x000000034a277223 */ /* 0x100fe20000010821 */
[----:B------:R-:W-:Y:S01]  /*13e60*/  FMNMX.FTZ R29, R30, R29, !PT ;  /* 0x0000001d1e1d7209 */ /* 0x000fe20007810000 */
[--C-:B------:R-:W-:Y:S01]  /*13e70*/  FFMA.FTZ R31, R66, R3, -R33.reuse ;  /* 0x00000003421f7223 */ /* 0x100fe20000010821 */
[C---:B------:R-:W-:Y:S01]  /*13e80*/  ISETP.GT.AND P3, PT, R25.reuse, 0x30, !P3 ;  /* 0x000000301900780c */ /* 0x040fe20005f64270 */
[----:B------:R0:W-:Y:S01]  /*13e90*/  MUFU.EX2 R192, R39 ;  /* 0x0000002700c07308 */ /* 0x0001e20000000800 */
[----:B------:R-:W-:Y:S01]  /*13ea0*/  FMNMX.FTZ R29, R28, R29, !PT ;  /* 0x0000001d1c1d7209 */ /* 0x000fe20007810000 */
[-CC-:B------:R-:W-:Y:S01]  /*13eb0*/  FFMA.FTZ R35, R70, R3.reuse, -R33.reuse ;  /* 0x0000000346237223 */ /* 0x180fe20000010821 */
[----:B------:R-:W-:Y:S01]  /*13ec0*/  ISETP.LT.OR P3, PT, R24, 0x31, P3 ;  /* 0x000000311800780c */ /* 0x000fe20001f61670 */
[--C-:B------:R-:W-:Y:S01]  /*13ed0*/  FFMA.FTZ R37, R72, R3, -R33.reuse ;  /* 0x0000000348257223 */ /* 0x100fe20000010821 */
[----:B------:R-:W-:Y:S01]  /*13ee0*/  FMNMX.FTZ R29, R34, R29, !PT ;  /* 0x0000001d221d7209 */ /* 0x000fe20007810000 */
[--C-:B------:R-:W-:Y:S01]  /*13ef0*/  FFMA.FTZ R41, R76, R3, -R33.reuse ;  /* 0x000000034c297223 */ /* 0x100fe20000010821 */
[----:B------:R-:W-:Y:S01]  /*13f00*/  FSEL R50, R50, -INF , !P3 ;  /* 0xff80000032327808 */ /* 0x000fe20005800000 */
[----:B------:R-:W-:Y:S01]  /*13f10*/  MUFU.EX2 R31, R31 ;  /* 0x0000001f001f7308 */ /* 0x000fe20000000800 */
[----:B------:R-:W-:Y:S01]  /*13f20*/  FMNMX.FTZ R29, R32, R29, !PT ;  /* 0x0000001d201d7209 */ /* 0x000fe20007810000 */
[-CC-:B0-----:R-:W-:Y:S01]  /*13f30*/  FFMA.FTZ R39, R4, R3.reuse, -R33.reuse ;  /* 0x0000000304277223 */ /* 0x181fe20000010821 */
[----:B------:R-:W-:Y:S01]  /*13f40*/  ISETP.GT.AND P6, PT, R25, 0x39, !P6 ;  /* 0x000000391900780c */ /* 0x000fe200077c4270 */
[--C-:B------:R-:W-:Y:S01]  /*13f50*/  FFMA.FTZ R25, R64, R3, -R33.reuse ;  /* 0x0000000340197223 */ /* 0x100fe20000010821 */
[----:B------:R-:W-:Y:S01]  /*13f60*/  FMNMX.FTZ R29, R38, R29, !PT ;  /* 0x0000001d261d7209 */ /* 0x000fe20007810000 */
[--C-:B------:R-:W-:Y:S01]  /*13f70*/  FFMA.FTZ R43, R78, R3, -R33.reuse ;  /* 0x000000034e2b7223 */ /* 0x100fe20000010821 */
[----:B------:R-:W-:Y:S01]  /*13f80*/  FSEL R60, R51, -INF , !P4 ;  /* 0xff800000333c7808 */ /* 0x000fe20006000000 */
[----:B------:R0:W1:Y:S01]  /*13f90*/  MUFU.EX2 R196, R25 ;  /* 0x0000001900c47308 */ /* 0x0000620000000800 */
        /* <DEDUP_REMOVED lines=10> */
[-CC-:B------:R-:W-:Y:S01]  /*14040*/  FFMA.FTZ R2, R2, R3.reuse, -R33.reuse ;  /* 0x0000000302027223 */ /* 0x180fe20000010821 */
[--C-:B------:R-:W-:Y:S01]  /*14050*/  FFMA.FTZ R52, R52, R3, -R33.reuse ;  /* 0x0000000334347223 */ /* 0x100fe20000010821 */
[----:B------:R-:W-:Y:S01]  /*14060*/  FMNMX.FTZ R29, R46, R29, !PT ;  /* 0x0000001d2e1d7209 */ /* 0x000fe20007810000 */
[----:B------:R-:W-:-:S02]  /*14070*/  FFMA.FTZ R0, R0, R3, -R33 ;  /* 0x0000000300007223 */ /* 0x000fc40000010821 */
[----:B------:R0:W-:Y:S01]  /*14080*/  MUFU.EX2 R198, R25 ;  /* 0x0000001900c67308 */ /* 0x0001e20000000800 */
[----:B------:R-:W-:-:S04]  /*14090*/  FMNMX.FTZ R29, R58, R29, !PT ;  /* 0x0000001d3a1d7209 */ /* 0x000fc80007810000 */
[----:B------:R-:W-:-:S03]  /*140a0*/  FMNMX.FTZ R29, R50, R29, !PT ;  /* 0x0000001d321d7209 */ /* 0x000fc60007810000 */
[----:B------:R-:W-:Y:S01]  /*140b0*/  MUFU.EX2 R37, R37 ;  /* 0x0000002500257308 */ /* 0x000fe20000000800 */
[----:B------:R-:W-:-:S04]  /*140c0*/  FMNMX.FTZ R29, R60, R29, !PT ;  /* 0x0000001d3c1d7209 */ /* 0x000fc80007810000 */
[----:B------:R-:W-:-:S03]  /*140d0*/  FMNMX.FTZ R29, R54, R29, !PT ;  /* 0x0000001d361d7209 */ /* 0x000fc60007810000 */
[----:B------:R-:W-:Y:S01]  /*140e0*/  MUFU.EX2 R41, R41 ;  /* 0x0000002900297308 */ /* 0x000fe20000000800 */
[----:B------:R-:W-:-:S05]  /*140f0*/  FMNMX.FTZ R29, R24, R29, !PT ;  /* 0x0000001d181d7209 */ /* 0x000fca0007810000 */
[----:B------:R-:W2:Y:S02]  /*14100*/  SHFL.BFLY PT, R62, R29, 0x2, 0x1f ;  /* 0x0c401f001d3e7f89 */ /* 0x000ea400000e0000 */
[----:B------:R-:W-:Y:S08]  /*14110*/  MUFU.EX2 R194, R43 ;  /* 0x0000002b00c27308 */ /* 0x000ff00000000800 */
[----:B------:R-:W-:Y:S08]  /*14120*/  MUFU.EX2 R45, R45 ;  /* 0x0000002d002d7308 */ /* 0x000ff00000000800 */
[----:B------:R-:W-:Y:S01]  /*14130*/  MUFU.EX2 R43, R2 ;  /* 0x00000002002b7308 */ /* 0x000fe20000000800 */
[----:B--2---:R-:W-:Y:S01]  /*14140*/  FMNMX.FTZ R62, R29, R62, !PT ;  /* 0x0000003e1d3e7209 */ /* 0x004fe20007810000 */
[----:B------:R-:W-:Y:S01]  /*14150*/  FFMA.FTZ R29, R82, R3, -R33 ;  /* 0x00000003521d7223 */ /* 0x000fe20000010821 */
[----:B-1----:R-:W-:-:S05]  /*14160*/  FADD.FTZ R33, R196, R31 ;  /* 0x0000001fc4217221 */ /* 0x002fca0000010000 */
[----:B------:R-:W-:Y:S01]  /*14170*/  MUFU.EX2 R44, R44 ;  /* 0x0000002c002c7308 */ /* 0x000fe20000000800 */
[----:B------:R-:W-:Y:S01]  /*14180*/  F2FP.F16.F32.PACK_AB R196, R31, R196 ;  /* 0x000000c41fc4723e */ /* 0x000fe200000000ff */
[----:B0-----:R-:W0:Y:S06]  /*14190*/  SHFL.BFLY PT, R25, R62, 0x1, 0x1f ;  /* 0x0c201f003e197f89 */ /* 0x001e2c00000e0000 */
[----:B------:R-:W-:Y:S08]  /*141a0*/  MUFU.EX2 R188, R29 ;  /* 0x0000001d00bc7308 */ /* 0x000ff00000000800 */
[----:B------:R-:W1:Y:S08]  /*141b0*/  MUFU.EX2 R39, R39 ;  /* 0x0000002700277308 */ /* 0x000e700000000800 */
[----:B------:R-:W-:Y:S01]  /*141c0*/  MUFU.EX2 R48, R48 ;  /* 0x0000003000307308 */ /* 0x000fe20000000800 */
[----:B0-----:R-:W-:-:S04]  /*141d0*/  FMNMX.FTZ R4, R62, R25, !PT ;  /* 0x000000193e047209 */ /* 0x001fc80007810000 */
[C---:B------:R-:W-:Y:S01]  /*141e0*/  FSETP.NEU.FTZ.AND P3, PT, R4.reuse, -INF , PT ;  /* 0xff8000000400780b */ /* 0x040fe20003f7d000 */
[----:B------:R-:W-:Y:S02]  /*141f0*/  FMUL.FTZ R25, R4, R3 ;  /* 0x0000000304197220 */ /* 0x000fe40000410000 */
[----:B------:R-:W-:Y:S01]  /*14200*/  MUFU.EX2 R52, R52 ;  /* 0x0000003400347308 */ /* 0x000fe20000000800 */
[----:B-1----:R-:W-:Y:S02]  /*14210*/  F2FP.F16.F32.PACK_AB R190, R39, R44 ;  /* 0x0000002c27be723e */ /* 0x002fe400000000ff */
[----:B------:R-:W-:-:S05]  /*14220*/  FSEL R29, R25, RZ, P3 ;  /* 0x000000ff191d7208 */ /* 0x000fca0001800000 */
[----:B------:R0:W1:Y:S01]  /*14230*/  MUFU.EX2 R25, R0 ;  /* 0x0000000000197308 */ /* 0x0000620000000800 */
[-CC-:B------:R-:W-:Y:S01]  /*14240*/  FFMA.FTZ R26, R26, R3.reuse, -R29.reuse ;  /* 0x000000031a1a7223 */ /* 0x180fe2000001081d */
[-CC-:B------:R-:W-:Y:S01]  /*14250*/  FFMA.FTZ R27, R27, R3.reuse, -R29.reuse ;  /* 0x000000031b1b7223 */ /* 0x180fe2000001081d */
[-CC-:B------:R-:W-:Y:S01]  /*14260*/  FFMA.FTZ R30, R30, R3.reuse, -R29.reuse ;  /* 0x000000031e1e7223 */ /* 0x180fe2000001081d */
[-CC-:B------:R-:W-:Y:S01]  /*14270*/  FFMA.FTZ R28, R28, R3.reuse, -R29.reuse ;  /* 0x000000031c1c7223 */ /* 0x180fe2000001081d */
[-CC-:B------:R-:W-:Y:S01]  /*14280*/  FFMA.FTZ R34, R34, R3.reuse, -R29.reuse ;  /* 0x0000000322227223 */ /* 0x180fe2000001081d */
[-CC-:B------:R-:W-:Y:S01]  /*14290*/  FFMA.FTZ R32, R32, R3.reuse, -R29.reuse ;  /* 0x0000000320207223 */ /* 0x180fe2000001081d */
[-C--:B------:R-:W-:Y:S01]  /*142a0*/  FFMA.FTZ R38, R38, R3.reuse, -R29 ;  /* 0x0000000326267223 */ /* 0x080fe2000001081d */
[----:B------:R-:W-:Y:S01]  /*142b0*/  MUFU.EX2 R26, R26 ;  /* 0x0000001a001a7308 */ /* 0x000fe20000000800 */
[----:B0-----:R-:W-:Y:S01]  /*142c0*/  FADD.FTZ R0, R198, R33 ;  /* 0x00000021c6007221 */ /* 0x001fe20000010000 */
[-CC-:B------:R-:W-:Y:S01]  /*142d0*/  FFMA.FTZ R36, R36, R3.reuse, -R29.reuse ;  /* 0x0000000324247223 */ /* 0x180fe2000001081d */
[-CC-:B------:R-:W-:Y:S01]  /*142e0*/  FFMA.FTZ R42, R42, R3.reuse, -R29.reuse ;  /* 0x000000032a2a7223 */ /* 0x180fe2000001081d */
[-CC-:B------:R-:W-:Y:S01]  /*142f0*/  FFMA.FTZ R40, R40, R3.reuse, -R29.reuse ;  /* 0x0000000328287223 */ /* 0x180fe2000001081d */
[----:B------:R-:W-:Y:S01]  /*14300*/  FADD.FTZ R0, R35, R0 ;  /* 0x0000000023007221 */ /* 0x000fe20000010000 */
[-CC-:B------:R-:W-:Y:S01]  /*14310*/  FFMA.FTZ R46, R46, R3.reuse, -R29.reuse ;  /* 0x000000032e2e7223 */ /* 0x180fe2000001081d */
[-CC-:B------:R-:W-:Y:S01]  /*14320*/  FFMA.FTZ R58, R58, R3.reuse, -R29.reuse ;  /* 0x000000033a3a7223 */ /* 0x180fe2000001081d */
[----:B------:R-:W0:Y:S01]  /*14330*/  MUFU.EX2 R27, R27 ;  /* 0x0000001b001b7308 */ /* 0x000e220000000800 */
[----:B------:R-:W-:Y:S01]  /*14340*/  FADD.FTZ R47, R37, R0 ;  /* 0x00000000252f7221 */ /* 0x000fe20000010000 */
[-CC-:B------:R-:W-:Y:S01]  /*14350*/  FFMA.FTZ R50, R50, R3.reuse, -R29.reuse ;  /* 0x0000000332327223 */ /* 0x180fe2000001081d */
[-CC-:B------:R-:W-:Y:S01]  /*14360*/  FFMA.FTZ R60, R60, R3.reuse, -R29.reuse ;  /* 0x000000033c3c7223 */ /* 0x180fe2000001081d */
[-C--:B------:R-:W-:Y:S01]  /*14370*/  FFMA.FTZ R54, R54, R3.reuse, -R29 ;  /* 0x0000000336367223 */ /* 0x080fe2000001081d */
[----:B------:R-:W-:Y:S01]  /*14380*/  FADD.FTZ R2, R192, R47 ;  /* 0x0000002fc0027221 */ /* 0x000fe20000010000 */
[----:B------:R-:W-:Y:S01]  /*14390*/  FFMA.FTZ R24, R24, R3, -R29 ;  /* 0x0000000318187223 */ /* 0x000fe2000001081d */
[----:B-1----:R-:W-:Y:S01]  /*143a0*/  F2FP.F16.F32.PACK_AB R186, R25, R52 ;  /* 0x0000003419ba723e */ /* 0x002fe200000000ff */
[----:B------:R-:W1:Y:S01]  /*143b0*/  MUFU.EX2 R30, R30 ;  /* 0x0000001e001e7308 */ /* 0x000e620000000800 */
[----:B------:R-:W-:Y:S01]  /*143c0*/  FADD.FTZ R47, R41, R2 ;  /* 0x00000002292f7221 */ /* 0x000fe20000010000 */
[----:B------:R-:W-:-:S02]  /*143d0*/  F2FP.F16.F32.PACK_AB R198, R35, R198 ;  /* 0x000000c623c6723e */ /* 0x000fc400000000ff */
[----:B------:R-:W-:Y:S01]  /*143e0*/  F2FP.F16.F32.PACK_AB R192, R192, R37 ;  /* 0x00000025c0c0723e */ /* 0x000fe200000000ff */
[C---:B------:R-:W-:Y:S01]  /*143f0*/  FADD.FTZ R2, R194.reuse, R47 ;  /* 0x0000002fc2027221 */ /* 0x040fe20000010000 */
[----:B------:R-:W-:Y:S02]  /*14400*/  F2FP.F16.F32.PACK_AB R194, R194, R41 ;  /* 0x00000029c2c2723e */ /* 0x000fe400000000ff */
[----:B------:R-:W2:Y:S01]  /*14410*/  MUFU.EX2 R199, R28 ;  /* 0x0000001c00c77308 */ /* 0x000ea20000000800 */
[----:B0-----:R-:W-:Y:S01]  /*14420*/  FADD.FTZ R33, R26, R27 ;  /* 0x0000001b1a217221 */ /* 0x001fe20000010000 */
[----:B------:R-:W-:Y:S01]  /*14430*/  FADD.FTZ R47, R45, R2 ;  /* 0x000000022d2f7221 */ /* 0x000fe20000010000 */
[----:B------:R-:W-:Y:S02]  /*14440*/  F2FP.F16.F32.PACK_AB R184, R43, R48 ;  /* 0x000000302bb8723e */ /* 0x000fe400000000ff */
[----:B------:R-:W-:Y:S01]  /*14450*/  F2FP.F16.F32.PACK_AB R197, R27, R26 ;  /* 0x0000001a1bc5723e */ /* 0x000fe200000000ff */
[C---:B------:R-:W-:Y:S01]  /*14460*/  FADD.FTZ R47, R188.reuse, R47 ;  /* 0x0000002fbc2f7221 */ /* 0x040fe20000010000 */
[----:B------:R-:W-:Y:S01]  /*14470*/  F2FP.F16.F32.PACK_AB R188, R188, R45 ;  /* 0x0000002dbcbc723e */ /* 0x000fe200000000ff */
[----:B------:R-:W0:Y:S01]  /*14480*/  MUFU.EX2 R34, R34 ;  /* 0x0000002200227308 */ /* 0x000e220000000800 */
[----:B-1----:R-:W-:Y:S01]  /*14490*/  FADD.FTZ R0, R30, R33 ;  /* 0x000000211e007221 */ /* 0x002fe20000010000 */
[----:B------:R-:W-:-:S04]  /*144a0*/  FADD.FTZ R2, R44, R47 ;  /* 0x0000002f2c027221 */ /* 0x000fc80000010000 */
[----:B------:R-:W-:Y:S02]  /*144b0*/  FADD.FTZ R31, R39, R2 ;  /* 0x00000002271f7221 */ /* 0x000fe40000010000 */
[----:B------:R-:W1:Y:S01]  /*144c0*/  MUFU.EX2 R193, R32 ;  /* 0x0000002000c17308 */ /* 0x000e620000000800 */
[C---:B--2---:R-:W-:Y:S01]  /*144d0*/  FADD.FTZ R33, R199.reuse, R0 ;  /* 0x00000000c7217221 */ /* 0x044fe20000010000 */
[----:B------:R-:W-:Y:S01]  /*144e0*/  FADD.FTZ R2, R48, R31 ;  /* 0x0000001f30027221 */ /* 0x000fe20000010000 */
[----:B------:R-:W-:-:S03]  /*144f0*/  F2FP.F16.F32.PACK_AB R199, R199, R30 ;  /* 0x0000001ec7c7723e */ /* 0x000fc600000000ff */
[----:B------:R-:W-:Y:S02]  /*14500*/  FADD.FTZ R31, R43, R2 ;  /* 0x000000022b1f7221 */ /* 0x000fe40000010000 */
[----:B------:R-:W2:Y:S01]  /*14510*/  MUFU.EX2 R38, R38 ;  /* 0x0000002600267308 */ /* 0x000ea20000000800 */
[----:B0-----:R-:W-:Y:S01]  /*14520*/  FADD.FTZ R0, R34, R33 ;  /* 0x0000002122007221 */ /* 0x001fe20000010000 */
[----:B------:R-:W-:-:S04]  /*14530*/  FADD.FTZ R228, R52, R31 ;  /* 0x0000001f34e47221 */ /* 0x000fc80000010000 */
[----:B------:R-:W-:Y:S02]  /*14540*/  FADD.FTZ R228, R25, R228 ;  /* 0x000000e419e47221 */ /* 0x000fe40000010000 */
        /* <DEDUP_REMOVED lines=22> */
[----:B------:R-:W-:-:S03]  /*146b0*/  F2FP.F16.F32.PACK_AB R185, R185, R50 ;  /* 0x00000032b9b9723e */ /* 0x000fc600000000ff */
[----:B-1----:R-:W-:Y:S01]  /*146c0*/  FADD.FTZ R0, R54, R25 ;  /* 0x0000001936007221 */ /* 0x002fe20000010000 */
[----:B------:R-:W-:-:S04]  /*146d0*/  IMAD R25, R73, 0x80, R152 ;  /* 0x0000008049197824 */ /* 0x000fc800078e0298 */
[----:B------:R-:W-:Y:S02]  /*146e0*/  IMAD.IADD R56, R25, 0x1, R56 ;  /* 0x0000000119387824 */ /* 0x000fe400078e0238 */
[C---:B--2---:R-:W-:Y:S01]  /*146f0*/  FADD.FTZ R227, R187.reuse, R0 ;  /* 0x00000000bbe37221 */ /* 0x044fe20000010000 */
[----:B------:R-:W-:Y:S01]  /*14700*/  F2FP.F16.F32.PACK_AB R187, R187, R54 ;  /* 0x00000036bbbb723e */ /* 0x000fe200000000ff */
[----:B------:R-:W-:Y:S06]  /*14710*/  @!P2 BRA `(.L_x_1560) ;  /* 0x000000000048a947 */ /* 0x000fec0003800000 */
[C---:B------:R-:W-:Y:S01]  /*14720*/  ISETP.GT.AND P3, PT, R25.reuse, RZ, PT ;  /* 0x000000ff1900720c */ /* 0x040fe20003f64270 */
[----:B------:R-:W-:Y:S01]  /*14730*/  BSSY B0, `(.L_x_1561) ;  /* 0x000000e000007945 */ /* 0x000fe20003800000 */
[----:B------:R-:W-:-:S11]  /*14740*/  IADD3 R0, R25, -0x1, RZ ;  /* 0xffffffff19007810 */ /* 0x000fd60007ffe0ff */
        /* <DEDUP_REMOVED lines=8> */
.L_x_1562:
[----:B------:R-:W-:-:S13]  /*147d0*/  ISETP.NE.AND P3, PT, R57, 0x1, PT ;  /* 0x000000013900780c */ /* 0x000fda0003f65270 */
[----:B------:R-:W0:Y:S02]  /*147e0*/  @P3 LDC.64 R24, c[0x0][0x9e8] ;  /* 0x00027a00ff183b82 */ /* 0x000e240000000a00 */
[----:B0-----:R-:W-:-:S05]  /*147f0*/  @P3 IMAD.HI.U32 R2, R0, R24, RZ ;  /* 0x0000001800023227 */ /* 0x001fca00078e00ff */
[----:B------:R-:W-:-:S07]  /*14800*/  @P3 SHF.R.U32.HI R0, RZ, R25, R2 ;  /* 0x00000019ff003219 */ /* 0x000fce0000011602 */
.L_x_1563:
[----:B------:R-:W-:Y:S05]  /*14810*/  BSYNC B0 ;  /* 0x0000000000007941 */ /* 0x000fea0003800000 */
.L_x_1561:
[----:B------:R-:W-:-:S05]  /*14820*/  IMAD R57, R0, R57, R57 ;  /* 0x0000003900397224 */ /* 0x000fca00078e0239 */
[----:B------:R-:W-:-:S07]  /*14830*/  VIMNMX R56, R56, R57, PT ;  /* 0x0000003938387248 */ /* 0x000fce0003fe0100 */
.L_x_1560:
[----:B------:R-:W2:Y:S01]  /*14840*/  LDL R24, [R1+0x50] ;  /* 0x0000500001187983 */ /* 0x000ea20000100800 */
[----:B------:R-:W-:Y:S01]  /*14850*/  SHF.R.S32.HI R25, RZ, 0x1f, R56 ;  /* 0x0000001fff197819 */ /* 0x000fe20000011438 */
[----:B------:R-:W-:Y:S01]  /*14860*/  BSSY B1, `(.L_x_1564) ;  /* 0x00002fe000017945 */ /* 0x000fe20003800000 */
[----:B------:R-:W-:Y:S01]  /*14870*/  IMAD.MOV.U32 R2, RZ, RZ, 0x3f800000 ;  /* 0x3f800000ff027424 */ /* 0x000fe200078e00ff */
[----:B------:R-:W-:Y:S02]  /*14880*/  CS2R R150, SRZ ;  /* 0x0000000000967805 */ /* 0x000fe4000001ff00 */
[----:B------:R-:W-:Y:S01]  /*14890*/  LEA.HI R25, R25, R56, RZ, 0x6 ;  /* 0x0000003819197211 */ /* 0x000fe200078f30ff */
[----:B------:R-:W-:Y:S01]  /*148a0*/  IMAD.MOV.U32 R0, RZ, RZ, 0x3f800000 ;  /* 0x3f800000ff007424 */ /* 0x000fe200078e00ff */
[----:B------:R-:W-:Y:S02]  /*148b0*/  CS2R R148, SRZ ;  /* 0x0000000000947805 */ /* 0x000fe4000001ff00 */
[----:B------:R-:W-:-:S02]  /*148c0*/  CS2R R146, SRZ ;  /* 0x0000000000927805 */ /* 0x000fc4000001ff00 */
[----:B------:R-:W-:Y:S02]  /*148d0*/  SHF.R.S32.HI R25, RZ, 0x6, R25 ;  /* 0x00000006ff197819 */ /* 0x000fe40000011419 */
        /* <DEDUP_REMOVED lines=60> */
[----:B--2---:R-:W-:-:S04]  /*14ca0*/  VIMNMX R24, R24, R25, !PT ;  /* 0x0000001918187248 */ /* 0x004fc80007fe0100 */
[----:B------:R-:W-:Y:S01]  /*14cb0*/  ISETP.GE.AND P3, PT, R204, R24, PT ;  /* 0x00000018cc00720c */ /* 0x000fe20003f66270 */
[----:B------:R0:W-:Y:S02]  /*14cc0*/  STL [R1+0x30], R24 ;  /* 0x0000301801007387 */ /* 0x0001e40000100800 */
[----:B0-----:R-:W-:-:S10]  /*14cd0*/  CS2R R24, SRZ ;  /* 0x0000000000187805 */ /* 0x001fd4000001ff00 */
[----:B------:R-:W-:Y:S05]  /*14ce0*/  @!P3 BRA `(.L_x_1565) ;  /* 0x0000002800d4b947 */ /* 0x000fea0003800000 */
[----:B------:R-:W-:Y:S01]  /*14cf0*/  IADD3 R3, R23, R152, RZ ;  /* 0x0000009817037210 */ /* 0x000fe20007ffe0ff */
[----:B------:R-:W-:Y:S01]  /*14d00*/  BSSY B0, `(.L_x_1566) ;  /* 0x00002af000007945 */ /* 0x000fe20003800000 */
[----:B------:R-:W-:Y:S02]  /*14d10*/  IMAD.MOV.U32 R2, RZ, RZ, 0x3f800000 ;  /* 0x3f800000ff027424 */ /* 0x000fe400078e00ff */
[----:B------:R-:W-:Y:S01]  /*14d20*/  IMAD.MOV.U32 R151, RZ, RZ, RZ ;  /* 0x000000ffff977224 */ /* 0x000fe200078e00ff */
[----:B------:R0:W-:Y:S01]  /*14d30*/  STL [R1+0x2c], R3 ;  /* 0x00002c0301007387 */ /* 0x0001e20000100800 */
[----:B------:R-:W-:-:S07]  /*14d40*/  VIADD R231, R3, 0x8 ;  /* 0x0000000803e77836 */ /* 0x000fce0000000000 */
.L_x_1585:
[----:B------:R-:W-:-:S04]  /*14d50*/  IADD3 R230, R22, 0x1, RZ ;  /* 0x0000000116e67810 */ /* 0x000fc80007ffe0ff */
[----:B------:R-:W-:-:S04]  /*14d60*/  ISETP.NE.AND P3, PT, R230, 0x2, PT ;  /* 0x00000002e600780c */ /* 0x000fc80003f65270 */
[----:B------:R-:W-:Y:S02]  /*14d70*/  SEL R233, RZ, 0x1, P3 ;  /* 0x00000001ffe97807 */ /* 0x000fe40001800000 */
[----:B------:R-:W-:Y:S02]  /*14d80*/  SEL R230, R230, RZ, P3 ;  /* 0x000000ffe6e67207 */ /* 0x000fe40001800000 */
[----:B------:R-:W-:Y:S01]  /*14d90*/  LOP3.LUT R233, R205, R233, RZ, 0x3c, !PT ;  /* 0x000000e9cde97212 */ /* 0x000fe200078e3cff */
[----:B------:R-:W-:Y:S06]  /*14da0*/  @!P0 BRA `(.L_x_1567) ;  /* 0x0000000000048947 */ /* 0x000fec0003800000 */
[----:B------:R-:W-:Y:S01]  /*14db0*/  BPT.TRAP 0x1 ;  /* 0x000000040000795c */ /* 0x000fe20000300000 */
.L_x_1567:
[----:B------:R-:W-:Y:S01]  /*14dc0*/  IMAD R232, R230, 0x8, R16 ;  /* 0x00000008e6e87824 */ /* 0x000fe200078e0210 */
[----:B------:R-:W-:-:S04]  /*14dd0*/  SHF.L.U32 R152, R233, 0x1f, RZ ;  /* 0x0000001fe9987819 */ /* 0x000fc800000006ff */
[----:B------:R1:W2:Y:S01]  /*14de0*/  SYNCS.PHASECHK.TRANS64.TRYWAIT P3, [R232+URZ+0x30830], R152 ;  /* 0x03083098e80075a7 */ /* 0x0002a2000806017f */
[----:B------:R-:W-:Y:S05]  /*14df0*/  @!P0 BRA `(.L_x_1568) ;  /* 0x0000000000048947 */ /* 0x000fea0003800000 */
[----:B------:R-:W-:Y:S01]  /*14e00*/  BPT.TRAP 0x1 ;  /* 0x000000040000795c */ /* 0x000fe20000300000 */
.L_x_1568:
[----:B0-----:R-:W3:Y:S01]  /*14e10*/  LDL R3, [R1+0x18] ;  /* 0x0000180001037983 */ /* 0x001ee20000100800 */
[----:B------:R-:W-:Y:S01]  /*14e20*/  BSSY B2, `(.L_x_1569) ;  /* 0x0000007000027945 */ /* 0x000fe20003800000 */
[----:B---3--:R-:W-:-:S04]  /*14e30*/  IMAD R3, R230, 0x800, R3 ;  /* 0x00000800e6037824 */ /* 0x008fc800078e0203 */
[C---:B------:R-:W-:Y:S01]  /*14e40*/  VIADD R156, R3.reuse, 0x2 ;  /* 0x00000002039c7836 */ /* 0x040fe20000000000 */
[----:B------:R-:W-:Y:S01]  /*14e50*/  IADD3 R155, R3, 0x4, RZ ;  /* 0x00000004039b7810 */ /* 0x000fe20007ffe0ff */
[----:B--2---:R-:W-:Y:S06]  /*14e60*/  @P3 BRA `(.L_x_1570) ;  /* 0x0000000000083947 */ /* 0x004fec0003800000 */
[----:B------:R-:W0:Y:S02]  /*14e70*/  SYNCS.PHASECHK.TRANS64.TRYWAIT P3, [R232+URZ+0x30830], R152 ;  /* 0x03083098e80075a7 */ /* 0x000e24000806017f */
[----:B0-----:R-:W-:Y:S05]  /*14e80*/  @!P3 BRA `(.L_x_1571) ;  /* 0x0000013800c8b947 */ /* 0x001fea0003800000 */
.L_x_1570:
[----:B------:R-:W-:Y:S05]  /*14e90*/  BSYNC B2 ;  /* 0x0000000000027941 */ /* 0x000fea0003800000 */
.L_x_1569:
[----:B01----:R-:W-:Y:S01]  /*14ea0*/  IMAD.MOV.U32 R152, RZ, RZ, R3 ;  /* 0x000000ffff987224 */ /* 0x003fe200078e0003 */
[----:B------:R-:W-:Y:S01]  /*14eb0*/  R2UR UR12, R216 ;  /* 0x00000000d80c72ca */ /* 0x000fe200000e0000 */
[----:B------:R-:W-:Y:S01]  /*14ec0*/  VIADD R154, R3, 0x6 ;  /* 0x00000006039a7836 */ /* 0x000fe20000000000 */
[----:B------:R-:W-:Y:S01]  /*14ed0*/  R2UR UR13, R217 ;  /* 0x00000000d90d72ca */ /* 0x000fe200000e0000 */
[----:B------:R-:W-:Y:S01]  /*14ee0*/  IMAD.MOV.U32 R153, RZ, RZ, 0x40000040 ;  /* 0x40000040ff997424 */ /* 0x000fe200078e00ff */
[----:B------:R-:W-:Y:S01]  /*14ef0*/  R2UR UR6, R152 ;  /* 0x00000000980672ca */ /* 0x000fe200000e0000 */
[----:B------:R-:W-:Y:S01]  /*14f00*/  IMAD.MOV.U32 R157, RZ, RZ, 0x40000040 ;  /* 0x40000040ff9d7424 */ /* 0x000fe200078e00ff */
[----:B------:R-:W-:Y:S01]  /*14f10*/  MOV R152, R156 ;  /* 0x0000009c00987202 */ /* 0x000fe20000000f00 */
[----:B------:R-:W-:Y:S01]  /*14f20*/  VIADD R156, R3, 0x204 ;  /* 0x00000204039c7836 */ /* 0x000fe20000000000 */
[----:B------:R-:W-:Y:S01]  /*14f30*/  R2UR UR10, R154 ;  /* 0x000000009a0a72ca */ /* 0x000fe200000e0000 */
[-C--:B------:R-:W-:Y:S01]  /*14f40*/  FMUL.FTZ R24, R24, R0.reuse ;  /* 0x0000000018187220 */ /* 0x080fe20000410000 */
[----:B------:R-:W-:Y:S01]  /*14f50*/  R2UR UR4, R152 ;  /* 0x00000000980472ca */ /* 0x000fe200000e0000 */
[----:B------:R-:W-:Y:S01]  /*14f60*/  IMAD.MOV.U32 R152, RZ, RZ, R155 ;  /* 0x000000ffff987224 */ /* 0x000fe200078e009b */
[----:B------:R-:W-:Y:S01]  /*14f70*/  R2UR UR5, R153 ;  /* 0x00000000990572ca */ /* 0x000fe200000e0000 */
[----:B------:R-:W-:Y:S01]  /*14f80*/  IMAD.MOV.U32 R155, RZ, RZ, 0x40000040 ;  /* 0x40000040ff9b7424 */ /* 0x000fe200078e00ff */
[----:B------:R-:W-:Y:S01]  /*14f90*/  R2UR UR22, R156 ;  /* 0x000000009c1672ca */ /* 0x000fe200000e0000 */
[-C--:B------:R-:W-:Y:S01]  /*14fa0*/  FMUL.FTZ R25, R25, R0.reuse ;  /* 0x0000000019197220 */ /* 0x080fe20000410000 */
[----:B------:R-:W-:Y:S01]  /*14fb0*/  R2UR UR8, R152 ;  /* 0x00000000980872ca */ /* 0x000fe200000e0000 */
[----:B------:R-:W-:Y:S01]  /*14fc0*/  VIADD R152, R3, 0x200 ;  /* 0x0000020003987836 */ /* 0x000fe20000000000 */
[----:B------:R-:W-:Y:S01]  /*14fd0*/  R2UR UR11, R155 ;  /* 0x000000009b0b72ca */ /* 0x000fe200000e0000 */
[-C--:B------:R-:W-:Y:S01]  /*14fe0*/  FMUL.FTZ R28, R28, R0.reuse ;  /* 0x000000001c1c7220 */ /* 0x080fe20000410000 */
[----:B------:R-:W-:Y:S01]  /*14ff0*/  IADD3 R154, R3, 0x202, RZ ;  /* 0x00000202039a7810 */ /* 0x000fe20007ffe0ff */
[-C--:B------:R-:W-:Y:S01]  /*15000*/  FMUL.FTZ R29, R29, R0.reuse ;  /* 0x000000001d1d7220 */ /* 0x080fe20000410000 */
[----:B------:R-:W-:Y:S01]  /*15010*/  R2UR UR14, R152 ;  /* 0x00000000980e72ca */ /* 0x000fe200000e0000 */
[C---:B------:R-:W-:Y:S01]  /*15020*/  VIADD R152, R3.reuse, 0x206 ;  /* 0x0000020603987836 */ /* 0x040fe20000000000 */
[C---:B------:R-:W-:Y:S01]  /*15030*/  IADD3 R156, R3.reuse, 0x400, RZ ;  /* 0x00000400039c7810 */ /* 0x040fe20007ffe0ff */
[-C--:B------:R-:W-:Y:S01]  /*15040*/  FMUL.FTZ R32, R32, R0.reuse ;  /* 0x0000000020207220 */ /* 0x080fe20000410000 */
[----:B------:R-:W-:Y:S01]  /*15050*/  R2UR UR18, R154 ;  /* 0x000000009a1272ca */ /* 0x000fe200000e0000 */
[C---:B------:R-:W-:Y:S01]  /*15060*/  VIADD R154, R3.reuse, 0x402 ;  /* 0x00000402039a7836 */ /* 0x040fe20000000000 */
[----:B------:R-:W-:Y:S01]  /*15070*/  R2UR UR26, R152 ;  /* 0x00000000981a72ca */ /* 0x000fe200000e0000 */
[C---:B------:R-:W-:Y:S01]  /*15080*/  VIADD R152, R3.reuse, 0x404 ;  /* 0x0000040403987836 */ /* 0x040fe20000000000 */
[----:B------:R-:W-:Y:S01]  /*15090*/  R2UR UR30, R156 ;  /* 0x000000009c1e72ca */ /* 0x000fe200000e0000 */
[----:B------:R-:W-:Y:S01]  /*150a0*/  VIADD R156, R3, 0x406 ;  /* 0x00000406039c7836 */ /* 0x000fe20000000000 */
[----:B------:R-:W-:Y:S01]  /*150b0*/  MOV R158, UR11 ;  /* 0x0000000b009e7c02 */ /* 0x000fe20008000f00 */
[----:B------:R-:W-:Y:S01]  /*150c0*/  UMOV UR11, UR5 ;  /* 0x00000005000b7c82 */ /* 0x000fe20008000000 */
[----:B------:R-:W-:Y:S01]  /*150d0*/  R2UR UR38, R152 ;  /* 0x00000000982672ca */ /* 0x000fe200000e0000 */
[-C--:B------:R-:W-:Y:S01]  /*150e0*/  FMUL.FTZ R33, R33, R0.reuse ;  /* 0x0000000021217220 */ /* 0x080fe20000410000 */
[----:B------:R-:W-:Y:S01]  /*150f0*/  IADD3 R152, R3, 0x600, RZ ;  /* 0x0000060003987810 */ /* 0x000fe20007ffe0ff */
[-C--:B------:R-:W-:Y:S01]  /*15100*/  FMUL.FTZ R36, R36, R0.reuse ;  /* 0x0000000024247220 */ /* 0x080fe20000410000 */
[----:B------:R-:W-:Y:S01]  /*15110*/  MOV R237, UR10 ;  /* 0x0000000a00ed7c02 */ /* 0x000fe20008000f00 */
[----:B------:R-:W-:Y:S01]  /*15120*/  UMOV UR10, UR4 ;  /* 0x00000004000a7c82 */ /* 0x000fe20008000000 */
[----:B------:R-:W-:Y:S01]  /*15130*/  R2UR UR7, R153 ;  /* 0x00000000990772ca */ /* 0x000fe200000e0000 */
[-C--:B------:R-:W-:Y:S01]  /*15140*/  FMUL.FTZ R37, R37, R0.reuse ;  /* 0x0000000025257220 */ /* 0x080fe20000410000 */
[----:B------:R-:W-:Y:S01]  /*15150*/  R2UR UR34, R154 ;  /* 0x000000009a2272ca */ /* 0x000fe200000e0000 */
[C---:B------:R-:W-:Y:S01]  /*15160*/  VIADD R154, R3.reuse, 0x604 ;  /* 0x00000604039a7836 */ /* 0x040fe20000000000 */
[----:B------:R-:W-:Y:S01]  /*15170*/  R2UR UR42, R156 ;  /* 0x000000009c2a72ca */ /* 0x000fe200000e0000 */
[C---:B------:R-:W-:Y:S01]  /*15180*/  VIADD R156, R3.reuse, 0x602 ;  /* 0x00000602039c7836 */ /* 0x040fe20000000000 */
[----:B------:R-:W-:Y:S01]  /*15190*/  R2UR UR46, R152 ;  /* 0x00000000982e72ca */ /* 0x000fe200000e0000 */
[----:B------:R-:W-:Y:S01]  /*151a0*/  VIADD R152, R3, 0x606 ;  /* 0x0000060603987836 */ /* 0x000fe20000000000 */
[----:B------:R-:W-:Y:S01]  /*151b0*/  R2UR UR4, R6 ;  /* 0x00000000060472ca */ /* 0x000fe200000e0000 */
[-C--:B------:R-:W-:Y:S01]  /*151c0*/  FMUL.FTZ R40, R40, R0.reuse ;  /* 0x0000000028287220 */ /* 0x080fe20000410000 */
[----:B------:R-:W-:Y:S01]  /*151d0*/  R2UR UR5, R7 ;  /* 0x00000000070572ca */ /* 0x000fe200000e0000 */
[-C--:B------:R-:W-:Y:S01]  /*151e0*/  FMUL.FTZ R41, R41, R0.reuse ;  /* 0x0000000029297220 */ /* 0x080fe20000410000 */
[C---:B------:R-:W-:Y:S01]  /*151f0*/  R2UR UR9, R153.reuse ;  /* 0x00000000990972ca */ /* 0x040fe200000e0000 */
[-C--:B------:R-:W-:Y:S01]  /*15200*/  FMUL.FTZ R44, R44, R0.reuse ;  /* 0x000000002c2c7220 */ /* 0x080fe20000410000 */
[----:B------:R-:W-:Y:S01]  /*15210*/  R2UR UR15, R153 ;  /* 0x00000000990f72ca */ /* 0x000fe200000e0000 */
        /* <DEDUP_REMOVED lines=16> */
[----:B------:R-:W-:Y:S01]  /*15320*/  FMUL.FTZ R61, R61, R0 ;  /* 0x000000003d3d7220 */ /* 0x000fe20000410000 */
[----:B------:R-:W-:Y:S01]  /*15330*/  MOV R3, R158 ;  /* 0x0000009e00037202 */ /* 0x000fe20000000f00 */
        /* <DEDUP_REMOVED lines=13> */
[----:B------:R-:W-:Y:S01]  /*15410*/  WARPGROUP.ARRIVE ;  /* 0x00000000000079c5 */ /* 0x000fe20000000000 */
[----:B------:R-:W-:Y:S01]  /*15420*/  R2UR UR16, R214 ;  /* 0x00000000d61072ca */ /* 0x000fe200000e0000 */
[-C--:B------:R-:W-:Y:S01]  /*15430*/  FMUL.FTZ R77, R77, R0.reuse ;  /* 0x000000004d4d7220 */ /* 0x080fe20000410000 */
[----:B------:R-:W-:Y:S01]  /*15440*/  R2UR UR17, R215 ;  /* 0x00000000d71172ca */ /* 0x000fe200000e0000 */
[-C--:B------:R-:W-:Y:S01]  /*15450*/  FMUL.FTZ R80, R80, R0.reuse ;  /* 0x0000000050507220 */ /* 0x080fe20000410000 */
[----:B------:R-:W-:Y:S01]  /*15460*/  R2UR UR20, R212 ;  /* 0x00000000d41472ca */ /* 0x000fe200000e0000 */
[----:B------:R-:W-:Y:S01]  /*15470*/  HGMMA.64x64x16.F32 R152, gdesc[UR4], RZ, !UPT, gsb0 ;  /* 0x00e00000049879f0 */ /* 0x000fe2000c0008ff */
[----:B------:R-:W-:Y:S01]  /*15480*/  UMOV UR6, UR8 ;  /* 0x0000000800067c82 */ /* 0x000fe20008000000 */
[----:B------:R-:W-:Y:S01]  /*15490*/  UMOV UR7, UR9 ;  /* 0x0000000900077c82 */ /* 0x000fe20008000000 */
        /* <DEDUP_REMOVED lines=80> */
[----:B------:R-:W-:Y:S01]  /*159a0*/  HGMMA.64x64x16.F32 R152, gdesc[UR8], R152, gsb0 ;  /* 0x00e00000089879f0 */ /* 0x000fe20008000898 */
        /* <DEDUP_REMOVED lines=93> */
.L_x_1572:
[----:B------:R-:W-:Y:S01]  /*15f80*/  SHF.L.U32 R2, R205, 0x1f, RZ ;  /* 0x0000001fcd027819 */ /* 0x000fe200000006ff */
[----:B------:R-:W-:-:S04]  /*15f90*/  IMAD R0, R22, 0x8, R16 ;  /* 0x0000000816007824 */ /* 0x000fc800078e0210 */
[----:B------:R0:W1:Y:S01]  /*15fa0*/  SYNCS.PHASECHK.TRANS64.TRYWAIT P3, [R0+URZ+0x30850], R2 ;  /* 0x03085002000075a7 */ /* 0x000062000806017f */
[----:B------:R-:W-:Y:S05]  /*15fb0*/  @!P0 BRA `(.L_x_1573) ;  /* 0x0000000000048947 */ /* 0x000fea0003800000 */
[----:B------:R-:W-:Y:S01]  /*15fc0*/  BPT.TRAP 0x1 ;  /* 0x000000040000795c */ /* 0x000fe20000300000 */
.L_x_1573:
[----:B------:R-:W-:Y:S04]  /*15fd0*/  BSSY B2, `(.L_x_1574) ;  /* 0x0000004000027945 */ /* 0x000fe80003800000 */
[----:B-1----:R-:W-:Y:S05]  /*15fe0*/  @P3 BRA `(.L_x_1575) ;  /* 0x0000000000083947 */ /* 0x002fea0003800000 */
[----:B------:R-:W1:Y:S02]  /*15ff0*/  SYNCS.PHASECHK.TRANS64.TRYWAIT P3, [R0+URZ+0x30850], R2 ;  /* 0x03085002000075a7 */ /* 0x000e64000806017f */
[----:B-1----:R-:W-:Y:S05]  /*16000*/  @!P3 BRA `(.L_x_1576) ;  /* 0x00000128007cb947 */ /* 0x002fea0003800000 */
.L_x_1575:
[----:B------:R-:W-:Y:S05]  /*16010*/  BSYNC B2 ;  /* 0x0000000000027941 */ /* 0x000fea0003800000 */
.L_x_1574:
[----:B01----:R-:W-:Y:S01]  /*16020*/  VIADD R2, R16, 0x400 ;  /* 0x0000040010027836 */ /* 0x003fe20000000000 */
[----:B------:R-:W-:Y:S01]  /*16030*/  MOV R3, 0x40000040 ;  /* 0x4000004000037802 */ /* 0x000fe20000000f00 */
[----:B------:R-:W-:Y:S01]  /*16040*/  WARPGROUP.ARRIVE ;  /* 0x00000000000079c5 */ /* 0x000fe20000000000 */
[----:B------:R-:W-:Y:S01]  /*16050*/  @!P1 VIADD R232, R232, 0x30840 ;  /* 0x00030840e8e89836 */ /* 0x000fe20000000000 */
[----:B------:R-:W-:Y:S01]  /*16060*/  ULDC UR4, c[0x0][0x9dc] ;  /* 0x0002770000047ab9 */ /* 0x000fe20000000800 */
[----:B------:R-:W-:Y:S02]  /*16070*/  SHF.R.U32.HI R2, RZ, 0x4, R2 ;  /* 0x00000004ff027819 */ /* 0x000fe40000011602 */
[----:B------:R-:W-:Y:S01]  /*16080*/  R2UR UR7, R3 ;  /* 0x00000000030772ca */ /* 0x000fe200000e0000 */
[----:B------:R-:W-:Y:S01]  /*16090*/  IMAD.MOV.U32 R3, RZ, RZ, 0x40000040 ;  /* 0x40000040ff037424 */ /* 0x000fe200078e00ff */
[----:B------:R-:W-:Y:S02]  /*160a0*/  LOP3.LUT R2, R2, 0x3fff, RZ, 0xc0, !PT ;  /* 0x00003fff02027812 */ /* 0x000fe400078ec0ff */
[----:B------:R-:W-:-:S02]  /*160b0*/  @!P1 PRMT R232, RZ, 0x654, R232 ;  /* 0x00000654ffe89816 */ /* 0x000fc400000000e8 */
[----:B------:R-:W-:-:S05]  /*160c0*/  LOP3.LUT R2, R2, 0x2000000, RZ, 0xfc, !PT ;  /* 0x0200000002027812 */ /* 0x000fca00078efcff */
[----:B------:R-:W-:Y:S01]  /*160d0*/  IMAD R2, R22, 0x800, R2 ;  /* 0x0000080016027824 */ /* 0x000fe200078e0202 */
[----:B------:R-:W-:-:S04]  /*160e0*/  SHF.L.U32 R22, R204, 0x6, RZ ;  /* 0x00000006cc167819 */ /* 0x000fc800000006ff */
[----:B------:R-:W-:-:S13]  /*160f0*/  R2UR UR6, R2 ;  /* 0x00000000020672ca */ /* 0x000fda00000e0000 */
[----:B------:R-:W-:Y:S03]  /*16100*/  HGMMA.64x256x16.F32 R24, R196, gdesc[UR4].tnspB, R24, gsb0 ;  /* 0x43e00004c4187df0 */ /* 0x000fe60008000818 */
[----:B------:R-:W-:Y:S02]  /*16110*/  WARPGROUP.DEPBAR.LE gsb0, 0x0 ;  /* 0x00008000000079c5 */ /* 0x000fe40000010000 */
[----:B------:R-:W-:Y:S01]  /*16120*/  VIADD R196, R2, 0x80 ;  /* 0x0000008002c47836 */ /* 0x000fe20000000000 */
[----:B------:R-:W-:Y:S01]  /*16130*/  WARPGROUP.ARRIVE ;  /* 0x00000000000079c5 */ /* 0x000fe20000000000 */
[----:B------:R-:W-:-:S03]  /*16140*/  IMAD.MOV.U32 R197, RZ, RZ, 0x40000040 ;  /* 0x40000040ffc57424 */ /* 0x000fc600078e00ff */
[----:B------:R-:W-:Y:S02]  /*16150*/  R2UR UR6, R196 ;  /* 0x00000000c40672ca */ /* 0x000fe400000e0000 */
[----:B------:R-:W-:-:S15]  /*16160*/  R2UR UR7, R197 ;  /* 0x00000000c50772ca */ /* 0x000fde00000e0000 */
[----:B------:R-:W-:-:S01]  /*16170*/  NOP ;  /* 0x0000000000007918 */ /* 0x000fc20000000000 */
[----:B------:R-:W-:Y:S03]  /*16180*/  HGMMA.64x256x16.F32 R24, R192, gdesc[UR4].tnspB, R24, gsb0 ;  /* 0x43e00004c0187df0 */ /* 0x000fe60008000818 */
[----:B------:R-:W-:Y:S02]  /*16190*/  WARPGROUP.DEPBAR.LE gsb0, 0x0 ;  /* 0x00008000000079c5 */ /* 0x000fe40000010000 */
[C---:B------:R-:W-:Y:S01]  /*161a0*/  VIADD R192, R2.reuse, 0x100 ;  /* 0x0000010002c07836 */ /* 0x040fe20000000000 */
[----:B------:R-:W-:Y:S01]  /*161b0*/  MOV R193, 0x40000040 ;  /* 0x4000004000c17802 */ /* 0x000fe20000000f00 */
[----:B------:R-:W-:Y:S01]  /*161c0*/  WARPGROUP.ARRIVE ;  /* 0x00000000000079c5 */ /* 0x000fe20000000000 */
[----:B------:R-:W-:Y:S02]  /*161d0*/  VIADD R2, R2, 0x180 ;  /* 0x0000018002027836 */ /* 0x000fe40000000000 */
[----:B------:R-:W-:-:S02]  /*161e0*/  R2UR UR6, R192 ;  /* 0x00000000c00672ca */ /* 0x000fc400000e0000 */
[----:B------:R-:W-:-:S15]  /*161f0*/  R2UR UR7, R193 ;  /* 0x00000000c10772ca */ /* 0x000fde00000e0000 */
[----:B------:R-:W-:-:S01]  /*16200*/  NOP ;  /* 0x0000000000007918 */ /* 0x000fc20000000000 */
[----:B------:R-:W-:Y:S01]  /*16210*/  HGMMA.64x256x16.F32 R24, R188, gdesc[UR4].tnspB, R24, gsb0 ;  /* 0x43e00004bc187df0 */ /* 0x000fe20008000818 */
[----:B------:R-:W-:Y:S02]  /*16220*/  R2UR UR6, R2 ;  /* 0x00000000020672ca */ /* 0x000fe400000e0000 */
[----:B------:R-:W-:Y:S01]  /*16230*/  R2UR UR7, R3 ;  /* 0x00000000030772ca */ /* 0x000fe200000e0000 */
[----:B------:R-:W-:Y:S02]  /*16240*/  WARPGROUP.DEPBAR.LE gsb0, 0x0 ;  /* 0x00008000000079c5 */ /* 0x000fe40000010000 */
[----:B------:R-:W-:-:S15]  /*16250*/  WARPGROUP.ARRIVE ;  /* 0x00000000000079c5 */ /* 0x000fde0000000000 */
[----:B------:R-:W-:-:S07]  /*16260*/  NOP ;  /* 0x0000000000007918 */ /* 0x000fce0000000000 */
[----:B------:R-:W-:Y:S03]  /*16270*/  HGMMA.64x256x16.F32 R24, R184, gdesc[UR4].tnspB, R24, gsb0 ;  /* 0x43e00004b8187df0 */ /* 0x000fe60008000818 */
[----:B------:R-:W-:Y:S02]  /*16280*/  WARPGROUP.DEPBAR.LE gsb0, 0x0 ;  /* 0x00008000000079c5 */ /* 0x000fe40000010000 */
[----:B------:R-:W-:Y:S01]  /*16290*/  IADD3 R186, R224, 0x1, -R22 ;  /* 0x00000001e0ba7810 */ /* 0x000fe20007ffe816 */
[----:B------:R0:W-:Y:S04]  /*162a0*/  @!P1 SYNCS.ARRIVE.TRANS64.RED.A1T0 RZ, [R232+URZ], RZ ;  /* 0x000000ffe8ff99a7 */ /* 0x0001e8000810043f */
[----:B------:R-:W-:-:S02]  /*162b0*/  IMAD.IADD R186, R186, 0x1, -R225 ;  /* 0x00000001baba7824 */ /* 0x000fc400078e0ae1 */
[----:B0-----:R-:W-:Y:S01]  /*162c0*/  IMAD.U32 R232, RZ, RZ, UR4 ;  /* 0x00000004ffe87e24 */ /* 0x001fe2000f8e00ff */
[----:B------:R-:W-:Y:S01]  /*162d0*/  ULDC UR4, c[0x0][0x9e0] ;  /* 0x0002780000047ab9 */ /* 0x000fe20000000800 */
[----:B------:R-:W-:-:S03]  /*162e0*/  IMAD R186, R235, -0x2, R186 ;  /* 0xfffffffeebba7824 */ /* 0x000fc600078e02ba */
[----:B------:R-:W-:-:S05]  /*162f0*/  LOP3.LUT R187, RZ, R232, RZ, 0x33, !PT ;  /* 0x000000e8ffbb7212 */ /* 0x000fca00078e33ff */
[----:B------:R-:W-:Y:S01]  /*16300*/  IMAD.IADD R187, R187, 0x1, R186 ;  /* 0x00000001bbbb7824 */ /* 0x000fe200078e02ba */
[----:B------:R-:W-:-:S03]  /*16310*/  IADD3 R186, R186, UR4, RZ ;  /* 0x00000004baba7c10 */ /* 0x000fc6000fffe0ff */
[C---:B------:R-:W-:Y:S02]  /*16320*/  IMAD.IADD R184, R23.reuse, 0x1, R187 ;  /* 0x0000000117b87824 */ /* 0x040fe400078e02bb */
[----:B------:R-:W-:Y:S01]  /*16330*/  IMAD.IADD R185, R23, 0x1, R186 ;  /* 0x0000000117b97824 */ /* 0x000fe200078e02ba */
[----:B------:R-:W-:Y:S06]  /*16340*/  @!P2 BRA `(.L_x_1577) ;  /* 0x000000000064a947 */ /* 0x000fec0003800000 */
[----:B------:R-:W2:Y:S01]  /*16350*/  LDL R205, [R1+0x1c] ;  /* 0x00001c0001cd7983 */ /* 0x000ea20000100800 */
[----:B------:R-:W-:Y:S01]  /*16360*/  BSSY B2, `(.L_x_1578) ;  /* 0x0000013000027945 */ /* 0x000fe20003800000 */
[----:B--2---:R-:W-:-:S05]  /*16370*/  IMAD.IADD R188, R23, 0x1, R205 ;  /* 0x0000000117bc7824 */ /* 0x004fca00078e02cd */
[----:B------:R-:W-:-:S13]  /*16380*/  ISETP.GT.AND P3, PT, R188, -0x1, PT ;  /* 0xffffffffbc00780c */ /* 0x000fda0003f64270 */
[----:B------:R-:W-:Y:S05]  /*16390*/  @P3 BRA `(.L_x_1579) ;  /* 0x0000000000243947 */ /* 0x000fea0003800000 */
[----:B------:R-:W-:Y:S01]  /*163a0*/  ULDC UR4, c[0x0][0x9e4] ;  /* 0x0002790000047ab9 */ /* 0x000fe20000000800 */
[----:B------:R-:W-:Y:S02]  /*163b0*/  LOP3.LUT R188, RZ, R188, RZ, 0x33, !PT ;  /* 0x000000bcffbc7212 */ /* 0x000fe400078e33ff */
[----:B------:R-:W-:-:S04]  /*163c0*/  MOV R189, UR4 ;  /* 0x0000000400bd7c02 */ /* 0x000fc80008000f00 */
[----:B------:R-:W-:-:S13]  /*163d0*/  ISETP.NE.AND P3, PT, R189, 0x1, PT ;  /* 0x00000001bd00780c */ /* 0x000fda0003f65270 */
[----:B------:R-:W0:Y:S02]  /*163e0*/  @P3 LDC.64 R2, c[0x0][0x9e8] ;  /* 0x00027a00ff023b82 */ /* 0x000e240000000a00 */
[----:B0-----:R-:W-:-:S05]  /*163f0*/  @P3 IMAD.HI.U32 R2, R188, R2, RZ ;  /* 0x00000002bc023227 */ /* 0x001fca00078e00ff */
[----:B------:R-:W-:-:S04]  /*16400*/  @P3 SHF.R.U32.HI R188, RZ, R3, R2 ;  /* 0x00000003ffbc3219 */ /* 0x000fc80000011602 */
[----:B------:R-:W-:Y:S01]  /*16410*/  LOP3.LUT R188, RZ, R188, RZ, 0x33, !PT ;  /* 0x000000bcffbc7212 */ /* 0x000fe200078e33ff */
[----:B------:R-:W-:Y:S06]  /*16420*/  BRA `(.L_x_1580) ;  /* 0x0000000000187947 */ /* 0x000fec0003800000 */
.L_x_1579:
[----:B------:R-:W-:Y:S02]  /*16430*/  ULDC UR4, c[0x0][0x9e4] ;  /* 0x0002790000047ab9 */ /* 0x000fe40000000800 */
[----:B------:R-:W-:-:S05]  /*16440*/  IMAD.U32 R189, RZ, RZ, UR4 ;  /* 0x00000004ffbd7e24 */ /* 0x000fca000f8e00ff */
[----:B------:R-:W-:-:S13]  /*16450*/  ISETP.NE.AND P3, PT, R189, 0x1, PT ;  /* 0x00000001bd00780c */ /* 0x000fda0003f65270 */
[----:B------:R-:W0:Y:S02]  /*16460*/  @P3 LDC.64 R2, c[0x0][0x9e8] ;  /* 0x00027a00ff023b82 */ /* 0x000e240000000a00 */
[----:B0-----:R-:W-:-:S05]  /*16470*/  @P3 IMAD.HI.U32 R2, R188, R2, RZ ;  /* 0x00000002bc023227 */ /* 0x001fca00078e00ff */
[----:B------:R-:W-:-:S07]  /*16480*/  @P3 SHF.R.U32.HI R188, RZ, R3, R2 ;  /* 0x00000003ffbc3219 */ /* 0x000fce0000011602 */
.L_x_1580:
[----:B------:R-:W-:Y:S05]  /*16490*/  BSYNC B2 ;  /* 0x0000000000027941 */ /* 0x000fea0003800000 */
.L_x_1578:
[----:B------:R-:W-:-:S04]  /*164a0*/  IMAD R188, R188, R189, -R22 ;  /* 0x000000bdbcbc7224 */ /* 0x000fc800078e0a16 */
[----:B------:R-:W-:-:S05]  /*164b0*/  IMAD R188, R235, -0x2, R188 ;  /* 0xfffffffeebbc7824 */ /* 0x000fca00078e02bc */
[----:B------:R-:W-:Y:S02]  /*164c0*/  VIMNMX R184, R184, R188, !PT ;  /* 0x000000bcb8b87248 */ /* 0x000fe40007fe0100 */
[----:B------:R-:W-:-:S07]  /*164d0*/  VIADDMNMX R185, R188, R189, R185, PT ;  /* 0x000000bdbcb97246 */ /* 0x000fce00038001b9 */
.L_x_1577:
[----:B------:R-:W-:Y:S02]  /*164e0*/  ISETP.GT.AND P3, PT, R204, -0x1, PT ;  /* 0xffffffffcc00780c */ /* 0x000fe40003f64270 */
[----:B------:R-:W-:Y:S02]  /*164f0*/  IADD3 R186, R186, 0x8, R23 ;  /* 0x00000008baba7810 */ /* 0x000fe40007ffe017 */
[C---:B------:R-:W-:Y:S02]  /*16500*/  ISETP.GT.AND P4, PT, R184.reuse, RZ, P3 ;  /* 0x000000ffb800720c */ /* 0x040fe40001f84270 */
[C---:B------:R-:W-:Y:S02]  /*16510*/  ISETP.GT.AND P6, PT, R184.reuse, 0x1, P3 ;  /* 0x00000001b800780c */ /* 0x040fe40001fc4270 */
        /* <DEDUP_REMOVED lines=51> */
[----:B------:R-:W2:Y:S01]  /*16850*/  LDL R189, [R1+0x2c] ;  /* 0x00002c0001bd7983 */ /* 0x000ea20000100800 */
[----:B------:R-:W-:Y:S02]  /*16860*/  ULDC UR4, c[0x0][0x9e4] ;  /* 0x0002790000047ab9 */ /* 0x000fe40000000800 */
[----:B------:R-:W-:-:S05]  /*16870*/  IMAD.U32 R164, RZ, RZ, UR4 ;  /* 0x00000004ffa47e24 */ /* 0x000fca000f8e00ff */
[----:B------:R-:W-:-:S13]  /*16880*/  ISETP.NE.AND P4, PT, R164, 0x1, PT ;  /* 0x00000001a400780c */ /* 0x000fda0003f85270 */
[----:B------:R-:W0:Y:S01]  /*16890*/  @P4 LDC.64 R2, c[0x0][0x9e8] ;  /* 0x00027a00ff024b82 */ /* 0x000e220000000a00 */
[----:B--2---:R-:W-:-:S05]  /*168a0*/  VIADD R184, R189, 0x8 ;  /* 0x00000008bdb87836 */ /* 0x004fca0000000000 */
[----:B------:R-:W-:-:S05]  /*168b0*/  LOP3.LUT R184, RZ, R184, RZ, 0x33, !PT ;  /* 0x000000b8ffb87212 */ /* 0x000fca00078e33ff */
[----:B0-----:R-:W-:-:S05]  /*168c0*/  @P4 IMAD.HI.U32 R2, R184, R2, RZ ;  /* 0x00000002b8024227 */ /* 0x001fca00078e00ff */
[----:B------:R-:W-:-:S04]  /*168d0*/  @P4 SHF.R.U32.HI R184, RZ, R3, R2 ;  /* 0x00000003ffb84219 */ /* 0x000fc80000011602 */
[----:B------:R-:W-:Y:S01]  /*168e0*/  LOP3.LUT R184, RZ, R184, RZ, 0x33, !PT ;  /* 0x000000b8ffb87212 */ /* 0x000fe200078e33ff */
[----:B------:R-:W-:Y:S06]  /*168f0*/  BRA `(.L_x_1584) ;  /* 0x00000000001c7947 */ /* 0x000fec0003800000 */
.L_x_1583:
[----:B------:R-:W-:Y:S01]  /*16900*/  ULDC UR4, c[0x0][0x9e4] ;  /* 0x0002790000047ab9 */ /* 0x000fe20000000800 */
[----:B------:R-:W-:Y:S01]  /*16910*/  IMAD.MOV.U32 R184, RZ, RZ, R231 ;  /* 0x000000ffffb87224 */ /* 0x000fe200078e00e7 */
[----:B------:R-:W-:-:S04]  /*16920*/  MOV R164, UR4 ;  /* 0x0000000400a47c02 */ /* 0x000fc80008000f00 */
[----:B------:R-:W-:-:S13]  /*16930*/  ISETP.NE.AND P4, PT, R164, 0x1, PT ;  /* 0x00000001a400780c */ /* 0x000fda0003f85270 */
[----:B------:R-:W0:Y:S02]  /*16940*/  @P4 LDC.64 R2, c[0x0][0x9e8] ;  /* 0x00027a00ff024b82 */ /* 0x000e240000000a00 */
[----:B0-----:R-:W-:-:S05]  /*16950*/  @P4 IMAD.HI.U32 R2, R231, R2, RZ ;  /* 0x00000002e7024227 */ /* 0x001fca00078e00ff */
[----:B------:R-:W-:-:S07]  /*16960*/  @P4 SHF.R.U32.HI R184, RZ, R3, R2 ;  /* 0x00000003ffb84219 */ /* 0x000fce0000011602 */
.L_x_1584:
[----:B------:R-:W-:Y:S05]  /*16970*/  BSYNC B2 ;  /* 0x0000000000027941 */ /* 0x000fea0003800000 */
.L_x_1582:
[----:B------:R-:W-:-:S04]  /*16980*/  IMAD R22, R184, R164, -R22 ;  /* 0x000000a4b8167224 */ /* 0x000fc800078e0a16 */
[----:B------:R-:W-:-:S05]  /*16990*/  IMAD R22, R235, -0x2, R22 ;  /* 0xfffffffeeb167824 */ /* 0x000fca00078e0216 */
[----:B------:R-:W-:Y:S02]  /*169a0*/  VIMNMX R187, R187, R22, !PT ;  /* 0x00000016bbbb7248 */ /* 0x000fe40007fe0100 */
[----:B------:R-:W-:-:S07]  /*169b0*/  VIADDMNMX R186, R22, R164, R186, PT ;  /* 0x000000a416ba7246 */ /* 0x000fce00038001ba */
.L_x_1581:
[----:B------:R-:W-:Y:S01]  /*169c0*/  @!P1 VIADD R0, R0, 0x30860 ;  /* 0x0003086000009836 */ /* 0x000fe20000000000 */
[----:B------:R-:W2:Y:S01]  /*169d0*/  LDL R205, [R1+0x30] ;  /* 0x0000300001cd7983 */ /* 0x000ea20000100800 */
[C---:B------:R-:W-:Y:S01]  /*169e0*/  ISETP.GT.AND P6, PT, R187.reuse, 0x9, P3 ;  /* 0x00000009bb00780c */ /* 0x040fe20001fc4270 */
[----:B------:R-:W-:Y:S01]  /*169f0*/  ULDC UR4, c[0x0][0x988] ;  /* 0x0002620000047ab9 */ /* 0x000fe20000000800 */
[----:B------:R-:W-:Y:S01]  /*16a00*/  ISETP.GT.AND P5, PT, R187, 0x1, P3 ;  /* 0x00000001bb00780c */ /* 0x000fe20001fa4270 */
[----:B------:R-:W-:Y:S01]  /*16a10*/  IMAD.U32 R3, RZ, RZ, UR4 ;  /* 0x00000004ff037e24 */ /* 0x000fe2000f8e00ff */
[----:B------:R-:W-:Y:S02]  /*16a20*/  @!P1 PRMT R0, RZ, 0x654, R0 ;  /* 0x00000654ff009816 */ /* 0x000fe40000000000 */
[C---:B------:R-:W-:Y:S02]  /*16a30*/  ISETP.LT.OR P6, PT, R186.reuse, 0xa, P6 ;  /* 0x0000000aba00780c */ /* 0x040fe400037c1670 */
[----:B------:R0:W-:Y:S01]  /*16a40*/  @!P1 SYNCS.ARRIVE.TRANS64.RED.A1T0 RZ, [R0+URZ], RZ ;  /* 0x000000ff00ff99a7 */ /* 0x0001e2000810043f */
[----:B------:R-:W-:-:S02]  /*16a50*/  ISETP.LT.OR P5, PT, R186, 0x2, P5 ;  /* 0x00000002ba00780c */ /* 0x000fc40002fa1670 */
[----:B------:R-:W-:Y:S02]  /*16a60*/  FSEL R159, R159, -INF , !P6 ;  /* 0xff8000009f9f7808 */ /* 0x000fe40007000000 */
[----:B------:R-:W-:Y:S02]  /*16a70*/  ISETP.GT.AND P6, PT, R187, 0x18, P3 ;  /* 0x00000018bb00780c */ /* 0x000fe40001fc4270 */
[----:B------:R-:W-:Y:S02]  /*16a80*/  FSEL R155, R155, -INF , !P5 ;  /* 0xff8000009b9b7808 */ /* 0x000fe40006800000 */
[----:B0-----:R-:W-:Y:S02]  /*16a90*/  FMNMX.FTZ R0, R152, R5, !PT ;  /* 0x0000000598007209 */ /* 0x001fe40007810000 */
[----:B------:R-:W-:Y:S02]  /*16aa0*/  ISETP.LT.OR P6, PT, R186, 0x19, P6 ;  /* 0x00000019ba00780c */ /* 0x000fe400037c1670 */
[----:B------:R-:W-:-:S02]  /*16ab0*/  FMNMX.FTZ R0, R153, R0, !PT ;  /* 0x0000000099007209 */ /* 0x000fc40007810000 */
[----:B------:R-:W-:Y:S02]  /*16ac0*/  FSEL R166, R166, -INF , !P6 ;  /* 0xff800000a6a67808 */ /* 0x000fe40007000000 */
[----:B------:R-:W-:Y:S02]  /*16ad0*/  FMNMX.FTZ R0, R156, R0, !PT ;  /* 0x000000009c007209 */ /* 0x000fe40007810000 */
[----:B------:R-:W-:Y:S02]  /*16ae0*/  ISETP.GT.AND P6, PT, R187, 0x21, P3 ;  /* 0x00000021bb00780c */ /* 0x000fe40001fc4270 */
[----:B------:R-:W-:Y:S02]  /*16af0*/  FMNMX.FTZ R0, R157, R0, !PT ;  /* 0x000000009d007209 */ /* 0x000fe40007810000 */
[----:B------:R-:W-:Y:S02]  /*16b00*/  ISETP.LT.OR P6, PT, R186, 0x22, P6 ;  /* 0x00000022ba00780c */ /* 0x000fe400037c1670 */
[----:B------:R-:W-:-:S02]  /*16b10*/  FMNMX.FTZ R0, R160, R0, !PT ;  /* 0x00000000a0007209 */ /* 0x000fc40007810000 */
[----:B------:R-:W-:Y:S02]  /*16b20*/  FSEL R171, R171, -INF , !P6 ;  /* 0xff800000abab7808 */ /* 0x000fe40007000000 */
[----:B------:R-:W-:Y:S02]  /*16b30*/  FMNMX.FTZ R0, R161, R0, !PT ;  /* 0x00000000a1007209 */ /* 0x000fe40007810000 */
[----:B------:R-:W-:Y:S02]  /*16b40*/  ISETP.GT.AND P6, PT, R187, RZ, P3 ;  /* 0x000000ffbb00720c */ /* 0x000fe40001fc4270 */
[----:B------:R-:W-:Y:S02]  /*16b50*/  FMNMX.FTZ R0, R188, R0, !PT ;  /* 0x00000000bc007209 */ /* 0x000fe40007810000 */
        /* <DEDUP_REMOVED lines=19> */
[----:B------:R-:W-:Y:S01]  /*16c90*/  ISETP.GT.AND P6, PT, R187, 0x38, P3 ;  /* 0x00000038bb00780c */ /* 0x000fe20001fc4270 */
[----:B------:R-:W0:Y:S01]  /*16ca0*/  SHFL.BFLY PT, R2, R0, 0x2, 0x1f ;  /* 0x0c401f0000027f89 */ /* 0x000e2200000e0000 */
[----:B------:R-:W-:-:S02]  /*16cb0*/  FSEL R174, R174, -INF , !P5 ;  /* 0xff800000aeae7808 */ /* 0x000fc40006800000 */
[----:B------:R-:W-:Y:S02]  /*16cc0*/  ISETP.GT.AND P5, PT, R187, 0x30, P3 ;  /* 0x00000030bb00780c */ /* 0x000fe40001fa4270 */
[C---:B------:R-:W-:Y:S02]  /*16cd0*/  ISETP.LT.OR P6, PT, R186.reuse, 0x39, P6 ;  /* 0x00000039ba00780c */ /* 0x040fe400037c1670 */
[----:B------:R-:W-:Y:S02]  /*16ce0*/  ISETP.LT.OR P5, PT, R186, 0x31, P5 ;  /* 0x00000031ba00780c */ /* 0x000fe40002fa1670 */
[----:B------:R-:W-:Y:S02]  /*16cf0*/  FSEL R182, R182, -INF , !P6 ;  /* 0xff800000b6b67808 */ /* 0x000fe40007000000 */
[----:B------:R-:W-:Y:S02]  /*16d00*/  FSEL R178, R178, -INF , !P5 ;  /* 0xff800000b2b27808 */ /* 0x000fe40006800000 */
[----:B0-----:R-:W-:-:S05]  /*16d10*/  FMNMX.FTZ R2, R0, R2, !PT ;  /* 0x0000000200027209 */ /* 0x001fca0007810000 */
[----:B------:R-:W0:Y:S02]  /*16d20*/  SHFL.BFLY PT, R164, R2, 0x1, 0x1f ;  /* 0x0c201f0002a47f89 */ /* 0x000e2400000e0000 */
[----:B0-----:R-:W-:-:S04]  /*16d30*/  FMNMX.FTZ R164, R2, R164, !PT ;  /* 0x000000a402a47209 */ /* 0x001fc80007810000 */
[C---:B------:R-:W-:Y:S01]  /*16d40*/  FSETP.NEU.FTZ.AND P4, PT, R164.reuse, -INF , PT ;  /* 0xff800000a400780b */ /* 0x040fe20003f9d000 */
[----:B------:R-:W-:-:S03]  /*16d50*/  FMUL.FTZ R0, R164, R3 ;  /* 0x00000003a4007220 */ /* 0x000fc60000410000 */
[----:B------:R-:W-:Y:S02]  /*16d60*/  FSEL R2, R164, RZ, P4 ;  /* 0x000000ffa4027208 */ /* 0x000fe40002000000 */
[----:B------:R-:W-:Y:S02]  /*16d70*/  FSEL R0, R0, RZ, P4 ;  /* 0x000000ff00007208 */ /* 0x000fe40002000000 */
[----:B------:R-:W-:Y:S01]  /*16d80*/  ISETP.GT.AND P4, PT, R187, 0x8, P3 ;  /* 0x00000008bb00780c */ /* 0x000fe20001f84270 */
[----:B------:R-:W-:Y:S01]  /*16d90*/  FADD.FTZ R2, -R2, R5 ;  /* 0x0000000502027221 */ /* 0x000fe20000010100 */
[----:B------:R-:W-:Y:S01]  /*16da0*/  FMNMX.FTZ R5, R154, R4, !PT ;  /* 0x000000049a057209 */ /* 0x000fe20007810000 */
[-CC-:B------:R-:W-:Y:S01]  /*16db0*/  FFMA.FTZ R152, R152, R3.reuse, -R0.reuse ;  /* 0x0000000398987223 */ /* 0x180fe20000010800 */
[----:B------:R-:W-:Y:S01]  /*16dc0*/  ISETP.LT.OR P4, PT, R186, 0x9, P4 ;  /* 0x00000009ba00780c */ /* 0x000fe20002781670 */
[--C-:B------:R-:W-:Y:S01]  /*16dd0*/  FFMA.FTZ R153, R153, R3, -R0.reuse ;  /* 0x0000000399997223 */ /* 0x100fe20000010800 */
[----:B------:R-:W-:Y:S01]  /*16de0*/  FMNMX.FTZ R5, R155, R5, !PT ;  /* 0x000000059b057209 */ /* 0x000fe20007810000 */
[-C--:B------:R-:W-:Y:S01]  /*16df0*/  FMUL.FTZ R2, R2, R3.reuse ;  /* 0x0000000302027220 */ /* 0x080fe20000410000 */
[----:B------:R-:W-:Y:S01]  /*16e00*/  FSEL R158, R158, -INF , !P4 ;  /* 0xff8000009e9e7808 */ /* 0x000fe20006000000 */
[-CC-:B------:R-:W-:Y:S01]  /*16e10*/  FFMA.FTZ R156, R156, R3.reuse, -R0.reuse ;  /* 0x000000039c9c7223 */ /* 0x180fe20000010800 */
[----:B------:R-:W-:Y:S01]  /*16e20*/  ISETP.GT.AND P4, PT, R187, 0x11, P3 ;  /* 0x00000011bb00780c */ /* 0x000fe20001f84270 */
[--C-:B------:R-:W-:Y:S01]  /*16e30*/  FFMA.FTZ R157, R157, R3, -R0.reuse ;  /* 0x000000039d9d7223 */ /* 0x100fe20000010800 */
[----:B------:R-:W-:Y:S01]  /*16e40*/  FMNMX.FTZ R5, R158, R5, !PT ;  /* 0x000000059e057209 */ /* 0x000fe20007810000 */
[-CC-:B------:R-:W-:Y:S01]  /*16e50*/  FFMA.FTZ R160, R160, R3.reuse, -R0.reuse ;  /* 0x00000003a0a07223 */ /* 0x180fe20000010800 */
[----:B------:R-:W-:Y:S01]  /*16e60*/  ISETP.LT.OR P4, PT, R186, 0x12, P4 ;  /* 0x00000012ba00780c */ /* 0x000fe20002781670 */
[--C-:B------:R-:W-:Y:S01]  /*16e70*/  FFMA.FTZ R161, R161, R3, -R0.reuse ;  /* 0x00000003a1a17223 */ /* 0x100fe20000010800 */
[----:B------:R-:W-:Y:S01]  /*16e80*/  FMNMX.FTZ R5, R159, R5, !PT ;  /* 0x000000059f057209 */ /* 0x000fe20007810000 */
[-CC-:B------:R-:W-:Y:S01]  /*16e90*/  FFMA.FTZ R188, R188, R3.reuse, -R0.reuse ;  /* 0x00000003bcbc7223 */ /* 0x180fe20000010800 */
[----:B------:R-:W-:Y:S01]  /*16ea0*/  FSEL R163, R163, -INF , !P4 ;  /* 0xff800000a3a37808 */ /* 0x000fe20006000000 */
[--C-:B------:R-:W-:Y:S01]  /*16eb0*/  FFMA.FTZ R165, R165, R3, -R0.reuse ;  /* 0x00000003a5a57223 */ /* 0x100fe20000010800 */
[----:B------:R-:W-:Y:S01]  /*16ec0*/  FMNMX.FTZ R5, R162, R5, !PT ;  /* 0x00000005a2057209 */ /* 0x000fe20007810000 */
        /* <DEDUP_REMOVED lines=14> */
[----:B------:R-:W-:Y:S01]  /*16fb0*/  FFMA.FTZ R181, R181, R3, -R0 ;  /* 0x00000003b5b57223 */ /* 0x000fe20000010800 */
[----:B------:R-:W-:Y:S01]  /*16fc0*/  FMNMX.FTZ R5, R170, R5, !PT ;  /* 0x00000005aa057209 */ /* 0x000fe20007810000 */
[----:B------:R-:W-:Y:S01]  /*16fd0*/  MUFU.EX2 R152, R152 ;  /* 0x0000009800987308 */ /* 0x000fe20000000800 */
[----:B------:R-:W-:-:S02]  /*16fe0*/  ISETP.LT.OR P4, PT, R186, 0x2a, P4 ;  /* 0x0000002aba00780c */ /* 0x000fc40002781670 */
[----:B------:R-:W-:Y:S02]  /*16ff0*/  FMNMX.FTZ R5, R171, R5, !PT ;  /* 0x00000005ab057209 */ /* 0x000fe40007810000 */
[----:B------:R-:W-:Y:S02]  /*17000*/  FSEL R175, R175, -INF , !P4 ;  /* 0xff800000afaf7808 */ /* 0x000fe40006000000 */
[----:B------:R-:W-:Y:S01]  /*17010*/  ISETP.GT.AND P4, PT, R187, 0x31, P3 ;  /* 0x00000031bb00780c */ /* 0x000fe20001f84270 */
[----:B------:R-:W0:Y:S01]  /*17020*/  MUFU.EX2 R0, R2 ;  /* 0x0000000200007308 */ /* 0x000e220000000800 */
[----:B------:R-:W-:Y:S02]  /*17030*/  FMNMX.FTZ R5, R174, R5, !PT ;  /* 0x00000005ae057209 */ /* 0x000fe40007810000 */
[----:B------:R-:W-:Y:S02]  /*17040*/  ISETP.LT.OR P4, PT, R186, 0x32, P4 ;  /* 0x00000032ba00780c */ /* 0x000fe40002781670 */
[----:B------:R-:W-:-:S02]  /*17050*/  FMNMX.FTZ R5, R175, R5, !PT ;  /* 0x00000005af057209 */ /* 0x000fc40007810000 */
[----:B------:R-:W-:Y:S01]  /*17060*/  ISETP.GT.AND P3, PT, R187, 0x39, P3 ;  /* 0x00000039bb00780c */ /* 0x000fe20001f64270 */
[----:B------:R-:W1:Y:S01]  /*17070*/  MUFU.EX2 R153, R153 ;  /* 0x0000009900997308 */ /* 0x000e620000000800 */
[----:B------:R-:W-:Y:S02]  /*17080*/  FSEL R179, R179, -INF , !P4 ;  /* 0xff800000b3b37808 */ /* 0x000fe40006000000 */
[----:B------:R-:W-:Y:S02]  /*17090*/  FMNMX.FTZ R5, R178, R5, !PT ;  /* 0x00000005b2057209 */ /* 0x000fe40007810000 */
[----:B------:R-:W-:Y:S02]  /*170a0*/  ISETP.LT.OR P3, PT, R186, 0x3a, P3 ;  /* 0x0000003aba00780c */ /* 0x000fe40001f61670 */
[----:B------:R-:W-:Y:S01]  /*170b0*/  FMNMX.FTZ R5, R179, R5, !PT ;  /* 0x00000005b3057209 */ /* 0x000fe20007810000 */
[----:B------:R-:W3:Y:S01]  /*170c0*/  MUFU.EX2 R156, R156 ;  /* 0x0000009c009c7308 */ /* 0x000ee20000000800 */
[----:B------:R-:W-:Y:S01]  /*170d0*/  FSEL R183, R183, -INF , !P3 ;  /* 0xff800000b7b77808 */ /* 0x000fe20005800000 */
[----:B0-----:R-:W-:Y:S01]  /*170e0*/  FFMA.FTZ R2, R0, R228, R152 ;  /* 0x000000e400027223 */ /* 0x001fe20000010098 */
[----:B------:R-:W-:-:S04]  /*170f0*/  FMNMX.FTZ R5, R182, R5, !PT ;  /* 0x00000005b6057209 */ /* 0x000fc80007810000 */
[----:B------:R-:W-:Y:S01]  /*17100*/  FMNMX.FTZ R5, R183, R5, !PT ;  /* 0x00000005b7057209 */ /* 0x000fe20007810000 */
[----:B------:R-:W0:Y:S01]  /*17110*/  MUFU.EX2 R157, R157 ;  /* 0x0000009d009d7308 */ /* 0x000e220000000800 */
[C---:B-1----:R-:W-:Y:S01]  /*17120*/  F2FP.F16.F32.PACK_AB R196, R153.reuse, R152 ;  /* 0x0000009899c4723e */ /* 0x042fe200000000ff */
[----:B------:R-:W-:Y:S02]  /*17130*/  FADD.FTZ R2, R153, R2 ;  /* 0x0000000299027221 */ /* 0x000fe40000010000 */
[----:B------:R-:W1:Y:S04]  /*17140*/  SHFL.BFLY PT, R22, R5, 0x2, 0x1f ;  /* 0x0c401f0005167f89 */ /* 0x000e6800000e0000 */
[----:B------:R-:W4:Y:S01]  /*17150*/  MUFU.EX2 R160, R160 ;  /* 0x000000a000a07308 */ /* 0x000f220000000800 */
[----:B---3--:R-:W-:-:S07]  /*17160*/  FADD.FTZ R2, R156, R2 ;  /* 0x000000029c027221 */ /* 0x008fce0000010000 */
[----:B------:R-:W3:Y:S01]  /*17170*/  MUFU.EX2 R161, R161 ;  /* 0x000000a100a17308 */ /* 0x000ee20000000800 */
[C---:B0-----:R-:W-:Y:S01]  /*17180*/  FADD.FTZ R2, R157.reuse, R2 ;  /* 0x000000029d027221 */ /* 0x041fe20000010000 */
[----:B------:R-:W-:-:S06]  /*17190*/  F2FP.F16.F32.PACK_AB R198, R157, R156 ;  /* 0x0000009c9dc6723e */ /* 0x000fcc00000000ff */
[----:B------:R-:W-:Y:S01]  /*171a0*/  MUFU.EX2 R188, R188 ;  /* 0x000000bc00bc7308 */ /* 0x000fe20000000800 */
[----:B----4-:R-:W-:Y:S01]  /*171b0*/  FADD.FTZ R2, R160, R2 ;  /* 0x00000002a0027221 */ /* 0x010fe20000010000 */
[----:B-1----:R-:W-:-:S06]  /*171c0*/  FMNMX.FTZ R5, R5, R22, !PT ;  /* 0x0000001605057209 */ /* 0x002fcc0007810000 */
[----:B------:R-:W0:Y:S01]  /*171d0*/  MUFU.EX2 R165, R165 ;  /* 0x000000a500a57308 */ /* 0x000e220000000800 */
[----:B------:R-:W1:Y:S01]  /*171e0*/  SHFL.BFLY PT, R152, R5, 0x1, 0x1f ;  /* 0x0c201f0005987f89 */ /* 0x000e6200000e0000 */
[C---:B---3--:R-:W-:Y:S01]  /*171f0*/  FADD.FTZ R2, R161.reuse, R2 ;  /* 0x00000002a1027221 */ /* 0x048fe20000010000 */
[----:B------:R-:W-:-:S05]  /*17200*/  F2FP.F16.F32.PACK_AB R192, R161, R160 ;  /* 0x000000a0a1c0723e */ /* 0x000fca00000000ff */
[----:B------:R-:W3:Y:S08]  /*17210*/  MUFU.EX2 R168, R168 ;  /* 0x000000a800a87308 */ /* 0x000ef00000000800 */
[----:B------:R-:W4:Y:S01]  /*17220*/  MUFU.EX2 R169, R169 ;  /* 0x000000a900a97308 */ /* 0x000f220000000800 */
[----:B0-----:R-:W-:-:S07]  /*17230*/  F2FP.F16.F32.PACK_AB R194, R165, R188 ;  /* 0x000000bca5c2723e */ /* 0x001fce00000000ff */
[----:B------:R-:W-:Y:S01]  /*17240*/  MUFU.EX2 R172, R172 ;  /* 0x000000ac00ac7308 */ /* 0x000fe20000000800 */
[----:B-1----:R-:W-:-:S04]  /*17250*/  FMNMX.FTZ R152, R5, R152, !PT ;  /* 0x0000009805987209 */ /* 0x002fc80007810000 */
[C---:B------:R-:W-:Y:S01]  /*17260*/  FSETP.NEU.FTZ.AND P3, PT, R152.reuse, -INF , PT ;  /* 0xff8000009800780b */ /* 0x040fe20003f7d000 */
[C---:B------:R-:W-:Y:S02]  /*17270*/  FMUL.FTZ R5, R152.reuse, R3 ;  /* 0x0000000398057220 */ /* 0x040fe40000410000 */
[----:B------:R-:W0:Y:S01]  /*17280*/  MUFU.EX2 R173, R173 ;  /* 0x000000ad00ad7308 */ /* 0x000e220000000800 */
[----:B------:R-:W-:Y:S02]  /*17290*/  FSEL R22, R152, RZ, P3 ;  /* 0x000000ff98167208 */ /* 0x000fe40001800000 */
[----:B------:R-:W-:-:S03]  /*172a0*/  FSEL R5, R5, RZ, P3 ;  /* 0x000000ff05057208 */ /* 0x000fc60001800000 */
[----:B------:R-:W-:Y:S01]  /*172b0*/  FADD.FTZ R22, -R22, R4 ;  /* 0x0000000416167221 */ /* 0x000fe20000010100 */
[----:B------:R-:W-:Y:S01]  /*172c0*/  FADD.FTZ R4, R188, R2 ;  /* 0x00000002bc047221 */ /* 0x000fe20000010000 */
[-CC-:B------:R-:W-:Y:S01]  /*172d0*/  FFMA.FTZ R154, R154, R3.reuse, -R5.reuse ;  /* 0x000000039a9a7223 */ /* 0x180fe20000010805 */
[-CC-:B------:R-:W-:Y:S01]  /*172e0*/  FFMA.FTZ R155, R155, R3.reuse, -R5.reuse ;  /* 0x000000039b9b7223 */ /* 0x180fe20000010805 */
[-C--:B------:R-:W-:Y:S01]  /*172f0*/  FMUL.FTZ R22, R22, R3.reuse ;  /* 0x0000000316167220 */ /* 0x080fe20000410000 */
        /* <DEDUP_REMOVED lines=11> */
[----:B------:R1:W5:Y:S01]  /*173b0*/  MUFU.EX2 R2, R22 ;  /* 0x0000001600027308 */ /* 0x0003620000000800 */
[-CC-:B------:R-:W-:Y:S01]  /*173c0*/  FFMA.FTZ R178, R178, R3.reuse, -R5.reuse ;  /* 0x00000003b2b27223 */ /* 0x180fe20000010805 */
[----:B------:R-:W-:Y:S01]  /*173d0*/  FADD.FTZ R4, R165, R4 ;  /* 0x00000004a5047221 */ /* 0x000fe20000010000 */
[-CC-:B------:R-:W-:Y:S01]  /*173e0*/  FFMA.FTZ R179, R179, R3.reuse, -R5.reuse ;  /* 0x00000003b3b37223 */ /* 0x180fe20000010805 */
[-CC-:B------:R-:W-:Y:S01]  /*173f0*/  FFMA.FTZ R182, R182, R3.reuse, -R5.reuse ;  /* 0x00000003b6b67223 */ /* 0x180fe20000010805 */
[----:B------:R-:W-:Y:S01]  /*17400*/  FFMA.FTZ R5, R183, R3, -R5 ;  /* 0x00000003b7057223 */ /* 0x000fe20000010805 */
[----:B---3--:R-:W-:Y:S01]  /*17410*/  FADD.FTZ R4, R168, R4 ;  /* 0x00000004a8047221 */ /* 0x008fe20000010000 */
[C---:B--2---:R-:W-:Y:S01]  /*17420*/  ISETP.GT.AND P3, PT, R204.reuse, R205, PT ;  /* 0x000000cdcc00720c */ /* 0x044fe20003f64270 */
[----:B------:R-:W2:Y:S01]  /*17430*/  MUFU.EX2 R155, R155 ;  /* 0x0000009b009b7308 */ /* 0x000ea20000000800 */
[C---:B----4-:R-:W-:Y:S01]  /*17440*/  F2FP.F16.F32.PACK_AB R188, R169.reuse, R168 ;  /* 0x000000a8a9bc723e */ /* 0x050fe200000000ff */
[----:B------:R-:W-:Y:S01]  /*17450*/  FADD.FTZ R4, R169, R4 ;  /* 0x00000004a9047221 */ /* 0x000fe20000010000 */
[C---:B0-----:R-:W-:Y:S01]  /*17460*/  F2FP.F16.F32.PACK_AB R190, R173.reuse, R172 ;  /* 0x000000acadbe723e */ /* 0x041fe200000000ff */
[----:B------:R-:W-:Y:S01]  /*17470*/  IMAD.MOV.U32 R205, RZ, RZ, R233 ;  /* 0x000000ffffcd7224 */ /* 0x000fe200078e00e9 */
[----:B------:R-:W-:Y:S01]  /*17480*/  IADD3 R204, R204, -0x1, RZ ;  /* 0xffffffffcccc7810 */ /* 0x000fe20007ffe0ff */
[----:B------:R-:W-:Y:S01]  /*17490*/  FADD.FTZ R4, R172, R4 ;  /* 0x00000004ac047221 */ /* 0x000fe20000010000 */
[----:B-1----:R-:W-:Y:S01]  /*174a0*/  IMAD.MOV.U32 R22, RZ, RZ, R230 ;  /* 0x000000ffff167224 */ /* 0x002fe200078e00e6 */
[----:B------:R-:W0:Y:S01]  /*174b0*/  MUFU.EX2 R158, R158 ;  /* 0x0000009e009e7308 */ /* 0x000e220000000800 */
[----:B-----5:R-:W-:Y:S01]  /*174c0*/  FFMA.FTZ R227, R2, R227, R154 ;  /* 0x000000e302e37223 */ /* 0x020fe2000001009a */
[----:B------:R-:W-:-:S06]  /*174d0*/  FADD.FTZ R4, R173, R4 ;  /* 0x00000004ad047221 */ /* 0x000fcc0000010000 */
        /* <DEDUP_REMOVED lines=31> */
[----:B--2---:R-:W-:-:S07]  /*176d0*/  FADD.FTZ R227, R178, R227 ;  /* 0x000000e3b2e37221 */ /* 0x004fce0000010000 */
[----:B------:R-:W2:Y:S01]  /*176e0*/  MUFU.EX2 R180, R180 ;  /* 0x000000b400b47308 */ /* 0x000ea20000000800 */
[C---:B0-----:R-:W-:Y:S01]  /*176f0*/  FADD.FTZ R4, R177.reuse, R4 ;  /* 0x00000004b1047221 */ /* 0x041fe20000010000 */
[----:B------:R-:W-:-:S06]  /*17700*/  F2FP.F16.F32.PACK_AB R184, R177, R176 ;  /* 0x000000b0b1b8723e */ /* 0x000fcc00000000ff */
[----:B------:R-:W0:Y:S01]  /*17710*/  MUFU.EX2 R182, R182 ;  /* 0x000000b600b67308 */ /* 0x000e220000000800 */
[C---:B-1----:R-:W-:Y:S01]  /*17720*/  FADD.FTZ R227, R179.reuse, R227 ;  /* 0x000000e3b3e37221 */ /* 0x042fe20000010000 */
[----:B------:R-:W-:-:S06]  /*17730*/  F2FP.F16.F32.PACK_AB R185, R179, R178 ;  /* 0x000000b2b3b9723e */ /* 0x000fcc00000000ff */
[----:B------:R-:W1:Y:S01]  /*17740*/  MUFU.EX2 R181, R181 ;  /* 0x000000b500b57308 */ /* 0x000e620000000800 */
[----:B--2---:R-:W-:-:S07]  /*17750*/  FADD.FTZ R4, R180, R4 ;  /* 0x00000004b4047221 */ /* 0x004fce0000010000 */
[----:B------:R-:W2:Y:S01]  /*17760*/  MUFU.EX2 R5, R5 ;  /* 0x0000000500057308 */ /* 0x000ea20000000800 */
[----:B0-----:R-:W-:Y:S01]  /*17770*/  FADD.FTZ R227, R182, R227 ;  /* 0x000000e3b6e37221 */ /* 0x001fe20000010000 */
[C---:B-1----:R-:W-:Y:S01]  /*17780*/  FADD.FTZ R228, R181.reuse, R4 ;  /* 0x00000004b5e47221 */ /* 0x042fe20000010000 */
[----:B------:R-:W-:Y:S02]  /*17790*/  F2FP.F16.F32.PACK_AB R186, R181, R180 ;  /* 0x000000b4b5ba723e */ /* 0x000fe400000000ff */
[----:B------:R-:W-:Y:S01]  /*177a0*/  MOV R4, R152 ;  /* 0x0000009800047202 */ /* 0x000fe20000000f00 */
[C---:B--2---:R-:W-:Y:S01]  /*177b0*/  FADD.FTZ R227, R5.reuse, R227 ;  /* 0x000000e305e37221 */ /* 0x044fe20000010000 */
[----:B------:R-:W-:Y:S01]  /*177c0*/  F2FP.F16.F32.PACK_AB R187, R5, R182 ;  /* 0x000000b605bb723e */ /* 0x000fe200000000ff */
[----:B------:R-:W-:Y:S01]  /*177d0*/  IMAD.MOV.U32 R5, RZ, RZ, R164 ;  /* 0x000000ffff057224 */ /* 0x000fe200078e00a4 */
[----:B------:R-:W-:Y:S06]  /*177e0*/  @P3 BRA `(.L_x_1585) ;  /* 0xffffffd400583947 */ /* 0x000fec000383ffff */
[----:B------:R-:W-:Y:S05]  /*177f0*/  BSYNC B0 ;  /* 0x0000000000007941 */ /* 0x000fea0003800000 */
.L_x_1566:
[----:B------:R-:W-:Y:S01]  /*17800*/  IMAD.MOV.U32 R4, RZ, RZ, R152 ;  /* 0x000000ffff047224 */ /* 0x000fe200078e0098 */
[----:B------:R-:W-:Y:S01]  /*17810*/  MOV R205, R233 ;  /* 0x000000e900cd7202 */ /* 0x000fe20000000f00 */
[----:B------:R-:W-:Y:S02]  /*17820*/  IMAD.MOV.U32 R5, RZ, RZ, R164 ;  /* 0x000000ffff057224 */ /* 0x000fe400078e00a4 */
[----:B------:R-:W-:-:S07]  /*17830*/  IMAD.MOV.U32 R22, RZ, RZ, R230 ;  /* 0x000000ffff167224 */ /* 0x000fce00078e00e6 */
.L_x_1565:
[----:B------:R-:W-:Y:S05]  /*17840*/  BSYNC B1 ;  /* 0x0000000000017941 */ /* 0x000fea0003800000 */
.L_x_1564:
[----:B------:R-:W2:Y:S01]  /*17850*/  LDL R152, [R1+0x14] ;  /* 0x0000140001987983 */ /* 0x000ea20000100800 */
[----:B------:R-:W0:Y:S01]  /*17860*/  LDC R154, c[0x0][0x9e4] ;  /* 0x00027900ff9a7b82 */ /* 0x000e220000000800 */
[----:B------:R-:W-:Y:S02]  /*17870*/  IADD3 R23, R224, 0x80, -R225 ;  /* 0x00000080e0177810 */ /* 0x000fe40007ffe8e1 */
[----:B0-----:R-:W-:-:S03]  /*17880*/  ISETP.GE.AND P5, PT, R154, 0x1, PT ;  /* 0x000000019a00780c */ /* 0x001fc60003fa6270 */
[----:B--2---:R-:W-:-:S04]  /*17890*/  IMAD R23, R152, 0x80, R23 ;  /* 0x0000008098177824 */ /* 0x004fc800078e0217 */
[----:B------:R-:W-:-:S06]  /*178a0*/  IMAD.IADD R232, R23, 0x1, -R232 ;  /* 0x0000000117e87824 */ /* 0x000fcc00078e0ae8 */
[----:B------:R-:W-:Y:S05]  /*178b0*/  @!P5 BRA `(.L_x_1586) ;  /* 0x000000000044d947 */ /* 0x000fea0003800000 */
        /* <DEDUP_REMOVED lines=10> */
.L_x_1588:
[----:B------:R-:W-:-:S13]  /*17960*/  ISETP.NE.AND P2, PT, R154, 0x1, PT ;  /* 0x000000019a00780c */ /* 0x000fda0003f45270 */
[----:B------:R-:W0:Y:S02]  /*17970*/  @P2 LDC.64 R152, c[0x0][0x9e8] ;  /* 0x00027a00ff982b82 */ /* 0x000e240000000a00 */
[----:B0-----:R-:W-:-:S05]  /*17980*/  @P2 IMAD.HI.U32 R152, R23, R152, RZ ;  /* 0x0000009817982227 */ /* 0x001fca00078e00ff */
[----:B------:R-:W-:-:S07]  /*17990*/  @P2 SHF.R.U32.HI R23, RZ, R153, R152 ;  /* 0x00000099ff172219 */ /* 0x000fce0000011698 */
.L_x_1589:
[----:B------:R-:W-:Y:S05]  /*179a0*/  BSYNC B0 ;  /* 0x0000000000007941 */ /* 0x000fea0003800000 */
.L_x_1587:
[----:B------:R-:W-:-:S05]  /*179b0*/  IMAD R23, R23, R154, RZ ;  /* 0x0000009a17177224 */ /* 0x000fca00078e02ff */
[----:B------:R-:W-:-:S07]  /*179c0*/  VIMNMX R232, R232, R23, !PT ;  /* 0x00000017e8e87248 */ /* 0x000fce0007fe0100 */
.L_x_1586:
[----:B------:R-:W2:Y:S01]  /*179d0*/  LDL R152, [R1+0x50] ;  /* 0x0000500001987983 */ /* 0x000ea20000100800 */
[----:B------:R-:W-:Y:S01]  /*179e0*/  VIADD R232, R232, 0x3f ;  /* 0x0000003fe8e87836 */ /* 0x000fe20000000000 */
[----:B------:R-:W-:Y:S04]  /*179f0*/  BSSY B0, `(.L_x_1590) ;  /* 0x0000209000007945 */ /* 0x000fe80003800000 */
[----:B------:R-:W-:-:S04]  /*17a00*/  SHF.R.S32.HI R23, RZ, 0x1f, R232 ;  /* 0x0000001fff177819 */ /* 0x000fc800000114e8 */
[----:B------:R-:W-:-:S04]  /*17a10*/  LEA.HI R23, R23, R232, RZ, 0x6 ;  /* 0x000000e817177211 */ /* 0x000fc800078f30ff */
[----:B------:R-:W-:-:S04]  /*17a20*/  SHF.R.S32.HI R23, RZ, 0x6, R23 ;  /* 0x00000006ff177819 */ /* 0x000fc80000011417 */
[----:B--2---:R-:W-:-:S04]  /*17a30*/  VIMNMX R237, R152, R23, !PT ;  /* 0x0000001798ed7248 */ /* 0x004fc80007fe0100 */
[----:B------:R-:W-:-:S13]  /*17a40*/  ISETP.GE.AND P2, PT, R204, R237, PT ;  /* 0x000000edcc00720c */ /* 0x000fda0003f46270 */
[----:B------:R-:W-:Y:S05]  /*17a50*/  @!P2 BRA `(.L_x_1591) ;  /* 0x000000200008a947 */ /* 0x000fea0003800000 */
[----:B------:R-:W-:Y:S01]  /*17a60*/  BSSY B1, `(.L_x_1591) ;  /* 0x0000201000017945 */ /* 0x000fe20003800000 */
[----:B------:R-:W-:Y:S01]  /*17a70*/  MOV R230, R4 ;  /* 0x0000000400e67202 */ /* 0x000fe20000000f00 */
[----:B------:R-:W-:Y:S02]  /*17a80*/  IMAD.MOV.U32 R23, RZ, RZ, R5 ;  /* 0x000000ffff177224 */ /* 0x000fe400078e0005 */
[----:B------:R-:W-:Y:S02]  /*17a90*/  IMAD.MOV.U32 R231, RZ, RZ, R205 ;  /* 0x000000ffffe77224 */ /* 0x000fe400078e00cd */
[----:B------:R-:W-:-:S07]  /*17aa0*/  IMAD.MOV.U32 R232, RZ, RZ, R22 ;  /* 0x000000ffffe87224 */ /* 0x000fce00078e0016 */
.L_x_1602:
[----:B------:R-:W-:-:S04]  /*17ab0*/  IADD3 R22, R232, 0x1, RZ ;  /* 0x00000001e8167810 */ /* 0x000fc80007ffe0ff */
[----:B------:R-:W-:-:S04]  /*17ac0*/  ISETP.NE.AND P2, PT, R22, 0x2, PT ;  /* 0x000000021600780c */ /* 0x000fc80003f45270 */
[----:B------:R-:W-:Y:S02]  /*17ad0*/  SEL R205, RZ, 0x1, P2 ;  /* 0x00000001ffcd7807 */ /* 0x000fe40001000000 */
[----:B------:R-:W-:Y:S02]  /*17ae0*/  SEL R22, R22, RZ, P2 ;  /* 0x000000ff16167207 */ /* 0x000fe40001000000 */
[----:B------:R-:W-:Y:S01]  /*17af0*/  LOP3.LUT R205, R231, R205, RZ, 0x3c, !PT ;  /* 0x000000cde7cd7212 */ /* 0x000fe200078e3cff */
[----:B------:R-:W-:Y:S06]  /*17b00*/  @!P0 BRA `(.L_x_1592) ;  /* 0x0000000000048947 */ /* 0x000fec0003800000 */
[----:B------:R-:W-:Y:S01]  /*17b10*/  BPT.TRAP 0x1 ;  /* 0x000000040000795c */ /* 0x000fe20000300000 */
.L_x_1592:
[----:B------:R-:W-:Y:S01]  /*17b20*/  IMAD R4, R22, 0x8, R16 ;  /* 0x0000000816047824 */ /* 0x000fe200078e0210 */
[----:B------:R-:W-:-:S04]  /*17b30*/  SHF.L.U32 R5, R205, 0x1f, RZ ;  /* 0x0000001fcd057819 */ /* 0x000fc800000006ff */
[----:B------:R0:W1:Y:S01]  /*17b40*/  SYNCS.PHASECHK.TRANS64.TRYWAIT P2, [R4+URZ+0x30830], R5 ;  /* 0x03083005040075a7 */ /* 0x000062000804017f */
[----:B------:R-:W-:Y:S05]  /*17b50*/  @!P0 BRA `(.L_x_1593) ;  /* 0x0000000000048947 */ /* 0x000fea0003800000 */
[----:B------:R-:W-:Y:S01]  /*17b60*/  BPT.TRAP 0x1 ;  /* 0x000000040000795c */ /* 0x000fe20000300000 */
.L_x_1593:
[----:B------:R-:W2:Y:S01]  /*17b70*/  LDL R3, [R1+0x18] ;  /* 0x0000180001037983 */ /* 0x000ea20000100800 */
[----:B------:R-:W-:Y:S01]  /*17b80*/  BSSY B2, `(.L_x_1594) ;  /* 0x0000007000027945 */ /* 0x000fe20003800000 */
[----:B--2---:R-:W-:-:S04]  /*17b90*/  IMAD R156, R22, 0x800, R3 ;  /* 0x00000800169c7824 */ /* 0x004fc800078e0203 */
[C---:B------:R-:W-:Y:S01]  /*17ba0*/  VIADD R153, R156.reuse, 0x2 ;  /* 0x000000029c997836 */ /* 0x040fe20000000000 */
[----:B------:R-:W-:Y:S01]  /*17bb0*/  IADD3 R3, R156, 0x4, RZ ;  /* 0x000000049c037810 */ /* 0x000fe20007ffe0ff */
[----:B-1----:R-:W-:Y:S06]  /*17bc0*/  @P2 BRA `(.L_x_1595) ;  /* 0x0000000000082947 */ /* 0x002fec0003800000 */
[----:B------:R-:W1:Y:S02]  /*17bd0*/  SYNCS.PHASECHK.TRANS64.TRYWAIT P2, [R4+URZ+0x30830], R5 ;  /* 0x03083005040075a7 */ /* 0x000e64000804017f */
[----:B-1----:R-:W-:Y:S05]  /*17be0*/  @!P2 BRA `(.L_x_1596) ;  /* 0x0000010c0098a947 */ /* 0x002fea0003800000 */
.L_x_1595:
[----:B------:R-:W-:Y:S05]  /*17bf0*/  BSYNC B2 ;  /* 0x0000000000027941 */ /* 0x000fea0003800000 */
.L_x_1594:
[----:B01----:R-:W-:Y:S01]  /*17c00*/  IMAD.MOV.U32 R4, RZ, RZ, R156 ;  /* 0x000000ffff047224 */ /* 0x003fe200078e009c */
[----:B------:R-:W-:Y:S01]  /*17c10*/  R2UR UR12, R216 ;  /* 0x00000000d80c72ca */ /* 0x000fe200000e0000 */
[----:B------:R-:W-:Y:S01]  /*17c20*/  VIADD R152, R156, 0x6 ;  /* 0x000000069c987836 */ /* 0x000fe20000000000 */
[----:B------:R-:W-:Y:S01]  /*17c30*/  R2UR UR13, R217 ;  /* 0x00000000d90d72ca */ /* 0x000fe200000e0000 */
[----:B------:R-:W-:Y:S01]  /*17c40*/  IMAD.MOV.U32 R5, RZ, RZ, 0x40000040 ;  /* 0x40000040ff057424 */ /* 0x000fe200078e00ff */
[----:B------:R-:W-:Y:S01]  /*17c50*/  R2UR UR6, R4 ;  /* 0x00000000040672ca */ /* 0x000fe200000e0000 */
[----:B------:R-:W-:Y:S01]  /*17c60*/  VIADD R154, R156, 0x204 ;  /* 0x000002049c9a7836 */ /* 0x000fe20000000000 */
[----:B------:R-:W-:Y:S01]  /*17c70*/  MOV R4, R153 ;  /* 0x0000009900047202 */ /* 0x000fe20000000f00 */
[----:B------:R-:W-:Y:S01]  /*17c80*/  IMAD.MOV.U32 R153, RZ, RZ, 0x40000040 ;  /* 0x40000040ff997424 */ /* 0x000fe200078e00ff */
[----:B------:R-:W-:Y:S01]  /*17c90*/  R2UR UR10, R152 ;  /* 0x00000000980a72ca */ /* 0x000fe200000e0000 */
[----:B------:R-:W-:Y:S01]  /*17ca0*/  IMAD.MOV.U32 R155, RZ, RZ, 0x40000040 ;  /* 0x40000040ff9b7424 */ /* 0x000fe200078e00ff */
[----:B------:R-:W-:Y:S01]  /*17cb0*/  R2UR UR4, R4 ;  /* 0x00000000040472ca */ /* 0x000fe200000e0000 */
[----:B------:R-:W-:Y:S01]  /*17cc0*/  IMAD.MOV.U32 R4, RZ, RZ, R3 ;  /* 0x000000ffff047224 */ /* 0x000fe200078e0003 */
[----:B------:R-:W-:Y:S01]  /*17cd0*/  R2UR UR11, R153 ;  /* 0x00000000990b72ca */ /* 0x000fe200000e0000 */
[-C--:B------:R-:W-:Y:S01]  /*17ce0*/  FMUL.FTZ R24, R24, R0.reuse ;  /* 0x0000000018187220 */ /* 0x080fe20000410000 */
        /* <DEDUP_REMOVED lines=10> */
[----:B------:R-:W-:Y:S01]  /*17d90*/  IADD3 R154, R156, 0x400, RZ ;  /* 0x000004009c9a7810 */ /* 0x000fe20007ffe0ff */
[-C--:B------:R-:W-:Y:S01]  /*17da0*/  FMUL.FTZ R32, R32, R0.reuse ;  /* 0x0000000020207220 */ /* 0x080fe20000410000 */
[----:B------:R-:W-:Y:S01]  /*17db0*/  R2UR UR18, R152 ;  /* 0x00000000981272ca */ /* 0x000fe200000e0000 */
[----:B------:R-:W-:Y:S01]  /*17dc0*/  VIADD R152, R156, 0x402 ;  /* 0x000004029c987836 */ /* 0x000fe20000000000 */
[----:B------:R-:W-:Y:S01]  /*17dd0*/  R2UR UR26, R4 ;  /* 0x00000000041a72ca */ /* 0x000fe200000e0000 */
[----:B------:R-:W-:Y:S01]  /*17de0*/  VIADD R4, R156, 0x404 ;  /* 0x000004049c047836 */ /* 0x000fe20000000000 */
[----:B------:R-:W-:Y:S01]  /*17df0*/  R2UR UR30, R154 ;  /* 0x000000009a1e72ca */ /* 0x000fe200000e0000 */
[----:B------:R-:W-:Y:S01]  /*17e00*/  VIADD R154, R156, 0x406 ;  /* 0x000004069c9a7836 */ /* 0x000fe20000000000 */
[----:B------:R-:W-:Y:S01]  /*17e10*/  MOV R233, UR11 ;  /* 0x0000000b00e97c02 */ /* 0x000fe20008000f00 */
[----:B------:R-:W-:Y:S01]  /*17e20*/  UMOV UR11, UR5 ;  /* 0x00000005000b7c82 */ /* 0x000fe20008000000 */
[----:B------:R-:W-:Y:S01]  /*17e30*/  MOV R3, UR10 ;  /* 0x0000000a00037c02 */ /* 0x000fe20008000f00 */
[----:B------:R-:W-:Y:S01]  /*17e40*/  UMOV UR10, UR4 ;  /* 0x00000004000a7c82 */ /* 0x000fe20008000000 */
[----:B------:R-:W-:Y:S01]  /*17e50*/  R2UR UR7, R5 ;  /* 0x00000000050772ca */ /* 0x000fe200000e0000 */
[-C--:B------:R-:W-:Y:S01]  /*17e60*/  FMUL.FTZ R33, R33, R0.reuse ;  /* 0x0000000021217220 */ /* 0x080fe20000410000 */
[----:B------:R-:W-:Y:S01]  /*17e70*/  R2UR UR34, R152 ;  /* 0x00000000982272ca */ /* 0x000fe200000e0000 */
[----:B------:R-:W-:Y:S01]  /*17e80*/  VIADD R152, R156, 0x604 ;  /* 0x000006049c987836 */ /* 0x000fe20000000000 */
[----:B------:R-:W-:Y:S01]  /*17e90*/  R2UR UR38, R4 ;  /* 0x00000000042672ca */ /* 0x000fe200000e0000 */
[-C--:B------:R-:W-:Y:S01]  /*17ea0*/  FMUL.FTZ R36, R36, R0.reuse ;  /* 0x0000000024247220 */ /* 0x080fe20000410000 */
[----:B------:R-:W-:Y:S01]  /*17eb0*/  R2UR UR42, R154 ;  /* 0x000000009a2a72ca */ /* 0x000fe200000e0000 */
[----:B------:R-:W-:Y:S01]  /*17ec0*/  VIADD R154, R156, 0x602 ;  /* 0x000006029c9a7836 */ /* 0x000fe20000000000 */
[----:B------:R-:W-:Y:S01]  /*17ed0*/  R2UR UR4, R6 ;  /* 0x00000000060472ca */ /* 0x000fe200000e0000 */
[-C--:B------:R-:W-:Y:S01]  /*17ee0*/  FMUL.FTZ R37, R37, R0.reuse ;  /* 0x0000000025257220 */ /* 0x080fe20000410000 */
[----:B------:R-:W-:Y:S01]  /*17ef0*/  R2UR UR5, R7 ;  /* 0x00000000070572ca */ /* 0x000fe200000e0000 */
[-C--:B------:R-:W-:Y:S01]  /*17f00*/  FMUL.FTZ R40, R40, R0.reuse ;  /* 0x0000000028287220 */ /* 0x080fe20000410000 */
[----:B------:R-:W-:Y:S01]  /*17f10*/  IADD3 R4, R156, 0x600, RZ ;  /* 0x000006009c047810 */ /* 0x000fe20007ffe0ff */
[-C--:B------:R-:W-:Y:S01]  /*17f20*/  FMUL.FTZ R41, R41, R0.reuse ;  /* 0x0000000029297220 */ /* 0x080fe20000410000 */
        /* <DEDUP_REMOVED lines=28> */
[----:B------:R-:W-:Y:S01]  /*180f0*/  R2UR UR8, R222 ;  /* 0x00000000de0872ca */ /* 0x000fe200000e0000 */
[-C--:B------:R-:W-:Y:S01]  /*18100*/  FMUL.FTZ R65, R65, R0.reuse ;  /* 0x0000000041417220 */ /* 0x080fe20000410000 */
[----:B------:R-:W-:Y:S01]  /*18110*/  R2UR UR4, R220 ;  /* 0x00000000dc0472ca */ /* 0x000fe200000e0000 */
[-C--:B------:R-:W-:Y:S01]  /*18120*/  FMUL.FTZ R68, R68, R0.reuse ;  /* 0x0000000044447220 */ /* 0x080fe20000410000 */
[----:B------:R-:W-:Y:S01]  /*18130*/  R2UR UR5, R221 ;  /* 0x00000000dd0572ca */ /* 0x000fe200000e0000 */
[-C--:B------:R-:W-:Y:S01]  /*18140*/  FMUL.FTZ R69, R69, R0.reuse ;  /* 0x0000000045457220 */ /* 0x080fe20000410000 */
        /* <DEDUP_REMOVED lines=184> */
.L_x_1597:
[----:B------:R-:W-:Y:S02]  /*18cd0*/  SHF.L.U32 R0, R231, 0x1f, RZ ;  /* 0x0000001fe7007819 */ /* 0x000fe400000006ff */
[----:B------:R-:W-:-:S04]  /*18ce0*/  LEA R231, R232, R16, 0x3 ;  /* 0x00000010e8e77211 */ /* 0x000fc800078e18ff */
[----:B------:R0:W1:Y:S01]  /*18cf0*/  SYNCS.PHASECHK.TRANS64.TRYWAIT P2, [R231+URZ+0x30850], R0 ;  /* 0x03085000e70075a7 */ /* 0x000062000804017f */
[----:B------:R-:W-:Y:S05]  /*18d00*/  @!P0 BRA `(.L_x_1598) ;  /* 0x0000000000048947 */ /* 0x000fea0003800000 */
[----:B------:R-:W-:Y:S01]  /*18d10*/  BPT.TRAP 0x1 ;  /* 0x000000040000795c */ /* 0x000fe20000300000 */
.L_x_1598:
[----:B------:R-:W-:Y:S04]  /*18d20*/  BSSY B2, `(.L_x_1599) ;  /* 0x0000004000027945 */ /* 0x000fe80003800000 */
[----:B-1----:R-:W-:Y:S05]  /*18d30*/  @P2 BRA `(.L_x_1600) ;  /* 0x0000000000082947 */ /* 0x002fea0003800000 */
[----:B------:R-:W1:Y:S02]  /*18d40*/  SYNCS.PHASECHK.TRANS64.TRYWAIT P2, [R231+URZ+0x30850], R0 ;  /* 0x03085000e70075a7 */ /* 0x000e64000804017f */
[----:B-1----:R-:W-:Y:S05]  /*18d50*/  @!P2 BRA `(.L_x_1601) ;  /* 0x000000fc0050a947 */ /* 0x002fea0003800000 */
.L_x_1600:
[----:B------:R-:W-:Y:S05]  /*18d60*/  BSYNC B2 ;  /* 0x0000000000027941 */ /* 0x000fea0003800000 */
.L_x_1599:
[----:B01----:R-:W-:Y:S01]  /*18d70*/  VIADD R0, R16, 0x400 ;  /* 0x0000040010007836 */ /* 0x003fe20000000000 */
[----:B------:R-:W-:Y:S01]  /*18d80*/  WARPGROUP.ARRIVE ;  /* 0x00000000000079c5 */ /* 0x000fe20000000000 */
[----:B------:R-:W-:Y:S01]  /*18d90*/  IMAD.MOV.U32 R3, RZ, RZ, 0x40000040 ;  /* 0x40000040ff037424 */ /* 0x000fe200078e00ff */
[----:B------:R-:W-:Y:S01]  /*18da0*/  ULDC UR4, c[0x0][0x988] ;  /* 0x0002620000047ab9 */ /* 0x000fe20000000800 */
[----:B------:R-:W-:Y:S01]  /*18db0*/  IMAD.MOV.U32 R5, RZ, RZ, 0x40000040 ;  /* 0x40000040ff057424 */ /* 0x000fe200078e00ff */
[----:B------:R-:W-:Y:S01]  /*18dc0*/  SHF.R.U32.HI R0, RZ, 0x4, R0 ;  /* 0x00000004ff007819 */ /* 0x000fe20000011600 */
[----:B------:R-:W-:Y:S01]  /*18dd0*/  @!P1 VIADD R231, R231, 0x30860 ;  /* 0x00030860e7e79836 */ /* 0x000fe20000000000 */
[----:B------:R-:W-:Y:S01]  /*18de0*/  R2UR UR7, R3 ;  /* 0x00000000030772ca */ /* 0x000fe200000e0000 */
[----:B------:R-:W-:Y:S01]  /*18df0*/  IMAD.MOV.U32 R3, RZ, RZ, 0x40000040 ;  /* 0x40000040ff037424 */ /* 0x000fe200078e00ff */
[----:B------:R-:W-:Y:S02]  /*18e00*/  LOP3.LUT R0, R0, 0x3fff, RZ, 0xc0, !PT ;  /* 0x00003fff00007812 */ /* 0x000fe400078ec0ff */
[C---:B------:R-:W-:Y:S01]  /*18e10*/  ISETP.GT.AND P2, PT, R204.reuse, R237, PT ;  /* 0x000000edcc00720c */ /* 0x040fe20003f44270 */
[----:B------:R-:W-:Y:S01]  /*18e20*/  VIADD R204, R204, 0xffffffff ;  /* 0xffffffffcccc7836 */ /* 0x000fe20000000000 */
[----:B------:R-:W-:-:S02]  /*18e30*/  LOP3.LUT R0, R0, 0x2000000, RZ, 0xfc, !PT ;  /* 0x0200000000007812 */ /* 0x000fc400078efcff */
[----:B------:R-:W-:-:S03]  /*18e40*/  @!P1 PRMT R231, RZ, 0x654, R231 ;  /* 0x00000654ffe79816 */ /* 0x000fc600000000e7 */
[----:B------:R-:W-:Y:S01]  /*18e50*/  IMAD R2, R232, 0x800, R0 ;  /* 0x00000800e8027824 */ /* 0x000fe200078e0200 */
[----:B------:R-:W-:Y:S02]  /*18e60*/  FMNMX.FTZ R0, R152, R23, !PT ;  /* 0x0000001798007209 */ /* 0x000fe40007810000 */
[----:B------:R-:W-:Y:S02]  /*18e70*/  MOV R232, R22 ;  /* 0x0000001600e87202 */ /* 0x000fe40000000f00 */
[C---:B------:R-:W-:Y:S02]  /*18e80*/  R2UR UR6, R2.reuse ;  /* 0x00000000020672ca */ /* 0x040fe400000e0000 */
[----:B------:R-:W-:Y:S02]  /*18e90*/  IADD3 R4, R2, 0x80, RZ ;  /* 0x0000008002047810 */ /* 0x000fe40007ffe0ff */
[----:B------:R-:W-:-:S04]  /*18ea0*/  FMNMX.FTZ R0, R153, R0, !PT ;  /* 0x0000000099007209 */ /* 0x000fc80007810000 */
[----:B------:R-:W-:-:S04]  /*18eb0*/  FMNMX.FTZ R0, R156, R0, !PT ;  /* 0x000000009c007209 */ /* 0x000fc80007810000 */
[----:B------:R-:W-:Y:S01]  /*18ec0*/  FMNMX.FTZ R0, R157, R0, !PT ;  /* 0x000000009d007209 */ /* 0x000fe20007810000 */
[----:B------:R-:W-:Y:S01]  /*18ed0*/  HGMMA.64x256x16.F32 R24, R196, gdesc[UR4].tnspB, R24, gsb0 ;  /* 0x43e00004c4187df0 */ /* 0x000fe20008000818 */
[----:B------:R-:W-:Y:S01]  /*18ee0*/  R2UR UR6, R4 ;  /* 0x00000000040672ca */ /* 0x000fe200000e0000 */
[----:B------:R-:W-:Y:S01]  /*18ef0*/  VIADD R4, R2, 0x100 ;  /* 0x0000010002047836 */ /* 0x000fe20000000000 */
[----:B------:R-:W-:Y:S01]  /*18f00*/  R2UR UR7, R5 ;  /* 0x00000000050772ca */ /* 0x000fe200000e0000 */
[----:B------:R-:W-:Y:S01]  /*18f10*/  IMAD.MOV.U32 R5, RZ, RZ, 0x40000040 ;  /* 0x40000040ff057424 */ /* 0x000fe200078e00ff */
[----:B------:R-:W-:Y:S02]  /*18f20*/  FMNMX.FTZ R0, R160, R0, !PT ;  /* 0x00000000a0007209 */ /* 0x000fe40007810000 */
        /* <DEDUP_REMOVED lines=17> */
[----:B------:R-:W0:Y:S02]  /*19040*/  SHFL.BFLY PT, R4, R0, 0x2, 0x1f ;  /* 0x0c401f0000047f89 */ /* 0x000e2400000e0000 */
[----:B0-----:R-:W-:Y:S02]  /*19050*/  FMNMX.FTZ R4, R0, R4, !PT ;  /* 0x0000000400047209 */ /* 0x001fe40007810000 */
[----:B------:R-:W-:-:S03]  /*19060*/  FMNMX.FTZ R0, R154, R230, !PT ;  /* 0x000000e69a007209 */ /* 0x000fc60007810000 */
[----:B------:R-:W0:Y:S01]  /*19070*/  SHFL.BFLY PT, R5, R4, 0x1, 0x1f ;  /* 0x0c201f0004057f89 */ /* 0x000e2200000e0000 */
[----:B------:R-:W-:-:S04]  /*19080*/  FMNMX.FTZ R0, R155, R0, !PT ;  /* 0x000000009b007209 */ /* 0x000fc80007810000 */
[----:B------:R-:W-:-:S04]  /*19090*/  FMNMX.FTZ R0, R158, R0, !PT ;  /* 0x000000009e007209 */ /* 0x000fc80007810000 */
[----:B------:R-:W-:-:S04]  /*190a0*/  FMNMX.FTZ R0, R159, R0, !PT ;  /* 0x000000009f007209 */ /* 0x000fc80007810000 */
[----:B------:R-:W-:-:S04]  /*190b0*/  FMNMX.FTZ R0, R162, R0, !PT ;  /* 0x00000000a2007209 */ /* 0x000fc80007810000 */
[----:B------:R-:W-:-:S04]  /*190c0*/  FMNMX.FTZ R0, R163, R0, !PT ;  /* 0x00000000a3007209 */ /* 0x000fc80007810000 */
[----:B------:R-:W-:Y:S02]  /*190d0*/  FMNMX.FTZ R0, R166, R0, !PT ;  /* 0x00000000a6007209 */ /* 0x000fe40007810000 */
        /* <DEDUP_REMOVED lines=13> */
[----:B------:R-:W-:Y:S01]  /*191b0*/  R2UR UR6, R2 ;  /* 0x00000000020672ca */ /* 0x000fe200000e0000 */
[----:B------:R-:W-:Y:S01]  /*191c0*/  FADD.FTZ R2, -R5, R23 ;  /* 0x0000001705027221 */ /* 0x000fe20000010100 */
[----:B------:R-:W-:Y:S01]  /*191d0*/  R2UR UR7, R3 ;  /* 0x00000000030772ca */ /* 0x000fe200000e0000 */
[----:B------:R-:W0:Y:S01]  /*191e0*/  SHFL.BFLY PT, R23, R4, 0x2, 0x1f ;  /* 0x0c401f0004177f89 */ /* 0x000e2200000e0000 */
[----:B------:R-:W-:-:S04]  /*191f0*/  IMAD.U32 R3, RZ, RZ, UR4 ;  /* 0x00000004ff037e24 */ /* 0x000fc8000f8e00ff */
[----:B------:R-:W-:-:S04]  /*19200*/  FMUL.FTZ R2, R2, R3 ;  /* 0x0000000302027220 */ /* 0x000fc80000410000 */
[----:B------:R1:W-:Y:S02]  /*19210*/  MUFU.EX2 R0, R2 ;  /* 0x0000000200007308 */ /* 0x0003e40000000800 */
[----:B-1----:R-:W-:-:S04]  /*19220*/  FMUL.FTZ R2, R5, R3 ;  /* 0x0000000305027220 */ /* 0x002fc80000410000 */
[-CC-:B------:R-:W-:Y:S01]  /*19230*/  FFMA.FTZ R198, R156, R3.reuse, -R2.reuse ;  /* 0x000000039cc67223 */ /* 0x180fe20000010802 */
[--C-:B------:R-:W-:Y:S01]  /*19240*/  FFMA.FTZ R156, R157, R3, -R2.reuse ;  /* 0x000000039d9c7223 */ /* 0x100fe20000010802 */
[----:B0-----:R-:W-:Y:S01]  /*19250*/  FMNMX.FTZ R4, R4, R23, !PT ;  /* 0x0000001704047209 */ /* 0x001fe20007810000 */
[-CC-:B------:R-:W-:Y:S01]  /*19260*/  FFMA.FTZ R196, R153, R3.reuse, -R2.reuse ;  /* 0x0000000399c47223 */ /* 0x180fe20000010802 */
[-CC-:B------:R-:W-:Y:S01]  /*19270*/  FFMA.FTZ R192, R161, R3.reuse, -R2.reuse ;  /* 0x00000003a1c07223 */ /* 0x180fe20000010802 */
[-CC-:B------:R-:W-:Y:S01]  /*19280*/  FFMA.FTZ R194, R165, R3.reuse, -R2.reuse ;  /* 0x00000003a5c27223 */ /* 0x180fe20000010802 */
[-CC-:B------:R-:W-:Y:S01]  /*19290*/  FFMA.FTZ R23, R169, R3.reuse, -R2.reuse ;  /* 0x00000003a9177223 */ /* 0x180fe20000010802 */
[----:B------:R-:W0:Y:S01]  /*192a0*/  SHFL.BFLY PT, R157, R4, 0x1, 0x1f ;  /* 0x0c201f00049d7f89 */ /* 0x000e2200000e0000 */
[--C-:B------:R-:W-:Y:S01]  /*192b0*/  FFMA.FTZ R153, R177, R3, -R2.reuse ;  /* 0x00000003b1997223 */ /* 0x100fe20000010802 */
[----:B------:R-:W-:Y:S08]  /*192c0*/  MUFU.EX2 R196, R196 ;  /* 0x000000c400c47308 */ /* 0x000ff00000000800 */
[----:B------:R-:W-:Y:S08]  /*192d0*/  MUFU.EX2 R198, R198 ;  /* 0x000000c600c67308 */ /* 0x000ff00000000800 */
[----:B------:R-:W-:Y:S01]  /*192e0*/  MUFU.EX2 R156, R156 ;  /* 0x0000009c009c7308 */ /* 0x000fe20000000800 */
[----:B0-----:R-:W-:Y:S01]  /*192f0*/  FMNMX.FTZ R4, R4, R157, !PT ;  /* 0x0000009d04047209 */ /* 0x001fe20007810000 */
[----:B------:R-:W-:-:S06]  /*19300*/  FFMA.FTZ R157, R181, R3, -R2 ;  /* 0x00000003b59d7223 */ /* 0x000fcc0000010802 */
[----:B------:R-:W-:Y:S01]  /*19310*/  MUFU.EX2 R192, R192 ;  /* 0x000000c000c07308 */ /* 0x000fe20000000800 */
[----:B------:R-:W-:-:S04]  /*19320*/  FMUL.FTZ R161, R4, R3 ;  /* 0x0000000304a17220 */ /* 0x000fc80000410000 */
[-CC-:B------:R-:W-:Y:S01]  /*19330*/  FFMA.FTZ R197, R154, R3.reuse, -R161.reuse ;  /* 0x000000039ac57223 */ /* 0x180fe200000108a1 */
[-CC-:B------:R-:W-:Y:S01]  /*19340*/  FFMA.FTZ R154, R155, R3.reuse, -R161.reuse ;  /* 0x000000039b9a7223 */ /* 0x180fe200000108a1 */
[-CC-:B------:R-:W-:Y:S01]  /*19350*/  FFMA.FTZ R199, R158, R3.reuse, -R161.reuse ;  /* 0x000000039ec77223 */ /* 0x180fe200000108a1 */
[----:B------:R-:W-:Y:S02]  /*19360*/  @!P1 IMAD R158, R22, 0x8, R16 ;  /* 0x00000008169e9824 */ /* 0x000fe400078e0210 */
[-CC-:B------:R-:W-:Y:S01]  /*19370*/  FFMA.FTZ R155, R159, R3.reuse, -R161.reuse ;  /* 0x000000039f9b7223 */ /* 0x180fe200000108a1 */
[-CC-:B------:R-:W-:Y:S01]  /*19380*/  FFMA.FTZ R193, R162, R3.reuse, -R161.reuse ;  /* 0x00000003a2c17223 */ /* 0x180fe200000108a1 */
[----:B------:R-:W-:Y:S01]  /*19390*/  MUFU.EX2 R197, R197 ;  /* 0x000000c500c57308 */ /* 0x000fe20000000800 */
[-CC-:B------:R-:W-:Y:S01]  /*193a0*/  FFMA.FTZ R163, R163, R3.reuse, -R161.reuse ;  /* 0x00000003a3a37223 */ /* 0x180fe200000108a1 */
[----:B------:R-:W-:Y:S01]  /*193b0*/  @!P1 IADD3 R159, R158, 0x30840, RZ ;  /* 0x000308409e9f9810 */ /* 0x000fe20007ffe0ff */
[-CC-:B------:R-:W-:Y:S01]  /*193c0*/  FFMA.FTZ R195, R166, R3.reuse, -R161.reuse ;  /* 0x00000003a6c37223 */ /* 0x180fe200000108a1 */
[-CC-:B------:R-:W-:Y:S01]  /*193d0*/  FFMA.FTZ R162, R171, R3.reuse, -R161.reuse ;  /* 0x00000003aba27223 */ /* 0x180fe200000108a1 */
[-C--:B------:R-:W-:Y:S01]  /*193e0*/  FFMA.FTZ R178, R178, R3.reuse, -R161 ;  /* 0x00000003b2b27223 */ /* 0x080fe200000108a1 */
[----:B------:R-:W-:Y:S01]  /*193f0*/  @!P1 PRMT R159, RZ, 0x654, R159 ;  /* 0x00000654ff9f9816 */ /* 0x000fe2000000009f */
[-CC-:B------:R-:W-:Y:S01]  /*19400*/  FFMA.FTZ R179, R179, R3.reuse, -R161.reuse ;  /* 0x00000003b3b37223 */ /* 0x180fe200000108a1 */
[----:B------:R-:W-:Y:S01]  /*19410*/  MUFU.EX2 R154, R154 ;  /* 0x0000009a009a7308 */ /* 0x000fe20000000800 */
[-CC-:B------:R-:W-:Y:S01]  /*19420*/  FFMA.FTZ R182, R182, R3.reuse, -R161.reuse ;  /* 0x00000003b6b67223 */ /* 0x180fe200000108a1 */
[----:B------:R-:W-:-:S06]  /*19430*/  FFMA.FTZ R183, R183, R3, -R161 ;  /* 0x00000003b7b77223 */ /* 0x000fcc00000108a1 */
[----:B------:R-:W-:Y:S08]  /*19440*/  MUFU.EX2 R199, R199 ;  /* 0x000000c700c77308 */ /* 0x000ff00000000800 */
[----:B------:R-:W-:Y:S08]  /*19450*/  MUFU.EX2 R155, R155 ;  /* 0x0000009b009b7308 */ /* 0x000ff00000000800 */
[----:B------:R0:W-:Y:S08]  /*19460*/  MUFU.EX2 R158, R163 ;  /* 0x000000a3009e7308 */ /* 0x0001f00000000800 */
[----:B------:R-:W-:Y:S01]  /*19470*/  MUFU.EX2 R193, R193 ;  /* 0x000000c100c17308 */ /* 0x000fe20000000800 */
[----:B0-----:R-:W-:-:S07]  /*19480*/  FFMA.FTZ R163, R175, R3, -R161 ;  /* 0x00000003afa37223 */ /* 0x001fce00000108a1 */
        /* <DEDUP_REMOVED lines=11> */
[----:B------:R-:W-:Y:S01]  /*19540*/  WARPGROUP.ARRIVE ;  /* 0x00000000000079c5 */ /* 0x000fe20000000000 */
[-CC-:B------:R-:W-:Y:S01]  /*19550*/  FFMA.FTZ R188, R168, R3.reuse, -R2.reuse ;  /* 0x00000003a8bc7223 */ /* 0x180fe20000010802 */
[-C--:B------:R-:W-:Y:S01]  /*19560*/  FFMA.FTZ R190, R172, R3.reuse, -R2 ;  /* 0x00000003acbe7223 */ /* 0x080fe20000010802 */
[-CC-:B------:R-:W-:Y:S01]  /*19570*/  FFMA.FTZ R189, R170, R3.reuse, -R161.reuse ;  /* 0x00000003aabd7223 */ /* 0x180fe200000108a1 */
[----:B------:R-:W-:Y:S02]  /*19580*/  FFMA.FTZ R191, R174, R3, -R161 ;  /* 0x00000003aebf7223 */ /* 0x000fe400000108a1 */
[----:B------:R-:W-:Y:S01]  /*19590*/  HGMMA.64x256x16.F32 R24, R184, gdesc[UR4].tnspB, R24, gsb0 ;  /* 0x43e00004b8187df0 */ /* 0x000fe20008000818 */
[----:B------:R-:W-:Y:S08]  /*195a0*/  MUFU.EX2 R188, R188 ;  /* 0x000000bc00bc7308 */ /* 0x000ff00000000800 */
[----:B------:R-:W-:Y:S08]  /*195b0*/  MUFU.EX2 R189, R189 ;  /* 0x000000bd00bd7308 */ /* 0x000ff00000000800 */
[----:B------:R-:W-:Y:S08]  /*195c0*/  MUFU.EX2 R190, R190 ;  /* 0x000000be00be7308 */ /* 0x000ff00000000800 */
[----:B------:R-:W-:Y:S01]  /*195d0*/  MUFU.EX2 R191, R191 ;  /* 0x000000bf00bf7308 */ /* 0x000fe20000000800 */
[----:B------:R-:W-:-:S02]  /*195e0*/  WARPGROUP.DEPBAR.LE gsb0, 0x0 ;  /* 0x00008000000079c5 */ /* 0x000fc40000010000 */
[-CC-:B------:R-:W-:Y:S01]  /*195f0*/  FFMA.FTZ R187, R152, R3.reuse, -R2.reuse ;  /* 0x0000000398bb7223 */ /* 0x180fe20000010802 */
[-CC-:B------:R-:W-:Y:S01]  /*19600*/  FFMA.FTZ R185, R160, R3.reuse, -R2.reuse ;  /* 0x00000003a0b97223 */ /* 0x180fe20000010802 */
[-CC-:B------:R-:W-:Y:S01]  /*19610*/  FFMA.FTZ R160, R164, R3.reuse, -R2.reuse ;  /* 0x00000003a4a07223 */ /* 0x180fe20000010802 */
[-CC-:B------:R-:W-:Y:S01]  /*19620*/  FFMA.FTZ R152, R173, R3.reuse, -R2.reuse ;  /* 0x00000003ad987223 */ /* 0x180fe20000010802 */
[-CC-:B------:R-:W-:Y:S01]  /*19630*/  FFMA.FTZ R184, R176, R3.reuse, -R2.reuse ;  /* 0x00000003b0b87223 */ /* 0x180fe20000010802 */
[-C--:B------:R-:W-:Y:S01]  /*19640*/  FFMA.FTZ R186, R180, R3.reuse, -R2 ;  /* 0x00000003b4ba7223 */ /* 0x080fe20000010802 */
[----:B------:R-:W-:Y:S01]  /*19650*/  FADD.FTZ R2, -R4, R230 ;  /* 0x000000e604027221 */ /* 0x000fe20000010100 */
[----:B------:R-:W0:Y:S01]  /*19660*/  MUFU.EX2 R187, R187 ;  /* 0x000000bb00bb7308 */ /* 0x000e220000000800 */
[----:B------:R1:W-:Y:S01]  /*19670*/  @!P1 SYNCS.ARRIVE.TRANS64.RED.A1T0 RZ, [R159+URZ], RZ ;  /* 0x000000ff9fff99a7 */ /* 0x0003e2000810043f */
[----:B------:R-:W-:Y:S02]  /*19680*/  IMAD.MOV.U32 R230, RZ, RZ, R4 ;  /* 0x000000ffffe67224 */ /* 0x000fe400078e0004 */
[----:B------:R-:W-:-:S04]  /*19690*/  FMUL.FTZ R2, R2, R3 ;  /* 0x0000000302027220 */ /* 0x000fc80000410000 */
[----:B------:R-:W-:Y:S01]  /*196a0*/  MUFU.EX2 R185, R185 ;  /* 0x000000b900b97308 */ /* 0x000fe20000000800 */
[----:B-1----:R-:W-:Y:S01]  /*196b0*/  FFMA.FTZ R159, R167, R3, -R161 ;  /* 0x00000003a79f7223 */ /* 0x002fe200000108a1 */
[----:B------:R1:W-:Y:S06]  /*196c0*/  @!P1 SYNCS.ARRIVE.TRANS64.RED.A1T0 RZ, [R231+URZ], RZ ;  /* 0x000000ffe7ff99a7 */ /* 0x0003ec000810043f */
[----:B------:R-:W2:Y:S01]  /*196d0*/  MUFU.EX2 R2, R2 ;  /* 0x0000000200027308 */ /* 0x000ea20000000800 */
[----:B0-----:R-:W-:Y:S01]  /*196e0*/  FFMA.FTZ R161, R0, R228, R187 ;  /* 0x000000e400a17223 */ /* 0x001fe200000100bb */
[----:B-1----:R-:W-:-:S03]  /*196f0*/  IMAD.MOV.U32 R231, RZ, RZ, R205 ;  /* 0x000000ffffe77224 */ /* 0x002fc600078e00cd */
[C---:B------:R-:W-:Y:S01]  /*19700*/  FADD.FTZ R161, R196.reuse, R161 ;  /* 0x000000a1c4a17221 */ /* 0x040fe20000010000 */
[----:B------:R-:W-:Y:S02]  /*19710*/  F2FP.F16.F32.PACK_AB R196, R196, R187 ;  /* 0x000000bbc4c4723e */ /* 0x000fe400000000ff */
[----:B------:R-:W0:Y:S01]  /*19720*/  MUFU.EX2 R160, R160 ;  /* 0x000000a000a07308 */ /* 0x000e220000000800 */
[----:B------:R-:W-:Y:S01]  /*19730*/  FADD.FTZ R164, R198, R161 ;  /* 0x000000a1c6a47221 */ /* 0x000fe20000010000 */
[C---:B------:R-:W-:Y:S02]  /*19740*/  F2FP.F16.F32.PACK_AB R198, R156.reuse, R198 ;  /* 0x000000c69cc6723e */ /* 0x040fe400000000ff */
[----:B------:R-:W-:Y:S01]  /*19750*/  F2FP.F16.F32.PACK_AB R187, R183, R182 ;  /* 0x000000b6b7bb723e */ /* 0x000fe200000000ff */
[----:B------:R-:W-:-:S03]  /*19760*/  FADD.FTZ R164, R156, R164 ;  /* 0x000000a49ca47221 */ /* 0x000fc60000010000 */
[----:B------:R-:W1:Y:S01]  /*19770*/  MUFU.EX2 R159, R159 ;  /* 0x0000009f009f7308 */ /* 0x000e620000000800 */
[----:B--2---:R-:W-:Y:S01]  /*19780*/  FFMA.FTZ R227, R2, R227, R197 ;  /* 0x000000e302e37223 */ /* 0x004fe200000100c5 */
[----:B------:R-:W-:Y:S01]  /*19790*/  FADD.FTZ R164, R185, R164 ;  /* 0x000000a4b9a47221 */ /* 0x000fe20000010000 */
[C---:B------:R-:W-:Y:S02]  /*197a0*/  F2FP.F16.F32.PACK_AB R197, R154.reuse, R197 ;  /* 0x000000c59ac5723e */ /* 0x040fe400000000ff */
[----:B------:R-:W-:Y:S01]  /*197b0*/  FADD.FTZ R227, R154, R227 ;  /* 0x000000e39ae37221 */ /* 0x000fe20000010000 */
[C---:B------:R-:W-:Y:S01]  /*197c0*/  FADD.FTZ R164, R192.reuse, R164 ;  /* 0x000000a4c0a47221 */ /* 0x040fe20000010000 */
[----:B------:R-:W-:Y:S01]  /*197d0*/  F2FP.F16.F32.PACK_AB R192, R192, R185 ;  /* 0x000000b9c0c0723e */ /* 0x000fe200000000ff */
[----:B------:R-:W2:Y:S01]  /*197e0*/  MUFU.EX2 R152, R152 ;  /* 0x0000009800987308 */ /* 0x000ea20000000800 */
[----:B------:R-:W-:Y:S01]  /*197f0*/  FADD.FTZ R161, R199, R227 ;  /* 0x000000e3c7a17221 */ /* 0x000fe20000010000 */
[----:B0-----:R-:W-:Y:S01]  /*19800*/  FADD.FTZ R164, R160, R164 ;  /* 0x000000a4a0a47221 */ /* 0x001fe20000010000 */
[----:B------:R-:W-:-:S02]  /*19810*/  F2FP.F16.F32.PACK_AB R199, R155, R199 ;  /* 0x000000c79bc7723e */ /* 0x000fc400000000ff */
[----:B------:R-:W-:Y:S01]  /*19820*/  FADD.FTZ R161, R155, R161 ;  /* 0x000000a19ba17221 */ /* 0x000fe20000010000 */
[C---:B------:R-:W-:Y:S01]  /*19830*/  FADD.FTZ R164, R194.reuse, R164 ;  /* 0x000000a4c2a47221 */ /* 0x040fe20000010000 */
[----:B------:R-:W-:Y:S01]  /*19840*/  F2FP.F16.F32.PACK_AB R194, R194, R160 ;  /* 0x000000a0c2c2723e */ /* 0x000fe200000000ff */
[----:B------:R-:W0:Y:S01]  /*19850*/  MUFU.EX2 R184, R184 ;  /* 0x000000b800b87308 */ /* 0x000e220000000800 */
[----:B------:R-:W-:Y:S01]  /*19860*/  FADD.FTZ R165, R193, R161 ;  /* 0x000000a1c1a57221 */ /* 0x000fe20000010000 */
[----:B------:R-:W-:Y:S01]  /*19870*/  FADD.FTZ R164, R188, R164 ;  /* 0x000000a4bca47221 */ /* 0x000fe20000010000 */
[C---:B------:R-:W-:Y:S02]  /*19880*/  F2FP.F16.F32.PACK_AB R188, R23.reuse, R188 ;  /* 0x000000bc17bc723e */ /* 0x040fe400000000ff */
[C---:B------:R-:W-:Y:S01]  /*19890*/  FADD.FTZ R165, R158.reuse, R165 ;  /* 0x000000a59ea57221 */ /* 0x040fe20000010000 */
[----:B------:R-:W-:Y:S01]  /*198a0*/  FADD.FTZ R164, R23, R164 ;  /* 0x000000a417a47221 */ /* 0x000fe20000010000 */
[----:B------:R-:W-:Y:S01]  /*198b0*/  F2FP.F16.F32.PACK_AB R193, R158, R193 ;  /* 0x000000c19ec1723e */ /* 0x000fe200000000ff */
[----:B------:R-:W3:Y:S01]  /*198c0*/  MUFU.EX2 R161, R178 ;  /* 0x000000b200a17308 */ /* 0x000ee20000000800 */
[----:B------:R-:W-:Y:S01]  /*198d0*/  FADD.FTZ R156, R195, R165 ;  /* 0x000000a5c39c7221 */ /* 0x000fe20000010000 */
[----:B------:R-:W-:Y:S01]  /*198e0*/  FADD.FTZ R164, R190, R164 ;  /* 0x000000a4bea47221 */ /* 0x000fe20000010000 */
[----:B-1----:R-:W-:Y:S01]  /*198f0*/  F2FP.F16.F32.PACK_AB R195, R159, R195 ;  /* 0x000000c39fc3723e */ /* 0x002fe200000000ff */
[----:B------:R-:W-:-:S02]  /*19900*/  IMAD.MOV.U32 R23, RZ, RZ, R5 ;  /* 0x000000ffff177224 */ /* 0x000fc400078e0005 */
[----:B------:R-:W-:Y:S01]  /*19910*/  FADD.FTZ R156, R159, R156 ;  /* 0x0000009c9f9c7221 */ /* 0x000fe20000010000 */
[C---:B--2---:R-:W-:Y:S01]  /*19920*/  FADD.FTZ R164, R152.reuse, R164 ;  /* 0x000000a498a47221 */ /* 0x044fe20000010000 */
[----:B------:R-:W-:Y:S01]  /*19930*/  F2FP.F16.F32.PACK_AB R190, R152, R190 ;  /* 0x000000be98be723e */ /* 0x000fe200000000ff */
[----:B------:R-:W1:Y:S01]  /*19940*/  MUFU.EX2 R186, R186 ;  /* 0x000000ba00ba7308 */ /* 0x000e620000000800 */
[----:B------:R-:W-:Y:S01]  /*19950*/  FADD.FTZ R156, R189, R156 ;  /* 0x0000009cbd9c7221 */ /* 0x000fe20000010000 */
[----:B0-----:R-:W-:Y:S01]  /*19960*/  FADD.FTZ R164, R184, R164 ;  /* 0x000000a4b8a47221 */ /* 0x001fe20000010000 */
[C---:B------:R-:W-:Y:S02]  /*19970*/  F2FP.F16.F32.PACK_AB R189, R162.reuse, R189 ;  /* 0x000000bda2bd723e */ /* 0x040fe400000000ff */
[----:B------:R-:W-:Y:S01]  /*19980*/  FADD.FTZ R156, R162, R156 ;  /* 0x0000009ca29c7221 */ /* 0x000fe20000010000 */
[C---:B------:R-:W-:Y:S01]  /*19990*/  FADD.FTZ R164, R153.reuse, R164 ;  /* 0x000000a499a47221 */ /* 0x040fe20000010000 */
[----:B------:R-:W-:-:S02]  /*199a0*/  F2FP.F16.F32.PACK_AB R184, R153, R184 ;  /* 0x000000b899b8723e */ /* 0x000fc400000000ff */
[----:B------:R-:W-:Y:S01]  /*199b0*/  FADD.FTZ R156, R191, R156 ;  /* 0x0000009cbf9c7221 */ /* 0x000fe20000010000 */
[----:B------:R-:W-:Y:S02]  /*199c0*/  F2FP.F16.F32.PACK_AB R191, R163, R191 ;  /* 0x000000bfa3bf723e */ /* 0x000fe400000000ff */
[----:B---3--:R-:W-:Y:S01]  /*199d0*/  F2FP.F16.F32.PACK_AB R185, R179, R161 ;  /* 0x000000a1b3b9723e */ /* 0x008fe200000000ff */
[----:B------:R-:W-:-:S04]  /*199e0*/  FADD.FTZ R156, R163, R156 ;  /* 0x0000009ca39c7221 */ /* 0x000fc80000010000 */
[----:B------:R-:W-:Y:S01]  /*199f0*/  FADD.FTZ R156, R161, R156 ;  /* 0x0000009ca19c7221 */ /* 0x000fe20000010000 */
[----:B-1----:R-:W-:Y:S01]  /*19a00*/  FADD.FTZ R164, R186, R164 ;  /* 0x000000a4baa47221 */ /* 0x002fe20000010000 */
[----:B------:R-:W-:Y:S02]  /*19a10*/  F2FP.F16.F32.PACK_AB R186, R157, R186 ;  /* 0x000000ba9dba723e */ /* 0x000fe400000000ff */
[----:B------:R-:W-:Y:S01]  /*19a20*/  FADD.FTZ R156, R179, R156 ;  /* 0x0000009cb39c7221 */ /* 0x000fe20000010000 */
[----:B------:R-:W-:-:S03]  /*19a30*/  FADD.FTZ R228, R157, R164 ;  /* 0x000000a49de47221 */ /* 0x000fc60000010000 */
[----:B------:R-:W-:-:S04]  /*19a40*/  FADD.FTZ R156, R182, R156 ;  /* 0x0000009cb69c7221 */ /* 0x000fc80000010000 */
[----:B------:R-:W-:Y:S01]  /*19a50*/  FADD.FTZ R227, R183, R156 ;  /* 0x0000009cb7e37221 */ /* 0x000fe20000010000 */
[----:B------:R-:W-:Y:S06]  /*19a60*/  @P2 BRA `(.L_x_1602) ;  /* 0xffffffe000102947 */ /* 0x000fec000383ffff */
[----:B------:R-:W-:Y:S05]  /*19a70*/  BSYNC B1 ;  /* 0x0000000000017941 */ /* 0x000fea0003800000 */
.L_x_1591:
[----:B------:R-:W-:Y:S05]  /*19a80*/  BSYNC B0 ;  /* 0x0000000000007941 */ /* 0x000fea0003800000 */
.L_x_1590:
[----:B------:R-:W2:Y:S01]  /*19a90*/  LDL R23, [R1+0x50] ;  /* 0x0000500001177983 */ /* 0x000ea20000100800 */
[----:B------:R-:W-:Y:S01]  /*19aa0*/  BSSY B0, `(.L_x_1603) ;  /* 0x00002b7000007945 */ /* 0x000fe20003800000 */
[----:B--2---:R-:W-:-:S13]  /*19ab0*/  ISETP.GE.AND P2, PT, R204, R23, PT ;  /* 0x00000017cc00720c */ /* 0x004fda0003f46270 */
[----:B------:R-:W-:Y:S05]  /*19ac0*/  @!P2 BRA `(.L_x_1604) ;  /* 0x0000002800d0a947 */ /* 0x000fea0003800000 */
[----:B------:R-:W2:Y:S04]  /*19ad0*/  LDL R152, [R1+0x54] ;  /* 0x0000540001987983 */ /* 0x000ea80000100800 */
[----:B------:R-:W2:Y:S01]  /*19ae0*/  LDL R23, [R1+0x14] ;  /* 0x0000140001177983 */ /* 0x000ea20000100800 */
[----:B------:R-:W-:Y:S01]  /*19af0*/  IMAD.MOV.U32 R230, RZ, RZ, R5 ;  /* 0x000000ffffe67224 */ /* 0x000fe200078e0005 */
[----:B------:R-:W-:Y:S01]  /*19b00*/  MOV R233, R22 ;  /* 0x0000001600e97202 */ /* 0x000fe20000000f00 */
[----:B------:R-:W-:Y:S02]  /*19b10*/  IMAD.MOV.U32 R237, RZ, RZ, R205 ;  /* 0x000000ffffed7224 */ /* 0x000fe400078e00cd */
[----:B--2---:R-:W-:Y:S01]  /*19b20*/  IMAD R231, R23, 0x80, R152 ;  /* 0x0000008017e77824 */ /* 0x004fe200078e0298 */
[----:B------:R-:W-:-:S03]  /*19b30*/  MOV R23, R4 ;  /* 0x0000000400177202 */ /* 0x000fc60000000f00 */
[----:B------:R-:W-:-:S05]  /*19b40*/  VIADD R231, R231, 0x8 ;  /* 0x00000008e7e77836 */ /* 0x000fca0000000000 */
[----:B------:R-:W-:-:S07]  /*19b50*/  IADD3 R231, R231, R224, -R225 ;  /* 0x000000e0e7e77210 */ /* 0x000fce0007ffe8e1 */
.L_x_1623:
[----:B------:R-:W-:-:S05]  /*19b60*/  VIADD R3, R233, 0x1 ;  /* 0x00000001e9037836 */ /* 0x000fca0000000000 */
[----:B------:R-:W-:-:S04]  /*19b70*/  ISETP.NE.AND P2, PT, R3, 0x2, PT ;  /* 0x000000020300780c */ /* 0x000fc80003f45270 */
[----:B------:R-:W-:Y:S02]  /*19b80*/  SEL R3, R3, RZ, P2 ;  /* 0x000000ff03037207 */ /* 0x000fe40001000000 */
[----:B------:R-:W-:-:S03]  /*19b90*/  SEL R205, RZ, 0x1, P2 ;  /* 0x00000001ffcd7807 */ /* 0x000fc60001000000 */
[----:B------:R-:W-:Y:S01]  /*19ba0*/  IMAD.MOV.U32 R22, RZ, RZ, R3 ;  /* 0x000000ffff167224 */ /* 0x000fe200078e0003 */
[----:B------:R-:W-:Y:S01]  /*19bb0*/  LOP3.LUT R205, R237, R205, RZ, 0x3c, !PT ;  /* 0x000000cdedcd7212 */ /* 0x000fe200078e3cff */
[----:B------:R-:W-:Y:S06]  /*19bc0*/  @!P0 BRA `(.L_x_1605) ;  /* 0x0000000000048947 */ /* 0x000fec0003800000 */
[----:B------:R-:W-:Y:S01]  /*19bd0*/  BPT.TRAP 0x1 ;  /* 0x000000040000795c */ /* 0x000fe20000300000 */
.L_x_1605:
[----:B------:R-:W-:Y:S01]  /*19be0*/  IMAD R232, R3, 0x8, R16 ;  /* 0x0000000803e87824 */ /* 0x000fe200078e0210 */
[----:B------:R-:W-:-:S04]  /*19bf0*/  SHF.L.U32 R4, R205, 0x1f, RZ ;  /* 0x0000001fcd047819 */ /* 0x000fc800000006ff */
[----:B------:R0:W1:Y:S01]  /*19c00*/  SYNCS.PHASECHK.TRANS64.TRYWAIT P2, [R232+URZ+0x30830], R4 ;  /* 0x03083004e80075a7 */ /* 0x000062000804017f */
[----:B------:R-:W-:Y:S05]  /*19c10*/  @!P0 BRA `(.L_x_1606) ;  /* 0x0000000000048947 */ /* 0x000fea0003800000 */
[----:B------:R-:W-:Y:S01]  /*19c20*/  BPT.TRAP 0x1 ;  /* 0x000000040000795c */ /* 0x000fe20000300000 */
.L_x_1606:
[----:B------:R-:W2:Y:S01]  /*19c30*/  LDL R3, [R1+0x18] ;  /* 0x0000180001037983 */ /* 0x000ea20000100800 */
[----:B------:R-:W-:Y:S01]  /*19c40*/  BSSY B1, `(.L_x_1607) ;  /* 0x0000007000017945 */ /* 0x000fe20003800000 */
[----:B--2---:R-:W-:-:S05]  /*19c50*/  LEA R156, R22, R3, 0xb ;  /* 0x00000003169c7211 */ /* 0x004fca00078e58ff */
[C---:B------:R-:W-:Y:S02]  /*19c60*/  VIADD R153, R156.reuse, 0x2 ;  /* 0x000000029c997836 */ /* 0x040fe40000000000 */
[----:B------:R-:W-:Y:S01]  /*19c70*/  VIADD R3, R156, 0x4 ;  /* 0x000000049c037836 */ /* 0x000fe20000000000 */
[----:B-1----:R-:W-:Y:S06]  /*19c80*/  @P2 BRA `(.L_x_1608) ;  /* 0x0000000000082947 */ /* 0x002fec0003800000 */
[----:B------:R-:W1:Y:S02]  /*19c90*/  SYNCS.PHASECHK.TRANS64.TRYWAIT P2, [R232+URZ+0x30830], R4 ;  /* 0x03083004e80075a7 */ /* 0x000e64000804017f */
[----:B-1----:R-:W-:Y:S05]  /*19ca0*/  @!P2 BRA `(.L_x_1609) ;  /* 0x000000ec0090a947 */ /* 0x002fea0003800000 */
.L_x_1608:
[----:B------:R-:W-:Y:S05]  /*19cb0*/  BSYNC B1 ;  /* 0x0000000000017941 */ /* 0x000fea0003800000 */
.L_x_1607:
[----:B01----:R-:W-:Y:S01]  /*19cc0*/  IMAD.MOV.U32 R4, RZ, RZ, R156 ;  /* 0x000000ffff047224 */ /* 0x003fe200078e009c */
[----:B------:R-:W-:Y:S01]  /*19cd0*/  MOV R5, 0x40000040 ;  /* 0x4000004000057802 */ /* 0x000fe20000000f00 */
[----:B------:R-:W-:Y:S01]  /*19ce0*/  VIADD R152, R156, 0x6 ;  /* 0x000000069c987836 */ /* 0x000fe20000000000 */
[----:B------:R-:W-:Y:S01]  /*19cf0*/  R2UR UR12, R216 ;  /* 0x00000000d80c72ca */ /* 0x000fe200000e0000 */
[----:B------:R-:W-:Y:S01]  /*19d00*/  VIADD R154, R156, 0x204 ;  /* 0x000002049c9a7836 */ /* 0x000fe20000000000 */
[----:B------:R-:W-:Y:S01]  /*19d10*/  R2UR UR6, R4 ;  /* 0x00000000040672ca */ /* 0x000fe200000e0000 */
[----:B------:R-:W-:Y:S01]  /*19d20*/  IMAD.MOV.U32 R4, RZ, RZ, R153 ;  /* 0x000000ffff047224 */ /* 0x000fe200078e0099 */
[----:B------:R-:W-:Y:S01]  /*19d30*/  R2UR UR10, R152 ;  /* 0x00000000980a72ca */ /* 0x000fe200000e0000 */
[----:B------:R-:W-:Y:S01]  /*19d40*/  IMAD.MOV.U32 R153, RZ, RZ, 0x40000040 ;  /* 0x40000040ff997424 */ /* 0x000fe200078e00ff */
        /* <DEDUP_REMOVED lines=9> */
[-C--:B------:R-:W-:Y:S01]  /*19de0*/  FMUL.FTZ R24, R24, R0.reuse ;  /* 0x0000000018187220 */ /* 0x080fe20000410000 */
[----:B------:R-:W-:Y:S01]  /*19df0*/  IADD3 R4, R156, 0x200, RZ ;  /* 0x000002009c047810 */ /* 0x000fe20007ffe0ff */
        /* <DEDUP_REMOVED lines=13> */
[----:B------:R-:W-:Y:S01]  /*19ed0*/  MOV R157, UR11 ;  /* 0x0000000b009d7c02 */ /* 0x000fe20008000f00 */
[----:B------:R-:W-:Y:S01]  /*19ee0*/  UMOV UR11, UR5 ;  /* 0x00000005000b7c82 */ /* 0x000fe20008000000 */
[----:B------:R-:W-:Y:S01]  /*19ef0*/  MOV R3, UR10 ;  /* 0x0000000a00037c02 */ /* 0x000fe20008000f00 */
[----:B------:R-:W-:Y:S01]  /*19f00*/  UMOV UR10, UR4 ;  /* 0x00000004000a7c82 */ /* 0x000fe20008000000 */
[----:B------:R-:W-:Y:S01]  /*19f10*/  R2UR UR38, R4 ;  /* 0x00000000042672ca */ /* 0x000fe200000e0000 */
[----:B------:R-:W-:Y:S01]  /*19f20*/  VIADD R4, R156, 0x600 ;  /* 0x000006009c047836 */ /* 0x000fe20000000000 */
        /* <DEDUP_REMOVED lines=14> */
[C---:B------:R-:W-:Y:S01]  /*1a010*/  R2UR UR15, R5.reuse ;  /* 0x00000000050f72ca */ /* 0x040fe200000e0000 */
[-C--:B------:R-:W-:Y:S01]  /*1a020*/  FMUL.FTZ R48, R48, R0.reuse ;  /* 0x0000000030307220 */ /* 0x080fe20000410000 */
[----:B------:R-:W-:Y:S01]  /*1a030*/  R2UR UR27, R5 ;  /* 0x00000000051b72ca */ /* 0x000fe200000e0000 */
[-C--:B------:R-:W-:Y:S01]  /*1a040*/  FMUL.FTZ R49, R49, R0.reuse ;  /* 0x0000000031317220 */ /* 0x080fe20000410000 */
[C---:B------:R-:W-:Y:S01]  /*1a050*/  R2UR UR39, R5.reuse ;  /* 0x00000000052772ca */ /* 0x040fe200000e0000 */
[-C--:B------:R-:W-:Y:S01]  /*1a060*/  FMUL.FTZ R52, R52, R0.reuse ;  /* 0x0000000034347220 */ /* 0x080fe20000410000 */
[----:B------:R-:W-:Y:S01]  /*1a070*/  R2UR UR46, R4 ;  /* 0x00000000042e72ca */ /* 0x000fe200000e0000 */
[----:B------:R-:W-:Y:S01]  /*1a080*/  VIADD R4, R156, 0x606 ;  /* 0x000006069c047836 */ /* 0x000fe20000000000 */
[----:B------:R-:W-:Y:S01]  /*1a090*/  R2UR UR47, R5 ;  /* 0x00000000052f72ca */ /* 0x000fe200000e0000 */
[-C--:B------:R-:W-:Y:S01]  /*1a0a0*/  FMUL.FTZ R53, R53, R0.reuse ;  /* 0x0000000035357220 */ /* 0x080fe20000410000 */
[----:B------:R-:W-:Y:S01]  /*1a0b0*/  R2UR UR59, R5 ;  /* 0x00000000053b72ca */ /* 0x000fe200000e0000 */
[----:B------:R-:W-:Y:S01]  /*1a0c0*/  IMAD.MOV.U32 R5, RZ, RZ, R157 ;  /* 0x000000ffff057224 */ /* 0x000fe200078e009d */
        /* <DEDUP_REMOVED lines=205> */
.L_x_1610:
[----:B------:R-:W-:Y:S01]  /*1ada0*/  SHF.L.U32 R2, R237, 0x1f, RZ ;  /* 0x0000001fed027819 */ /* 0x000fe200000006ff */
[----:B------:R-:W-:-:S04]  /*1adb0*/  IMAD R0, R233, 0x8, R16 ;  /* 0x00000008e9007824 */ /* 0x000fc800078e0210 */
[----:B------:R0:W1:Y:S01]  /*1adc0*/  SYNCS.PHASECHK.TRANS64.TRYWAIT P2, [R0+URZ+0x30850], R2 ;  /* 0x03085002000075a7 */ /* 0x000062000804017f */
[----:B------:R-:W-:Y:S05]  /*1add0*/  @!P0 BRA `(.L_x_1611) ;  /* 0x0000000000048947 */ /* 0x000fea0003800000 */
[----:B------:R-:W-:Y:S01]  /*1ade0*/  BPT.TRAP 0x1 ;  /* 0x000000040000795c */ /* 0x000fe20000300000 */
.L_x_1611:
[----:B------:R-:W-:Y:S04]  /*1adf0*/  BSSY B1, `(.L_x_1612) ;  /* 0x0000004000017945 */ /* 0x000fe80003800000 */
[----:B-1----:R-:W-:Y:S05]  /*1ae00*/  @P2 BRA `(.L_x_1613) ;  /* 0x0000000000082947 */ /* 0x002fea0003800000 */
[----:B------:R-:W1:Y:S02]  /*1ae10*/  SYNCS.PHASECHK.TRANS64.TRYWAIT P2, [R0+URZ+0x30850], R2 ;  /* 0x03085002000075a7 */ /* 0x000e64000804017f */
[----:B-1----:R-:W-:Y:S05]  /*1ae20*/  @!P2 BRA `(.L_x_1614) ;  /* 0x000000dc0044a947 */ /* 0x002fea0003800000 */
.L_x_1613:
[----:B------:R-:W-:Y:S05]  /*1ae30*/  BSYNC B1 ;  /* 0x0000000000017941 */ /* 0x000fea0003800000 */
.L_x_1612:
[----:B01----:R-:W-:Y:S01]  /*1ae40*/  IADD3 R2, R16, 0x400, RZ ;  /* 0x0000040010027810 */ /* 0x003fe20007ffe0ff */
[----:B------:R-:W-:Y:S01]  /*1ae50*/  IMAD.MOV.U32 R3, RZ, RZ, 0x40000040 ;  /* 0x40000040ff037424 */ /* 0x000fe200078e00ff */
[----:B------:R-:W-:Y:S01]  /*1ae60*/  WARPGROUP.ARRIVE ;  /* 0x00000000000079c5 */ /* 0x000fe20000000000 */
[----:B------:R-:W-:Y:S01]  /*1ae70*/  MOV R5, 0x40000040 ;  /* 0x4000004000057802 */ /* 0x000fe20000000f00 */
[----:B------:R-:W-:Y:S01]  /*1ae80*/  ULDC UR4, c[0x0][0x9dc] ;  /* 0x0002770000047ab9 */ /* 0x000fe20000000800 */
[----:B------:R-:W-:Y:S01]  /*1ae90*/  SHF.R.U32.HI R2, RZ, 0x4, R2 ;  /* 0x00000004ff027819 */ /* 0x000fe20000011602 */
[----:B------:R-:W-:Y:S01]  /*1aea0*/  @!P1 VIADD R232, R232, 0x30840 ;  /* 0x00030840e8e89836 */ /* 0x000fe20000000000 */
[----:B------:R-:W-:Y:S02]  /*1aeb0*/  ULDC UR5, c[0x0][0x9e0] ;  /* 0x0002780000057ab9 */ /* 0x000fe40000000800 */
[----:B------:R-:W-:-:S04]  /*1aec0*/  LOP3.LUT R2, R2, 0x3fff, RZ, 0xc0, !PT ;  /* 0x00003fff02027812 */ /* 0x000fc800078ec0ff */
[----:B------:R-:W-:-:S05]  /*1aed0*/  LOP3.LUT R2, R2, 0x2000000, RZ, 0xfc, !PT ;  /* 0x0200000002027812 */ /* 0x000fca00078efcff */
[----:B------:R-:W-:Y:S01]  /*1aee0*/  IMAD R2, R233, 0x800, R2 ;  /* 0x00000800e9027824 */ /* 0x000fe200078e0202 */
[----:B------:R-:W-:Y:S01]  /*1aef0*/  R2UR UR7, R3 ;  /* 0x00000000030772ca */ /* 0x000fe200000e0000 */
[----:B------:R-:W2:Y:S03]  /*1af00*/  LDL R233, [R1+0x14] ;  /* 0x0000140001e97983 */ /* 0x000ea60000100800 */
[----:B------:R-:W-:-:S13]  /*1af10*/  R2UR UR6, R2 ;  /* 0x00000000020672ca */ /* 0x000fda00000e0000 */
[----:B------:R-:W-:Y:S01]  /*1af20*/  HGMMA.64x256x16.F32 R24, R196, gdesc[UR4].tnspB, R24, gsb0 ;  /* 0x43e00004c4187df0 */ /* 0x000fe20008000818 */
[----:B------:R-:W-:Y:S01]  /*1af30*/  VIADD R4, R2, 0x80 ;  /* 0x0000008002047836 */ /* 0x000fe20000000000 */
[----:B------:R-:W-:-:S04]  /*1af40*/  R2UR UR7, R5 ;  /* 0x00000000050772ca */ /* 0x000fc800000e0000 */
[----:B------:R-:W-:Y:S01]  /*1af50*/  R2UR UR6, R4 ;  /* 0x00000000040672ca */ /* 0x000fe200000e0000 */
[C---:B------:R-:W-:Y:S02]  /*1af60*/  VIADD R4, R2.reuse, 0x100 ;  /* 0x0000010002047836 */ /* 0x040fe40000000000 */
[----:B------:R-:W-:Y:S01]  /*1af70*/  IMAD.MOV.U32 R5, RZ, RZ, 0x40000040 ;  /* 0x40000040ff057424 */ /* 0x000fe200078e00ff */
[----:B------:R-:W-:Y:S02]  /*1af80*/  WARPGROUP.DEPBAR.LE gsb0, 0x0 ;  /* 0x00008000000079c5 */ /* 0x000fe40000010000 */
[----:B------:R-:W-:Y:S01]  /*1af90*/  WARPGROUP.ARRIVE ;  /* 0x00000000000079c5 */ /* 0x000fe20000000000 */
[----:B------:R-:W2:Y:S01]  /*1afa0*/  LDL R199, [R1+0x54] ;  /* 0x0000540001c77983 */ /* 0x000ea20000100800 */
[----:B------:R-:W-:Y:S01]  /*1afb0*/  VIADD R2, R2, 0x180 ;  /* 0x0000018002027836 */ /* 0x000fe20000000000 */
[----:B------:R-:W-:Y:S01]  /*1afc0*/  MOV R3, 0x40000040 ;  /* 0x4000004000037802 */ /* 0x000fe20000000f00 */
[----:B------:R-:W-:Y:S01]  /*1afd0*/  ULOP3.LUT UR4, URZ, UR4, URZ, 0x33, !UPT ;  /* 0x000000043f047292 */ /* 0x000fe2000f8e333f */
[----:B------:R-:W-:-:S11]  /*1afe0*/  @!P1 PRMT R232, RZ, 0x654, R232 ;  /* 0x00000654ffe89816 */ /* 0x000fd600000000e8 */
[----:B------:R-:W-:Y:S01]  /*1aff0*/  HGMMA.64x256x16.F32 R24, R192, gdesc[UR4].tnspB, R24, gsb0 ;  /* 0x43e00004c0187df0 */ /* 0x000fe20008000818 */
[----:B------:R-:W-:Y:S01]  /*1b000*/  R2UR UR6, R4 ;  /* 0x00000000040672ca */ /* 0x000fe200000e0000 */
[----:B------:R-:W-:Y:S01]  /*1b010*/  IMAD.SHL.U32 R4, R204, 0x40, RZ ;  /* 0x00000040cc047824 */ /* 0x000fe200078e00ff */
[----:B------:R-:W-:Y:S01]  /*1b020*/  R2UR UR7, R5 ;  /* 0x00000000050772ca */ /* 0x000fe200000e0000 */
[----:B------:R-:W-:Y:S02]  /*1b030*/  WARPGROUP.DEPBAR.LE gsb0, 0x0 ;  /* 0x00008000000079c5 */ /* 0x000fe40000010000 */
[----:B------:R-:W-:-:S15]  /*1b040*/  WARPGROUP.ARRIVE ;  /* 0x00000000000079c5 */ /* 0x000fde0000000000 */
[----:B------:R-:W-:-:S07]  /*1b050*/  NOP ;  /* 0x0000000000007918 */ /* 0x000fce0000000000 */
[----:B------:R-:W-:Y:S01]  /*1b060*/  HGMMA.64x256x16.F32 R24, R188, gdesc[UR4].tnspB, R24, gsb0 ;  /* 0x43e00004bc187df0 */ /* 0x000fe20008000818 */
[----:B------:R-:W-:Y:S02]  /*1b070*/  R2UR UR6, R2 ;  /* 0x00000000020672ca */ /* 0x000fe400000e0000 */
[----:B------:R-:W-:Y:S02]  /*1b080*/  R2UR UR7, R3 ;  /* 0x00000000030772ca */ /* 0x000fe400000e0000 */
[----:B------:R-:W-:-:S05]  /*1b090*/  IADD3 R2, R224, 0x1, -R4 ;  /* 0x00000001e0027810 */ /* 0x000fca0007ffe804 */
[----:B------:R-:W-:Y:S02]  /*1b0a0*/  IMAD.IADD R2, R2, 0x1, -R225 ;  /* 0x0000000102027824 */ /* 0x000fe400078e0ae1 */
[----:B--2---:R-:W-:Y:S01]  /*1b0b0*/  IMAD R5, R233, 0x80, R199 ;  /* 0x00000080e9057824 */ /* 0x004fe200078e02c7 */
[----:B------:R-:W-:Y:S02]  /*1b0c0*/  WARPGROUP.DEPBAR.LE gsb0, 0x0 ;  /* 0x00008000000079c5 */ /* 0x000fe40000010000 */
[----:B------:R-:W-:-:S13]  /*1b0d0*/  WARPGROUP.ARRIVE ;  /* 0x00000000000079c5 */ /* 0x000fda0000000000 */
[----:B------:R-:W-:Y:S03]  /*1b0e0*/  HGMMA.64x256x16.F32 R24, R184, gdesc[UR4].tnspB, R24, gsb0 ;  /* 0x43e00004b8187df0 */ /* 0x000fe60008000818 */
[----:B------:R-:W-:Y:S02]  /*1b0f0*/  WARPGROUP.DEPBAR.LE gsb0, 0x0 ;  /* 0x00008000000079c5 */ /* 0x000fe40000010000 */
[----:B------:R-:W-:Y:S01]  /*1b100*/  IMAD R186, R235, -0x2, R2 ;  /* 0xfffffffeebba7824 */ /* 0x000fe200078e0202 */
[----:B------:R0:W-:Y:S04]  /*1b110*/  @!P1 SYNCS.ARRIVE.TRANS64.RED.A1T0 RZ, [R232+URZ], RZ ;  /* 0x000000ffe8ff99a7 */ /* 0x0001e8000810043f */
[C---:B------:R-:W-:Y:S01]  /*1b120*/  IADD3 R187, R186.reuse, UR5, RZ ;  /* 0x00000005babb7c10 */ /* 0x040fe2000fffe0ff */
[----:B------:R-:W-:-:S04]  /*1b130*/  VIADD R186, R186, UR4 ;  /* 0x00000004baba7c36 */ /* 0x000fc80008000000 */
[C---:B------:R-:W-:Y:S01]  /*1b140*/  IMAD.IADD R185, R5.reuse, 0x1, R187 ;  /* 0x0000000105b97824 */ /* 0x040fe200078e02bb */
[----:B------:R-:W-:Y:S01]  /*1b150*/  IADD3 R184, R5, R186, RZ ;  /* 0x000000ba05b87210 */ /* 0x000fe20007ffe0ff */
[----:B0-----:R-:W-:Y:S06]  /*1b160*/  @!P5 BRA `(.L_x_1615) ;  /* 0x000000000064d947 */ /* 0x001fec0003800000 */
[----:B------:R-:W-:Y:S01]  /*1b170*/  IADD3 R189, R5, R224, -R225 ;  /* 0x000000e005bd7210 */ /* 0x000fe20007ffe8e1 */
[----:B------:R-:W-:Y:S03]  /*1b180*/  BSSY B1, `(.L_x_1616) ;  /* 0x0000013000017945 */ /* 0x000fe60003800000 */
[----:B------:R-:W-:-:S13]  /*1b190*/  ISETP.GT.AND P2, PT, R189, -0x1, PT ;  /* 0xffffffffbd00780c */ /* 0x000fda0003f44270 */
[----:B------:R-:W-:Y:S05]  /*1b1a0*/  @P2 BRA `(.L_x_1617) ;  /* 0x0000000000242947 */ /* 0x000fea0003800000 */
[----:B------:R-:W-:Y:S01]  /*1b1b0*/  ULDC UR4, c[0x0][0x9e4] ;  /* 0x0002790000047ab9 */ /* 0x000fe20000000800 */
[----:B------:R-:W-:Y:S01]  /*1b1c0*/  LOP3.LUT R189, RZ, R189, RZ, 0x33, !PT ;  /* 0x000000bdffbd7212 */ /* 0x000fe200078e33ff */
[----:B------:R-:W-:-:S05]  /*1b1d0*/  IMAD.U32 R188, RZ, RZ, UR4 ;  /* 0x00000004ffbc7e24 */ /* 0x000fca000f8e00ff */
[----:B------:R-:W-:-:S13]  /*1b1e0*/  ISETP.NE.AND P2, PT, R188, 0x1, PT ;  /* 0x00000001bc00780c */ /* 0x000fda0003f45270 */
[----:B------:R-:W0:Y:S02]  /*1b1f0*/  @P2 LDC.64 R2, c[0x0][0x9e8] ;  /* 0x00027a00ff022b82 */ /* 0x000e240000000a00 */
[----:B0-----:R-:W-:-:S05]  /*1b200*/  @P2 IMAD.HI.U32 R2, R189, R2, RZ ;  /* 0x00000002bd022227 */ /* 0x001fca00078e00ff */
[----:B------:R-:W-:-:S04]  /*1b210*/  @P2 SHF.R.U32.HI R189, RZ, R3, R2 ;  /* 0x00000003ffbd2219 */ /* 0x000fc80000011602 */
[----:B------:R-:W-:Y:S01]  /*1b220*/  LOP3.LUT R189, RZ, R189, RZ, 0x33, !PT ;  /* 0x000000bdffbd7212 */ /* 0x000fe200078e33ff */
[----:B------:R-:W-:Y:S06]  /*1b230*/  BRA `(.L_x_1618) ;  /* 0x00000000001c7947 */ /* 0x000fec0003800000 */
.L_x_1617:
[----:B------:R-:W-:Y:S01]  /*1b240*/  ULDC UR4, c[0x0][0x9e4] ;  /* 0x0002790000047ab9 */ /* 0x000fe20000000800 */
[----:B------:R-:W-:Y:S01]  /*1b250*/  IADD3 R189, R5, R224, -R225 ;  /* 0x000000e005bd7210 */ /* 0x000fe20007ffe8e1 */
[----:B------:R-:W-:-:S05]  /*1b260*/  IMAD.U32 R188, RZ, RZ, UR4 ;  /* 0x00000004ffbc7e24 */ /* 0x000fca000f8e00ff */
[----:B------:R-:W-:-:S13]  /*1b270*/  ISETP.NE.AND P2, PT, R188, 0x1, PT ;  /* 0x00000001bc00780c */ /* 0x000fda0003f45270 */
[----:B------:R-:W0:Y:S02]  /*1b280*/  @P2 LDC.64 R2, c[0x0][0x9e8] ;  /* 0x00027a00ff022b82 */ /* 0x000e240000000a00 */
[----:B0-----:R-:W-:-:S05]  /*1b290*/  @P2 IMAD.HI.U32 R2, R189, R2, RZ ;  /* 0x00000002bd022227 */ /* 0x001fca00078e00ff */
[----:B------:R-:W-:-:S07]  /*1b2a0*/  @P2 SHF.R.U32.HI R189, RZ, R3, R2 ;  /* 0x00000003ffbd2219 */ /* 0x000fce0000011602 */
.L_x_1618:
[----:B------:R-:W-:Y:S05]  /*1b2b0*/  BSYNC B1 ;  /* 0x0000000000017941 */ /* 0x000fea0003800000 */
.L_x_1616:
[----:B------:R-:W-:-:S04]  /*1b2c0*/  IMAD R189, R189, R188, -R4 ;  /* 0x000000bcbdbd7224 */ /* 0x000fc800078e0a04 */
[----:B------:R-:W-:-:S05]  /*1b2d0*/  IMAD R189, R235, -0x2, R189 ;  /* 0xfffffffeebbd7824 */ /* 0x000fca00078e02bd */
[----:B------:R-:W-:Y:S02]  /*1b2e0*/  VIMNMX R184, R184, R189, !PT ;  /* 0x000000bdb8b87248 */ /* 0x000fe40007fe0100 */
[----:B------:R-:W-:-:S07]  /*1b2f0*/  VIADDMNMX R185, R189, R188, R185, PT ;  /* 0x000000bcbdb97246 */ /* 0x000fce00038001b9 */
.L_x_1615:
        /* <DEDUP_REMOVED lines=55> */
[----:B------:R-:W-:Y:S01]  /*1b670*/  ULDC UR4, c[0x0][0x9e4] ;  /* 0x0002790000047ab9 */ /* 0x000fe20000000800 */
[----:B------:R-:W-:Y:S01]  /*1b680*/  IADD3 R5, R5, 0x8, RZ ;  /* 0x0000000805057810 */ /* 0x000fe20007ffe0ff */
[----:B------:R-:W-:-:S03]  /*1b690*/  IMAD.U32 R184, RZ, RZ, UR4 ;  /* 0x00000004ffb87e24 */ /* 0x000fc6000f8e00ff */
[----:B------:R-:W-:Y:S02]  /*1b6a0*/  IADD3 R5, R5, R224, -R225 ;  /* 0x000000e005057210 */ /* 0x000fe40007ffe8e1 */
[----:B------:R-:W-:Y:S02]  /*1b6b0*/  ISETP.NE.AND P3, PT, R184, 0x1, PT ;  /* 0x00000001b800780c */ /* 0x000fe40003f65270 */
[----:B------:R-:W-:-:S11]  /*1b6c0*/  LOP3.LUT R5, RZ, R5, RZ, 0x33, !PT ;  /* 0x00000005ff057212 */ /* 0x000fd600078e33ff */
[----:B------:R-:W0:Y:S02]  /*1b6d0*/  @P3 LDC.64 R2, c[0x0][0x9e8] ;  /* 0x00027a00ff023b82 */ /* 0x000e240000000a00 */
[----:B0-----:R-:W-:-:S05]  /*1b6e0*/  @P3 IMAD.HI.U32 R2, R5, R2, RZ ;  /* 0x0000000205023227 */ /* 0x001fca00078e00ff */
[----:B------:R-:W-:-:S04]  /*1b6f0*/  @P3 SHF.R.U32.HI R5, RZ, R3, R2 ;  /* 0x00000003ff053219 */ /* 0x000fc80000011602 */
[----:B------:R-:W-:Y:S01]  /*1b700*/  LOP3.LUT R5, RZ, R5, RZ, 0x33, !PT ;  /* 0x00000005ff057212 */ /* 0x000fe200078e33ff */
[----:B------:R-:W-:Y:S06]  /*1b710*/  BRA `(.L_x_1622) ;  /* 0x00000000001c7947 */ /* 0x000fec0003800000 */
.L_x_1621:
[----:B------:R-:W-:Y:S01]  /*1b720*/  ULDC UR4, c[0x0][0x9e4] ;  /* 0x0002790000047ab9 */ /* 0x000fe20000000800 */
[----:B------:R-:W-:Y:S02]  /*1b730*/  IMAD.MOV.U32 R5, RZ, RZ, R231 ;  /* 0x000000ffff057224 */ /* 0x000fe400078e00e7 */
[----:B------:R-:W-:-:S05]  /*1b740*/  IMAD.U32 R184, RZ, RZ, UR4 ;  /* 0x00000004ffb87e24 */ /* 0x000fca000f8e00ff */
[----:B------:R-:W-:-:S13]  /*1b750*/  ISETP.NE.AND P3, PT, R184, 0x1, PT ;  /* 0x00000001b800780c */ /* 0x000fda0003f65270 */
[----:B------:R-:W0:Y:S02]  /*1b760*/  @P3 LDC.64 R2, c[0x0][0x9e8] ;  /* 0x00027a00ff023b82 */ /* 0x000e240000000a00 */
[----:B0-----:R-:W-:-:S05]  /*1b770*/  @P3 IMAD.HI.U32 R2, R231, R2, RZ ;  /* 0x00000002e7023227 */ /* 0x001fca00078e00ff */
[----:B------:R-:W-:-:S07]  /*1b780*/  @P3 SHF.R.U32.HI R5, RZ, R3, R2 ;  /* 0x00000003ff053219 */ /* 0x000fce0000011602 */
.L_x_1622:
[----:B------:R-:W-:Y:S05]  /*1b790*/  BSYNC B1 ;  /* 0x0000000000017941 */ /* 0x000fea0003800000 */
.L_x_1620:
[----:B------:R-:W-:-:S04]  /*1b7a0*/  IMAD R4, R5, R184, -R4 ;  /* 0x000000b805047224 */ /* 0x000fc800078e0a04 */
[----:B------:R-:W-:-:S05]  /*1b7b0*/  IMAD R4, R235, -0x2, R4 ;  /* 0xfffffffeeb047824 */ /* 0x000fca00078e0204 */
[----:B------:R-:W-:Y:S02]  /*1b7c0*/  VIMNMX R186, R186, R4, !PT ;  /* 0x00000004baba7248 */ /* 0x000fe40007fe0100 */
[----:B------:R-:W-:-:S07]  /*1b7d0*/  VIADDMNMX R187, R4, R184, R187, PT ;  /* 0x000000b804bb7246 */ /* 0x000fce00038001bb */
.L_x_1619:
[----:B------:R-:W-:Y:S01]  /*1b7e0*/  @!P1 VIADD R0, R0, 0x30860 ;  /* 0x0003086000009836 */ /* 0x000fe20000000000 */
[----:B------:R-:W2:Y:S01]  /*1b7f0*/  LDL R232, [R1+0x50] ;  /* 0x0000500001e87983 */ /* 0x000ea20000100800 */
[C---:B------:R-:W-:Y:S01]  /*1b800*/  ISETP.GT.AND P6, PT, R186.reuse, 0x9, P2 ;  /* 0x00000009ba00780c */ /* 0x040fe200017c4270 */
[----:B------:R-:W-:Y:S01]  /*1b810*/  ULDC UR4, c[0x0][0x988] ;  /* 0x0002620000047ab9 */ /* 0x000fe20000000800 */
[----:B------:R-:W-:Y:S01]  /*1b820*/  ISETP.GT.AND P4, PT, R186, 0x1, P2 ;  /* 0x00000001ba00780c */ /* 0x000fe20001784270 */
[----:B------:R-:W-:Y:S01]  /*1b830*/  IMAD.MOV.U32 R237, RZ, RZ, R205 ;  /* 0x000000ffffed7224 */ /* 0x000fe200078e00cd */
[----:B------:R-:W-:Y:S01]  /*1b840*/  @!P1 PRMT R0, RZ, 0x654, R0 ;  /* 0x00000654ff009816 */ /* 0x000fe20000000000 */
[----:B------:R-:W-:Y:S01]  /*1b850*/  IMAD.MOV.U32 R233, RZ, RZ, R22 ;  /* 0x000000ffffe97224 */ /* 0x000fe200078e0016 */
[----:B------:R-:W-:Y:S02]  /*1b860*/  ISETP.LT.OR P6, PT, R187, 0xa, P6 ;  /* 0x0000000abb00780c */ /* 0x000fe400037c1670 */
[----:B------:R0:W-:Y:S01]  /*1b870*/  @!P1 SYNCS.ARRIVE.TRANS64.RED.A1T0 RZ, [R0+URZ], RZ ;  /* 0x000000ff00ff99a7 */ /* 0x0001e2000810043f */
[----:B------:R-:W-:-:S02]  /*1b880*/  MOV R3, UR4 ;  /* 0x0000000400037c02 */ /* 0x000fc40008000f00 */
[----:B------:R-:W-:Y:S02]  /*1b890*/  FSEL R159, R159, -INF , !P6 ;  /* 0xff8000009f9f7808 */ /* 0x000fe40007000000 */
[----:B------:R-:W-:Y:S02]  /*1b8a0*/  ISETP.GT.AND P6, PT, R186, 0x18, P2 ;  /* 0x00000018ba00780c */ /* 0x000fe400017c4270 */
[C---:B------:R-:W-:Y:S02]  /*1b8b0*/  ISETP.LT.OR P4, PT, R187.reuse, 0x2, P4 ;  /* 0x00000002bb00780c */ /* 0x040fe40002781670 */
        /* <DEDUP_REMOVED lines=17> */
[----:B------:R-:W-:Y:S02]  /*1b9d0*/  FSEL R155, R155, -INF , !P4 ;  /* 0xff8000009b9b7808 */ /* 0x000fe40006000000 */
[----:B------:R-:W-:Y:S02]  /*1b9e0*/  FMNMX.FTZ R0, R169, R0, !PT ;  /* 0x00000000a9007209 */ /* 0x000fe40007810000 */
[----:B------:R-:W-:Y:S02]  /*1b9f0*/  FMNMX.FTZ R4, R154, R23, !PT ;  /* 0x000000179a047209 */ /* 0x000fe40007810000 */
[----:B------:R-:W-:-:S02]  /*1ba00*/  FMNMX.FTZ R0, R172, R0, !PT ;  /* 0x00000000ac007209 */ /* 0x000fc40007810000 */
[----:B------:R-:W-:Y:S02]  /*1ba10*/  ISETP.GT.AND P4, PT, R186, 0x10, P2 ;  /* 0x00000010ba00780c */ /* 0x000fe40001784270 */
[----:B------:R-:W-:Y:S02]  /*1ba20*/  FMNMX.FTZ R0, R173, R0, !PT ;  /* 0x00000000ad007209 */ /* 0x000fe40007810000 */
[----:B------:R-:W-:Y:S02]  /*1ba30*/  FMNMX.FTZ R4, R155, R4, !PT ;  /* 0x000000049b047209 */ /* 0x000fe40007810000 */
[----:B------:R-:W-:Y:S02]  /*1ba40*/  FMNMX.FTZ R0, R176, R0, !PT ;  /* 0x00000000b0007209 */ /* 0x000fe40007810000 */
[----:B------:R-:W-:Y:S02]  /*1ba50*/  ISETP.LT.OR P4, PT, R187, 0x11, P4 ;  /* 0x00000011bb00780c */ /* 0x000fe40002781670 */
[----:B------:R-:W-:-:S02]  /*1ba60*/  FMNMX.FTZ R0, R177, R0, !PT ;  /* 0x00000000b1007209 */ /* 0x000fc40007810000 */
[----:B------:R-:W-:Y:S02]  /*1ba70*/  FSEL R162, R162, -INF , !P4 ;  /* 0xff800000a2a27808 */ /* 0x000fe40006000000 */
[----:B------:R-:W-:Y:S02]  /*1ba80*/  FMNMX.FTZ R0, R180, R0, !PT ;  /* 0x00000000b4007209 */ /* 0x000fe40007810000 */
[C---:B------:R-:W-:Y:S02]  /*1ba90*/  ISETP.GT.AND P4, PT, R186.reuse, 0x19, P2 ;  /* 0x00000019ba00780c */ /* 0x040fe40001784270 */
        /* <DEDUP_REMOVED lines=10> */
[----:B------:R-:W-:-:S04]  /*1bb40*/  ISETP.GT.AND P4, PT, R186, 0x30, P2 ;  /* 0x00000030ba00780c */ /* 0x000fc80001784270 */
[----:B------:R-:W-:-:S04]  /*1bb50*/  ISETP.LT.OR P4, PT, R187, 0x31, P4 ;  /* 0x00000031bb00780c */ /* 0x000fc80002781670 */
        /* <DEDUP_REMOVED lines=10> */
[----:B------:R-:W-:Y:S01]  /*1bc00*/  MOV R230, R5 ;  /* 0x0000000500e67202 */ /* 0x000fe20000000f00 */
[-CC-:B------:R-:W-:Y:S01]  /*1bc10*/  FFMA.FTZ R152, R152, R3.reuse, -R0.reuse ;  /* 0x0000000398987223 */ /* 0x180fe20000010800 */
[----:B------:R-:W-:Y:S01]  /*1bc20*/  ISETP.LT.OR P3, PT, R187, 0x9, P3 ;  /* 0x00000009bb00780c */ /* 0x000fe20001f61670 */
[-CC-:B------:R-:W-:Y:S01]  /*1bc30*/  FFMA.FTZ R153, R153, R3.reuse, -R0.reuse ;  /* 0x0000000399997223 */ /* 0x180fe20000010800 */
[-C--:B------:R-:W-:Y:S01]  /*1bc40*/  FMUL.FTZ R2, R2, R3.reuse ;  /* 0x0000000302027220 */ /* 0x080fe20000410000 */
[-CC-:B------:R-:W-:Y:S01]  /*1bc50*/  FFMA.FTZ R156, R156, R3.reuse, -R0.reuse ;  /* 0x000000039c9c7223 */ /* 0x180fe20000010800 */
[----:B------:R-:W-:Y:S01]  /*1bc60*/  FSEL R158, R158, -INF , !P3 ;  /* 0xff8000009e9e7808 */ /* 0x000fe20005800000 */
[-CC-:B------:R-:W-:Y:S01]  /*1bc70*/  FFMA.FTZ R157, R157, R3.reuse, -R0.reuse ;  /* 0x000000039d9d7223 */ /* 0x180fe20000010800 */
[----:B------:R-:W-:Y:S01]  /*1bc80*/  ISETP.GT.AND P3, PT, R186, 0x11, P2 ;  /* 0x00000011ba00780c */ /* 0x000fe20001764270 */
[-CC-:B------:R-:W-:Y:S01]  /*1bc90*/  FFMA.FTZ R160, R160, R3.reuse, -R0.reuse ;  /* 0x00000003a0a07223 */ /* 0x180fe20000010800 */
[----:B------:R-:W-:Y:S01]  /*1bca0*/  FMNMX.FTZ R4, R158, R4, !PT ;  /* 0x000000049e047209 */ /* 0x000fe20007810000 */
[-CC-:B------:R-:W-:Y:S01]  /*1bcb0*/  FFMA.FTZ R161, R161, R3.reuse, -R0.reuse ;  /* 0x00000003a1a17223 */ /* 0x180fe20000010800 */
[----:B------:R-:W-:Y:S01]  /*1bcc0*/  ISETP.LT.OR P3, PT, R187, 0x12, P3 ;  /* 0x00000012bb00780c */ /* 0x000fe20001f61670 */
[-CC-:B------:R-:W-:Y:S01]  /*1bcd0*/  FFMA.FTZ R164, R164, R3.reuse, -R0.reuse ;  /* 0x00000003a4a47223 */ /* 0x180fe20000010800 */
[----:B------:R-:W-:Y:S01]  /*1bce0*/  FMNMX.FTZ R4, R159, R4, !PT ;  /* 0x000000049f047209 */ /* 0x000fe20007810000 */
[-CC-:B------:R-:W-:Y:S01]  /*1bcf0*/  FFMA.FTZ R165, R165, R3.reuse, -R0.reuse ;  /* 0x00000003a5a57223 */ /* 0x180fe20000010800 */
[----:B------:R-:W-:Y:S01]  /*1bd00*/  FSEL R163, R163, -INF , !P3 ;  /* 0xff800000a3a37808 */ /* 0x000fe20005800000 */
[-CC-:B------:R-:W-:Y:S01]  /*1bd10*/  FFMA.FTZ R168, R168, R3.reuse, -R0.reuse ;  /* 0x00000003a8a87223 */ /* 0x180fe20000010800 */
[----:B------:R-:W-:Y:S01]  /*1bd20*/  FMNMX.FTZ R4, R162, R4, !PT ;  /* 0x00000004a2047209 */ /* 0x000fe20007810000 */
        /* <DEDUP_REMOVED lines=12> */
[----:B------:R-:W-:Y:S01]  /*1bdf0*/  FFMA.FTZ R181, R181, R3, -R0 ;  /* 0x00000003b5b57223 */ /* 0x000fe20000010800 */
[----:B------:R-:W-:Y:S01]  /*1be00*/  ISETP.GT.AND P3, PT, R186, 0x29, P2 ;  /* 0x00000029ba00780c */ /* 0x000fe20001764270 */
[----:B------:R-:W-:Y:S01]  /*1be10*/  MUFU.EX2 R152, R152 ;  /* 0x0000009800987308 */ /* 0x000fe20000000800 */
[----:B------:R-:W-:-:S02]  /*1be20*/  FMNMX.FTZ R4, R170, R4, !PT ;  /* 0x00000004aa047209 */ /* 0x000fc40007810000 */
[----:B------:R-:W-:Y:S02]  /*1be30*/  ISETP.LT.OR P3, PT, R187, 0x2a, P3 ;  /* 0x0000002abb00780c */ /* 0x000fe40001f61670 */
[----:B------:R-:W-:Y:S02]  /*1be40*/  FMNMX.FTZ R4, R171, R4, !PT ;  /* 0x00000004ab047209 */ /* 0x000fe40007810000 */
[----:B------:R-:W-:Y:S01]  /*1be50*/  FSEL R175, R175, -INF , !P3 ;  /* 0xff800000afaf7808 */ /* 0x000fe20005800000 */
[----:B------:R-:W0:Y:S01]  /*1be60*/  MUFU.EX2 R0, R2 ;  /* 0x0000000200007308 */ /* 0x000e220000000800 */
[----:B------:R-:W-:Y:S02]  /*1be70*/  ISETP.GT.AND P3, PT, R186, 0x31, P2 ;  /* 0x00000031ba00780c */ /* 0x000fe40001764270 */
[----:B------:R-:W-:Y:S02]  /*1be80*/  FMNMX.FTZ R4, R174, R4, !PT ;  /* 0x00000004ae047209 */ /* 0x000fe40007810000 */
[----:B------:R-:W-:-:S02]  /*1be90*/  ISETP.LT.OR P3, PT, R187, 0x32, P3 ;  /* 0x00000032bb00780c */ /* 0x000fc40001f61670 */
[----:B------:R-:W-:Y:S01]  /*1bea0*/  FMNMX.FTZ R4, R175, R4, !PT ;  /* 0x00000004af047209 */ /* 0x000fe20007810000 */
[----:B------:R-:W1:Y:S01]  /*1beb0*/  MUFU.EX2 R153, R153 ;  /* 0x0000009900997308 */ /* 0x000e620000000800 */
[----:B------:R-:W-:Y:S02]  /*1bec0*/  ISETP.GT.AND P2, PT, R186, 0x39, P2 ;  /* 0x00000039ba00780c */ /* 0x000fe40001744270 */
[----:B------:R-:W-:Y:S02]  /*1bed0*/  FSEL R179, R179, -INF , !P3 ;  /* 0xff800000b3b37808 */ /* 0x000fe40005800000 */
[----:B------:R-:W-:Y:S02]  /*1bee0*/  FMNMX.FTZ R4, R178, R4, !PT ;  /* 0x00000004b2047209 */ /* 0x000fe40007810000 */
[----:B------:R-:W-:Y:S01]  /*1bef0*/  ISETP.LT.OR P2, PT, R187, 0x3a, P2 ;  /* 0x0000003abb00780c */ /* 0x000fe20001741670 */
[----:B------:R-:W3:Y:S01]  /*1bf00*/  MUFU.EX2 R156, R156 ;  /* 0x0000009c009c7308 */ /* 0x000ee20000000800 */
[----:B------:R-:W-:Y:S01]  /*1bf10*/  FMNMX.FTZ R4, R179, R4, !PT ;  /* 0x00000004b3047209 */ /* 0x000fe20007810000 */
[----:B0-----:R-:W-:Y:S01]  /*1bf20*/  FFMA.FTZ R2, R0, R228, R152 ;  /* 0x000000e400027223 */ /* 0x001fe20000010098 */
[----:B------:R-:W-:-:S02]  /*1bf30*/  FSEL R183, R183, -INF , !P2 ;  /* 0xff800000b7b77808 */ /* 0x000fc40005000000 */
[----:B------:R-:W-:-:S03]  /*1bf40*/  FMNMX.FTZ R4, R182, R4, !PT ;  /* 0x00000004b6047209 */ /* 0x000fc60007810000 */
[----:B------:R-:W0:Y:S01]  /*1bf50*/  MUFU.EX2 R157, R157 ;  /* 0x0000009d009d7308 */ /* 0x000e220000000800 */
[C---:B-1----:R-:W-:Y:S01]  /*1bf60*/  F2FP.F16.F32.PACK_AB R196, R153.reuse, R152 ;  /* 0x0000009899c4723e */ /* 0x042fe200000000ff */
[----:B------:R-:W-:Y:S01]  /*1bf70*/  FADD.FTZ R2, R153, R2 ;  /* 0x0000000299027221 */ /* 0x000fe20000010000 */
[----:B------:R-:W-:-:S05]  /*1bf80*/  FMNMX.FTZ R152, R183, R4, !PT ;  /* 0x00000004b7987209 */ /* 0x000fca0007810000 */
[----:B------:R-:W1:Y:S01]  /*1bf90*/  SHFL.BFLY PT, R4, R152, 0x2, 0x1f ;  /* 0x0c401f0098047f89 */ /* 0x000e6200000e0000 */
[----:B------:R-:W4:Y:S01]  /*1bfa0*/  MUFU.EX2 R160, R160 ;  /* 0x000000a000a07308 */ /* 0x000f220000000800 */
[----:B---3--:R-:W-:-:S07]  /*1bfb0*/  FADD.FTZ R2, R156, R2 ;  /* 0x000000029c027221 */ /* 0x008fce0000010000 */
[----:B------:R-:W3:Y:S01]  /*1bfc0*/  MUFU.EX2 R161, R161 ;  /* 0x000000a100a17308 */ /* 0x000ee20000000800 */
[C---:B0-----:R-:W-:Y:S01]  /*1bfd0*/  FADD.FTZ R2, R157.reuse, R2 ;  /* 0x000000029d027221 */ /* 0x041fe20000010000 */
[----:B------:R-:W-:-:S06]  /*1bfe0*/  F2FP.F16.F32.PACK_AB R198, R157, R156 ;  /* 0x0000009c9dc6723e */ /* 0x000fcc00000000ff */
[----:B------:R-:W0:Y:S01]  /*1bff0*/  MUFU.EX2 R164, R164 ;  /* 0x000000a400a47308 */ /* 0x000e220000000800 */
[----:B----4-:R-:W-:Y:S01]  /*1c000*/  FADD.FTZ R2, R160, R2 ;  /* 0x00000002a0027221 */ /* 0x010fe20000010000 */
[----:B-1----:R-:W-:-:S06]  /*1c010*/  FMNMX.FTZ R152, R152, R4, !PT ;  /* 0x0000000498987209 */ /* 0x002fcc0007810000 */
[----:B------:R-:W1:Y:S01]  /*1c020*/  MUFU.EX2 R165, R165 ;  /* 0x000000a500a57308 */ /* 0x000e620000000800 */
[C---:B---3--:R-:W-:Y:S01]  /*1c030*/  FADD.FTZ R2, R161.reuse, R2 ;  /* 0x00000002a1027221 */ /* 0x048fe20000010000 */
[----:B------:R-:W-:Y:S01]  /*1c040*/  F2FP.F16.F32.PACK_AB R192, R161, R160 ;  /* 0x000000a0a1c0723e */ /* 0x000fe200000000ff */
[----:B------:R-:W3:Y:S05]  /*1c050*/  SHFL.BFLY PT, R4, R152, 0x1, 0x1f ;  /* 0x0c201f0098047f89 */ /* 0x000eea00000e0000 */
[----:B------:R-:W-:Y:S01]  /*1c060*/  MUFU.EX2 R168, R168 ;  /* 0x000000a800a87308 */ /* 0x000fe20000000800 */
[----:B0-----:R-:W-:-:S07]  /*1c070*/  FADD.FTZ R2, R164, R2 ;  /* 0x00000002a4027221 */ /* 0x001fce0000010000 */
[----:B------:R-:W0:Y:S01]  /*1c080*/  MUFU.EX2 R169, R169 ;  /* 0x000000a900a97308 */ /* 0x000e220000000800 */
[C---:B-1----:R-:W-:Y:S01]  /*1c090*/  FADD.FTZ R2, R165.reuse, R2 ;  /* 0x00000002a5027221 */ /* 0x042fe20000010000 */
[----:B------:R-:W-:-:S06]  /*1c0a0*/  F2FP.F16.F32.PACK_AB R194, R165, R164 ;  /* 0x000000a4a5c2723e */ /* 0x000fcc00000000ff */
[----:B------:R-:W1:Y:S01]  /*1c0b0*/  MUFU.EX2 R172, R172 ;  /* 0x000000ac00ac7308 */ /* 0x000e620000000800 */
[----:B---3--:R-:W-:-:S04]  /*1c0c0*/  FMNMX.FTZ R4, R152, R4, !PT ;  /* 0x0000000498047209 */ /* 0x008fc80007810000 */
[C---:B------:R-:W-:Y:S01]  /*1c0d0*/  FSETP.NEU.FTZ.AND P2, PT, R4.reuse, -INF , PT ;  /* 0xff8000000400780b */ /* 0x040fe20003f5d000 */
[C---:B------:R-:W-:Y:S02]  /*1c0e0*/  FMUL.FTZ R152, R4.reuse, R3 ;  /* 0x0000000304987220 */ /* 0x040fe40000410000 */
[----:B------:R-:W3:Y:S01]  /*1c0f0*/  MUFU.EX2 R173, R173 ;  /* 0x000000ad00ad7308 */ /* 0x000ee20000000800 */
[----:B0-----:R-:W-:Y:S02]  /*1c100*/  F2FP.F16.F32.PACK_AB R188, R169, R168 ;  /* 0x000000a8a9bc723e */ /* 0x001fe400000000ff */
        /* <DEDUP_REMOVED lines=22> */
[----:B------:R-:W-:Y:S01]  /*1c270*/  FADD.FTZ R23, R169, R23 ;  /* 0x00000017a9177221 */ /* 0x000fe20000010000 */
[----:B------:R-:W-:Y:S01]  /*1c280*/  FFMA.FTZ R152, R183, R3, -R152 ;  /* 0x00000003b7987223 */ /* 0x000fe20000010898 */
[C---:B--2---:R-:W-:Y:S01]  /*1c290*/  ISETP.GT.AND P2, PT, R204.reuse, R232, PT ;  /* 0x000000e8cc00720c */ /* 0x044fe20003f44270 */
[----:B------:R-:W-:Y:S01]  /*1c2a0*/  VIADD R204, R204, 0xffffffff ;  /* 0xffffffffcccc7836 */ /* 0x000fe20000000000 */
[----:B------:R-:W2:Y:S01]  /*1c2b0*/  MUFU.EX2 R155, R155 ;  /* 0x0000009b009b7308 */ /* 0x000ea20000000800 */
[----:B-1----:R-:W-:Y:S01]  /*1c2c0*/  FADD.FTZ R23, R172, R23 ;  /* 0x00000017ac177221 */ /* 0x002fe20000010000 */
[----:B---3--:R-:W-:-:S03]  /*1c2d0*/  F2FP.F16.F32.PACK_AB R190, R173, R172 ;  /* 0x000000acadbe723e */ /* 0x008fc600000000ff */
[----:B------:R-:W-:-:S03]  /*1c2e0*/  FADD.FTZ R23, R173, R23 ;  /* 0x00000017ad177221 */ /* 0x000fc60000010000 */
[----:B------:R-:W1:Y:S01]  /*1c2f0*/  MUFU.EX2 R158, R158 ;  /* 0x0000009e009e7308 */ /* 0x000e620000000800 */
[----:B0-----:R-:W-:-:S07]  /*1c300*/  FFMA.FTZ R227, R2, R227, R154 ;  /* 0x000000e302e37223 */ /* 0x001fce000001009a */
[----:B------:R-:W0:Y:S01]  /*1c310*/  MUFU.EX2 R159, R159 ;  /* 0x0000009f009f7308 */ /* 0x000e220000000800 */
[C---:B--2---:R-:W-:Y:S01]  /*1c320*/  FADD.FTZ R227, R155.reuse, R227 ;  /* 0x000000e39be37221 */ /* 0x044fe20000010000 */
[----:B------:R-:W-:-:S06]  /*1c330*/  F2FP.F16.F32.PACK_AB R197, R155, R154 ;  /* 0x0000009a9bc5723e */ /* 0x000fcc00000000ff */
[----:B------:R-:W2:Y:S01]  /*1c340*/  MUFU.EX2 R162, R162 ;  /* 0x000000a200a27308 */ /* 0x000ea20000000800 */
[----:B-1----:R-:W-:-:S07]  /*1c350*/  FADD.FTZ R227, R158, R227 ;  /* 0x000000e39ee37221 */ /* 0x002fce0000010000 */
        /* <DEDUP_REMOVED lines=26> */
[----:B--2---:R-:W-:-:S07]  /*1c500*/  FADD.FTZ R227, R178, R227 ;  /* 0x000000e3b2e37221 */ /* 0x004fce0000010000 */
[----:B------:R-:W2:Y:S01]  /*1c510*/  MUFU.EX2 R180, R180 ;  /* 0x000000b400b47308 */ /* 0x000ea20000000800 */
[C---:B-1----:R-:W-:Y:S01]  /*1c520*/  FADD.FTZ R23, R177.reuse, R23 ;  /* 0x00000017b1177221 */ /* 0x042fe20000010000 */
[----:B------:R-:W-:-:S06]  /*1c530*/  F2FP.F16.F32.PACK_AB R184, R177, R176 ;  /* 0x000000b0b1b8723e */ /* 0x000fcc00000000ff */
[----:B------:R-:W1:Y:S01]  /*1c540*/  MUFU.EX2 R182, R182 ;  /* 0x000000b600b67308 */ /* 0x000e620000000800 */
[C---:B0-----:R-:W-:Y:S01]  /*1c550*/  FADD.FTZ R227, R179.reuse, R227 ;  /* 0x000000e3b3e37221 */ /* 0x041fe20000010000 */
[----:B------:R-:W-:-:S06]  /*1c560*/  F2FP.F16.F32.PACK_AB R185, R179, R178 ;  /* 0x000000b2b3b9723e */ /* 0x000fcc00000000ff */
[----:B------:R-:W0:Y:S01]  /*1c570*/  MUFU.EX2 R181, R181 ;  /* 0x000000b500b57308 */ /* 0x000e220000000800 */
[----:B--2---:R-:W-:-:S07]  /*1c580*/  FADD.FTZ R23, R180, R23 ;  /* 0x00000017b4177221 */ /* 0x004fce0000010000 */
[----:B------:R-:W2:Y:S01]  /*1c590*/  MUFU.EX2 R152, R152 ;  /* 0x0000009800987308 */ /* 0x000ea20000000800 */
[----:B-1----:R-:W-:Y:S01]  /*1c5a0*/  FADD.FTZ R227, R182, R227 ;  /* 0x000000e3b6e37221 */ /* 0x002fe20000010000 */
[C---:B0-----:R-:W-:Y:S01]  /*1c5b0*/  FADD.FTZ R228, R181.reuse, R23 ;  /* 0x00000017b5e47221 */ /* 0x041fe20000010000 */
[----:B------:R-:W-:Y:S01]  /*1c5c0*/  F2FP.F16.F32.PACK_AB R186, R181, R180 ;  /* 0x000000b4b5ba723e */ /* 0x000fe200000000ff */
[----:B------:R-:W-:Y:S02]  /*1c5d0*/  IMAD.MOV.U32 R23, RZ, RZ, R4 ;  /* 0x000000ffff177224 */ /* 0x000fe400078e0004 */
[C---:B--2---:R-:W-:Y:S01]  /*1c5e0*/  FADD.FTZ R227, R152.reuse, R227 ;  /* 0x000000e398e37221 */ /* 0x044fe20000010000 */
[----:B------:R-:W-:Y:S01]  /*1c5f0*/  F2FP.F16.F32.PACK_AB R187, R152, R182 ;  /* 0x000000b698bb723e */ /* 0x000fe200000000ff */
[----:B------:R-:W-:Y:S06]  /*1c600*/  @P2 BRA `(.L_x_1623) ;  /* 0xffffffd400542947 */ /* 0x000fec000383ffff */
.L_x_1604:
[----:B------:R-:W-:Y:S05]  /*1c610*/  BSYNC B0 ;  /* 0x0000000000007941 */ /* 0x000fea0003800000 */
.L_x_1603:
        /* <DEDUP_REMOVED lines=131> */
.L_x_1624:
[----:B------:R-:W-:Y:S01]  /*1ce50*/  IMAD R11, R22, 0x8, R16 ;  /* 0x00000008160b7824 */ /* 0x000fe200078e0210 */
[----:B------:R-:W-:-:S04]  /*1ce60*/  SHF.L.U32 R2, R205, 0x1f, RZ ;  /* 0x0000001fcd027819 */ /* 0x000fc800000006ff */
[----:B------:R0:W1:Y:S01]  /*1ce70*/  SYNCS.PHASECHK.TRANS64.TRYWAIT P2, [R11+URZ+0x30850], R2 ;  /* 0x030850020b0075a7 */ /* 0x000062000804017f */
[----:B------:R-:W-:Y:S05]  /*1ce80*/  @!P0 BRA `(.L_x_1625) ;  /* 0x0000000000048947 */ /* 0x000fea0003800000 */
[----:B------:R-:W-:Y:S01]  /*1ce90*/  BPT.TRAP 0x1 ;  /* 0x000000040000795c */ /* 0x000fe20000300000 */
.L_x_1625:
[----:B------:R-:W-:Y:S01]  /*1cea0*/  VIADD R16, R16, 0x400 ;  /* 0x0000040010107836 */ /* 0x000fe20000000000 */
[----:B------:R-:W-:Y:S04]  /*1ceb0*/  BSSY B0, `(.L_x_1626) ;  /* 0x0000008000007945 */ /* 0x000fe80003800000 */
[----:B------:R-:W-:-:S04]  /*1cec0*/  SHF.R.U32.HI R16, RZ, 0x4, R16 ;  /* 0x00000004ff107819 */ /* 0x000fc80000011610 */
[----:B------:R-:W-:-:S04]  /*1ced0*/  LOP3.LUT R16, R16, 0x3fff, RZ, 0xc0, !PT ;  /* 0x00003fff10107812 */ /* 0x000fc800078ec0ff */
[----:B------:R-:W-:-:S04]  /*1cee0*/  LOP3.LUT R7, R16, 0x2000000, RZ, 0xfc, !PT ;  /* 0x0200000010077812 */ /* 0x000fc800078efcff */
[----:B------:R-:W-:Y:S01]  /*1cef0*/  LEA R0, R22, R7, 0xb ;  /* 0x0000000716007211 */ /* 0x000fe200078e58ff */
[----:B-1----:R-:W-:Y:S06]  /*1cf00*/  @P2 BRA `(.L_x_1627) ;  /* 0x0000000000082947 */ /* 0x002fec0003800000 */
[----:B------:R-:W1:Y:S02]  /*1cf10*/  SYNCS.PHASECHK.TRANS64.TRYWAIT P0, [R11+URZ+0x30850], R2 ;  /* 0x030850020b0075a7 */ /* 0x000e64000800017f */
[----:B-1----:R-:W-:Y:S05]  /*1cf20*/  @!P0 BRA `(.L_x_1628) ;  /* 0x000000bc00188947 */ /* 0x002fea0003800000 */
.L_x_1627:
[----:B------:R-:W-:Y:S05]  /*1cf30*/  BSYNC B0 ;  /* 0x0000000000007941 */ /* 0x000fea0003800000 */
.L_x_1626:
[----:B------:R-:W-:Y:S01]  /*1cf40*/  IMAD.MOV.U32 R6, RZ, RZ, R0 ;  /* 0x000000ffff067224 */ /* 0x000fe200078e0000 */
[----:B------:R-:W2:Y:S01]  /*1cf50*/  LDL.LU R16, [R1+0x68] ;  /* 0x0000680001107983 */ /* 0x000ea20000300800 */
[----:B------:R-:W-:Y:S01]  /*1cf60*/  IMAD.MOV.U32 R7, RZ, RZ, 0x40000040 ;  /* 0x40000040ff077424 */ /* 0x000fe200078e00ff */
[----:B------:R-:W-:Y:S01]  /*1cf70*/  WARPGROUP.ARRIVE ;  /* 0x00000000000079c5 */ /* 0x000fe20000000000 */
[----:B------:R-:W-:Y:S01]  /*1cf80*/  VIADD R22, R22, 0x1 ;  /* 0x0000000116167836 */ /* 0x000fe20000000000 */
[----:B------:R-:W-:Y:S01]  /*1cf90*/  R2UR UR6, R6 ;  /* 0x00000000060672ca */ /* 0x000fe200000e0000 */
[----:B------:R-:W-:Y:S01]  /*1cfa0*/  VIADD R6, R0, 0x80 ;  /* 0x0000008000067836 */ /* 0x000fe20000000000 */
[----:B------:R-:W-:Y:S01]  /*1cfb0*/  R2UR UR7, R7 ;  /* 0x00000000070772ca */ /* 0x000fe200000e0000 */
[----:B01----:R-:W0:Y:S01]  /*1cfc0*/  SHFL.BFLY PT, R2, R227, 0x2, 0x1f ;  /* 0x0c401f00e3027f89 */ /* 0x003e2200000e0000 */
[----:B------:R-:W-:Y:S01]  /*1cfd0*/  MOV R7, 0x40000040 ;  /* 0x4000004000077802 */ /* 0x000fe20000000f00 */
[----:B------:R-:W-:Y:S01]  /*1cfe0*/  @!P1 VIADD R11, R11, 0x30860 ;  /* 0x000308600b0b9836 */ /* 0x000fe20000000000 */
[----:B------:R-:W-:-:S04]  /*1cff0*/  ISETP.NE.AND P2, PT, R22, 0x2, PT ;  /* 0x000000021600780c */ /* 0x000fc80003f45270 */
[----:B------:R-:W-:Y:S02]  /*1d000*/  @!P1 PRMT R11, RZ, 0x654, R11 ;  /* 0x00000654ff0b9816 */ /* 0x000fe4000000000b */
[----:B------:R-:W-:-:S03]  /*1d010*/  SEL R22, R22, RZ, P2 ;  /* 0x000000ff16167207 */ /* 0x000fc60001000000 */
[----:B------:R-:W-:Y:S01]  /*1d020*/  HGMMA.64x256x16.F32 R24, R196, gdesc[UR4].tnspB, R24, gsb0 ;  /* 0x43e00004c4187df0 */ /* 0x000fe20008000818 */
[----:B------:R-:W-:Y:S01]  /*1d030*/  R2UR UR6, R6 ;  /* 0x00000000060672ca */ /* 0x000fe200000e0000 */
[----:B------:R-:W-:Y:S01]  /*1d040*/  VIADD R6, R0, 0x100 ;  /* 0x0000010000067836 */ /* 0x000fe20000000000 */
[----:B------:R-:W-:Y:S01]  /*1d050*/  R2UR UR7, R7 ;  /* 0x00000000070772ca */ /* 0x000fe200000e0000 */
[----:B------:R-:W-:Y:S02]  /*1d060*/  IMAD.MOV.U32 R7, RZ, RZ, 0x40000040 ;  /* 0x40000040ff077424 */ /* 0x000fe400078e00ff */
[----:B0-----:R-:W-:-:S05]  /*1d070*/  FADD.FTZ R2, R2, R227 ;  /* 0x000000e302027221 */ /* 0x001fca0000010000 */
[----:B------:R-:W0:Y:S02]  /*1d080*/  SHFL.BFLY PT, R9, R2, 0x1, 0x1f ;  /* 0x0c201f0002097f89 */ /* 0x000e2400000e0000 */
[----:B0-----:R-:W-:Y:S01]  /*1d090*/  FADD.FTZ R13, R2, R9 ;  /* 0x00000009020d7221 */ /* 0x001fe20000010000 */
[----:B------:R-:W-:-:S04]  /*1d0a0*/  IMAD.MOV.U32 R2, RZ, RZ, -0x800000 ;  /* 0xff800000ff027424 */ /* 0x000fc800078e00ff */
[----:B------:R-:W-:-:S13]  /*1d0b0*/  FSETP.NE.FTZ.AND P3, PT, R13, RZ, PT ;  /* 0x000000ff0d00720b */ /* 0x000fda0003f75000 */
[----:B------:R-:W0:Y:S01]  /*1d0c0*/  @P3 MUFU.LG2 R10, R13 ;  /* 0x0000000d000a3308 */ /* 0x000e220000000c00 */
[----:B------:R-:W-:Y:S01]  /*1d0d0*/  @P3 FMUL.FTZ R14, R3, 0.69314718246459960938 ;  /* 0x3f317218030e3820 */ /* 0x000fe20000410000 */
[----:B------:R-:W-:Y:S02]  /*1d0e0*/  WARPGROUP.DEPBAR.LE gsb0, 0x0 ;  /* 0x00008000000079c5 */ /* 0x000fe40000010000 */
[----:B------:R-:W-:-:S06]  /*1d0f0*/  WARPGROUP.ARRIVE ;  /* 0x00000000000079c5 */ /* 0x000fcc0000000000 */
[----:B------:R-:W-:Y:S01]  /*1d100*/  HGMMA.64x256x16.F32 R24, R192, gdesc[UR4].tnspB, R24, gsb0 ;  /* 0x43e00004c0187df0 */ /* 0x000fe20008000818 */
[----:B------:R-:W-:Y:S01]  /*1d110*/  R2UR UR6, R6 ;  /* 0x00000000060672ca */ /* 0x000fe200000e0000 */
[----:B------:R-:W-:Y:S01]  /*1d120*/  VIADD R6, R0, 0x180 ;  /* 0x0000018000067836 */ /* 0x000fe20000000000 */
[----:B------:R-:W-:Y:S01]  /*1d130*/  R2UR UR7, R7 ;  /* 0x00000000070772ca */ /* 0x000fe200000e0000 */
[----:B--2---:R-:W-:Y:S01]  /*1d140*/  VIADD R16, R16, 0x1 ;  /* 0x0000000110107836 */ /* 0x004fe20000000000 */
[----:B------:R-:W-:-:S04]  /*1d150*/  MOV R7, 0x40000040 ;  /* 0x4000004000077802 */ /* 0x000fc80000000f00 */
[----:B------:R-:W-:Y:S01]  /*1d160*/  STL [R1+0x68], R16 ;  /* 0x0000681001007387 */ /* 0x000fe20000100800 */
[----:B------:R-:W-:Y:S02]  /*1d170*/  WARPGROUP.DEPBAR.LE gsb0, 0x0 ;  /* 0x00008000000079c5 */ /* 0x000fe40000010000 */
[----:B------:R-:W-:-:S15]  /*1d180*/  WARPGROUP.ARRIVE ;  /* 0x00000000000079c5 */ /* 0x000fde0000000000 */
[----:B------:R-:W-:-:S01]  /*1d190*/  NOP ;  /* 0x0000000000007918 */ /* 0x000fc20000000000 */
[----:B------:R-:W-:Y:S01]  /*1d1a0*/  HGMMA.64x256x16.F32 R24, R188, gdesc[UR4].tnspB, R24, gsb0 ;  /* 0x43e00004bc187df0 */ /* 0x000fe20008000818 */
[----:B------:R-:W-:Y:S02]  /*1d1b0*/  R2UR UR6, R6 ;  /* 0x00000000060672ca */ /* 0x000fe400000e0000 */
[----:B------:R-:W-:Y:S02]  /*1d1c0*/  R2UR UR7, R7 ;  /* 0x00000000070772ca */ /* 0x000fe400000e0000 */
[----:B------:R-:W1:Y:S02]  /*1d1d0*/  SHFL.BFLY PT, R7, R228, 0x2, 0x1f ;  /* 0x0c401f00e4077f89 */ /* 0x000e6400000e0000 */
[----:B-1----:R-:W-:-:S05]  /*1d1e0*/  FADD.FTZ R0, R7, R228 ;  /* 0x000000e407007221 */ /* 0x002fca0000010000 */
[----:B------:R-:W1:Y:S02]  /*1d1f0*/  SHFL.BFLY PT, R7, R0, 0x1, 0x1f ;  /* 0x0c201f0000077f89 */ /* 0x000e6400000e0000 */
[----:B-1----:R-:W-:Y:S01]  /*1d200*/  FADD.FTZ R12, R0, R7 ;  /* 0x00000007000c7221 */ /* 0x002fe20000010000 */
[----:B------:R-:W-:Y:S02]  /*1d210*/  CS2R R6, SRZ ;  /* 0x0000000000067805 */ /* 0x000fe4000001ff00 */
[----:B------:R-:W-:Y:S02]  /*1d220*/  SEL R0, RZ, 0x1, P2 ;  /* 0x00000001ff007807 */ /* 0x000fe40001000000 */
[----:B------:R-:W-:Y:S02]  /*1d230*/  FSETP.NE.FTZ.AND P0, PT, R12, RZ, PT ;  /* 0x000000ff0c00720b */ /* 0x000fe40003f15000 */
[----:B------:R-:W-:Y:S01]  /*1d240*/  @P3 MUFU.RCP R6, R13 ;  /* 0x0000000d00063308 */ /* 0x000fe20000001000 */
[----:B------:R-:W-:-:S02]  /*1d250*/  LOP3.LUT R205, R205, R0, RZ, 0x3c, !PT ;  /* 0x00000000cdcd7212 */ /* 0x000fc400078e3cff */
[----:B------:R-:W-:-:S08]  /*1d260*/  MOV R0, 0xff800000 ;  /* 0xff80000000007802 */ /* 0x000fd00000000f00 */
[----:B------:R-:W1:Y:S01]  /*1d270*/  @P0 MUFU.LG2 R9, R12 ;  /* 0x0000000c00090308 */ /* 0x000e620000000c00 */
[----:B------:R-:W-:Y:S01]  /*1d280*/  @P0 FMUL.FTZ R8, R3, 0.69314718246459960938 ;  /* 0x3f31721803080820 */ /* 0x000fe20000410000 */
[----:B0-----:R-:W-:-:S04]  /*1d290*/  @P3 FMUL.FTZ R3, R10, 0.69314718246459960938 ;  /* 0x3f3172180a033820 */ /* 0x001fc80000410000 */
[----:B------:R-:W-:Y:S02]  /*1d2a0*/  @P3 FFMA.FTZ R0, R14, R4, R3 ;  /* 0x000000040e003223 */ /* 0x000fe40000010003 */
[----:B------:R-:W0:Y:S01]  /*1d2b0*/  @P0 MUFU.RCP R7, R12 ;  /* 0x0000000c00070308 */ /* 0x000e220000001000 */
[----:B-1----:R-:W-:-:S04]  /*1d2c0*/  @P0 FMUL.FTZ R9, R9, 0.69314718246459960938 ;  /* 0x3f31721809090820 */ /* 0x002fc80000410000 */
[----:B------:R-:W-:Y:S01]  /*1d2d0*/  @P0 FFMA.FTZ R2, R8, R5, R9 ;  /* 0x0000000508020223 */ /* 0x000fe20000010009 */
[----:B------:R-:W-:Y:S01]  /*1d2e0*/  PLOP3.LUT P0, PT, PT, PT, PT, 0x8, 0x0 ;  /* 0x000000000000781c */ /* 0x000fe20003f0e170 */
[----:B------:R-:W-:Y:S02]  /*1d2f0*/  WARPGROUP.DEPBAR.LE gsb0, 0x0 ;  /* 0x00008000000079c5 */ /* 0x000fe40000010000 */
[----:B------:R-:W-:-:S06]  /*1d300*/  WARPGROUP.ARRIVE ;  /* 0x00000000000079c5 */ /* 0x000fcc0000000000 */
[----:B------:R-:W-:Y:S03]  /*1d310*/  HGMMA.64x256x16.F32 R24, R184, gdesc[UR4].tnspB, R24, gsb0 ;  /* 0x43e00004b8187df0 */ /* 0x000fe60008000818 */
[----:B------:R-:W-:Y:S02]  /*1d320*/  WARPGROUP.DEPBAR.LE gsb0, 0x0 ;  /* 0x00008000000079c5 */ /* 0x000fe40000010000 */
[-C--:B0-----:R-:W-:Y:S01]  /*1d330*/  FMUL.FTZ R153, R48, R7.reuse ;  /* 0x0000000730997220 */ /* 0x081fe20000410000 */
[-C--:B------:R-:W-:Y:S01]  /*1d340*/  FMUL.FTZ R154, R52, R7.reuse ;  /* 0x00000007349a7220 */ /* 0x080fe20000410000 */
[-C--:B------:R-:W-:Y:S01]  /*1d350*/  FMUL.FTZ R152, R44, R7.reuse ;  /* 0x000000072c987220 */ /* 0x080fe20000410000 */
[-C--:B------:R-:W-:Y:S01]  /*1d360*/  FMUL.FTZ R52, R27, R6.reuse ;  /* 0x000000061b347220 */ /* 0x080fe20000410000 */
[-C--:B------:R-:W-:Y:S01]  /*1d370*/  FMUL.FTZ R48, R31, R6.reuse ;  /* 0x000000061f307220 */ /* 0x080fe20000410000 */
        /* <DEDUP_REMOVED lines=124> */
.L_x_1439:
[----:B------:R-:W0:Y:S08]  /*1db40*/  S2UR UR5, SR_CgaCtaId ;  /* 0x00000000000579c3 */ /* 0x000e300000008800 */
[----:B------:R-:W-:Y:S06]  /*1db50*/  BAR.SYNC.DEFER_BLOCKING 0x5, 0x120 ;  /* 0x0144800000007b1d */ /* 0x000fec0000010000 */
[----:B------:R-:W-:Y:S01]  /*1db60*/  UMOV UR4, 0x400 ;  /* 0x0000040000047882 */ /* 0x000fe20000000000 */
[----:B------:R-:W-:Y:S01]  /*1db70*/  BSSY B0, `(.L_x_1629) ;  /* 0x0000296000007945 */ /* 0x000fe20003800000 */
[----:B0-----:R-:W-:-:S06]  /*1db80*/  ULEA UR4, UR5, UR4, 0x18 ;  /* 0x0000000405047291 */ /* 0x001fcc000f8ec03f */
[----:B------:R-:W-:-:S05]  /*1db90*/  IMAD.U32 R16, RZ, RZ, UR4 ;  /* 0x00000004ff107e24 */ /* 0x000fca000f8e00ff */
[----:B------:R-:W0:Y:S04]  /*1dba0*/  LDS.128 R176, [R16+0x308d0] ;  /* 0x0308d00010b07984 */ /* 0x000e280000000c00 */
[----:B0-----:R0:W-:Y:S04]  /*1dbb0*/  STL.64 [R1+0x10], R176 ;  /* 0x000010b001007387 */ /* 0x0011e80000100a00 */
[----:B------:R0:W-:Y:S01]  /*1dbc0*/  STL.64 [R1+0x18], R178 ;  /* 0x000018b201007387 */ /* 0x0001e20000100a00 */
[----:B------:R-:W-:Y:S06]  /*1dbd0*/  BAR.ARV 0x4, 0x120 ;  /* 0x0104800000007b1d */ /* 0x000fec0000002000 */
[----:B------:R-:W-:Y:S05]  /*1dbe0*/  @P0 BRA `(.L_x_1630) ;  /* 0x0000001c00580947 */ /* 0x000fea0003800000 */
[----:B------:R-:W2:Y:S04]  /*1dbf0*/  LDL R6, [R1+0x98] ;  /* 0x0000980001067983 */ /* 0x000ea80000100800 */
[----:B0-----:R-:W3:Y:S04]  /*1dc00*/  LDL R178, [R1+0x38] ;  /* 0x0000380001b27983 */ /* 0x001ee80000100800 */
[----:B------:R-:W3:Y:S04]  /*1dc10*/  LDL R176, [R1+0x28] ;  /* 0x0000280001b07983 */ /* 0x000ee80000100800 */
[----:B------:R-:W4:Y:S01]  /*1dc20*/  LDL R174, [R1+0x64] ;  /* 0x0000640001ae7983 */ /* 0x000f220000100800 */
[----:B------:R-:W0:Y:S01]  /*1dc30*/  S2R R39, SR_SWINHI ;  /* 0x0000000000277919 */ /* 0x000e220000002f00 */
[----:B------:R-:W-:Y:S01]  /*1dc40*/  F2FP.F16.F32.PACK_AB R24, R25, R24 ;  /* 0x000000181918723e */ /* 0x000fe200000000ff */
[----:B------:R-:W-:Y:S01]  /*1dc50*/  ULDC.64 UR4, c[0x0][0xbd8] ;  /* 0x0002f60000047ab9 */ /* 0x000fe20000000a00 */
[----:B------:R-:W-:-:S02]  /*1dc60*/  MOV R20, R16 ;  /* 0x0000001000147202 */ /* 0x000fc40000000f00 */
[----:B0-----:R-:W-:Y:S02]  /*1dc70*/  MOV R21, R39 ;  /* 0x0000002700157202 */ /* 0x001fe40000000f00 */
        /* <DEDUP_REMOVED lines=36> */
[----:B------:R-:W-:Y:S01]  /*1dec0*/  F2FP.F16.F32.PACK_AB R147, R151, R150 ;  /* 0x000000969793723e */ /* 0x000fe200000000ff */
[----:B------:R-:W-:Y:S01]  /*1ded0*/  IMAD.MOV.U32 R3, RZ, RZ, RZ ;  /* 0x000000ffff037224 */ /* 0x000fe200078e00ff */
[----:B------:R-:W-:Y:S01]  /*1dee0*/  ULDC.64 UR6, c[0x0][0x208] ;  /* 0x0000820000067ab9 */ /* 0x000fe20000000a00 */
[----:B--2---:R-:W-:-:S03]  /*1def0*/  IMAD.WIDE R134, R6, 0x2, R20 ;  /* 0x0000000206867825 */ /* 0x004fc600078e0214 */
[----:B------:R-:W-:-:S04]  /*1df00*/  IADD3 R46, P1, R134, 0x20, RZ ;  /* 0x00000020862e7810 */ /* 0x000fc80007f3e0ff */
[----:B------:R-:W-:Y:S02]  /*1df10*/  LOP3.LUT R173, R46, 0x380, RZ, 0xc0, !PT ;  /* 0x000003802ead7812 */ /* 0x000fe400078ec0ff */
[C---:B------:R-:W-:Y:S02]  /*1df20*/  IADD3 R62, P6, R134.reuse, 0x4020, RZ ;  /* 0x00004020863e7810 */ /* 0x040fe40007fde0ff */
[----:B------:R-:W-:Y:S02]  /*1df30*/  SHF.R.U64 R173, R173, 0x3, RZ ;  /* 0x00000003adad7819 */ /* 0x000fe400000012ff */
[C---:B------:R-:W-:Y:S02]  /*1df40*/  IADD3 R50, P0, R134.reuse, 0x40, RZ ;  /* 0x0000004086327810 */ /* 0x040fe40007f1e0ff */
[----:B------:R-:W-:Y:S02]  /*1df50*/  IADD3 R54, P4, R134, 0x60, RZ ;  /* 0x0000006086367810 */ /* 0x000fe40007f9e0ff */
[----:B------:R-:W-:-:S02]  /*1df60*/  LOP3.LUT R46, R173, R46, RZ, 0x3c, !PT ;  /* 0x0000002ead2e7212 */ /* 0x000fc400078e3cff */
[----:B------:R-:W-:Y:S02]  /*1df70*/  IADD3 R58, P3, R134, 0x4000, RZ ;  /* 0x00004000863a7810 */ /* 0x000fe40007f7e0ff */
[----:B------:R-:W-:Y:S02]  /*1df80*/  LOP3.LUT R173, R62, 0x380, RZ, 0xc0, !PT ;  /* 0x000003803ead7812 */ /* 0x000fe400078ec0ff */
[----:B------:R-:W-:Y:S02]  /*1df90*/  LOP3.LUT R175, R50, 0x380, RZ, 0xc0, !PT ;  /* 0x0000038032af7812 */ /* 0x000fe400078ec0ff */
[----:B------:R-:W-:Y:S02]  /*1dfa0*/  IADD3 R66, P5, R134, 0x4040, RZ ;  /* 0x0000404086427810 */ /* 0x000fe40007fbe0ff */
[----:B------:R-:W-:Y:S01]  /*1dfb0*/  LOP3.LUT R177, R54, 0x380, RZ, 0xc0, !PT ;  /* 0x0000038036b17812 */ /* 0x000fe200078ec0ff */
[----:B------:R-:W-:Y:S01]  /*1dfc0*/  IMAD.X R47, RZ, RZ, R135, P1 ;  /* 0x000000ffff2f7224 */ /* 0x000fe200008e0687 */
[----:B------:R-:W-:-:S02]  /*1dfd0*/  IADD3.X R51, RZ, R135, RZ, P0, !PT ;  /* 0x00000087ff337210 */ /* 0x000fc400007fe4ff */
[----:B------:R-:W-:Y:S02]  /*1dfe0*/  LOP3.LUT R110, R58, 0x380, RZ, 0xc0, !PT ;  /* 0x000003803a6e7812 */ /* 0x000fe400078ec0ff */
[----:B------:R-:W-:Y:S02]  /*1dff0*/  SHF.R.U64 R173, R173, 0x3, RZ ;  /* 0x00000003adad7819 */ /* 0x000fe400000012ff */
[C---:B------:R-:W-:Y:S02]  /*1e000*/  LOP3.LUT R39, R134.reuse, 0x380, RZ, 0xc0, !PT ;  /* 0x0000038086277812 */ /* 0x040fe400078ec0ff */
[C---:B------:R-:W-:Y:S02]  /*1e010*/  IADD3 R104, P0, R134.reuse, 0x8020, RZ ;  /* 0x0000802086687810 */ /* 0x040fe40007f1e0ff */
[----:B------:R-:W-:Y:S01]  /*1e020*/  SHF.R.U64 R175, R175, 0x3, RZ ;  /* 0x00000003afaf7819 */ /* 0x000fe200000012ff */
[----:B------:R-:W-:Y:S01]  /*1e030*/  IMAD.X R59, RZ, RZ, R135, P3 ;  /* 0x000000ffff3b7224 */ /* 0x000fe200018e0687 */
[----:B------:R-:W-:-:S02]  /*1e040*/  IADD3 R102, P2, R134, 0x4060, RZ ;  /* 0x0000406086667810 */ /* 0x000fc40007f5e0ff */
[C---:B------:R-:W-:Y:S02]  /*1e050*/  IADD3 R106, P1, R134.reuse, 0x8000, RZ ;  /* 0x00008000866a7810 */ /* 0x040fe40007f3e0ff */
[----:B------:R-:W-:Y:S02]  /*1e060*/  IADD3.X R67, RZ, R135, RZ, P5, !PT ;  /* 0x00000087ff437210 */ /* 0x000fe40002ffe4ff */
[----:B------:R-:W-:Y:S02]  /*1e070*/  SHF.R.U64 R177, R177, 0x3, RZ ;  /* 0x00000003b1b17819 */ /* 0x000fe400000012ff */
[C---:B------:R-:W-:Y:S02]  /*1e080*/  IADD3 R6, P5, R134.reuse, 0xc020, RZ ;  /* 0x0000c02086067810 */ /* 0x040fe40007fbe0ff */
[----:B------:R-:W-:Y:S02]  /*1e090*/  IADD3 R118, P3, R134, 0x8060, RZ ;  /* 0x0000806086767810 */ /* 0x000fe40007f7e0ff */
[----:B------:R-:W-:-:S02]  /*1e0a0*/  SHF.R.U64 R179, R110, 0x3, RZ ;  /* 0x000000036eb37819 */ /* 0x000fc400000012ff */
[----:B------:R-:W-:Y:S02]  /*1e0b0*/  LOP3.LUT R62, R173, R62, RZ, 0x3c, !PT ;  /* 0x0000003ead3e7212 */ /* 0x000fe400078e3cff */
[----:B------:R-:W-:Y:S02]  /*1e0c0*/  SHF.R.U64 R39, R39, 0x3, RZ ;  /* 0x0000000327277819 */ /* 0x000fe400000012ff */
[----:B------:R-:W-:Y:S02]  /*1e0d0*/  LOP3.LUT R50, R175, R50, RZ, 0x3c, !PT ;  /* 0x00000032af327212 */ /* 0x000fe400078e3cff */
[----:B------:R-:W-:Y:S01]  /*1e0e0*/  LOP3.LUT R173, R104, 0x380, RZ, 0xc0, !PT ;  /* 0x0000038068ad7812 */ /* 0x000fe200078ec0ff */
[--C-:B------:R-:W-:Y:S01]  /*1e0f0*/  IMAD.X R55, RZ, RZ, R135.reuse, P4 ;  /* 0x000000ffff377224 */ /* 0x100fe200020e0687 */
[----:B------:R-:W-:Y:S01]  /*1e100*/  LOP3.LUT R54, R177, R54, RZ, 0x3c, !PT ;  /* 0x00000036b1367212 */ /* 0x000fe200078e3cff */
[--C-:B------:R-:W-:Y:S01]  /*1e110*/  IMAD.X R63, RZ, RZ, R135.reuse, P6 ;  /* 0x000000ffff3f7224 */ /* 0x100fe200030e0687 */
[----:B------:R-:W-:Y:S01]  /*1e120*/  LOP3.LUT R175, R66, 0x380, RZ, 0xc0, !PT ;  /* 0x0000038042af7812 */ /* 0x000fe200078ec0ff */
[--C-:B------:R-:W-:Y:S01]  /*1e130*/  IMAD.X R103, RZ, RZ, R135.reuse, P2 ;  /* 0x000000ffff677224 */ /* 0x100fe200010e0687 */
[----:B------:R-:W-:Y:S01]  /*1e140*/  LOP3.LUT R177, R102, 0x380, RZ, 0xc0, !PT ;  /* 0x0000038066b17812 */ /* 0x000fe200078ec0ff */
[--C-:B------:R-:W-:Y:S01]  /*1e150*/  IMAD.X R107, RZ, RZ, R135.reuse, P1 ;  /* 0x000000ffff6b7224 */ /* 0x100fe200008e0687 */
[----:B------:R-:W-:Y:S01]  /*1e160*/  LOP3.LUT R52, R6, 0x380, RZ, 0xc0, !PT ;  /* 0x0000038006347812 */ /* 0x000fe200078ec0ff */
[----:B------:R-:W-:Y:S01]  /*1e170*/  IMAD.X R119, RZ, RZ, R135, P3 ;  /* 0x000000ffff777224 */ /* 0x000fe200018e0687 */
[----:B------:R-:W-:-:S02]  /*1e180*/  IADD3 R114, P4, R134, 0x8040, RZ ;  /* 0x0000804086727810 */ /* 0x000fc40007f9e0ff */
[C---:B------:R-:W-:Y:S02]  /*1e190*/  IADD3 R122, P6, R134.reuse, 0xc000, RZ ;  /* 0x0000c000867a7810 */ /* 0x040fe40007fde0ff */
[C---:B-----5:R-:W-:Y:S02]  /*1e1a0*/  IADD3 R100, P2, R134.reuse, 0xc040, RZ ;  /* 0x0000c04086647810 */ /* 0x060fe40007f5e0ff */
[----:B------:R-:W-:Y:S02]  /*1e1b0*/  IADD3 R38, P1, R134, 0xc060, RZ ;  /* 0x0000c06086267810 */ /* 0x000fe40007f3e0ff */
[----:B------:R-:W-:Y:S02]  /*1e1c0*/  LOP3.LUT R58, R179, R58, RZ, 0x3c, !PT ;  /* 0x0000003ab33a7212 */ /* 0x000fe400078e3cff */
[----:B------:R-:W-:Y:S02]  /*1e1d0*/  LOP3.LUT R134, R39, R134, RZ, 0x3c, !PT ;  /* 0x0000008627867212 */ /* 0x000fe400078e3cff */
[----:B------:R-:W-:-:S02]  /*1e1e0*/  LOP3.LUT R179, R106, 0x380, RZ, 0xc0, !PT ;  /* 0x000003806ab37812 */ /* 0x000fc400078ec0ff */
[----:B------:R-:W-:Y:S02]  /*1e1f0*/  SHF.R.U64 R173, R173, 0x3, RZ ;  /* 0x00000003adad7819 */ /* 0x000fe400000012ff */
[----:B------:R-:W-:Y:S02]  /*1e200*/  SHF.R.U64 R175, R175, 0x3, RZ ;  /* 0x00000003afaf7819 */ /* 0x000fe400000012ff */
[----:B------:R-:W-:Y:S02]  /*1e210*/  ISETP.NE.U32.AND P3, PT, RZ, UR4, PT ;  /* 0x00000004ff007c0c */ /* 0x000fe4000bf65070 */
[----:B------:R-:W-:Y:S02]  /*1e220*/  SHF.R.U64 R177, R177, 0x3, RZ ;  /* 0x00000003b1b17819 */ /* 0x000fe400000012ff */
[----:B------:R-:W-:Y:S02]  /*1e230*/  SHF.R.U64 R29, R52, 0x3, RZ ;  /* 0x00000003341d7819 */ /* 0x000fe400000012ff */
[----:B------:R-:W-:-:S02]  /*1e240*/  SHF.R.U64 R179, R179, 0x3, RZ ;  /* 0x00000003b3b37819 */ /* 0x000fc400000012ff */
[----:B------:R-:W-:Y:S02]  /*1e250*/  LOP3.LUT R110, R173, R104, RZ, 0x3c, !PT ;  /* 0x00000068ad6e7212 */ /* 0x000fe400078e3cff */
[----:B------:R-:W-:Y:S01]  /*1e260*/  MOV R134, R134 ;  /* 0x0000008600867202 */ /* 0x000fe20000000f00 */
[----:B------:R-:W-:Y:S01]  /*1e270*/  BAR.SYNC.DEFER_BLOCKING 0x1, 0x100 ;  /* 0x0044000000007b1d */ /* 0x000fe20000010000 */
[----:B------:R-:W-:Y:S02]  /*1e280*/  LOP3.LUT R66, R175, R66, RZ, 0x3c, !PT ;  /* 0x00000042af427212 */ /* 0x000fe400078e3cff */
[----:B------:R-:W-:Y:S02]  /*1e290*/  LOP3.LUT R173, R38, 0x380, RZ, 0xc0, !PT ;  /* 0x0000038026ad7812 */ /* 0x000fe400078ec0ff */
[----:B------:R-:W-:Y:S02]  /*1e2a0*/  MOV R47, R46 ;  /* 0x0000002e002f7202 */ /* 0x000fe40000000f00 */
[----:B------:R-:W-:Y:S01]  /*1e2b0*/  ISETP.NE.AND.EX P3, PT, RZ, UR5, PT, P3 ;  /* 0x00000005ff007c0c */ /* 0x000fe2000bf65330 */
[----:B------:R-:W-:Y:S01]  /*1e2c0*/  ULDC.64 UR4, c[0x0][0xbe0] ;  /* 0x0002f80000047ab9 */ /* 0x000fe20000000a00 */
[----:B------:R-:W-:-:S02]  /*1e2d0*/  LOP3.LUT R102, R177, R102, RZ, 0x3c, !PT ;  /* 0x00000066b1667212 */ /* 0x000fc400078e3cff */
[----:B------:R-:W-:Y:S02]  /*1e2e0*/  LOP3.LUT R175, R114, 0x380, RZ, 0xc0, !PT ;  /* 0x0000038072af7812 */ /* 0x000fe400078ec0ff */
[----:B------:R-:W-:Y:S02]  /*1e2f0*/  LOP3.LUT R126, R29, R6, RZ, 0x3c, !PT ;  /* 0x000000061d7e7212 */ /* 0x000fe400078e3cff */
[----:B------:R-:W-:Y:S01]  /*1e300*/  MOV R50, R50 ;  /* 0x0000003200327202 */ /* 0x000fe20000000f00 */
[--C-:B------:R-:W-:Y:S01]  /*1e310*/  IMAD.X R111, RZ, RZ, R135.reuse, P0 ;  /* 0x000000ffff6f7224 */ /* 0x100fe200000e0687 */
[----:B------:R-:W-:Y:S01]  /*1e320*/  IADD3.X R131, RZ, R135, RZ, P2, !PT ;  /* 0x00000087ff837210 */ /* 0x000fe200017fe4ff */
[--C-:B------:R-:W-:Y:S01]  /*1e330*/  IMAD.X R123, RZ, RZ, R135.reuse, P6 ;  /* 0x000000ffff7b7224 */ /* 0x100fe200030e0687 */
[----:B------:R-:W-:Y:S01]  /*1e340*/  LOP3.LUT R177, R118, 0x380, RZ, 0xc0, !PT ;  /* 0x0000038076b17812 */ /* 0x000fe200078ec0ff */
[--C-:B------:R-:W-:Y:S01]  /*1e350*/  IMAD.X R127, RZ, RZ, R135.reuse, P5 ;  /* 0x000000ffff7f7224 */ /* 0x100fe200028e0687 */
[----:B------:R-:W-:Y:S01]  /*1e360*/  MOV R54, R54 ;  /* 0x0000003600367202 */ /* 0x000fe20000000f00 */
[----:B------:R-:W-:Y:S01]  /*1e370*/  IMAD.X R39, RZ, RZ, R135, P1 ;  /* 0x000000ffff277224 */ /* 0x000fe200008e0687 */
[----:B------:R-:W-:Y:S01]  /*1e380*/  F2FP.F16.F32.PACK_AB R6, R53, R154 ;  /* 0x0000009a3506723e */ /* 0x000fe200000000ff */
[----:B------:R-:W-:Y:S01]  /*1e390*/  STSM.16.M88.4 [R134], R24 ;  /* 0x0000001886007844 */ /* 0x000fe20000000200 */
[----:B------:R-:W-:-:S02]  /*1e3a0*/  IADD3.X R115, RZ, R135, RZ, P4, !PT ;  /* 0x00000087ff737210 */ /* 0x000fc400027fe4ff */
[----:B------:R-:W-:Y:S02]  /*1e3b0*/  LOP3.LUT R106, R179, R106, RZ, 0x3c, !PT ;  /* 0x0000006ab36a7212 */ /* 0x000fe400078e3cff */
[----:B------:R-:W-:Y:S01]  /*1e3c0*/  ISETP.NE.U32.AND P2, PT, RZ, UR4, PT ;  /* 0x00000004ff007c0c */ /* 0x000fe2000bf45070 */
[----:B------:R-:W-:Y:S01]  /*1e3d0*/  STSM.16.M88.4 [R47], R32 ;  /* 0x000000202f007844 */ /* 0x000fe20000000200 */
[----:B------:R-:W-:Y:S02]  /*1e3e0*/  LOP3.LUT R179, R122, 0x380, RZ, 0xc0, !PT ;  /* 0x000003807ab37812 */ /* 0x000fe400078ec0ff */
[----:B------:R-:W-:Y:S02]  /*1e3f0*/  LOP3.LUT R135, R100, 0x380, RZ, 0xc0, !PT ;  /* 0x0000038064877812 */ /* 0x000fe400078ec0ff */
[----:B------:R-:W-:Y:S01]  /*1e400*/  SHF.R.U64 R173, R173, 0x3, RZ ;  /* 0x00000003adad7819 */ /* 0x000fe200000012ff */
[----:B------:R-:W-:Y:S01]  /*1e410*/  STSM.16.M88.4 [R50], R40 ;  /* 0x0000002832007844 */ /* 0x000fe20000000200 */
[----:B------:R-:W-:-:S02]  /*1e420*/  SHF.R.U64 R175, R175, 0x3, RZ ;  /* 0x00000003afaf7819 */ /* 0x000fc400000012ff */
[----:B------:R-:W-:Y:S01]  /*1e430*/  SHF.R.U64 R177, R177, 0x3, RZ ;  /* 0x00000003b1b17819 */ /* 0x000fe200000012ff */
[----:B------:R0:W-:Y:S01]  /*1e440*/  STSM.16.M88.4 [R54], R4 ;  /* 0x0000000436007844 */ /* 0x0001e20000000200 */
[----:B------:R-:W-:Y:S02]  /*1e450*/  MOV R58, R58 ;  /* 0x0000003a003a7202 */ /* 0x000fe40000000f00 */
[----:B------:R-:W-:Y:S02]  /*1e460*/  MOV R62, R62 ;  /* 0x0000003e003e7202 */ /* 0x000fe40000000f00 */
[----:B------:R-:W-:Y:S02]  /*1e470*/  ISETP.NE.AND.EX P2, PT, RZ, UR5, PT, P2 ;  /* 0x00000005ff007c0c */ /* 0x000fe4000bf45320 */
[----:B------:R-:W-:Y:S02]  /*1e480*/  SHF.R.U64 R179, R179, 0x3, RZ ;  /* 0x00000003b3b37819 */ /* 0x000fe400000012ff */
[----:B------:R-:W-:-:S02]  /*1e490*/  SHF.R.U64 R135, R135, 0x3, RZ ;  /* 0x0000000387877819 */ /* 0x000fc400000012ff */
[----:B------:R-:W-:Y:S02]  /*1e4a0*/  LOP3.LUT R38, R173, R38, RZ, 0x3c, !PT ;  /* 0x00000026ad267212 */ /* 0x000fe400078e3cff */
[----:B------:R-:W-:Y:S02]  /*1e4b0*/  MOV R66, R66 ;  /* 0x0000004200427202 */ /* 0x000fe40000000f00 */
[----:B------:R-:W-:Y:S02]  /*1e4c0*/  LOP3.LUT R114, R175, R114, RZ, 0x3c, !PT ;  /* 0x00000072af727212 */ /* 0x000fe400078e3cff */
[----:B0-----:R-:W-:Y:S02]  /*1e4d0*/  F2FP.F16.F32.PACK_AB R4, R73, R159 ;  /* 0x0000009f4904723e */ /* 0x001fe400000000ff */
        /* <DEDUP_REMOVED lines=10> */
[----:B------:R0:W-:Y:S01]  /*1e580*/  STSM.16.M88.4 [R62], R12 ;  /* 0x0000000c3e007844 */ /* 0x0001e20000000200 */
[----:B------:R-:W-:Y:S02]  /*1e590*/  MOV R106, R106 ;  /* 0x0000006a006a7202 */ /* 0x000fe40000000f00 */
[----:B------:R-:W-:Y:S01]  /*1e5a0*/  F2FP.F16.F32.PACK_AB R29, R91, R90 ;  /* 0x0000005a5b1d723e */ /* 0x000fe200000000ff */
[----:B------:R1:W-:Y:S01]  /*1e5b0*/  STSM.16.M88.4 [R66], R4 ;  /* 0x0000000442007844 */ /* 0x0003e20000000200 */
[----:B------:R-:W-:Y:S02]  /*1e5c0*/  LOP3.LUT R122, R179, R122, RZ, 0x3c, !PT ;  /* 0x0000007ab37a7212 */ /* 0x000fe400078e3cff */
[----:B------:R-:W-:Y:S02]  /*1e5d0*/  LOP3.LUT R130, R135, R100, RZ, 0x3c, !PT ;  /* 0x0000006487827212 */ /* 0x000fe400078e3cff */
[----:B------:R-:W-:-:S02]  /*1e5e0*/  MOV R110, R110 ;  /* 0x0000006e006e7202 */ /* 0x000fc40000000f00 */
[----:B------:R-:W-:Y:S02]  /*1e5f0*/  MOV R23, R38 ;  /* 0x0000002600177202 */ /* 0x000fe40000000f00 */
[----:B------:R-:W-:Y:S02]  /*1e600*/  F2FP.F16.F32.PACK_AB R32, R97, R165 ;  /* 0x000000a56120723e */ /* 0x000fe400000000ff */
[----:B------:R-:W-:Y:S01]  /*1e610*/  F2FP.F16.F32.PACK_AB R33, R99, R98 ;  /* 0x000000626321723e */ /* 0x000fe200000000ff */
[----:B0-----:R-:W4:Y:S01]  /*1e620*/  LDC.64 R12, c[0x0][0xbd8] ;  /* 0x0002f600ff0c7b82 */ /* 0x001f220000000a00 */
[----:B------:R-:W-:Y:S02]  /*1e630*/  F2FP.F16.F32.PACK_AB R34, R101, R166 ;  /* 0x000000a66522723e */ /* 0x000fe400000000ff */
[----:B------:R-:W-:Y:S02]  /*1e640*/  F2FP.F16.F32.PACK_AB R35, R60, R56 ;  /* 0x000000383c23723e */ /* 0x000fe400000000ff */
[----:B------:R-:W-:-:S02]  /*1e650*/  MOV R114, R114 ;  /* 0x0000007200727202 */ /* 0x000fc40000000f00 */
[----:B------:R-:W-:Y:S02]  /*1e660*/  F2FP.F16.F32.PACK_AB R38, R109, R168 ;  /* 0x000000a86d26723e */ /* 0x000fe400000000ff */
[----:B------:R-:W-:Y:S01]  /*1e670*/  F2FP.F16.F32.PACK_AB R39, R72, R70 ;  /* 0x000000464827723e */ /* 0x000fe200000000ff */
[----:B------:R-:W-:Y:S01]  /*1e680*/  STSM.16.M88.4 [R102], R24 ;  /* 0x0000001866007844 */ /* 0x000fe20000000200 */
[----:B------:R-:W-:Y:S02]  /*1e690*/  MOV R118, R118 ;  /* 0x0000007600767202 */ /* 0x000fe40000000f00 */
[----:B-1----:R-:W-:Y:S02]  /*1e6a0*/  F2FP.F16.F32.PACK_AB R4, R113, R169 ;  /* 0x000000a97104723e */ /* 0x002fe400000000ff */
[----:B------:R-:W-:Y:S02]  /*1e6b0*/  F2FP.F16.F32.PACK_AB R5, R80, R76 ;  /* 0x0000004c5005723e */ /* 0x000fe400000000ff */
[----:B------:R-:W-:-:S02]  /*1e6c0*/  F2FP.F16.F32.PACK_AB R6, R117, R170 ;  /* 0x000000aa7506723e */ /* 0x000fc400000000ff */
[----:B------:R-:W-:Y:S01]  /*1e6d0*/  F2FP.F16.F32.PACK_AB R7, R88, R84 ;  /* 0x000000545807723e */ /* 0x000fe200000000ff */
[----:B------:R-:W-:Y:S01]  /*1e6e0*/  STSM.16.M88.4 [R106], R28 ;  /* 0x0000001c6a007844 */ /* 0x000fe20000000200 */
[----:B------:R-:W-:Y:S02]  /*1e6f0*/  MOV R122, R122 ;  /* 0x0000007a007a7202 */ /* 0x000fe40000000f00 */
[----:B------:R-:W-:Y:S01]  /*1e700*/  MOV R46, R130 ;  /* 0x00000082002e7202 */ /* 0x000fe20000000f00 */
[----:B------:R-:W-:Y:S01]  /*1e710*/  STSM.16.M88.4 [R110], R32 ;  /* 0x000000206e007844 */ /* 0x000fe20000000200 */
[----:B------:R-:W-:Y:S02]  /*1e720*/  F2FP.F16.F32.PACK_AB R8, R121, R171 ;  /* 0x000000ab7908723e */ /* 0x000fe400000000ff */
[----:B------:R-:W-:Y:S02]  /*1e730*/  F2FP.F16.F32.PACK_AB R9, R95, R92 ;  /* 0x0000005c5f09723e */ /* 0x000fe400000000ff */
[----:B------:R-:W-:-:S02]  /*1e740*/  F2FP.F16.F32.PACK_AB R10, R125, R172 ;  /* 0x000000ac7d0a723e */ /* 0x000fc400000000ff */
[----:B------:R-:W-:Y:S01]  /*1e750*/  F2FP.F16.F32.PACK_AB R11, R108, R96 ;  /* 0x000000606c0b723e */ /* 0x000fe200000000ff */
[----:B------:R-:W-:Y:S01]  /*1e760*/  STSM.16.M88.4 [R114], R36 ;  /* 0x0000002472007844 */ /* 0x000fe20000000200 */
[----:B------:R-:W-:Y:S02]  /*1e770*/  MOV R126, R126 ;  /* 0x0000007e007e7202 */ /* 0x000fe40000000f00 */
[----:B------:R-:W-:Y:S02]  /*1e780*/  F2FP.F16.F32.PACK_AB R130, R133, R132 ;  /* 0x000000848582723e */ /* 0x000fe400000000ff */
[----:B------:R-:W-:Y:S01]  /*1e790*/  F2FP.F16.F32.PACK_AB R131, R124, R120 ;  /* 0x000000787c83723e */ /* 0x000fe200000000ff */
[----:B------:R0:W-:Y:S04]  /*1e7a0*/  STSM.16.M88.4 [R118], R4 ;  /* 0x0000000476007844 */ /* 0x0001e80000000200 */
[----:B------:R1:W-:Y:S04]  /*1e7b0*/  STSM.16.M88.4 [R122], R8 ;  /* 0x000000087a007844 */ /* 0x0003e80000000200 */
[----:B------:R-:W-:Y:S04]  /*1e7c0*/  STSM.16.M88.4 [R126], R128 ;  /* 0x000000807e007844 */ /* 0x000fe80000000200 */
[----:B------:R-:W-:Y:S01]  /*1e7d0*/  STSM.16.M88.4 [R46], R136 ;  /* 0x000000882e007844 */ /* 0x000fe20000000200 */
[----:B0-----:R-:W0:Y:S03]  /*1e7e0*/  @P2 LDC.64 R6, c[0x0][0xbe0] ;  /* 0x0002f800ff062b82 */ /* 0x001e260000000a00 */
[----:B------:R2:W-:Y:S01]  /*1e7f0*/  STSM.16.M88.4 [R23], R144 ;  /* 0x0000009017007844 */ /* 0x0005e20000000200 */
[----:B---3--:R-:W-:-:S04]  /*1e800*/  IMAD R5, R176, 0x8, R178 ;  /* 0x00000008b0057824 */ /* 0x008fc800078e02b2 */
[----:B------:R-:W-:Y:S01]  /*1e810*/  IMAD.WIDE R4, R5, 0x2, R20 ;  /* 0x0000000205047825 */ /* 0x000fe200078e0214 */
[----:B------:R-:W-:Y:S01]  /*1e820*/  ULDC UR4, c[0x0][0xa88] ;  /* 0x0002a20000047ab9 */ /* 0x000fe20000000800 */
[----:B------:R-:W-:Y:S01]  /*1e830*/  BAR.SYNC.DEFER_BLOCKING 0x1, 0x100 ;  /* 0x0044000000007b1d */ /* 0x000fe20000010000 */
[----:B-1----:R-:W-:Y:S01]  /*1e840*/  IADD3 R9, P0, R4, 0x1000, RZ ;  /* 0x0000100004097810 */ /* 0x002fe20007f1e0ff */
[----:B----4-:R-:W-:-:S03]  /*1e850*/  IMAD.WIDE R12, R174, 0x4, R12 ;  /* 0x00000004ae0c7825 */ /* 0x010fc600078e020c */
[----:B------:R-:W-:Y:S02]  /*1e860*/  LOP3.LUT R8, R9, 0x380, RZ, 0xc0, !PT ;  /* 0x0000038009087812 */ /* 0x000fe400078ec0ff */
[----:B--2---:R-:W-:Y:S02]  /*1e870*/  MOV R23, UR4 ;  /* 0x0000000400177c02 */ /* 0x004fe40008000f00 */
[----:B------:R-:W-:Y:S01]  /*1e880*/  SHF.R.U64 R8, R8, 0x3, RZ ;  /* 0x0000000308087819 */ /* 0x000fe200000012ff */
[----:B0-----:R-:W-:Y:S01]  /*1e890*/  @P2 IMAD.WIDE R6, R174, 0x4, R6 ;  /* 0x00000004ae062825 */ /* 0x001fe200078e0206 */
[----:B------:R-:W-:Y:S02]  /*1e8a0*/  IADD3 R11, P1, R4, 0x2000, RZ ;  /* 0x00002000040b7810 */ /* 0x000fe40007f3e0ff */
[----:B------:R-:W-:Y:S01]  /*1e8b0*/  LOP3.LUT R8, R8, R9, RZ, 0x3c, !PT ;  /* 0x0000000908087212 */ /* 0x000fe200078e3cff */
[----:B------:R0:W5:Y:S04]  /*1e8c0*/  @P3 LDG.E R3, desc[UR6][R12.64] ;  /* 0x000000060c033981 */ /* 0x000168000c1e1900 */
[----:B------:R0:W5:Y:S01]  /*1e8d0*/  @P2 LDG.E R23, desc[UR6][R6.64] ;  /* 0x0000000606172981 */ /* 0x000162000c1e1900 */
[----:B------:R-:W-:Y:S05]  /*1e8e0*/  @P2 BRA `(.L_x_1631) ;  /* 0x0000000000142947 */ /* 0x000fea0003800000 */
[----:B------:R-:W-:Y:S05]  /*1e8f0*/  @!P3 BRA `(.L_x_1631) ;  /* 0x000000000010b947 */ /* 0x000fea0003800000 */
[----:B------:R-:W-:Y:S02]  /*1e900*/  ULDC.64 UR4, c[0x0][0x208] ;  /* 0x0000820000047ab9 */ /* 0x000fe40000000a00 */
[----:B0-----:R-:W2:Y:S04]  /*1e910*/  LDG.E R6, desc[UR4][R12.64] ;  /* 0x000000040c067981 */ /* 0x001ea8000c1e1900 */
[----:B-----5:R-:W2:Y:S02]  /*1e920*/  LDG.E R23, desc[UR4][R12.64+0x4] ;  /* 0x000004040c177981 */ /* 0x020ea4000c1e1900 */
[----:B--2---:R-:W-:-:S07]  /*1e930*/  IMAD.IADD R23, R23, 0x1, -R6 ;  /* 0x0000000117177824 */ /* 0x004fce00078e0a06 */
.L_x_1631:
[----:B------:R-:W2:Y:S01]  /*1e940*/  LDL R10, [R1+0x54] ;  /* 0x00005400010a7983 */ /* 0x000ea20000100800 */
[----:B------:R-:W-:-:S03]  /*1e950*/  ULDC.64 UR4, c[0x0][0xb70] ;  /* 0x0002dc0000047ab9 */ /* 0x000fc60000000a00 */
[----:B------:R-:W3:Y:S04]  /*1e960*/  LDL.LU R83, [R1+0x60] ;  /* 0x0000600001537983 */ /* 0x000ee80000300800 */
[----:B------:R-:W2:Y:S01]  /*1e970*/  LDL.LU R81, [R1+0x6c] ;  /* 0x00006c0001517983 */ /* 0x000ea20000300800 */
[--C-:B-----5:R-:W-:Y:S01]  /*1e980*/  SHF.R.S32.HI R21, RZ, 0x1f, R3.reuse ;  /* 0x0000001fff157819 */ /* 0x120fe20000011403 */
[----:B------:R-:W-:Y:S01]  /*1e990*/  IMAD.MOV.U32 R20, RZ, RZ, R3 ;  /* 0x000000ffff147224 */ /* 0x000fe200078e0003 */
[----:B------:R-:W-:Y:S01]  /*1e9a0*/  SHF.R.S32.HI R9, RZ, 0x1f, R174 ;  /* 0x0000001fff097819 */ /* 0x000fe200000114ae */
[----:B------:R-:W4:Y:S01]  /*1e9b0*/  LDL R14, [R1+0x78] ;  /* 0x00007800010e7983 */ /* 0x000f220000100800 */
[----:B0-----:R-:W-:Y:S02]  /*1e9c0*/  LOP3.LUT R12, R11, 0x380, RZ, 0xc0, !PT ;  /* 0x000003800b0c7812 */ /* 0x001fe400078ec0ff */
[----:B------:R-:W-:Y:S01]  /*1e9d0*/  SEL R80, R9, RZ, !P3 ;  /* 0x000000ff09507207 */ /* 0x000fe20005800000 */
[----:B------:R-:W4:Y:S01]  /*1e9e0*/  LDL R82, [R1+0x70] ;  /* 0x0000700001527983 */ /* 0x000f220000100800 */
[----:B------:R-:W-:-:S02]  /*1e9f0*/  SEL R79, R174, RZ, !P3 ;  /* 0x000000ffae4f7207 */ /* 0x000fc40005800000 */
[----:B------:R-:W-:Y:S02]  /*1ea00*/  SHF.R.U64 R12, R12, 0x3, RZ ;  /* 0x000000030c0c7819 */ /* 0x000fe400000012ff */
[----:B------:R-:W-:Y:S02]  /*1ea10*/  IADD3 R25, P2, R4, 0x3000, RZ ;  /* 0x0000300004197810 */ /* 0x000fe40007f5e0ff */
[----:B------:R-:W-:Y:S02]  /*1ea20*/  LOP3.LUT R12, R12, R11, RZ, 0x3c, !PT ;  /* 0x0000000b0c0c7212 */ /* 0x000fe400078e3cff */
[----:B------:R-:W-:-:S04]  /*1ea30*/  LOP3.LUT R24, R25, 0x380, RZ, 0xc0, !PT ;  /* 0x0000038019187812 */ /* 0x000fc800078ec0ff */
[----:B------:R-:W-:Y:S02]  /*1ea40*/  SHF.R.U64 R24, R24, 0x3, RZ ;  /* 0x0000000318187819 */ /* 0x000fe400000012ff */
[----:B------:R-:W-:Y:S02]  /*1ea50*/  IADD3 R29, P6, R4, 0x4000, RZ ;  /* 0x00004000041d7810 */ /* 0x000fe40007fde0ff */
[----:B------:R-:W-:Y:S01]  /*1ea60*/  LOP3.LUT R24, R24, R25, RZ, 0x3c, !PT ;  /* 0x0000001918187212 */ /* 0x000fe200078e3cff */
[----:B------:R-:W-:Y:S01]  /*1ea70*/  IMAD.X R25, RZ, RZ, R5, P2 ;  /* 0x000000ffff197224 */ /* 0x000fe200010e0605 */
[C---:B------:R-:W-:Y:S02]  /*1ea80*/  IADD3 R33, P5, R4.reuse, 0x5000, RZ ;  /* 0x0000500004217810 */ /* 0x040fe40007fbe0ff */
[C---:B------:R-:W-:Y:S02]  /*1ea90*/  IADD3 R37, P4, R4.reuse, 0x6000, RZ ;  /* 0x0000600004257810 */ /* 0x040fe40007f9e0ff */
[----:B------:R-:W-:-:S02]  /*1eaa0*/  IADD3 R53, P2, R4, 0xa000, RZ ;  /* 0x0000a00004357810 */ /* 0x000fc40007f5e0ff */
[----:B------:R-:W-:Y:S02]  /*1eab0*/  LOP3.LUT R28, R29, 0x380, RZ, 0xc0, !PT ;  /* 0x000003801d1c7812 */ /* 0x000fe400078ec0ff */
[----:B------:R-:W-:Y:S02]  /*1eac0*/  LOP3.LUT R32, R33, 0x380, RZ, 0xc0, !PT ;  /* 0x0000038021207812 */ /* 0x000fe400078ec0ff */
[----:B------:R-:W-:Y:S02]  /*1ead0*/  LOP3.LUT R36, R37, 0x380, RZ, 0xc0, !PT ;  /* 0x0000038025247812 */ /* 0x000fe400078ec0ff */
[----:B------:R-:W-:Y:S02]  /*1eae0*/  LOP3.LUT R52, R53, 0x380, RZ, 0xc0, !PT ;  /* 0x0000038035347812 */ /* 0x000fe400078ec0ff */
[----:B------:R-:W-:Y:S02]  /*1eaf0*/  SHF.R.U64 R28, R28, 0x3, RZ ;  /* 0x000000031c1c7819 */ /* 0x000fe400000012ff */
[----:B------:R-:W-:-:S02]  /*1eb00*/  SHF.R.U64 R32, R32, 0x3, RZ ;  /* 0x0000000320207819 */ /* 0x000fc400000012ff */
[----:B------:R-:W-:Y:S02]  /*1eb10*/  SHF.R.U64 R36, R36, 0x3, RZ ;  /* 0x0000000324247819 */ /* 0x000fe400000012ff */
[----:B------:R-:W-:Y:S02]  /*1eb20*/  SHF.R.U64 R52, R52, 0x3, RZ ;  /* 0x0000000334347819 */ /* 0x000fe400000012ff */
[----:B------:R-:W-:Y:S02]  /*1eb30*/  LOP3.LUT R28, R28, R29, RZ, 0x3c, !PT ;  /* 0x0000001d1c1c7212 */ /* 0x000fe400078e3cff */
[----:B------:R-:W-:Y:S01]  /*1eb40*/  LOP3.LUT R32, R32, R33, RZ, 0x3c, !PT ;  /* 0x0000002120207212 */ /* 0x000fe200078e3cff */
[--C-:B------:R-:W-:Y:S01]  /*1eb50*/  IMAD.X R33, RZ, RZ, R5.reuse, P5 ;  /* 0x000000ffff217224 */ /* 0x100fe200028e0605 */
[----:B------:R-:W-:Y:S01]  /*1eb60*/  LOP3.LUT R36, R36, R37, RZ, 0x3c, !PT ;  /* 0x0000002524247212 */ /* 0x000fe200078e3cff */
[--C-:B------:R-:W-:Y:S01]  /*1eb70*/  IMAD.X R37, RZ, RZ, R5.reuse, P4 ;  /* 0x000000ffff257224 */ /* 0x100fe200020e0605 */
[----:B------:R-:W-:Y:S01]  /*1eb80*/  LOP3.LUT R52, R52, R53, RZ, 0x3c, !PT ;  /* 0x0000003534347212 */ /* 0x000fe200078e3cff */
[----:B------:R-:W-:Y:S01]  /*1eb90*/  IMAD.X R53, RZ, RZ, R5, P2 ;  /* 0x000000ffff357224 */ /* 0x000fe200010e0605 */
[----:B------:R-:W-:-:S02]  /*1eba0*/  IADD3.X R29, RZ, R5, RZ, P6, !PT ;  /* 0x00000005ff1d7210 */ /* 0x000fc400037fe4ff */
[C---:B------:R-:W-:Y:S02]  /*1ebb0*/  IADD3 R57, P6, R4.reuse, 0xb000, RZ ;  /* 0x0000b00004397810 */ /* 0x040fe40007fde0ff */
[C---:B------:R-:W-:Y:S02]  /*1ebc0*/  IADD3 R61, P5, R4.reuse, 0xc000, RZ ;  /* 0x0000c000043d7810 */ /* 0x040fe40007fbe0ff */
[----:B------:R-:W-:Y:S02]  /*1ebd0*/  IADD3 R65, P4, R4, 0xd000, RZ ;  /* 0x0000d00004417810 */ /* 0x000fe40007f9e0ff */
[----:B------:R-:W-:Y:S02]  /*1ebe0*/  LOP3.LUT R56, R57, 0x380, RZ, 0xc0, !PT ;  /* 0x0000038039387812 */ /* 0x000fe400078ec0ff */
[----:B------:R-:W-:Y:S02]  /*1ebf0*/  LOP3.LUT R60, R61, 0x380, RZ, 0xc0, !PT ;  /* 0x000003803d3c7812 */ /* 0x000fe400078ec0ff */
[----:B------:R-:W-:-:S02]  /*1ec00*/  LOP3.LUT R64, R65, 0x380, RZ, 0xc0, !PT ;  /* 0x0000038041407812 */ /* 0x000fc400078ec0ff */
[----:B------:R-:W-:Y:S02]  /*1ec10*/  SHF.R.U64 R56, R56, 0x3, RZ ;  /* 0x0000000338387819 */ /* 0x000fe400000012ff */
[----:B------:R-:W-:Y:S02]  /*1ec20*/  SHF.R.U64 R60, R60, 0x3, RZ ;  /* 0x000000033c3c7819 */ /* 0x000fe400000012ff */
[----:B------:R-:W-:Y:S02]  /*1ec30*/  SHF.R.U64 R64, R64, 0x3, RZ ;  /* 0x0000000340407819 */ /* 0x000fe400000012ff */
[----:B------:R-:W-:Y:S02]  /*1ec40*/  LOP3.LUT R56, R56, R57, RZ, 0x3c, !PT ;  /* 0x0000003938387212 */ /* 0x000fe400078e3cff */
[----:B------:R-:W-:Y:S01]  /*1ec50*/  LOP3.LUT R60, R60, R61, RZ, 0x3c, !PT ;  /* 0x0000003d3c3c7212 */ /* 0x000fe200078e3cff */
[--C-:B------:R-:W-:Y:S01]  /*1ec60*/  IMAD.X R61, RZ, RZ, R5.reuse, P5 ;  /* 0x000000ffff3d7224 */ /* 0x100fe200028e0605 */
[----:B------:R-:W-:Y:S01]  /*1ec70*/  LOP3.LUT R64, R64, R65, RZ, 0x3c, !PT ;  /* 0x0000004140407212 */ /* 0x000fe200078e3cff */
[----:B------:R-:W-:Y:S01]  /*1ec80*/  IMAD.X R65, RZ, RZ, R5, P4 ;  /* 0x000000ffff417224 */ /* 0x000fe200020e0605 */
[----:B------:R-:W-:Y:S01]  /*1ec90*/  IADD3.X R57, RZ, R5, RZ, P6, !PT ;  /* 0x00000005ff397210 */ /* 0x000fe200037fe4ff */
[----:B------:R-:W-:Y:S01]  /*1eca0*/  ULDC.64 UR6, c[0x0][0x208] ;  /* 0x0000820000067ab9 */ /* 0x000fe20000000a00 */
[--C-:B------:R-:W-:Y:S01]  /*1ecb0*/  SHF.R.S32.HI R77, RZ, 0x1f, R229.reuse ;  /* 0x0000001fff4d7819 */ /* 0x100fe200000114e5 */
[----:B------:R-:W-:Y:S01]  /*1ecc0*/  IMAD.MOV.U32 R76, RZ, RZ, R229 ;  /* 0x000000ffff4c7224 */ /* 0x000fe200078e00e5 */
[----:B------:R-:W-:Y:S01]  /*1ecd0*/  BSSY B1, `(.L_x_1632) ;  /* 0x000007b000017945 */ /* 0x000fe20003800000 */
[----:B---3--:R-:W-:-:S02]  /*1ece0*/  SHF.R.S32.HI R78, RZ, 0x1f, R83 ;  /* 0x0000001fff4e7819 */ /* 0x008fc40000011453 */
[----:B--2---:R-:W-:-:S03]  /*1ecf0*/  LEA R11, R81, R10, 0x7 ;  /* 0x0000000a510b7211 */ /* 0x004fc600078e38ff */
[----:B------:R-:W-:-:S04]  /*1ed00*/  IMAD R6, R78, UR4, RZ ;  /* 0x000000044e067c24 */ /* 0x000fc8000f8e02ff */
[C---:B------:R-:W-:Y:S02]  /*1ed10*/  IMAD R13, R83.reuse, UR5, R6 ;  /* 0x00000005530d7c24 */ /* 0x040fe4000f8e0206 */
[----:B------:R-:W-:Y:S01]  /*1ed20*/  IMAD.WIDE.U32 R6, R83, UR4, R20 ;  /* 0x0000000453067c25 */ /* 0x000fe2000f8e0014 */
[----:B------:R-:W-:-:S03]  /*1ed30*/  ULDC.64 UR4, c[0x0][0xb78] ;  /* 0x0002de0000047ab9 */ /* 0x000fc60000000a00 */
[----:B------:R-:W-:Y:S02]  /*1ed40*/  IMAD.IADD R7, R7, 0x1, R13 ;  /* 0x0000000107077824 */ /* 0x000fe400078e020d */
[----:B------:R-:W-:Y:S02]  /*1ed50*/  IMAD R9, R80, UR4, RZ ;  /* 0x0000000450097c24 */ /* 0x000fe4000f8e02ff */
[----:B------:R-:W-:-:S04]  /*1ed60*/  IMAD.WIDE.U32 R6, R79, UR4, R6 ;  /* 0x000000044f067c25 */ /* 0x000fc8000f8e0006 */
[----:B------:R-:W-:Y:S01]  /*1ed70*/  IMAD R10, R79, UR5, R9 ;  /* 0x000000054f0a7c24 */ /* 0x000fe2000f8e0209 */
[----:B------:R-:W-:Y:S01]  /*1ed80*/  SHF.R.S32.HI R9, RZ, 0x1f, R11 ;  /* 0x0000001fff097819 */ /* 0x000fe2000001140b */
[----:B------:R-:W-:Y:S01]  /*1ed90*/  ULDC.64 UR4, c[0x0][0xb40] ;  /* 0x0002d00000047ab9 */ /* 0x000fe20000000a00 */
[----:B------:R-:W-:-:S04]  /*1eda0*/  IADD3 R6, P3, R11, R6, RZ ;  /* 0x000000060b067210 */ /* 0x000fc80007f7e0ff */
[----:B------:R-:W-:Y:S02]  /*1edb0*/  IADD3.X R9, R9, R7, R10, P3, !PT ;  /* 0x0000000709097210 */ /* 0x000fe40001ffe40a */
[----:B------:R-:W-:-:S04]  /*1edc0*/  LEA R54, P3, R6, UR4, 0x2 ;  /* 0x0000000406367c11 */ /* 0x000fc8000f8610ff */
[----:B------:R-:W-:Y:S01]  /*1edd0*/  LEA.HI.X R55, R6, UR5, R9, 0x2, P3 ;  /* 0x0000000506377c11 */ /* 0x000fe200098f1409 */
[--C-:B------:R-:W-:Y:S01]  /*1ede0*/  IMAD.X R9, RZ, RZ, R5.reuse, P0 ;  /* 0x000000ffff097224 */ /* 0x100fe200000e0605 */
[C---:B------:R-:W-:Y:S01]  /*1edf0*/  IADD3 R45, P0, R4.reuse, 0x8000, RZ ;  /* 0x00008000042d7810 */ /* 0x040fe20007f1e0ff */
[----:B------:R-:W-:Y:S01]  /*1ee00*/  IMAD.X R13, RZ, RZ, R5, P1 ;  /* 0x000000ffff0d7224 */ /* 0x000fe200008e0605 */
[C---:B------:R-:W-:Y:S01]  /*1ee10*/  IADD3 R41, P3, R4.reuse, 0x7000, RZ ;  /* 0x0000700004297810 */ /* 0x040fe20007f7e0ff */
[----:B------:R-:W-:Y:S01]  /*1ee20*/  VIADD R6, R11, 0x8 ;  /* 0x000000080b067836 */ /* 0x000fe20000000000 */
[----:B------:R-:W-:Y:S01]  /*1ee30*/  IADD3 R49, P1, R4, 0x9000, RZ ;  /* 0x0000900004317810 */ /* 0x000fe20007f3e0ff */
[----:B------:R-:W-:Y:S01]  /*1ee40*/  ULDC.64 UR4, c[0x0][0xaa0] ;  /* 0x0002a80000047ab9 */ /* 0x000fe20000000a00 */
[----:B------:R-:W-:Y:S02]  /*1ee50*/  LOP3.LUT R44, R45, 0x380, RZ, 0xc0, !PT ;  /* 0x000003802d2c7812 */ /* 0x000fe400078ec0ff */
[----:B------:R-:W-:-:S02]  /*1ee60*/  LOP3.LUT R40, R41, 0x380, RZ, 0xc0, !PT ;  /* 0x0000038029287812 */ /* 0x000fc400078ec0ff */
[----:B------:R-:W-:Y:S02]  /*1ee70*/  LOP3.LUT R48, R49, 0x380, RZ, 0xc0, !PT ;  /* 0x0000038031307812 */ /* 0x000fe400078ec0ff */
[----:B------:R-:W-:Y:S02]  /*1ee80*/  SHF.R.U64 R44, R44, 0x3, RZ ;  /* 0x000000032c2c7819 */ /* 0x000fe400000012ff */
[----:B------:R-:W-:Y:S02]  /*1ee90*/  SHF.R.U64 R40, R40, 0x3, RZ ;  /* 0x0000000328287819 */ /* 0x000fe400000012ff */
[----:B------:R-:W-:Y:S02]  /*1eea0*/  SHF.R.U64 R48, R48, 0x3, RZ ;  /* 0x0000000330307819 */ /* 0x000fe400000012ff */
[----:B------:R-:W-:Y:S02]  /*1eeb0*/  LOP3.LUT R44, R44, R45, RZ, 0x3c, !PT ;  /* 0x0000002d2c2c7212 */ /* 0x000fe400078e3cff */
[----:B------:R-:W-:Y:S01]  /*1eec0*/  LOP3.LUT R40, R40, R41, RZ, 0x3c, !PT ;  /* 0x0000002928287212 */ /* 0x000fe200078e3cff */
[----:B------:R-:W-:Y:S01]  /*1eed0*/  IMAD.X R41, RZ, RZ, R5, P3 ;  /* 0x000000ffff297224 */ /* 0x000fe200018e0605 */
[----:B------:R-:W-:-:S02]  /*1eee0*/  IADD3.X R45, RZ, R5, RZ, P0, !PT ;  /* 0x00000005ff2d7210 */ /* 0x000fc400007fe4ff */
[----:B----4-:R-:W-:Y:S02]  /*1eef0*/  LOP3.LUT P0, RZ, R14, 0x3, RZ, 0xc0, !PT ;  /* 0x000000030eff7812 */ /* 0x010fe4000780c0ff */
[----:B------:R-:W-:Y:S02]  /*1ef00*/  IADD3 R69, P3, R4, 0xe000, RZ ;  /* 0x0000e00004457810 */ /* 0x000fe40007f7e0ff */
[----:B------:R-:W-:Y:S01]  /*1ef10*/  LOP3.LUT R48, R48, R49, RZ, 0x3c, !PT ;  /* 0x0000003130307212 */ /* 0x000fe200078e3cff */
[----:B------:R-:W-:Y:S01]  /*1ef20*/  IMAD.X R49, RZ, RZ, R5, P1 ;  /* 0x000000ffff317224 */ /* 0x000fe200008e0605 */
[----:B------:R-:W-:Y:S02]  /*1ef30*/  IADD3 R7, P2, R4, 0xf000, RZ ;  /* 0x0000f00004077810 */ /* 0x000fe40007f5e0ff */
[----:B------:R-:W-:Y:S02]  /*1ef40*/  ISETP.GE.OR P1, PT, R11, R23, P0 ;  /* 0x000000170b00720c */ /* 0x000fe40000726670 */
[----:B------:R-:W-:-:S02]  /*1ef50*/  LOP3.LUT R68, R69, 0x380, RZ, 0xc0, !PT ;  /* 0x0000038045447812 */ /* 0x000fc400078ec0ff */
[----:B------:R-:W-:Y:S02]  /*1ef60*/  ISETP.GE.OR P0, PT, R6, R23, P0 ;  /* 0x000000170600720c */ /* 0x000fe40000706670 */
[----:B------:R-:W-:Y:S02]  /*1ef70*/  LOP3.LUT R11, R4, 0x380, RZ, 0xc0, !PT ;  /* 0x00000380040b7812 */ /* 0x000fe400078ec0ff */
[----:B------:R-:W-:Y:S02]  /*1ef80*/  LOP3.LUT R6, R7, 0x380, RZ, 0xc0, !PT ;  /* 0x0000038007067812 */ /* 0x000fe400078ec0ff */
[----:B------:R-:W-:Y:S02]  /*1ef90*/  SHF.R.U64 R68, R68, 0x3, RZ ;  /* 0x0000000344447819 */ /* 0x000fe400000012ff */
[----:B------:R-:W-:Y:S02]  /*1efa0*/  SHF.R.U64 R11, R11, 0x3, RZ ;  /* 0x000000030b0b7819 */ /* 0x000fe400000012ff */
[----:B------:R-:W-:-:S02]  /*1efb0*/  SHF.R.U64 R6, R6, 0x3, RZ ;  /* 0x0000000306067819 */ /* 0x000fc400000012ff */
[----:B------:R-:W-:Y:S01]  /*1efc0*/  LOP3.LUT R68, R68, R69, RZ, 0x3c, !PT ;  /* 0x0000004544447212 */ /* 0x000fe200078e3cff */
[----:B------:R-:W-:Y:S01]  /*1efd0*/  IMAD.X R69, RZ, RZ, R5, P3 ;  /* 0x000000ffff457224 */ /* 0x000fe200018e0605 */
[----:B------:R-:W-:Y:S02]  /*1efe0*/  LOP3.LUT R4, R11, R4, RZ, 0x3c, !PT ;  /* 0x000000040b047212 */ /* 0x000fe400078e3cff */
[----:B------:R-:W-:Y:S02]  /*1eff0*/  IADD3.X R73, RZ, R5, RZ, P2, !PT ;  /* 0x00000005ff497210 */ /* 0x000fe400017fe4ff */
[----:B------:R-:W-:Y:S01]  /*1f000*/  LOP3.LUT R72, R6, R7, RZ, 0x3c, !PT ;  /* 0x0000000706487212 */ /* 0x000fe200078e3cff */
[----:B------:R-:W-:Y:S04]  /*1f010*/  @!P1 STG.E desc[UR6][R54.64], R2 ;  /* 0x0000000236009986 */ /* 0x000fe8000c101906 */
[----:B------:R0:W-:Y:S04]  /*1f020*/  @!P0 STG.E desc[UR6][R54.64+0x20], R0 ;  /* 0x0000200036008986 */ /* 0x0001e8000c101906 */
[----:B------:R-:W5:Y:S04]  /*1f030*/  LD.E.128 R4, desc[UR6][R4.64] ;  /* 0x0000000604047980 */ /* 0x000f68000c101d00 */
[----:B------:R-:W5:Y:S04]  /*1f040*/  LD.E.128 R8, desc[UR6][R8.64] ;  /* 0x0000000608087980 */ /* 0x000f68000c101d00 */
[----:B------:R-:W5:Y:S01]  /*1f050*/  LD.E.128 R12, desc[UR6][R12.64] ;  /* 0x000000060c0c7980 */ /* 0x000f62000c101d00 */
[----:B0-----:R-:W-:-:S03]  /*1f060*/  IMAD R0, R21, UR4, RZ ;  /* 0x0000000415007c24 */ /* 0x001fc6000f8e02ff */
        /* <DEDUP_REMOVED lines=13> */
[C---:B------:R-:W-:Y:S01]  /*1f140*/  IMAD.WIDE.U32 R20, R3.reuse, UR4, R76 ;  /* 0x0000000403147c25 */ /* 0x040fe2000f8e004c */
[----:B------:R-:W-:Y:S01]  /*1f150*/  @!PT LDS RZ, [RZ] ;  /* 0x00000000fffff984 */ /* 0x000fe20000000800 */
[----:B------:R-:W-:Y:S01]  /*1f160*/  @!PT LDS RZ, [RZ] ;  /* 0x00000000fffff984 */ /* 0x000fe20000000800 */
[----:B------:R-:W-:Y:S01]  /*1f170*/  @!PT LDS RZ, [RZ] ;  /* 0x00000000fffff984 */ /* 0x000fe20000000800 */
[----:B------:R-:W-:Y:S01]  /*1f180*/  @!PT LDS RZ, [RZ] ;  /* 0x00000000fffff984 */ /* 0x000fe20000000800 */
[----:B------:R0:W-:Y:S06]  /*1f190*/  MEMBAR.ALL.CTA ;  /* 0x0000000000007992 */ /* 0x0001ec0000008000 */
[----:B0-----:R-:W0:Y:S01]  /*1f1a0*/  FENCE.VIEW.ASYNC.S ;  /* 0x00000000000073c6 */ /* 0x001e220000000000 */
[----:B------:R-:W-:Y:S01]  /*1f1b0*/  IMAD R3, R3, UR5, R0 ;  /* 0x0000000503037c24 */ /* 0x000fe2000f8e0200 */
[----:B------:R-:W-:Y:S01]  /*1f1c0*/  ULDC.64 UR4, c[0x0][0xae0] ;  /* 0x0002b80000047ab9 */ /* 0x000fe20000000a00 */
[----:B------:R-:W-:-:S02]  /*1f1d0*/  IMAD R77, R81, -0x80, R23 ;  /* 0xffffff80514d7824 */ /* 0x000fc400078e0217 */
[----:B------:R-:W-:Y:S02]  /*1f1e0*/  IMAD.IADD R21, R21, 0x1, R3 ;  /* 0x0000000115157824 */ /* 0x000fe400078e0203 */
[----:B------:R-:W-:Y:S01]  /*1f1f0*/  IMAD R0, R78, UR4, RZ ;  /* 0x000000044e007c24 */ /* 0x000fe2000f8e02ff */
[----:B------:R-:W-:Y:S01]  /*1f200*/  ISETP.GE.AND P3, PT, R18, R77, PT ;  /* 0x0000004d1200720c */ /* 0x000fe20003f66270 */
[----:B------:R-:W-:-:S04]  /*1f210*/  IMAD.WIDE.U32 R2, R83, UR4, R20 ;  /* 0x0000000453027c25 */ /* 0x000fc8000f8e0014 */
[----:B------:R-:W-:Y:S01]  /*1f220*/  IMAD R23, R83, UR5, R0 ;  /* 0x0000000553177c24 */ /* 0x000fe2000f8e0200 */
[----:B------:R-:W-:Y:S01]  /*1f230*/  ULDC.64 UR4, c[0x0][0xae8] ;  /* 0x0002ba0000047ab9 */ /* 0x000fe20000000a00 */
[----:B------:R-:W-:Y:S02]  /*1f240*/  VIADD R0, R16, 0x30820 ;  /* 0x0003082010007836 */ /* 0x000fe40000000000 */
[----:B------:R-:W-:Y:S01]  /*1f250*/  VIADD R76, R18, 0x40 ;  /* 0x00000040124c7836 */ /* 0x000fe20000000000 */
[----:B------:R-:W-:Y:S01]  /*1f260*/  IADD3 R3, R3, R23, RZ ;  /* 0x0000001703037210 */ /* 0x000fe20007ffe0ff */
[----:B------:R-:W-:Y:S01]  /*1f270*/  IMAD R20, R80, UR4, RZ ;  /* 0x0000000450147c24 */ /* 0x000fe2000f8e02ff */
[----:B------:R-:W-:Y:S02]  /*1f280*/  PRMT R0, RZ, 0x654, R0 ;  /* 0x00000654ff007816 */ /* 0x000fe40000000000 */
[-C--:B------:R-:W-:Y:S01]  /*1f290*/  ISETP.GE.AND P0, PT, R76, R77.reuse, PT ;  /* 0x0000004d4c00720c */ /* 0x080fe20003f06270 */
[C---:B------:R-:W-:Y:S01]  /*1f2a0*/  IMAD R23, R79.reuse, UR5, R20 ;  /* 0x000000054f177c24 */ /* 0x040fe2000f8e0214 */
[-C--:B------:R-:W-:Y:S01]  /*1f2b0*/  ISETP.GE.AND P1, PT, R234, R77.reuse, PT ;  /* 0x0000004dea00720c */ /* 0x080fe20003f26270 */
[----:B0-----:R0:W-:Y:S01]  /*1f2c0*/  SYNCS.ARRIVE.TRANS64.RED.A1T0 RZ, [R0+URZ], RZ ;  /* 0x000000ff00ff79a7 */ /* 0x0011e2000810043f */
[----:B------:R-:W-:Y:S01]  /*1f2d0*/  ISETP.GE.AND P2, PT, R82, R77, PT ;  /* 0x0000004d5200720c */ /* 0x000fe20003f46270 */
[----:B------:R-:W-:-:S04]  /*1f2e0*/  IMAD.WIDE.U32 R76, R79, UR4, R2 ;  /* 0x000000044f4c7c25 */ /* 0x000fc8000f8e0002 */
[----:B------:R-:W-:Y:S01]  /*1f2f0*/  IMAD.WIDE R20, R81, 0x80, R18 ;  /* 0x0000008051147825 */ /* 0x000fe200078e0212 */
[----:B------:R-:W-:-:S03]  /*1f300*/  IADD3 R81, R77, R23, RZ ;  /* 0x000000174d517210 */ /* 0x000fc60007ffe0ff */
[C---:B------:R-:W-:Y:S02]  /*1f310*/  VIADD R82, R229.reuse, 0xc0 ;  /* 0x000000c0e5527836 */ /* 0x040fe40000000000 */
[----:B------:R-:W-:Y:S01]  /*1f320*/  VIADD R83, R229, 0x80 ;  /* 0x00000080e5537836 */ /* 0x000fe20000000000 */
[----:B0-----:R-:W-:Y:S06]  /*1f330*/  @P3 BRA `(.L_x_1633) ;  /* 0x0000000000503947 */ /* 0x001fec0003800000 */
[----:B------:R-:W-:Y:S01]  /*1f340*/  ULDC.64 UR4, c[0x0][0xad8] ;  /* 0x0002b60000047ab9 */ /* 0x000fe20000000a00 */
[----:B------:R-:W-:Y:S01]  /*1f350*/  IMAD.MOV.U32 R2, RZ, RZ, R76 ;  /* 0x000000ffff027224 */ /* 0x000fe200078e004c */
[----:B------:R-:W-:Y:S01]  /*1f360*/  ULDC.64 UR6, c[0x0][0xa80] ;  /* 0x0002a00000067ab9 */ /* 0x000fe20000000a00 */
[----:B------:R-:W-:Y:S01]  /*1f370*/  IMAD R23, R21, UR4, RZ ;  /* 0x0000000415177c24 */ /* 0x000fe2000f8e02ff */
[----:B------:R-:W-:Y:S01]  /*1f380*/  ULDC.64 UR8, c[0x0][0x208] ;  /* 0x0000820000087ab9 */ /* 0x000fe20000000a00 */
[----:B------:R-:W-:Y:S02]  /*1f390*/  IMAD.MOV.U32 R3, RZ, RZ, R81 ;  /* 0x000000ffff037224 */ /* 0x000fe400078e0051 */
[C---:B------:R-:W-:Y:S02]  /*1f3a0*/  IMAD R23, R20.reuse, UR5, R23 ;  /* 0x0000000514177c24 */ /* 0x040fe4000f8e0217 */
[----:B------:R-:W-:Y:S01]  /*1f3b0*/  IMAD.WIDE.U32 R2, R20, UR4, R2 ;  /* 0x0000000414027c25 */ /* 0x000fe2000f8e0002 */
[----:B------:R-:W-:-:S02]  /*1f3c0*/  ULDC UR4, c[0x0][0xa8c] ;  /* 0x0002a30000047ab9 */ /* 0x000fc40000000800 */
[----:B------:R-:W-:Y:S01]  /*1f3d0*/  ISETP.GE.AND P3, PT, R229, UR4, PT ;  /* 0x00000004e5007c0c */ /* 0x000fe2000bf66270 */
[----:B------:R-:W-:Y:S01]  /*1f3e0*/  IMAD.IADD R3, R3, 0x1, R23 ;  /* 0x0000000103037824 */ /* 0x000fe200078e0217 */
[----:B------:R-:W-:Y:S02]  /*1f3f0*/  LEA R78, P5, R2, UR6, 0x1 ;  /* 0x00000006024e7c11 */ /* 0x000fe4000f8a08ff */
[----:B------:R-:W-:Y:S02]  /*1f400*/  ISETP.GE.AND P4, PT, R226, UR4, PT ;  /* 0x00000004e2007c0c */ /* 0x000fe4000bf86270 */
[----:B------:R-:W-:Y:S02]  /*1f410*/  LEA.HI.X R79, R2, UR7, R3, 0x1, P5 ;  /* 0x00000007024f7c11 */ /* 0x000fe4000a8f0c03 */
[----:B------:R-:W-:Y:S02]  /*1f420*/  ISETP.GE.AND P5, PT, R83, UR4, PT ;  /* 0x0000000453007c0c */ /* 0x000fe4000bfa6270 */
[----:B------:R-:W-:-:S03]  /*1f430*/  ISETP.GE.AND P6, PT, R82, UR4, PT ;  /* 0x0000000452007c0c */ /* 0x000fc6000bfc6270 */
[----:B-----5:R0:W-:Y:S04]  /*1f440*/  @!P3 STG.E.128 desc[UR8][R78.64], R4 ;  /* 0x000000044e00b986 */ /* 0x0201e8000c101d08 */
[----:B------:R0:W-:Y:S04]  /*1f450*/  @!P4 STG.E.128 desc[UR8][R78.64+0x80], R28 ;  /* 0x0000801c4e00c986 */ /* 0x0001e8000c101d08 */
[----:B------:R0:W-:Y:S04]  /*1f460*/  @!P5 STG.E.128 desc[UR8][R78.64+0x100], R44 ;  /* 0x0001002c4e00d986 */ /* 0x0001e8000c101d08 */
[----:B------:R0:W-:Y:S02]  /*1f470*/  @!P6 STG.E.128 desc[UR8][R78.64+0x180], R60 ;  /* 0x0001803c4e00e986 */ /* 0x0001e4000c101d08 */
.L_x_1633:
[----:B------:R-:W-:Y:S05]  /*1f480*/  BSYNC B1 ;  /* 0x0000000000017941 */ /* 0x000fea0003800000 */
.L_x_1632:
[----:B------:R-:W-:Y:S04]  /*1f490*/  BSSY B1, `(.L_x_1634) ;  /* 0x0000018000017945 */ /* 0x000fe80003800000 */
[----:B------:R-:W-:Y:S05]  /*1f4a0*/  @P1 BRA `(.L_x_1635) ;  /* 0x0000000000581947 */ /* 0x000fea0003800000 */
[----:B0----5:R-:W-:Y:S01]  /*1f4b0*/  IADD3 R5, P1, R20, 0x20, RZ ;  /* 0x0000002014057810 */ /* 0x021fe20007f3e0ff */
[----:B------:R-:W-:Y:S01]  /*1f4c0*/  ULDC.64 UR6, c[0x0][0xad8] ;  /* 0x0002b60000067ab9 */ /* 0x000fe20000000a00 */
[----:B------:R-:W-:Y:S01]  /*1f4d0*/  IMAD.MOV.U32 R2, RZ, RZ, R76 ;  /* 0x000000ffff027224 */ /* 0x000fe200078e004c */
[----:B------:R-:W-:Y:S01]  /*1f4e0*/  ULDC UR4, c[0x0][0xa8c] ;  /* 0x0002a30000047ab9 */ /* 0x000fe20000000800 */
[----:B------:R-:W-:Y:S01]  /*1f4f0*/  IADD3.X R0, RZ, R21, RZ, P1, !PT ;  /* 0x00000015ff007210 */ /* 0x000fe20000ffe4ff */
[----:B------:R-:W-:Y:S01]  /*1f500*/  IMAD.MOV.U32 R3, RZ, RZ, R81 ;  /* 0x000000ffff037224 */ /* 0x000fe200078e0051 */
[----:B------:R-:W-:Y:S01]  /*1f510*/  ISETP.GE.AND P3, PT, R229, UR4, PT ;  /* 0x00000004e5007c0c */ /* 0x000fe2000bf66270 */
[----:B------:R-:W-:Y:S01]  /*1f520*/  ULDC.64 UR8, c[0x0][0x208] ;  /* 0x0000820000087ab9 */ /* 0x000fe20000000a00 */
[----:B------:R-:W-:Y:S01]  /*1f530*/  ISETP.GE.AND P4, PT, R226, UR4, PT ;  /* 0x00000004e2007c0c */ /* 0x000fe2000bf86270 */
[----:B------:R-:W-:Y:S01]  /*1f540*/  IMAD R0, R0, UR6, RZ ;  /* 0x0000000600007c24 */ /* 0x000fe2000f8e02ff */
[----:B------:R-:W-:Y:S01]  /*1f550*/  ISETP.GE.AND P5, PT, R83, UR4, PT ;  /* 0x0000000453007c0c */ /* 0x000fe2000bfa6270 */
[----:B------:R-:W-:Y:S01]  /*1f560*/  IMAD.WIDE.U32 R2, R5, UR6, R2 ;  /* 0x0000000605027c25 */ /* 0x000fe2000f8e0002 */
[----:B------:R-:W-:-:S03]  /*1f570*/  ISETP.GE.AND P6, PT, R82, UR4, PT ;  /* 0x0000000452007c0c */ /* 0x000fc6000bfc6270 */
        /* <DEDUP_REMOVED lines=9> */
.L_x_1635:
[----:B------:R-:W-:Y:S05]  /*1f610*/  BSYNC B1 ;  /* 0x0000000000017941 */ /* 0x000fea0003800000 */
.L_x_1634:
[----:B------:R-:W-:Y:S04]  /*1f620*/  BSSY B1, `(.L_x_1636) ;  /* 0x0000018000017945 */ /* 0x000fe80003800000 */
[----:B------:R-:W-:Y:S05]  /*1f630*/  @P0 BRA `(.L_x_1637) ;  /* 0x0000000000580947 */ /* 0x000fea0003800000 */
[----:B01---5:R-:W-:Y:S01]  /*1f640*/  IADD3 R5, P0, R20, 0x40, RZ ;  /* 0x0000004014057810 */ /* 0x023fe20007f1e0ff */
        /* <DEDUP_REMOVED lines=21> */
.L_x_1637:
[----:B------:R-:W-:Y:S05]  /*1f7a0*/  BSYNC B1 ;  /* 0x0000000000017941 */ /* 0x000fea0003800000 */
.L_x_1636:
[----:B------:R-:W-:Y:S05]  /*1f7b0*/  @P2 BRA `(.L_x_1638) ;  /* 0x0000000c00442947 */ /* 0x000fea0003800000 */
[----:B012--5:R-:W-:Y:S01]  /*1f7c0*/  IADD3 R5, P0, R20, 0x60, RZ ;  /* 0x0000006014057810 */ /* 0x027fe20007f1e0ff */
        /* <DEDUP_REMOVED lines=10> */
[----:B------:R-:W-:-:S04]  /*1f870*/  IMAD.WIDE.U32 R2, R5, UR6, R2 ;  /* 0x0000000605027c25 */ /* 0x000fc8000f8e0002 */
[----:B------:R-:W-:Y:S01]  /*1f880*/  IMAD R5, R5, UR7, R20 ;  /* 0x0000000705057c24 */ /* 0x000fe2000f8e0214 */
[----:B------:R-:W-:Y:S02]  /*1f890*/  ULDC.64 UR6, c[0x0][0xa80] ;  /* 0x0002a00000067ab9 */ /* 0x000fe40000000a00 */
        /* <DEDUP_REMOVED lines=11> */
.L_x_1630:
[----:B------:R-:W2:Y:S01]  /*1f950*/  LDL R10, [R1+0x64] ;  /* 0x00006400010a7983 */ /* 0x000ea20000100800 */
[----:B------:R-:W-:Y:S01]  /*1f960*/  ULDC.64 UR4, c[0x0][0xbd8] ;  /* 0x0002f60000047ab9 */ /* 0x000fe20000000a00 */
[----:B------:R-:W2:Y:S01]  /*1f970*/  LDC.64 R2, c[0x0][0xbd8] ;  /* 0x0002f600ff027b82 */ /* 0x000ea20000000a00 */
[----:B------:R-:W-:Y:S01]  /*1f980*/  ISETP.NE.U32.AND P0, PT, RZ, UR4, PT ;  /* 0x00000004ff007c0c */ /* 0x000fe2000bf05070 */
[----:B------:R-:W-:Y:S01]  /*1f990*/  ULDC.64 UR6, c[0x0][0x208] ;  /* 0x0000820000067ab9 */ /* 0x000fe20000000a00 */
[----:B------:R-:W-:Y:S02]  /*1f9a0*/  MOV R7, RZ ;  /* 0x000000ff00077202 */ /* 0x000fe40000000f00 */
[----:B------:R-:W-:Y:S01]  /*1f9b0*/  ISETP.NE.AND.EX P0, PT, RZ, UR5, PT, P0 ;  /* 0x00000005ff007c0c */ /* 0x000fe2000bf05300 */
[----:B------:R-:W-:Y:S02]  /*1f9c0*/  ULDC.64 UR4, c[0x0][0xbe0] ;  /* 0x0002f80000047ab9 */ /* 0x000fe40000000a00 */
[----:B------:R-:W-:-:S04]  /*1f9d0*/  ISETP.NE.U32.AND P1, PT, RZ, UR4, PT ;  /* 0x00000004ff007c0c */ /* 0x000fc8000bf25070 */
[----:B------:R-:W-:Y:S01]  /*1f9e0*/  ISETP.NE.AND.EX P1, PT, RZ, UR5, PT, P1 ;  /* 0x00000005ff007c0c */ /* 0x000fe2000bf25310 */
[----:B------:R-:W1:-:S12]  /*1f9f0*/  S2R R8, SR_TID.X ;  /* 0x0000000000087919 */ /* 0x000e580000002100 */
[----:B------:R-:W3:Y:S01]  /*1fa00*/  @P1 LDC.64 R4, c[0x0][0xbe0] ;  /* 0x0002f800ff041b82 */ /* 0x000ee20000000a00 */
[----:B------:R-:W-:Y:S02]  /*1fa10*/  ULDC UR4, c[0x0][0xa88] ;  /* 0x0002a20000047ab9 */ /* 0x000fe40000000800 */
[----:B------:R-:W-:Y:S02]  /*1fa20*/  IMAD.U32 R0, RZ, RZ, UR4 ;  /* 0x00000004ff007e24 */ /* 0x000fe4000f8e00ff */
[----:B-1----:R-:W-:-:S05]  /*1fa30*/  VIADD R6, R8, 0xffffff80 ;  /* 0xffffff8008067836 */ /* 0x002fca0000000000 */
[----:B------:R-:W-:Y:S01]  /*1fa40*/  ISETP.GT.AND P2, PT, R6, 0x7f, PT ;  /* 0x0000007f0600780c */ /* 0x000fe20003f44270 */
[----:B--2---:R-:W-:-:S04]  /*1fa50*/  IMAD.WIDE R2, R10, 0x4, R2 ;  /* 0x000000040a027825 */ /* 0x004fc800078e0202 */
[----:B---3--:R-:W-:Y:S01]  /*1fa60*/  @P1 IMAD.WIDE R4, R10, 0x4, R4 ;  /* 0x000000040a041825 */ /* 0x008fe200078e0204 */
[----:B------:R1:W5:Y:S04]  /*1fa70*/  @P0 LDG.E R7, desc[UR6][R2.64] ;  /* 0x0000000602070981 */ /* 0x000368000c1e1900 */
[----:B------:R1:W5:Y:S01]  /*1fa80*/  @P1 LDG.E R0, desc[UR6][R4.64] ;  /* 0x0000000604001981 */ /* 0x000362000c1e1900 */
[----:B------:R-:W-:Y:S05]  /*1fa90*/  @P1 BRA `(.L_x_1639) ;  /* 0x0000000000141947 */ /* 0x000fea0003800000 */
[----:B------:R-:W-:Y:S05]  /*1faa0*/  @!P0 BRA `(.L_x_1639) ;  /* 0x0000000000108947 */ /* 0x000fea0003800000 */
[----:B------:R-:W-:Y:S02]  /*1fab0*/  ULDC.64 UR4, c[0x0][0x208] ;  /* 0x0000820000047ab9 */ /* 0x000fe40000000a00 */
[----:B-1----:R-:W2:Y:S04]  /*1fac0*/  LDG.E R5, desc[UR4][R2.64] ;  /* 0x0000000402057981 */ /* 0x002ea8000c1e1900 */
[----:B-----5:R-:W2:Y:S02]  /*1fad0*/  LDG.E R0, desc[UR4][R2.64+0x4] ;  /* 0x0000040402007981 */ /* 0x020ea4000c1e1900 */
[----:B--2---:R-:W-:-:S07]  /*1fae0*/  IMAD.IADD R0, R0, 0x1, -R5 ;  /* 0x0000000100007824 */ /* 0x004fce00078e0a05 */
.L_x_1639:
[----:B------:R-:W2:Y:S04]  /*1faf0*/  LDL R13, [R1+0x60] ;  /* 0x00006000010d7983 */ /* 0x000ea80000100800 */
[----:B------:R3:W5:Y:S01]  /*1fb00*/  LDL R14, [R1+0x6c] ;  /* 0x00006c00010e7983 */ /* 0x0007620000100800 */
[----:B-1----:R-:W-:Y:S01]  /*1fb10*/  SHF.R.S32.HI R2, RZ, 0x1f, R10 ;  /* 0x0000001fff027819 */ /* 0x002fe2000001140a */
[----:B------:R-:W-:Y:S01]  /*1fb20*/  BSSY B1, `(.L_x_1640) ;  /* 0x000001d000017945 */ /* 0x000fe20003800000 */
[----:B------:R-:W-:Y:S02]  /*1fb30*/  SEL R11, R10, RZ, !P0 ;  /* 0x000000ff0a0b7207 */ /* 0x000fe40004000000 */
[----:B------:R-:W-:Y:S02]  /*1fb40*/  SHF.R.S32.HI R12, RZ, 0x1f, R229 ;  /* 0x0000001fff0c7819 */ /* 0x000fe400000114e5 */
[----:B------:R-:W-:-:S02]  /*1fb50*/  SEL R10, R2, RZ, !P0 ;  /* 0x000000ff020a7207 */ /* 0x000fc40004000000 */
[----:B-----5:R-:W-:Y:S02]  /*1fb60*/  SHF.R.S32.HI R6, RZ, 0x1f, R7 ;  /* 0x0000001fff067819 */ /* 0x020fe40000011407 */
[----:B--2---:R-:W-:Y:S01]  /*1fb70*/  SHF.R.S32.HI R9, RZ, 0x1f, R13 ;  /* 0x0000001fff097819 */ /* 0x004fe2000001140d */
[----:B---3--:R-:W-:Y:S06]  /*1fb80*/  @P2 BRA `(.L_x_1641) ;  /* 0x0000000000582947 */ /* 0x008fec0003800000 */
[----:B------:R-:W-:-:S05]  /*1fb90*/  LEA R2, R14, R8, 0x7 ;  /* 0x000000080e027211 */ /* 0x000fca00078e38ff */
        /* <DEDUP_REMOVED lines=11> */
[----:B------:R-:W-:Y:S02]  /*1fc50*/  IMAD R4, R10, UR4, RZ ;  /* 0x000000040a047c24 */ /* 0x000fe4000f8e02ff */
[----:B------:R-:W-:Y:S02]  /*1fc60*/  IMAD.IADD R3, R3, 0x1, R5 ;  /* 0x0000000103037824 */ /* 0x000fe400078e0205 */
        /* <DEDUP_REMOVED lines=8> */
.L_x_1641:
[----:B------:R-:W-:Y:S05]  /*1fcf0*/  BSYNC B1 ;  /* 0x0000000000017941 */ /* 0x000fea0003800000 */
.L_x_1640:
[----:B------:R-:W-:Y:S01]  /*1fd00*/  ULDC.64 UR4, c[0x0][0xaa0] ;  /* 0x0002a80000047ab9 */ /* 0x000fe20000000a00 */
[----:B------:R-:W-:Y:S01]  /*1fd10*/  IMAD.MOV.U32 R2, RZ, RZ, R229 ;  /* 0x000000ffff027224 */ /* 0x000fe200078e00e5 */
[----:B------:R-:W-:Y:S01]  /*1fd20*/  BSSY B1, `(.L_x_1642) ;  /* 0x000002f000017945 */ /* 0x000fe20003800000 */
[----:B-1----:R-:W-:Y:S02]  /*1fd30*/  IMAD.MOV.U32 R3, RZ, RZ, R12 ;  /* 0x000000ffff037224 */ /* 0x002fe400078e000c */
[----:B------:R-:W-:Y:S02]  /*1fd40*/  IMAD R4, R6, UR4, RZ ;  /* 0x0000000406047c24 */ /* 0x000fe4000f8e02ff */
[----:B------:R-:W-:-:S04]  /*1fd50*/  IMAD.WIDE.U32 R2, R7, UR4, R2 ;  /* 0x0000000407027c25 */ /* 0x000fc8000f8e0002 */
[----:B------:R-:W-:Y:S01]  /*1fd60*/  IMAD R7, R7, UR5, R4 ;  /* 0x0000000507077c24 */ /* 0x000fe2000f8e0204 */
[----:B------:R-:W-:Y:S01]  /*1fd70*/  ULDC.64 UR4, c[0x0][0xae0] ;  /* 0x0002b80000047ab9 */ /* 0x000fe20000000a00 */
[----:B------:R-:W-:Y:S02]  /*1fd80*/  VIADD R15, R229, 0x80 ;  /* 0x00000080e50f7836 */ /* 0x000fe40000000000 */
[----:B------:R-:W-:Y:S02]  /*1fd90*/  IMAD R4, R9, UR4, RZ ;  /* 0x0000000409047c24 */ /* 0x000fe4000f8e02ff */
[----:B------:R-:W-:Y:S02]  /*1fda0*/  IMAD.IADD R3, R3, 0x1, R7 ;  /* 0x0000000103037824 */ /* 0x000fe400078e0207 */
[C---:B------:R-:W-:Y:S02]  /*1fdb0*/  IMAD R5, R13.reuse, UR5, R4 ;  /* 0x000000050d057c24 */ /* 0x040fe4000f8e0204 */
[----:B------:R-:W-:Y:S01]  /*1fdc0*/  IMAD.WIDE.U32 R2, R13, UR4, R2 ;  /* 0x000000040d027c25 */ /* 0x000fe2000f8e0002 */
[----:B------:R-:W-:-:S03]  /*1fdd0*/  ULDC.64 UR4, c[0x0][0xae8] ;  /* 0x0002ba0000047ab9 */ /* 0x000fc60000000a00 */
[----:B------:R-:W-:Y:S01]  /*1fde0*/  IMAD R13, R14, -0x80, R0 ;  /* 0xffffff800e0d7824 */ /* 0x000fe200078e0200 */
[----:B------:R-:W-:Y:S01]  /*1fdf0*/  IADD3 R0, R18, 0x40, RZ ;  /* 0x0000004012007810 */ /* 0x000fe20007ffe0ff */
[----:B------:R-:W-:-:S03]  /*1fe00*/  IMAD.IADD R3, R3, 0x1, R5 ;  /* 0x0000000103037824 */ /* 0x000fc600078e0205 */
[-C--:B------:R-:W-:Y:S01]  /*1fe10*/  ISETP.GE.AND P2, PT, R18, R13.reuse, PT ;  /* 0x0000000d1200720c */ /* 0x080fe20003f46270 */
[C---:B------:R-:W-:Y:S01]  /*1fe20*/  IMAD.WIDE.U32 R4, R11.reuse, UR4, R2 ;  /* 0x000000040b047c25 */ /* 0x040fe2000f8e0002 */
[-C--:B------:R-:W-:Y:S02]  /*1fe30*/  ISETP.GE.AND P0, PT, R0, R13.reuse, PT ;  /* 0x0000000d0000720c */ /* 0x080fe40003f06270 */
[----:B------:R-:W-:Y:S01]  /*1fe40*/  ISETP.GE.AND P1, PT, R234, R13, PT ;  /* 0x0000000dea00720c */ /* 0x000fe20003f26270 */
[----:B------:R-:W-:Y:S02]  /*1fe50*/  IMAD R0, R10, UR4, RZ ;  /* 0x000000040a007c24 */ /* 0x000fe4000f8e02ff */
[----:B------:R-:W-:Y:S02]  /*1fe60*/  IMAD.MOV.U32 R2, RZ, RZ, R18 ;  /* 0x000000ffff027224 */ /* 0x000fe400078e0012 */
[----:B------:R-:W-:Y:S02]  /*1fe70*/  IMAD.MOV.U32 R3, RZ, RZ, R19 ;  /* 0x000000ffff037224 */ /* 0x000fe400078e0013 */
[----:B------:R-:W-:-:S02]  /*1fe80*/  IMAD R9, R11, UR5, R0 ;  /* 0x000000050b097c24 */ /* 0x000fc4000f8e0200 */
[----:B------:R-:W-:Y:S01]  /*1fe90*/  IMAD.WIDE R6, R14, 0x80, R2 ;  /* 0x000000800e067825 */ /* 0x000fe200078e0202 */
[----:B------:R-:W-:-:S03]  /*1fea0*/  IADD3 R14, R229, 0xc0, RZ ;  /* 0x000000c0e50e7810 */ /* 0x000fc60007ffe0ff */
[----:B------:R-:W-:Y:S01]  /*1feb0*/  IMAD.IADD R11, R5, 0x1, R9 ;  /* 0x00000001050b7824 */ /* 0x000fe200078e0209 */
[----:B------:R-:W-:Y:S06]  /*1fec0*/  @P2 BRA `(.L_x_1643) ;  /* 0x0000000000502947 */ /* 0x000fec0003800000 */
[----:B------:R-:W-:Y:S01]  /*1fed0*/  ULDC.64 UR6, c[0x0][0xad8] ;  /* 0x0002b60000067ab9 */ /* 0x000fe20000000a00 */
[----:B------:R-:W-:Y:S01]  /*1fee0*/  MOV R3, R11 ;  /* 0x0000000b00037202 */ /* 0x000fe20000000f00 */
[----:B------:R-:W-:Y:S01]  /*1fef0*/  IMAD R9, R7, UR6, RZ ;  /* 0x0000000607097c24 */ /* 0x000fe2000f8e02ff */
[----:B------:R-:W-:Y:S01]  /*1ff00*/  ULDC UR4, c[0x0][0xa8c] ;  /* 0x0002a30000047ab9 */ /* 0x000fe20000000800 */
[----:B------:R-:W-:Y:S01]  /*1ff10*/  IMAD.MOV.U32 R2, RZ, RZ, R4 ;  /* 0x000000ffff027224 */ /* 0x000fe200078e0004 */
[----:B------:R-:W-:Y:S01]  /*1ff20*/  ISETP.GE.AND P3, PT, R229, UR4, PT ;  /* 0x00000004e5007c0c */ /* 0x000fe2000bf66270 */
[----:B------:R-:W-:Y:S01]  /*1ff30*/  IMAD R9, R6, UR7, R9 ;  /* 0x0000000706097c24 */ /* 0x000fe2000f8e0209 */
        /* <DEDUP_REMOVED lines=13> */
.L_x_1643:
[----:B------:R-:W-:Y:S05]  /*20010*/  BSYNC B1 ;  /* 0x0000000000017941 */ /* 0x000fea0003800000 */
.L_x_1642:
[----:B------:R-:W2:Y:S01]  /*20020*/  LDL R0, [R1+0x70] ;  /* 0x0000700001007983 */ /* 0x000ea20000100800 */
[----:B------:R-:W-:Y:S01]  /*20030*/  BSSY B1, `(.L_x_1644) ;  /* 0x0000019000017945 */ /* 0x000fe20003800000 */
[----:B--2---:R-:W-:-:S03]  /*20040*/  ISETP.GE.AND P2, PT, R0, R13, PT ;  /* 0x0000000d0000720c */ /* 0x004fc60003f46270 */
[----:B------:R-:W-:Y:S10]  /*20050*/  @P1 BRA `(.L_x_1645) ;  /* 0x0000000000581947 */ /* 0x000ff40003800000 */
[----:B-1----:R-:W-:Y:S01]  /*20060*/  IADD3 R9, P1, R6, 0x20, RZ ;  /* 0x0000002006097810 */ /* 0x002fe20007f3e0ff */
        /* <DEDUP_REMOVED lines=21> */
.L_x_1645:
[----:B------:R-:W-:Y:S05]  /*201c0*/  BSYNC B1 ;  /* 0x0000000000017941 */ /* 0x000fea0003800000 */
.L_x_1644:
[----:B------:R-:W-:Y:S04]  /*201d0*/  BSSY B1, `(.L_x_1646) ;  /* 0x0000018000017945 */ /* 0x000fe80003800000 */
[----:B------:R-:W-:Y:S05]  /*201e0*/  @P0 BRA `(.L_x_1647) ;  /* 0x0000000000580947 */ /* 0x000fea0003800000 */
[----:B-12---:R-:W-:Y:S01]  /*201f0*/  IADD3 R9, P0, R6, 0x40, RZ ;  /* 0x0000004006097810 */ /* 0x006fe20007f1e0ff */
        /* <DEDUP_REMOVED lines=21> */
.L_x_1647:
[----:B------:R-:W-:Y:S05]  /*20350*/  BSYNC B1 ;  /* 0x0000000000017941 */ /* 0x000fea0003800000 */
.L_x_1646:
[----:B------:R-:W-:Y:S05]  /*20360*/  @P2 BRA `(.L_x_1638) ;  /* 0x0000000000582947 */ /* 0x000fea0003800000 */
[----:B------:R-:W-:Y:S01]  /*20370*/  IADD3 R5, P0, R6, 0x60, RZ ;  /* 0x0000006006057810 */ /* 0x000fe20007f1e0ff */
        /* <DEDUP_REMOVED lines=21> */
.L_x_1638:
[----:B------:R-:W-:Y:S05]  /*204d0*/  BSYNC B0 ;  /* 0x0000000000007941 */ /* 0x000fea0003800000 */
.L_x_1629:
[----:B------:R-:W3:Y:S01]  /*204e0*/  LDL R0, [R1+0x1c] ;  /* 0x00001c0001007983 */ /* 0x000ee20000100800 */
[----:B------:R-:W-:Y:S02]  /*204f0*/  ULDC UR4, c[0x0][0xc14] ;  /* 0x0003050000047ab9 */ /* 0x000fe40000000800 */
[----:B---3--:R-:W-:-:S13]  /*20500*/  ISETP.GE.AND P0, PT, R0, UR4, PT ;  /* 0x0000000400007c0c */ /* 0x008fda000bf06270 */
[----:B------:R-:W-:Y:S05]  /*20510*/  @!P0 BRA `(.L_x_1648) ;  /* 0xfffffe0c00c48947 */ /* 0x000fea000383ffff */
[----:B------:R-:W-:Y:S05]  /*20520*/  BRA `(.L_x_1336) ;  /* 0x0000006c008c7947 */ /* 0x000fea0003800000 */
.L_x_1334:
[----:B------:R-:W-:-:S08]  /*20530*/  NOP ;  /* 0x0000000000007918 */ /* 0x000fd00000000000 */
[----:B0-----:R-:W0:-:S00]  /*20540*/  USETMAXREG.DEALLOC.CTAPOOL 0x18 ;  /* 0x00000018000079c8 */ /* 0x001e0000080e0500 */
[----:B0-----:R-:W-:-:S06]  /*20550*/  LOP3.LUT R0, R0, 0x3, RZ, 0xc0, !PT ;  /* 0x0000000300007812 */ /* 0x001fcc00078ec0ff */
[----:B------:R-:W0:Y:S02]  /*20560*/  SHFL.IDX PT, R0, R0, RZ, 0x1f ;  /* 0x00001fff00007589 */ /* 0x000e2400000e0000 */
[----:B0-----:R-:W-:-:S13]  /*20570*/  ISETP.NE.AND P0, PT, R0, RZ, PT ;  /* 0x000000ff0000720c */ /* 0x001fda0003f05270 */
[----:B------:R-:W-:Y:S05]  /*20580*/  @P0 BRA `(.L_x_1336) ;  /* 0x0000006c00740947 */ /* 0x000fea0003800000 */
        /* <DEDUP_REMOVED lines=15> */
[----:B------:R-:W-:Y:S02]  /*20680*/  ISETP.GE.U32.AND P0, PT, R7, 0x2, PT ;  /* 0x000000020700780c */ /* 0x000fe40003f06070 */
        /* <DEDUP_REMOVED lines=16> */
[----:B-1----:R-:W-:Y:S01]  /*20790*/  SEL R3, R6, RZ, P0 ;  /* 0x000000ff06037207 */ /* 0x002fe20000000000 */
[----:B------:R-:W-:Y:S01]  /*207a0*/  IMAD.MOV.U32 R6, RZ, RZ, RZ ;  /* 0x000000ffff067224 */ /* 0x000fe200078e00ff */
        /* <DEDUP_REMOVED lines=18> */
[----:B------:R-:W-:Y:S01]  /*208d0*/  MOV R6, RZ ;  /* 0x000000ff00067202 */ /* 0x000fe20000000f00 */
[----:B------:R-:W-:Y:S01]  /*208e0*/  ULDC UR5, c[0x0][0xc14] ;  /* 0x0003050000057ab9 */ /* 0x000fe20000000800 */
[----:B------:R-:W-:Y:S01]  /*208f0*/  ULDC UR7, c[0x0][0xc14] ;  /* 0x0003050000077ab9 */ /* 0x000fe20000000800 */
[----:B------:R-:W-:-:S05]  /*20900*/  ULDC UR4, c[0x0][0xc10] ;  /* 0x0003040000047ab9 */ /* 0x000fca0000000800 */
.L_x_1653:
[----:B------:R-:W-:Y:S02]  /*20910*/  VIADD R6, R6, 0x1f ;  /* 0x0000001f06067836 */ /* 0x000fe40000000000 */
[----:B------:R-:W-:-:S03]  /*20920*/  IMAD.U32 R19, RZ, RZ, UR7 ;  /* 0x00000007ff137e24 */ /* 0x000fc6000f8e00ff */
[----:B------:R-:W-:-:S13]  /*20930*/  ISETP.GE.AND P0, PT, R6, UR5, PT ;  /* 0x0000000506007c0c */ /* 0x000fda000bf06270 */
[----:B------:R-:W-:Y:S05]  /*20940*/  @P0 BRA `(.L_x_1650) ;  /* 0x0000000400cc0947 */ /* 0x000fea0003800000 */
[----:B------:R-:W0:Y:S01]  /*20950*/  S2R R2, SR_TID.X ;  /* 0x0000000000027919 */ /* 0x000e220000002100 */
[----:B------:R-:W-:Y:S01]  /*20960*/  BSSY B0, `(.L_x_1651) ;  /* 0x000000b000007945 */ /* 0x000fe20003800000 */
[----:B------:R-:W-:Y:S02]  /*20970*/  MOV R10, RZ ;  /* 0x000000ff000a7202 */ /* 0x000fe40000000f00 */
[----:B0-----:R-:W-:-:S04]  /*20980*/  LOP3.LUT R8, R2, 0x1f, RZ, 0xc0, !PT ;  /* 0x0000001f02087812 */ /* 0x001fc800078ec0ff */
[C---:B------:R-:W-:Y:S01]  /*20990*/  ISETP.NE.AND P1, PT, R8.reuse, 0x1f, PT ;  /* 0x0000001f0800780c */ /* 0x040fe20003f25270 */
[----:B------:R-:W-:-:S05]  /*209a0*/  IMAD.IADD R7, R8, 0x1, R6 ;  /* 0x0000000108077824 */ /* 0x000fca00078e0206 */
[----:B------:R-:W-:-:S13]  /*209b0*/  ISETP.GE.OR P0, PT, R7, UR5, !P1 ;  /* 0x0000000507007c0c */ /* 0x000fda000cf06670 */
[----:B------:R-:W-:Y:S05]  /*209c0*/  @P0 BRA `(.L_x_1652) ;  /* 0x0000000000100947 */ /* 0x000fea0003800000 */
[----:B------:R-:W0:Y:S01]  /*209d0*/  LDC.64 R2, c[0x0][0xc58] ;  /* 0x00031600ff027b82 */ /* 0x000e220000000a00 */
[----:B------:R-:W-:Y:S01]  /*209e0*/  ULDC.64 UR8, c[0x0][0x208] ;  /* 0x0000820000087ab9 */ /* 0x000fe20000000a00 */
[----:B0-----:R-:W-:-:S05]  /*209f0*/  IMAD.WIDE R2, R7, 0x4, R2 ;  /* 0x0000000407027825 */ /* 0x001fca00078e0202 */
[----:B------:R0:W5:Y:S02]  /*20a00*/  LDG.E R10, desc[UR8][R2.64] ;  /* 0x00000008020a7981 */ /* 0x000164000c1e1900 */
.L_x_1652:
[----:B------:R-:W-:Y:S05]  /*20a10*/  BSYNC B0 ;  /* 0x0000000000007941 */ /* 0x000fea0003800000 */
.L_x_1651:
        /* <DEDUP_REMOVED lines=25> */
.L_x_1649:
[----:B------:R-:W-:Y:S01]  /*20bb0*/  IMAD.IADD R7, R5, 0x1, -R2 ;  /* 0x0000000105077824 */ /* 0x000fe200078e0a02 */
[----:B------:R-:W-:-:S03]  /*20bc0*/  ULDC.64 UR8, c[0x0][0x208] ;  /* 0x0000820000087ab9 */ /* 0x000fc60000000a00 */
[----:B------:R-:W-:-:S05]  /*20bd0*/  IMAD R2, R4, UR4, R7 ;  /* 0x0000000404027c24 */ /* 0x000fca000f8e0207 */
[----:B------:R-:W-:Y:S02]  /*20be0*/  ISETP.GT.AND P0, PT, R2, UR6, PT ;  /* 0x0000000602007c0c */ /* 0x000fe4000bf04270 */
[----:B------:R-:W0:Y:S11]  /*20bf0*/  LDC.64 R2, c[0x0][0xc68] ;  /* 0x00031a00ff027b82 */ /* 0x000e360000000a00 */
[----:B------:R-:W-:-:S04]  /*20c00*/  VOTE.ANY R9, PT, !P0 ;  /* 0x0000000000097806 */ /* 0x000fc800040e0100 */
[----:B------:R-:W1:Y:S02]  /*20c10*/  POPC R5, R9 ;  /* 0x0000000900057309 */ /* 0x000e640000000000 */
[----:B-1----:R-:W-:-:S05]  /*20c20*/  IADD3 R19, R5, R6, RZ ;  /* 0x0000000605137210 */ /* 0x002fca0007ffe0ff */
        /* <DEDUP_REMOVED lines=13> */
.L_x_1654:
[----:B-1----:R-:W-:Y:S01]  /*20d00*/  IMAD.MOV R2, RZ, RZ, -R3 ;  /* 0x000000ffff027224 */ /* 0x002fe200078e0a03 */
[----:B--2---:R-:W-:Y:S01]  /*20d10*/  IABS R4, R6 ;  /* 0x0000000600047213 */ /* 0x004fe20000000000 */
[----:B---3--:R-:W-:Y:S02]  /*20d20*/  IMAD R16, R16, UR4, R7 ;  /* 0x0000000410107c24 */ /* 0x008fe4000f8e0207 */
[----:B------:R-:W-:Y:S01]  /*20d30*/  IMAD R5, R2, R11, RZ ;  /* 0x0000000b02057224 */ /* 0x000fe200078e02ff */
[----:B------:R-:W-:Y:S01]  /*20d40*/  MOV R2, RZ ;  /* 0x000000ff00027202 */ /* 0x000fe20000000f00 */
[----:B------:R-:W-:-:S04]  /*20d50*/  IMAD.MOV R4, RZ, RZ, -R4 ;  /* 0x000000ffff047224 */ /* 0x000fc800078e0a04 */
        /* <DEDUP_REMOVED lines=10> */
[----:B------:R-:W-:Y:S02]  /*20e00*/  @P0 IADD3 R9, R9, 0x1, RZ ;  /* 0x0000000109090810 */ /* 0x000fe40007ffe0ff */
[----:B------:R-:W-:-:S13]  /*20e10*/  ISETP.GE.AND P0, PT, R2, RZ, PT ;  /* 0x000000ff0200720c */ /* 0x000fda0003f06270 */
[----:B------:R-:W-:Y:S01]  /*20e20*/  @!P0 IMAD.MOV R9, RZ, RZ, -R9 ;  /* 0x000000ffff098224 */ /* 0x000fe200078e0a09 */
[----:B------:R-:W-:-:S13]  /*20e30*/  ISETP.NE.AND P0, PT, R6, RZ, PT ;  /* 0x000000ff0600720c */ /* 0x000fda0003f05270 */
[----:B------:R-:W-:-:S05]  /*20e40*/  @!P0 LOP3.LUT R9, RZ, R6, RZ, 0x33, !PT ;  /* 0x00000006ff098212 */ /* 0x000fca00078e33ff */
[----:B------:R-:W-:Y:S01]  /*20e50*/  IMAD R4, R8, R9, RZ ;  /* 0x0000000908047224 */ /* 0x000fe200078e02ff */
[----:B------:R-:W-:-:S03]  /*20e60*/  IADD3 R9, -R9, RZ, RZ ;  /* 0x000000ff09097210 */ /* 0x000fc60007ffe1ff */
[----:B------:R-:W-:Y:S02]  /*20e70*/  IMAD.MOV R3, RZ, RZ, -R4 ;  /* 0x000000ffff037224 */ /* 0x000fe400078e0a04 */
[----:B------:R-:W-:-:S03]  /*20e80*/  IMAD R5, R6, R9, R5 ;  /* 0x0000000906057224 */ /* 0x000fc600078e0205 */
[----:B------:R-:W-:Y:S02]  /*20e90*/  VIADDMNMX R8, R3, UR4, R8, PT ;  /* 0x0000000403087c46 */ /* 0x000fe4000b800108 */
[----:B------:R-:W-:Y:S02]  /*20ea0*/  IADD3 R4, R5, R4, RZ ;  /* 0x0000000405047210 */ /* 0x000fe40007ffe0ff */
        /* <DEDUP_REMOVED lines=15> */
[----:B------:R-:W-:Y:S01]  /*20fa0*/  @!P0 IMAD.IADD R2, R2, 0x1, -R7 ;  /* 0x0000000102028824 */ /* 0x000fe200078e0a07 */
[----:B------:R-:W-:-:S04]  /*20fb0*/  @!P0 IADD3 R3, R3, 0x1, RZ ;  /* 0x0000000103038810 */ /* 0x000fc80007ffe0ff */
        /* <DEDUP_REMOVED lines=12> */
.L_x_1650:
[----:B------:R-:W-:Y:S01]  /*21080*/  IMAD.MOV.U32 R17, RZ, RZ, RZ ;  /* 0x000000ffff117224 */ /* 0x000fe200078e00ff */
[----:B------:R-:W-:Y:S01]  /*21090*/  MOV R16, UR6 ;  /* 0x0000000600107c02 */ /* 0x000fe20008000f00 */
[----:B------:R-:W-:-:S07]  /*210a0*/  IMAD.MOV.U32 R18, RZ, RZ, RZ ;  /* 0x000000ffff127224 */ /* 0x000fce00078e00ff */
.L_x_1655:
        /* <DEDUP_REMOVED lines=16> */
[----:B------:R-:W-:Y:S01]  /*211b0*/  ULDC.64 UR36, c[0x0][0x198] ;  /* 0x0000660000247ab9 */ /* 0x000fe20000000a00 */
[----:B------:R-:W-:Y:S02]  /*211c0*/  ULDC UR38, c[0x0][0xc] ;  /* 0x0000030000267ab9 */ /* 0x000fe40000000800 */
[----:B------:R1:W-:Y:S04]  /*211d0*/  STL [R1+0x10], R0 ;  /* 0x0000100001007387 */ /* 0x0003e80000100800 */
[----:B------:R1:W-:Y:S04]  /*211e0*/  STL [R1+0xc], RZ ;  /* 0x00000cff01007387 */ /* 0x0003e80000100800 */
[----:B------:R1:W-:Y:S04]  /*211f0*/  STL [R1], RZ ;  /* 0x000000ff01007387 */ /* 0x0003e80000100800 */
[----:B------:R1:W-:Y:S02]  /*21200*/  STL [R1+0x8], R0 ;  /* 0x0000080001007387 */ /* 0x0003e40000100800 */
.L_x_1759:
[----:B------:R-:W-:Y:S05]  /*21210*/  YIELD ;  /* 0x0000000000007946 */ /* 0x000fea0003800000 */
[----:B------:R-:W-:Y:S01]  /*21220*/  ULDC.64 UR4, c[0x0][0xa28] ;  /* 0x00028a0000047ab9 */ /* 0x000fe20000000a00 */
[----:B------:R-:W-:Y:S01]  /*21230*/  MOV R9, RZ ;  /* 0x000000ff00097202 */ /* 0x000fe20000000f00 */
[----:B------:R-:W-:Y:S01]  /*21240*/  ULDC.64 UR6, c[0x0][0x208] ;  /* 0x0000820000067ab9 */ /* 0x000fe20000000a00 */
[----:B------:R-:W-:Y:S01]  /*21250*/  ISETP.NE.U32.AND P0, PT, RZ, UR4, PT ;  /* 0x00000004ff007c0c */ /* 0x000fe2000bf05070 */
[----:B-1----:R-:W-:Y:S01]  /*21260*/  IMAD.MOV.U32 R0, RZ, RZ, RZ ;  /* 0x000000ffff007224 */ /* 0x002fe200078e00ff */
[----:B------:R-:W-:Y:S01]  /*21270*/  ULDC.64 UR8, c[0x0][0xa08] ;  /* 0x0002820000087ab9 */ /* 0x000fe20000000a00 */
[----:B------:R-:W-:Y:S01]  /*21280*/  ULDC.64 UR10, c[0x0][0xa10] ;  /* 0x00028400000a7ab9 */ /* 0x000fe20000000a00 */
        /* <DEDUP_REMOVED lines=14> */
[----:B------:R-:W1:Y:S01]  /*21370*/  @P0 LDC.64 R4, c[0x0][0xa18] ;  /* 0x00028600ff040b82 */ /* 0x000e620000000a00 */
[----:B------:R-:W-:-:S04]  /*21380*/  ISETP.NE.U32.AND P1, PT, RZ, UR8, PT ;  /* 0x00000008ff007c0c */ /* 0x000fc8000bf25070 */
[----:B------:R-:W-:Y:S02]  /*21390*/  ISETP.NE.AND.EX P3, PT, RZ, UR9, PT, P1 ;  /* 0x00000009ff007c0c */ /* 0x000fe4000bf65310 */
[----:B------:R-:W-:-:S04]  /*213a0*/  ISETP.NE.U32.AND P1, PT, RZ, UR10, PT ;  /* 0x0000000aff007c0c */ /* 0x000fc8000bf25070 */
[----:B------:R-:W-:Y:S01]  /*213b0*/  ISETP.NE.AND.EX P1, PT, RZ, UR11, PT, P1 ;  /* 0x0000000bff007c0c */ /* 0x000fe2000bf25310 */
[----:B-1----:R-:W-:Y:S01]  /*213c0*/  @P0 IMAD.WIDE R4, R19, 0x4, R4 ;  /* 0x0000000413040825 */ /* 0x002fe200078e0204 */
[----:B--2---:R1:W-:Y:S03]  /*213d0*/  STL [R1+0x28], R0 ;  /* 0x0000280001007387 */ /* 0x0043e60000100800 */
[----:B-1----:R-:W-:Y:S01]  /*213e0*/  IMAD.U32 R0, RZ, RZ, UR4 ;  /* 0x00000004ff007e24 */ /* 0x002fe2000f8e00ff */
[----:B------:R-:W-:Y:S02]  /*213f0*/  ULDC.64 UR4, c[0x0][0x3f8] ;  /* 0x0000fe0000047ab9 */ /* 0x000fe40000000a00 */
[----:B------:R-:W-:-:S03]  /*21400*/  UISETP.NE.U32.AND UP0, UPT, UR4, URZ, UPT ;  /* 0x0000003f0400728c */ /* 0x000fc6000bf05070 */
[----:B------:R-:W-:Y:S01]  /*21410*/  ULDC UR4, c[0x0][0x404] ;  /* 0x0001010000047ab9 */ /* 0x000fe20000000800 */
[----:B------:R-:W-:Y:S01]  /*21420*/  UISETP.NE.AND.EX UP0, UPT, UR5, URZ, UPT, UP0 ;  /* 0x0000003f0500728c */ /* 0x000fe2000bf05300 */
[----:B------:R1:W5:Y:S01]  /*21430*/  @P0 LDG.E R0, desc[UR6][R4.64] ;  /* 0x0000000604000981 */ /* 0x000362000c1e1900 */
[----:B------:R-:W-:Y:S01]  /*21440*/  ULDC UR6, c[0x0][0x338] ;  /* 0x0000ce0000067ab9 */ /* 0x000fe20000000800 */
[----:B------:R-:W-:Y:S01]  /*21450*/  ULDC UR5, c[0x0][0x2e0] ;  /* 0x0000b80000057ab9 */ /* 0x000fe20000000800 */
[----:B------:R-:W-:Y:S01]  /*21460*/  USEL UR4, UR4, 0x1, UP0 ;  /* 0x0000000104047887 */ /* 0x000fe20008000000 */
[----:B------:R-:W-:-:S03]  /*21470*/  IMAD.U32 R10, RZ, RZ, UR6 ;  /* 0x00000006ff0a7e24 */ /* 0x000fc6000f8e00ff */
[----:B------:R-:W-:-:S06]  /*21480*/  UIMAD UR4, UR4, UR5, URZ ;  /* 0x00000005040472a4 */ /* 0x000fcc000f8e023f */
[----:B-1----:R-:W-:Y:S01]  /*21490*/  MOV R4, UR4 ;  /* 0x0000000400047c02 */ /* 0x002fe20008000f00 */
[----:B------:R-:W-:Y:S06]  /*214a0*/  @P0 BRA `(.L_x_1657) ;  /* 0x0000000000140947 */ /* 0x000fec0003800000 */
[----:B------:R-:W-:Y:S05]  /*214b0*/  @!P2 BRA `(.L_x_1657) ;  /* 0x000000000010a947 */ /* 0x000fea0003800000 */
[----:B------:R-:W-:Y:S02]  /*214c0*/  ULDC.64 UR4, c[0x0][0x208] ;  /* 0x0000820000047ab9 */ /* 0x000fe40000000a00 */
[----:B------:R-:W2:Y:S04]  /*214d0*/  LDG.E R5, desc[UR4][R2.64] ;  /* 0x0000000402057981 */ /* 0x000ea8000c1e1900 */
[----:B-----5:R-:W2:Y:S02]  /*214e0*/  LDG.E R0, desc[UR4][R2.64+0x4] ;  /* 0x0000040402007981 */ /* 0x020ea4000c1e1900 */
[----:B--2---:R-:W-:-:S07]  /*214f0*/  IMAD.IADD R0, R0, 0x1, -R5 ;  /* 0x0000000100007824 */ /* 0x004fce00078e0a05 */
.L_x_1657:
[----:B------:R-:W1:Y:S01]  /*21500*/  LDC.64 R6, c[0x0][0xa08] ;  /* 0x00028200ff067b82 */ /* 0x000e620000000a00 */
[----:B------:R-:W-:Y:S01]  /*21510*/  IMAD.MOV.U32 R8, RZ, RZ, RZ ;  /* 0x000000ffff087224 */ /* 0x000fe200078e00ff */
[----:B------:R-:W-:-:S06]  /*21520*/  ULDC.64 UR4, c[0x0][0x208] ;  /* 0x0000820000047ab9 */ /* 0x000fcc0000000a00 */
[----:B------:R-:W2:Y:S01]  /*21530*/  LDC.64 R2, c[0x0][0xa10] ;  /* 0x00028400ff027b82 */ /* 0x000ea20000000a00 */
[----:B-1----:R-:W-:-:S05]  /*21540*/  IMAD.WIDE R6, R19, 0x4, R6 ;  /* 0x0000000413067825 */ /* 0x002fca00078e0206 */
[----:B------:R-:W3:Y:S01]  /*21550*/  @P3 LDG.E R8, desc[UR4][R6.64] ;  /* 0x0000000406083981 */ /* 0x000ee2000c1e1900 */
[----:B------:R-:W-:Y:S02]  /*21560*/  IMAD.MOV.U32 R5, RZ, RZ, RZ ;  /* 0x000000ffff057224 */ /* 0x000fe400078e00ff */
[----:B--2---:R-:W-:-:S05]  /*21570*/  IMAD.WIDE R2, R19, 0x4, R2 ;  /* 0x0000000413027825 */ /* 0x004fca00078e0202 */
[----:B------:R1:W5:Y:S01]  /*21580*/  @P1 LDG.E R5, desc[UR4][R2.64] ;  /* 0x0000000402051981 */ /* 0x000362000c1e1900 */
[----:B------:R-:W-:Y:S02]  /*21590*/  ULDC.64 UR4, c[0x0][0xa20] ;  /* 0x0002880000047ab9 */ /* 0x000fe40000000a00 */
[----:B------:R-:W-:-:S04]  /*215a0*/  ISETP.NE.U32.AND P0, PT, RZ, UR4, PT ;  /* 0x00000004ff007c0c */ /* 0x000fc8000bf05070 */
[----:B------:R-:W-:Y:S02]  /*215b0*/  ISETP.NE.AND.EX P0, PT, RZ, UR5, PT, P0 ;  /* 0x00000005ff007c0c */ /* 0x000fe4000bf05300 */
[----:B---3-5:R-:W-:-:S05]  /*215c0*/  IADD3 R8, R8, R9, RZ ;  /* 0x0000000908087210 */ /* 0x028fca0007ffe0ff */
[----:B------:R1:W-:Y:S06]  /*215d0*/  STL [R1+0x4], R8 ;  /* 0x0000040801007387 */ /* 0x0003ec0000100800 */
[----:B------:R-:W-:Y:S05]  /*215e0*/  @!P0 BRA `(.L_x_1658) ;  /* 0x0000000000148947 */ /* 0x000fea0003800000 */
[----:B------:R-:W2:Y:S01]  /*215f0*/  LDC.64 R6, c[0x0][0xa20] ;  /* 0x00028800ff067b82 */ /* 0x000ea20000000a00 */
[----:B------:R-:W-:Y:S01]  /*21600*/  ULDC.64 UR4, c[0x0][0x208] ;  /* 0x0000820000047ab9 */ /* 0x000fe20000000a00 */
[----:B--2---:R-:W-:-:S05]  /*21610*/  IMAD.WIDE R6, R19, 0x4, R6 ;  /* 0x0000000413067825 */ /* 0x004fca00078e0206 */
[----:B------:R2:W5:Y:S01]  /*21620*/  LDG.E R4, desc[UR4][R6.64] ;  /* 0x0000000406047981 */ /* 0x000562000c1e1900 */
[----:B------:R-:W-:Y:S05]  /*21630*/  BRA `(.L_x_1659) ;  /* 0x0000000000147947 */ /* 0x000fea0003800000 */
.L_x_1658:
[----:B------:R-:W-:Y:S05]  /*21640*/  @!P3 BRA `(.L_x_1659) ;  /* 0x000000000010b947 */ /* 0x000fea0003800000 */
[----:B------:R-:W-:Y:S02]  /*21650*/  ULDC.64 UR4, c[0x0][0x208] ;  /* 0x0000820000047ab9 */ /* 0x000fe40000000a00 */
[----:B------:R-:W2:Y:S04]  /*21660*/  LDG.E R4, desc[UR4][R6.64] ;  /* 0x0000000406047981 */ /* 0x000ea8000c1e1900 */
[----:B------:R-:W2:Y:S02]  /*21670*/  LDG.E R6, desc[UR4][R6.64+0x4] ;  /* 0x0000040406067981 */ /* 0x000ea4000c1e1900 */
[----:B--2---:R-:W-:-:S07]  /*21680*/  IMAD.IADD R4, R6, 0x1, -R4 ;  /* 0x0000000106047824 */ /* 0x004fce00078e0a04 */
.L_x_1659:
[----:B------:R-:W-:Y:S02]  /*21690*/  ULDC.64 UR4, c[0x0][0x208] ;  /* 0x0000820000047ab9 */ /* 0x000fe40000000a00 */
[----:B--2---:R-:W2:Y:S04]  /*216a0*/  @P1 LDG.E R6, desc[UR4][R2.64] ;  /* 0x0000000402061981 */ /* 0x004ea8000c1e1900 */
[----:B-1----:R-:W2:Y:S01]  /*216b0*/  @P1 LDG.E R2, desc[UR4][R2.64+0x4] ;  /* 0x0000040402021981 */ /* 0x002ea2000c1e1900 */
[----:B-----5:R-:W-:Y:S01]  /*216c0*/  IMAD.IADD R9, R4, 0x1, -R9 ;  /* 0x0000000104097824 */ /* 0x020fe200078e0a09 */
[----:B------:R-:W-:Y:S01]  /*216d0*/  LEA R4, R17, 0x80, 0x7 ;  /* 0x0000008011047811 */ /* 0x000fe200078e38ff */
[----:B--2---:R-:W-:-:S05]  /*216e0*/  @P1 IMAD.IADD R10, R2, 0x1, -R6 ;  /* 0x00000001020a1824 */ /* 0x004fca00078e0a06 */
[----:B------:R-:W-:-:S04]  /*216f0*/  IADD3 R8, R9, R10, RZ ;  /* 0x0000000a09087210 */ /* 0x000fc80007ffe0ff */
[C---:B------:R-:W-:Y:S01]  /*21700*/  IADD3 R4, R8.reuse, R4, -R0 ;  /* 0x0000000408047210 */ /* 0x040fe20007ffe800 */
[----:B------:R-:W-:-:S05]  /*21710*/  VIADD R20, R8, 0x3f ;  /* 0x0000003f08147836 */ /* 0x000fca0000000000 */
[----:B------:R-:W-:-:S04]  /*21720*/  SHF.R.S32.HI R2, RZ, 0x1f, R20 ;  /* 0x0000001fff027819 */ /* 0x000fc80000011414 */
[----:B------:R-:W-:Y:S02]  /*21730*/  LEA.HI R20, R2, R20, RZ, 0x6 ;  /* 0x0000001402147211 */ /* 0x000fe400078f30ff */
[----:B------:R-:W1:Y:S02]  /*21740*/  LDC.64 R2, c[0x0][0x9e0] ;  /* 0x00027800ff027b82 */ /* 0x000e640000000a00 */
[----:B------:R-:W-:Y:S02]  /*21750*/  SHF.R.S32.HI R20, RZ, 0x6, R20 ;  /* 0x00000006ff147819 */ /* 0x000fe40000011414 */
[----:B-1----:R-:W-:Y:S01]  /*21760*/  ISETP.GE.AND P2, PT, R3, 0x1, PT ;  /* 0x000000010300780c */ /* 0x002fe20003f46270 */
[----:B------:R-:W-:-:S12]  /*21770*/  IMAD.IADD R2, R4, 0x1, R2 ;  /* 0x0000000104027824 */ /* 0x000fd800078e0202 */
[----:B------:R-:W-:Y:S05]  /*21780*/  @!P2 BRA `(.L_x_1660) ;  /* 0x000000000048a947 */ /* 0x000fea0003800000 */
[C---:B------:R-:W-:Y:S01]  /*21790*/  ISETP.GT.AND P0, PT, R4.reuse, RZ, PT ;  /* 0x000000ff0400720c */ /* 0x040fe20003f04270 */
[----:B------:R-:W-:Y:S01]  /*217a0*/  BSSY B0, `(.L_x_1661) ;  /* 0x000000e000007945 */ /* 0x000fe20003800000 */
[----:B------:R-:W-:-:S11]  /*217b0*/  VIADD R11, R4, 0xffffffff ;  /* 0xffffffff040b7836 */ /* 0x000fd60000000000 */
[----:B------:R-:W-:Y:S05]  /*217c0*/  @P0 BRA `(.L_x_1662) ;  /* 0x00000000001c0947 */ /* 0x000fea0003800000 */
[----:B------:R-:W-:Y:S02]  /*217d0*/  ISETP.NE.AND P0, PT, R3, 0x1, PT ;  /* 0x000000010300780c */ /* 0x000fe40003f05270 */
[----:B------:R-:W-:-:S11]  /*217e0*/  IADD3 R11, -R4, RZ, RZ ;  /* 0x000000ff040b7210 */ /* 0x000fd60007ffe1ff */
[----:B------:R-:W1:Y:S02]  /*217f0*/  @P0 LDC.64 R6, c[0x0][0x9e8] ;  /* 0x00027a00ff060b82 */ /* 0x000e640000000a00 */
[----:B-1----:R-:W-:-:S05]  /*21800*/  @P0 IMAD.HI.U32 R6, R11, R6, RZ ;  /* 0x000000060b060227 */ /* 0x002fca00078e00ff */
[----:B------:R-:W-:-:S04]  /*21810*/  @P0 SHF.R.U32.HI R11, RZ, R7, R6 ;  /* 0x00000007ff0b0219 */ /* 0x000fc80000011606 */
[----:B------:R-:W-:Y:S01]  /*21820*/  LOP3.LUT R11, RZ, R11, RZ, 0x33, !PT ;  /* 0x0000000bff0b7212 */ /* 0x000fe200078e33ff */
[----:B------:R-:W-:Y:S06]  /*21830*/  BRA `(.L_x_1663) ;  /* 0x0000000000107947 */ /* 0x000fec0003800000 */
.L_x_1662:
[----:B------:R-:W-:-:S13]  /*21840*/  ISETP.NE.AND P0, PT, R3, 0x1, PT ;  /* 0x000000010300780c */ /* 0x000fda0003f05270 */
[----:B------:R-:W1:Y:S02]  /*21850*/  @P0 LDC.64 R6, c[0x0][0x9e8] ;  /* 0x00027a00ff060b82 */ /* 0x000e640000000a00 */
[----:B-1----:R-:W-:-:S05]  /*21860*/  @P0 IMAD.HI.U32 R6, R11, R6, RZ ;  /* 0x000000060b060227 */ /* 0x002fca00078e00ff */
[----:B------:R-:W-:-:S07]  /*21870*/  @P0 SHF.R.U32.HI R11, RZ, R7, R6 ;  /* 0x00000007ff0b0219 */ /* 0x000fce0000011606 */
.L_x_1663:
[----:B------:R-:W-:Y:S05]  /*21880*/  BSYNC B0 ;  /* 0x0000000000007941 */ /* 0x000fea0003800000 */
.L_x_1661:
[----:B------:R-:W-:-:S05]  /*21890*/  IMAD R11, R11, R3, R3 ;  /* 0x000000030b0b7224 */ /* 0x000fca00078e0203 */
[----:B------:R-:W-:-:S07]  /*218a0*/  VIMNMX R2, R2, R11, PT ;  /* 0x0000000b02027248 */ /* 0x000fce0003fe0100 */
.L_x_1660:
[----:B------:R-:W-:Y:S01]  /*218b0*/  IMAD R0, R17, 0x80, -R0 ;  /* 0x0000008011007824 */ /* 0x000fe200078e0a00 */
[----:B------:R-:W-:-:S03]  /*218c0*/  ULDC UR4, c[0x0][0x9dc] ;  /* 0x0002770000047ab9 */ /* 0x000fc60000000800 */
        /* <DEDUP_REMOVED lines=13> */
.L_x_1666:
[----:B------:R-:W-:Y:S02]  /*219a0*/  ISETP.NE.AND P0, PT, R3, 0x1, PT ;  /* 0x000000010300780c */ /* 0x000fe40003f05270 */
[----:B------:R-:W-:-:S11]  /*219b0*/  MOV R11, R0 ;  /* 0x00000000000b7202 */ /* 0x000fd60000000f00 */
[----:B------:R-:W1:Y:S02]  /*219c0*/  @P0 LDC.64 R6, c[0x0][0x9e8] ;  /* 0x00027a00ff060b82 */ /* 0x000e640000000a00 */
[----:B-1----:R-:W-:-:S05]  /*219d0*/  @P0 IMAD.HI.U32 R6, R0, R6, RZ ;  /* 0x0000000600060227 */ /* 0x002fca00078e00ff */
[----:B------:R-:W-:-:S07]  /*219e0*/  @P0 SHF.R.U32.HI R11, RZ, R7, R6 ;  /* 0x00000007ff0b0219 */ /* 0x000fce0000011606 */
.L_x_1667:
[----:B------:R-:W-:Y:S05]  /*219f0*/  BSYNC B0 ;  /* 0x0000000000007941 */ /* 0x000fea0003800000 */
.L_x_1665:
[----:B------:R-:W-:-:S05]  /*21a00*/  IMAD R3, R11, R3, RZ ;  /* 0x000000030b037224 */ /* 0x000fca00078e02ff */
[----:B------:R-:W-:-:S07]  /*21a10*/  VIMNMX R8, R8, R3, !PT ;  /* 0x0000000308087248 */ /* 0x000fce0007fe0100 */
.L_x_1664:
[----:B------:R-:W-:Y:S01]  /*21a20*/  VIADD R2, R2, 0x3f ;  /* 0x0000003f02027836 */ /* 0x000fe20000000000 */
[----:B------:R-:W-:Y:S01]  /*21a30*/  BSSY B0, `(.L_x_1668) ;  /* 0x0000103000007945 */ /* 0x000fe20003800000 */
[----:B------:R-:W-:-:S03]  /*21a40*/  PLOP3.LUT P2, PT, PT, PT, PT, 0x80, 0x0 ;  /* 0x000000000000781c */ /* 0x000fc60003f4f070 */
[----:B------:R-:W-:-:S04]  /*21a50*/  SHF.R.S32.HI R3, RZ, 0x1f, R2 ;  /* 0x0000001fff037819 */ /* 0x000fc80000011402 */
[----:B------:R-:W-:Y:S02]  /*21a60*/  LEA.HI R3, R3, R2, RZ, 0x6 ;  /* 0x0000000203037211 */ /* 0x000fe400078f30ff */
[----:B------:R-:W-:Y:S02]  /*21a70*/  SHF.R.S32.HI R2, RZ, 0x1f, R8 ;  /* 0x0000001fff027819 */ /* 0x000fe40000011408 */
[----:B------:R-:W-:Y:S02]  /*21a80*/  SHF.R.S32.HI R3, RZ, 0x6, R3 ;  /* 0x00000006ff037819 */ /* 0x000fe40000011403 */
[----:B------:R-:W-:Y:S02]  /*21a90*/  LEA.HI R2, R2, R8, RZ, 0x6 ;  /* 0x0000000802027211 */ /* 0x000fe400078f30ff */
[----:B------:R-:W-:Y:S02]  /*21aa0*/  VIMNMX R3, R20, R3, PT ;  /* 0x0000000314037248 */ /* 0x000fe40003fe0100 */
[----:B------:R-:W-:-:S03]  /*21ab0*/  SHF.R.S32.HI R2, RZ, 0x6, R2 ;  /* 0x00000006ff027819 */ /* 0x000fc60000011402 */
[----:B------:R-:W-:Y:S01]  /*21ac0*/  IMAD R3, R3, 0x40, -R9 ;  /* 0x0000004003037824 */ /* 0x000fe200078e0a09 */
[----:B------:R-:W-:-:S04]  /*21ad0*/  VIMNMX R2, RZ, R2, !PT ;  /* 0x00000002ff027248 */ /* 0x000fc80007fe0100 */
[----:B------:R-:W-:Y:S01]  /*21ae0*/  VIMNMX R3, R3, R10, PT ;  /* 0x0000000a03037248 */ /* 0x000fe20003fe0100 */
[----:B------:R-:W-:-:S05]  /*21af0*/  IMAD R2, R2, 0x40, -R9 ;  /* 0x0000004002027824 */ /* 0x000fca00078e0a09 */
[----:B------:R-:W-:-:S04]  /*21b00*/  VIMNMX R2, RZ, R2, !PT ;  /* 0x00000002ff027248 */ /* 0x000fc80007fe0100 */
[----:B------:R-:W-:Y:S02]  /*21b10*/  ISETP.GT.AND P0, PT, R3, R2, PT ;  /* 0x000000020300720c */ /* 0x000fe40003f04270 */
[----:B------:R-:W-:-:S05]  /*21b20*/  SHF.R.U32.HI R2, RZ, 0x6, R2 ;  /* 0x00000006ff027819 */ /* 0x000fca0000011602 */
[----:B------:R-:W-:-:S06]  /*21b30*/  IMAD.MOV.U32 R7, RZ, RZ, R2 ;  /* 0x000000ffff077224 */ /* 0x000fcc00078e0002 */
[----:B------:R-:W-:-:S04]  /*21b40*/  @P0 IADD3 R3, R3, 0x3f, RZ ;  /* 0x0000003f03030810 */ /* 0x000fc80007ffe0ff */
[----:B------:R-:W-:-:S04]  /*21b50*/  @P0 SHF.R.S32.HI R6, RZ, 0x1f, R3 ;  /* 0x0000001fff060819 */ /* 0x000fc80000011403 */
[----:B------:R-:W-:-:S04]  /*21b60*/  @P0 LEA.HI R6, R6, R3, RZ, 0x6 ;  /* 0x0000000306060211 */ /* 0x000fc800078f30ff */
[----:B------:R-:W-:-:S04]  /*21b70*/  @P0 SHF.R.S32.HI R7, RZ, 0x6, R6 ;  /* 0x00000006ff070819 */ /* 0x000fc80000011406 */
[----:B------:R-:W-:-:S13]  /*21b80*/  ISETP.GT.AND P0, PT, R7, R2, PT ;  /* 0x000000020700720c */ /* 0x000fda0003f04270 */
[----:B------:R-:W-:Y:S05]  /*21b90*/  @!P0 BRA `(.L_x_1669) ;  /* 0x0000000c00b08947 */ /* 0x000fea0003800000 */
[----:B------:R-:W1:Y:S01]  /*21ba0*/  LDC R3, c[0x0][0x428] ;  /* 0x00010a00ff037b82 */ /* 0x000e620000000800 */
[----:B------:R-:W-:Y:S01]  /*21bb0*/  UMOV UR4, 0xffffffff ;  /* 0xffffffff00047882 */ /* 0x000fe20000000000 */
[----:B-1----:R-:W-:Y:S01]  /*21bc0*/  ISETP.NE.AND P0, PT, R3, 0x1, PT ;  /* 0x000000010300780c */ /* 0x002fe20003f05270 */
[----:B------:R-:W-:-:S12]  /*21bd0*/  IMAD.MOV.U32 R3, RZ, RZ, R18 ;  /* 0x000000ffff037224 */ /* 0x000fd800078e0012 */
[----:B------:R-:W1:Y:S08]  /*21be0*/  @P0 LDC R8, c[0x0][0x42c] ;  /* 0x00010b00ff080b82 */ /* 0x000e700000000800 */
[----:B------:R-:W2:Y:S01]  /*21bf0*/  @P0 LDC R6, c[0x0][0x430] ;  /* 0x00010c00ff060b82 */ /* 0x000ea20000000800 */
[----:B-1----:R-:W-:-:S05]  /*21c00*/  @P0 IMAD.HI.U32 R8, R18, R8, RZ ;  /* 0x0000000812080227 */ /* 0x002fca00078e00ff */
[----:B--2---:R-:W-:Y:S02]  /*21c10*/  @P0 SHF.R.U32.HI R3, RZ, R6, R8 ;  /* 0x00000006ff030219 */ /* 0x004fe40000011608 */
[----:B------:R-:W-:Y:S01]  /*21c20*/  SEL R6, R19, RZ, !P1 ;  /* 0x000000ff13067207 */ /* 0x000fe20004800000 */
[----:B------:R-:W-:Y:S06]  /*21c30*/  BRA.DIV UR4, `(.L_x_1670) ;  /* 0x0000006e04e87947 */ /* 0x000fec000b800000 */
.L_x_1874:
[----:B------:R-:W-:-:S03]  /*21c40*/  UMOV UR4, 0xffffffff ;  /* 0xffffffff00047882 */ /* 0x000fc60000000000 */
[----:B------:R-:W-:Y:S05]  /*21c50*/  BRA.DIV UR4, `(.L_x_1671) ;  /* 0x0000007204147947 */ /* 0x000fea000b800000 */
[----:B------:R-:W-:-:S13]  /*21c60*/  ELECT P6, URZ, PT ;  /* 0x00000000003f782f */ /* 0x000fda00038c0000 */
.L_x_1877:
[----:B------:R-:W2:Y:S01]  /*21c70*/  LDL R8, [R1+0x24] ;  /* 0x0000240001087983 */ /* 0x000ea20000100800 */
[----:B------:R-:W-:Y:S01]  /*21c80*/  BSSY B1, `(.L_x_1672) ;  /* 0x000000b000017945 */ /* 0x000fe20003800000 */
[----:B------:R-:W1:Y:S01]  /*21c90*/  S2R R12, SR_CgaCtaId ;  /* 0x00000000000c7919 */ /* 0x000e620000008800 */
[----:B--2---:R-:W-:-:S05]  /*21ca0*/  VIADD R8, R8, 0x1 ;  /* 0x0000000108087836 */ /* 0x004fca0000000000 */
[----:B------:R-:W-:-:S04]  /*21cb0*/  LEA.HI R9, R8, R8, RZ, 0x1 ;  /* 0x0000000808097211 */ /* 0x000fc800078f08ff */
[----:B------:R-:W-:-:S04]  /*21cc0*/  LOP3.LUT R9, R9, 0xfffffffe, RZ, 0xc0, !PT ;  /* 0xfffffffe09097812 */ /* 0x000fc800078ec0ff */
[----:B------:R-:W-:Y:S02]  /*21cd0*/  IADD3 R8, R8, -R9, RZ ;  /* 0x8000000908087210 */ /* 0x000fe40007ffe0ff */
[----:B------:R-:W-:Y:S02]  /*21ce0*/  MOV R9, 0x400 ;  /* 0x0000040000097802 */ /* 0x000fe40000000f00 */
[----:B------:R-:W-:Y:S02]  /*21cf0*/  SHF.L.U32 R8, R8, 0x1f, RZ ;  /* 0x0000001f08087819 */ /* 0x000fe400000006ff */
[----:B-1----:R-:W-:-:S04]  /*21d00*/  LEA R12, R12, R9, 0x18 ;  /* 0x000000090c0c7211 */ /* 0x002fc800078ec0ff */
[----:B------:R-:W1:Y:S02]  /*21d10*/  SYNCS.PHASECHK.TRANS64.TRYWAIT P0, [R12+URZ+0x30820], R8 ;  /* 0x030820080c0075a7 */ /* 0x000e64000800017f */
[----:B-1----:R-:W-:Y:S05]  /*21d20*/  @!P0 BRA `(.L_x_1673) ;  /* 0x0000007000008947 */ /* 0x002fea0003800000 */
.L_x_1878:
[----:B------:R-:W-:Y:S05]  /*21d30*/  BSYNC B1 ;  /* 0x0000000000017941 */ /* 0x000fea0003800000 */
.L_x_1672:
[----:B------:R-:W-:Y:S04]  /*21d40*/  BSSY B1, `(.L_x_1674) ;  /* 0x000005d000017945 */ /* 0x000fe80003800000 */
[----:B------:R-:W-:Y:S05]  /*21d50*/  @!P6 BRA `(.L_x_1675) ;  /* 0x00000004006ce947 */ /* 0x000fea0003800000 */
[----:B------:R-:W1:Y:S04]  /*21d60*/  LDL R10, [R1+0xc] ;  /* 0x00000c00010a7983 */ /* 0x000e680000100800 */
[----:B------:R-:W2:Y:S01]  /*21d70*/  LDL R9, [R1+0x10] ;  /* 0x0000100001097983 */ /* 0x000ea20000100800 */
[----:B-1----:R-:W-:Y:S01]  /*21d80*/  IMAD R8, R10, 0x8, R12 ;  /* 0x000000080a087824 */ /* 0x002fe200078e020c */
[----:B--2---:R-:W-:-:S04]  /*21d90*/  SHF.L.U32 R10, R9, 0x1f, RZ ;  /* 0x0000001f090a7819 */ /* 0x004fc800000006ff */
[----:B------:R-:W1:Y:S02]  /*21da0*/  SYNCS.PHASECHK.TRANS64.TRYWAIT P0, [R8+URZ+0x308a0], R10 ;  /* 0x0308a00a080075a7 */ /* 0x000e64000800017f */
[----:B-1----:R-:W-:Y:S05]  /*21db0*/  @!P0 BRA `(.L_x_1676) ;  /* 0x0000006c00f08947 */ /* 0x002fea0003800000 */
.L_x_1879:
[----:B------:R-:W2:Y:S02]  /*21dc0*/  S2R R9, SR_TID.X ;  /* 0x0000000000097919 */ /* 0x000ea40000002100 */
[----:B--2---:R-:W-:-:S04]  /*21dd0*/  LOP3.LUT R9, R9, 0x7f, RZ, 0xc0, !PT ;  /* 0x0000007f09097812 */ /* 0x004fc800078ec0ff */
[----:B------:R-:W-:-:S13]  /*21de0*/  ISETP.NE.AND P1, PT, R9, RZ, PT ;  /* 0x000000ff0900720c */ /* 0x000fda0003f25270 */
[----:B------:R-:W-:Y:S05]  /*21df0*/  @P1 BRA `(.L_x_1677) ;  /* 0x00000000001c1947 */ /* 0x000fea0003800000 */
[----:B------:R-:W2:Y:S02]  /*21e00*/  S2R R9, SR_TID.X ;  /* 0x0000000000097919 */ /* 0x000ea40000002100 */
[----:B--2---:R-:W-:-:S04]  /*21e10*/  LOP3.LUT R9, R9, 0x1f, RZ, 0xc0, !PT ;  /* 0x0000001f09097812 */ /* 0x004fc800078ec0ff */
[----:B------:R-:W-:Y:S01]  /*21e20*/  ISETP.NE.AND P0, PT, R9, RZ, PT ;  /* 0x000000ff0900720c */ /* 0x000fe20003f05270 */
[----:B------:R-:W-:-:S04]  /*21e30*/  IMAD.MOV.U32 R9, RZ, RZ, 0x8000 ;  /* 0x00008000ff097424 */ /* 0x000fc800078e00ff */
[----:B------:R2:W-:Y:S08]  /*21e40*/  SYNCS.ARRIVE.TRANS64 RZ, [R8+URZ+0x30890], R9 ;  /* 0x0308900908ff79a7 */ /* 0x0005f0000800003f */
[----:B------:R-:W-:Y:S05]  /*21e50*/  @!P0 BRA `(.L_x_1677) ;  /* 0x0000000000048947 */ /* 0x000fea0003800000 */
[----:B------:R-:W-:Y:S01]  /*21e60*/  BPT.TRAP 0x1 ;  /* 0x000000040000795c */ /* 0x000fe20000300000 */
.L_x_1677:
[----:B--2---:R-:W2:Y:S01]  /*21e70*/  LDL R9, [R1+0xc] ;  /* 0x00000c0001097983 */ /* 0x004ea20000100800 */
[----:B------:R-:W-:Y:S01]  /*21e80*/  R2UR UR9, R8 ;  /* 0x00000000080972ca */ /* 0x000fe200000e0000 */
[----:B------:R-:W-:Y:S01]  /*21e90*/  UIADD3 UR4, UP0, UR36, 0x570, URZ ;  /* 0x0000057024047890 */ /* 0x000fe2000ff1e03f */
[----:B------:R-:W-:Y:S01]  /*21ea0*/  R2UR UR12, R3 ;  /* 0x00000000030c72ca */ /* 0x000fe200000e0000 */
[----:B------:R-:W-:Y:S01]  /*21eb0*/  UMOV UR10, URZ ;  /* 0x0000003f000a7c82 */ /* 0x000fe20008000000 */
[----:B------:R-:W-:Y:S01]  /*21ec0*/  R2UR UR13, R6 ;  /* 0x00000000060d72ca */ /* 0x000fe200000e0000 */
[----:B------:R-:W-:Y:S01]  /*21ed0*/  UIADD3.X UR5, URZ, UR37, URZ, UP0, !UPT ;  /* 0x000000253f057290 */ /* 0x000fe200087fe43f */
[----:B------:R-:W-:Y:S01]  /*21ee0*/  UMOV UR6, 0x0 ;  /* 0x0000000000067882 */ /* 0x000fe20000000000 */
[----:B------:R-:W-:Y:S01]  /*21ef0*/  UMOV UR7, 0x12f00000 ;  /* 0x12f0000000077882 */ /* 0x000fe20000000000 */
[----:B------:R-:W-:-:S05]  /*21f00*/  UMOV UR17, 0x40 ;  /* 0x0000004000117882 */ /* 0x000fca0000000000 */
[----:B------:R-:W-:Y:S01]  /*21f10*/  UIADD3 UR9, UR9, 0x30890, URZ ;  /* 0x0003089009097890 */ /* 0x000fe2000fffe03f */
[----:B--2---:R-:W-:-:S05]  /*21f20*/  IMAD R9, R9, 0x8000, R12 ;  /* 0x0000800009097824 */ /* 0x004fca00078e020c */
[----:B------:R-:W-:Y:S02]  /*21f30*/  R2UR UR14, R9 ;  /* 0x00000000090e72ca */ /* 0x000fe400000e0000 */
[----:B------:R-:W-:-:S05]  /*21f40*/  LEA R9, R7, R5, 0x6 ;  /* 0x0000000507097211 */ /* 0x000fca00078e30ff */
[----:B------:R-:W-:-:S05]  /*21f50*/  VIADD R9, R9, 0xffffffc0 ;  /* 0xffffffc009097836 */ /* 0x000fca0000000000 */
[----:B------:R-:W-:Y:S01]  /*21f60*/  R2UR UR11, R9 ;  /* 0x00000000090b72ca */ /* 0x000fe200000e0000 */
[----:B------:R-:W-:Y:S02]  /*21f70*/  UIADD3 UR8, UR14, 0x20400, URZ ;  /* 0x000204000e087890 */ /* 0x000fe4000fffe03f */
[----:B------:R-:W-:Y:S02]  /*21f80*/  UIADD3 UR15, UR14, 0x22400, URZ ;  /* 0x000224000e0f7890 */ /* 0x000fe4000fffe03f */
[----:B------:R-:W-:Y:S02]  /*21f90*/  UIADD3 UR16, UR14, 0x24400, URZ ;  /* 0x000244000e107890 */ /* 0x000fe4000fffe03f */
[----:B------:R-:W-:-:S06]  /*21fa0*/  UIADD3 UR14, UR14, 0x26400, URZ ;  /* 0x000264000e0e7890 */ /* 0x000fcc000fffe03f */
        /* <DEDUP_REMOVED lines=11> */
[----:B------:R2:W-:Y:S01]  /*22060*/  UTMALDG.4D [UR8], [UR4], desc[UR6] ;  /* 0x00000608040075b4 */ /* 0x0005e20008019000 */
[----:B------:R-:W3:Y:S02]  /*22070*/  SYNCS.PHASECHK.TRANS64.TRYWAIT P0, [R8+URZ+0x308c0], R10 ;  /* 0x0308c00a080075a7 */ /* 0x000ee4000800017f */
[----:B--23--:R-:W-:Y:S05]  /*22080*/  @!P0 BRA `(.L_x_1678) ;  /* 0x0000006c00508947 */ /* 0x00cfea0003800000 */
.L_x_1880:
[----:B------:R-:W1:Y:S02]  /*22090*/  LDL R11, [R1+0xc] ;  /* 0x00000c00010b7983 */ /* 0x000e640000100800 */
[----:B-12---:R-:W-:Y:S01]  /*220a0*/  IMAD.SHL.U32 R10, R11, 0x4000, RZ ;  /* 0x000040000b0a7824 */ /* 0x006fe200078e00ff */
[----:B------:R-:W-:Y:S06]  /*220b0*/  @P1 BRA `(.L_x_1679) ;  /* 0x00000000001c1947 */ /* 0x000fec0003800000 */
[----:B------:R-:W1:Y:S02]  /*220c0*/  S2R R11, SR_TID.X ;  /* 0x00000000000b7919 */ /* 0x000e640000002100 */
[----:B-1----:R-:W-:-:S04]  /*220d0*/  LOP3.LUT R11, R11, 0x1f, RZ, 0xc0, !PT ;  /* 0x0000001f0b0b7812 */ /* 0x002fc800078ec0ff */
[----:B------:R-:W-:Y:S01]  /*220e0*/  ISETP.NE.AND P0, PT, R11, RZ, PT ;  /* 0x000000ff0b00720c */ /* 0x000fe20003f05270 */
[----:B------:R-:W-:-:S04]  /*220f0*/  IMAD.MOV.U32 R11, RZ, RZ, 0x8000 ;  /* 0x00008000ff0b7424 */ /* 0x000fc800078e00ff */
[----:B------:R1:W-:Y:S08]  /*22100*/  SYNCS.ARRIVE.TRANS64 RZ, [R8+URZ+0x308b0], R11 ;  /* 0x0308b00b08ff79a7 */ /* 0x0003f0000800003f */
[----:B------:R-:W-:Y:S05]  /*22110*/  @!P0 BRA `(.L_x_1679) ;  /* 0x0000000000048947 */ /* 0x000fea0003800000 */
[----:B------:R-:W-:Y:S01]  /*22120*/  BPT.TRAP 0x1 ;  /* 0x000000040000795c */ /* 0x000fe20000300000 */
.L_x_1679:
[----:B------:R-:W-:Y:S01]  /*22130*/  LEA R10, R10, R12, 0x1 ;  /* 0x0000000c0a0a7211 */ /* 0x000fe200078e08ff */
        /* <DEDUP_REMOVED lines=9> */
[----:B------:R-:W-:Y:S01]  /*221d0*/  R2UR UR13, R6 ;  /* 0x00000000060d72ca */ /* 0x000fe200000e0000 */
[----:B------:R-:W-:-:S04]  /*221e0*/  UMOV UR17, 0x40 ;  /* 0x0000004000117882 */ /* 0x000fc80000000000 */
        /* <DEDUP_REMOVED lines=18> */
.L_x_1675:
[----:B------:R-:W-:Y:S05]  /*22310*/  BSYNC B1 ;  /* 0x0000000000017941 */ /* 0x000fea0003800000 */
.L_x_1674:
[----:B-1----:R-:W2:Y:S04]  /*22320*/  LDL.LU R8, [R1+0xc] ;  /* 0x00000c0001087983 */ /* 0x002ea80000300800 */
[----:B------:R-:W3:Y:S01]  /*22330*/  LDL.LU R10, [R1+0x10] ;  /* 0x00001000010a7983 */ /* 0x000ee20000300800 */
[----:B------:R-:W-:Y:S01]  /*22340*/  VIADD R7, R7, 0xfffffffe ;  /* 0xfffffffe07077836 */ /* 0x000fe20000000000 */
[----:B------:R-:W-:Y:S01]  /*22350*/  PLOP3.LUT P2, PT, PT, PT, PT, 0x8, 0x0 ;  /* 0x000000000000781c */ /* 0x000fe20003f4e170 */
[----:B--2---:R-:W-:-:S05]  /*22360*/  VIADD R8, R8, 0x1 ;  /* 0x0000000108087836 */ /* 0x004fca0000000000 */
[----:B------:R-:W-:-:S04]  /*22370*/  ISETP.NE.AND P0, PT, R8, 0x2, PT ;  /* 0x000000020800780c */ /* 0x000fc80003f05270 */
[----:B------:R-:W-:Y:S02]  /*22380*/  SEL R9, RZ, 0x1, P0 ;  /* 0x00000001ff097807 */ /* 0x000fe40000000000 */
[----:B------:R-:W-:Y:S02]  /*22390*/  SEL R8, R8, RZ, P0 ;  /* 0x000000ff08087207 */ /* 0x000fe40000000000 */
[----:B---3--:R-:W-:Y:S02]  /*223a0*/  LOP3.LUT R10, R10, R9, RZ, 0x3c, !PT ;  /* 0x000000090a0a7212 */ /* 0x008fe400078e3cff */
[----:B------:R-:W-:-:S03]  /*223b0*/  ISETP.GE.AND P0, PT, R7, R2, PT ;  /* 0x000000020700720c */ /* 0x000fc60003f06270 */
[----:B------:R1:W-:Y:S04]  /*223c0*/  STL [R1+0x10], R10 ;  /* 0x0000100a01007387 */ /* 0x0003e80000100800 */
[----:B------:R1:W-:Y:S06]  /*223d0*/  STL [R1+0xc], R8 ;  /* 0x00000c0801007387 */ /* 0x0003ec0000100800 */
[----:B------:R-:W-:Y:S05]  /*223e0*/  @!P0 BRA `(.L_x_1669) ;  /* 0x00000004009c8947 */ /* 0x000fea0003800000 */
.L_x_1686:
[----:B------:R-:W-:Y:S05]  /*223f0*/  YIELD ;  /* 0x0000000000007946 */ /* 0x000fea0003800000 */
[----:B------:R-:W-:Y:S04]  /*22400*/  BSSY B1, `(.L_x_1680) ;  /* 0x0000059000017945 */ /* 0x000fe80003800000 */
[----:B--2---:R-:W-:Y:S05]  /*22410*/  @!P6 BRA `(.L_x_1681) ;  /* 0x00000004005ce947 */ /* 0x004fea0003800000 */
[----:B-1----:R-:W2:Y:S04]  /*22420*/  LDL R8, [R1+0xc] ;  /* 0x00000c0001087983 */ /* 0x002ea80000100800 */
[----:B------:R-:W3:Y:S01]  /*22430*/  LDL R9, [R1+0x10] ;  /* 0x0000100001097983 */ /* 0x000ee20000100800 */
[----:B--2---:R-:W-:Y:S01]  /*22440*/  IMAD R8, R8, 0x8, R12 ;  /* 0x0000000808087824 */ /* 0x004fe200078e020c */
[----:B---3--:R-:W-:-:S04]  /*22450*/  SHF.L.U32 R9, R9, 0x1f, RZ ;  /* 0x0000001f09097819 */ /* 0x008fc800000006ff */
[----:B------:R-:W1:Y:S02]  /*22460*/  SYNCS.PHASECHK.TRANS64.TRYWAIT P0, [R8+URZ+0x308a0], R9 ;  /* 0x0308a009080075a7 */ /* 0x000e64000800017f */
[----:B-1----:R-:W-:Y:S05]  /*22470*/  @!P0 BRA `(.L_x_1682) ;  /* 0x0000006800688947 */ /* 0x002fea0003800000 */
.L_x_1881:
[----:B------:R-:W2:Y:S02]  /*22480*/  S2R R10, SR_TID.X ;  /* 0x00000000000a7919 */ /* 0x000ea40000002100 */
[----:B--2---:R-:W-:-:S04]  /*22490*/  LOP3.LUT R10, R10, 0x7f, RZ, 0xc0, !PT ;  /* 0x0000007f0a0a7812 */ /* 0x004fc800078ec0ff */
[----:B------:R-:W-:-:S13]  /*224a0*/  ISETP.NE.AND P0, PT, R10, RZ, PT ;  /* 0x000000ff0a00720c */ /* 0x000fda0003f05270 */
[----:B------:R-:W-:Y:S05]  /*224b0*/  @P0 BRA `(.L_x_1683) ;  /* 0x00000000001c0947 */ /* 0x000fea0003800000 */
[----:B------:R-:W2:Y:S02]  /*224c0*/  S2R R10, SR_TID.X ;  /* 0x00000000000a7919 */ /* 0x000ea40000002100 */
[----:B--2---:R-:W-:-:S04]  /*224d0*/  LOP3.LUT R10, R10, 0x1f, RZ, 0xc0, !PT ;  /* 0x0000001f0a0a7812 */ /* 0x004fc800078ec0ff */
[----:B------:R-:W-:Y:S02]  /*224e0*/  ISETP.NE.AND P1, PT, R10, RZ, PT ;  /* 0x000000ff0a00720c */ /* 0x000fe40003f25270 */
[----:B------:R-:W-:-:S04]  /*224f0*/  MOV R10, 0x8000 ;  /* 0x00008000000a7802 */ /* 0x000fc80000000f00 */
[----:B------:R2:W-:Y:S07]  /*22500*/  SYNCS.ARRIVE.TRANS64 RZ, [R8+URZ+0x30890], R10 ;  /* 0x0308900a08ff79a7 */ /* 0x0005ee000800003f */
[----:B------:R-:W-:Y:S05]  /*22510*/  @!P1 BRA `(.L_x_1683) ;  /* 0x0000000000049947 */ /* 0x000fea0003800000 */
[----:B------:R-:W-:Y:S01]  /*22520*/  BPT.TRAP 0x1 ;  /* 0x000000040000795c */ /* 0x000fe20000300000 */
.L_x_1683:
[----:B--2---:R-:W2:Y:S01]  /*22530*/  LDL R10, [R1+0xc] ;  /* 0x00000c00010a7983 */ /* 0x004ea20000100800 */
[----:B------:R-:W-:Y:S01]  /*22540*/  R2UR UR9, R8 ;  /* 0x00000000080972ca */ /* 0x000fe200000e0000 */
[----:B------:R-:W-:Y:S01]  /*22550*/  IMAD R11, R7, 0x40, R5 ;  /* 0x00000040070b7824 */ /* 0x000fe200078e0205 */
        /* <DEDUP_REMOVED lines=8> */
[----:B------:R-:W-:-:S03]  /*225e0*/  UMOV UR17, 0x40 ;  /* 0x0000004000117882 */ /* 0x000fc60000000000 */
        /* <DEDUP_REMOVED lines=21> */
.L_x_1882:
[----:B------:R-:W-:Y:S05]  /*22740*/  @P0 BRA `(.L_x_1685) ;  /* 0x00000000001c0947 */ /* 0x000fea0003800000 */
[----:B0-----:R-:W0:Y:S01]  /*22750*/  S2R R13, SR_TID.X ;  /* 0x00000000000d7919 */ /* 0x001e220000002100 */
[----:B-12---:R-:W-:-:S04]  /*22760*/  IMAD.MOV.U32 R9, RZ, RZ, 0x8000 ;  /* 0x00008000ff097424 */ /* 0x006fc800078e00ff */
[----:B------:R3:W-:Y:S01]  /*22770*/  SYNCS.ARRIVE.TRANS64 RZ, [R8+URZ+0x308b0], R9 ;  /* 0x0308b00908ff79a7 */ /* 0x0007e2000800003f */
[----:B0-----:R-:W-:-:S04]  /*22780*/  LOP3.LUT R13, R13, 0x1f, RZ, 0xc0, !PT ;  /* 0x0000001f0d0d7812 */ /* 0x001fc800078ec0ff */
[----:B------:R-:W-:-:S13]  /*22790*/  ISETP.NE.AND P1, PT, R13, RZ, PT ;  /* 0x000000ff0d00720c */ /* 0x000fda0003f25270 */
[----:B---3--:R-:W-:Y:S05]  /*227a0*/  @!P1 BRA `(.L_x_1685) ;  /* 0x0000000000049947 */ /* 0x008fea0003800000 */
[----:B------:R-:W-:Y:S01]  /*227b0*/  BPT.TRAP 0x1 ;  /* 0x000000040000795c */ /* 0x000fe20000300000 */
.L_x_1685:
        /* <DEDUP_REMOVED lines=17> */
[----:B---3--:R-:W-:Y:S01]  /*228d0*/  UMOV UR8, UR14 ;  /* 0x0000000e00087c82 */ /* 0x008fe20008000000 */
[----:B------:R-:W-:Y:S01]  /*228e0*/  UMOV UR10, UR17 ;  /* 0x00000011000a7c82 */ /* 0x000fe20008000000 */
[----:B------:R-:W-:Y:S01]  /*228f0*/  UMOV UR14, 0x80 ;  /* 0x00000080000e7882 */ /* 0x000fe20000000000 */
[----:B------:R3:W-:Y:S02]  /*22900*/  UTMALDG.4D [UR8], [UR4], desc[UR6] ;  /* 0x00000608040075b4 */ /* 0x0007e40008019000 */
[----:B---3--:R-:W-:Y:S01]  /*22910*/  UMOV UR8, UR15 ;  /* 0x0000000f00087c82 */ /* 0x008fe20008000000 */
[----:B------:R-:W-:Y:S01]  /*22920*/  UMOV UR10, UR14 ;  /* 0x0000000e000a7c82 */ /* 0x000fe20008000000 */
[----:B------:R-:W-:Y:S01]  /*22930*/  UMOV UR14, 0xc0 ;  /* 0x000000c0000e7882 */ /* 0x000fe20000000000 */
[----:B------:R3:W-:Y:S02]  /*22940*/  UTMALDG.4D [UR8], [UR4], desc[UR6] ;  /* 0x00000608040075b4 */ /* 0x0007e40008019000 */
[----:B---3--:R-:W-:Y:S01]  /*22950*/  UMOV UR8, UR16 ;  /* 0x0000001000087c82 */ /* 0x008fe20008000000 */
[----:B------:R-:W-:-:S02]  /*22960*/  UMOV UR10, UR14 ;  /* 0x0000000e000a7c82 */ /* 0x000fc40008000000 */
[----:B------:R3:W-:Y:S02]  /*22970*/  UTMALDG.4D [UR8], [UR4], desc[UR6] ;  /* 0x00000608040075b4 */ /* 0x0007e40008019000 */
[----:B---3--:R-:W-:Y:S01]  /*22980*/  NOP ;  /* 0x0000000000007918 */ /* 0x008fe20000000000 */
.L_x_1681:
[----:B------:R-:W-:Y:S05]  /*22990*/  BSYNC B1 ;  /* 0x0000000000017941 */ /* 0x000fea0003800000 */
.L_x_1680:
[----:B-12---:R-:W2:Y:S04]  /*229a0*/  LDL.LU R8, [R1+0xc] ;  /* 0x00000c0001087983 */ /* 0x006ea80000300800 */
[----:B------:R-:W3:Y:S01]  /*229b0*/  LDL.LU R10, [R1+0x10] ;  /* 0x00001000010a7983 */ /* 0x000ee20000300800 */
[----:B--2---:R-:W-:-:S04]  /*229c0*/  IADD3 R8, R8, 0x1, RZ ;  /* 0x0000000108087810 */ /* 0x004fc80007ffe0ff */
[----:B------:R-:W-:-:S04]  /*229d0*/  ISETP.NE.AND P0, PT, R8, 0x2, PT ;  /* 0x000000020800780c */ /* 0x000fc80003f05270 */
[----:B------:R-:W-:Y:S02]  /*229e0*/  SEL R9, RZ, 0x1, P0 ;  /* 0x00000001ff097807 */ /* 0x000fe40000000000 */
[----:B------:R-:W-:Y:S02]  /*229f0*/  SEL R8, R8, RZ, P0 ;  /* 0x000000ff08087207 */ /* 0x000fe40000000000 */
[----:B---3--:R-:W-:Y:S02]  /*22a00*/  LOP3.LUT R10, R10, R9, RZ, 0x3c, !PT ;  /* 0x000000090a0a7212 */ /* 0x008fe400078e3cff */
[C---:B------:R-:W-:Y:S01]  /*22a10*/  ISETP.GT.AND P0, PT, R7.reuse, R2, PT ;  /* 0x000000020700720c */ /* 0x040fe20003f04270 */
[----:B------:R-:W-:Y:S02]  /*22a20*/  VIADD R7, R7, 0xffffffff ;  /* 0xffffffff07077836 */ /* 0x000fe40000000000 */
[----:B------:R2:W-:Y:S04]  /*22a30*/  STL [R1+0x10], R10 ;  /* 0x0000100a01007387 */ /* 0x0005e80000100800 */
[----:B------:R2:W-:Y:S06]  /*22a40*/  STL [R1+0xc], R8 ;  /* 0x00000c0801007387 */ /* 0x0005ec0000100800 */
[----:B------:R-:W-:Y:S05]  /*22a50*/  @P0 BRA `(.L_x_1686) ;  /* 0xfffffff800640947 */ /* 0x000fea000383ffff */
.L_x_1669:
[----:B------:R-:W-:Y:S05]  /*22a60*/  BSYNC B0 ;  /* 0x0000000000007941 */ /* 0x000fea0003800000 */
.L_x_1668:
[----:B------:R-:W3:Y:S01]  /*22a70*/  LDC.64 R2, c[0x0][0x9e0] ;  /* 0x00027800ff027b82 */ /* 0x000ee20000000a00 */
[----:B------:R-:W-:Y:S07]  /*22a80*/  @!P2 WARPSYNC.ALL ;  /* 0x000000000000a948 */ /* 0x000fee0003800000 */
[----:B------:R-:W-:Y:S01]  /*22a90*/  @!P2 BAR.SYNC.DEFER_BLOCKING 0xc, 0x120 ;  /* 0x030480000000ab1d */ /* 0x000fe20000010000 */
[----:B---3--:R-:W-:Y:S01]  /*22aa0*/  ISETP.GE.AND P0, PT, R3, 0x1, PT ;  /* 0x000000010300780c */ /* 0x008fe20003f06270 */
        /* <DEDUP_REMOVED lines=8> */
[----:B------:R-:W3:Y:S02]  /*22b30*/  @P1 LDC.64 R6, c[0x0][0x9e8] ;  /* 0x00027a00ff061b82 */ /* 0x000ee40000000a00 */
[----:B---3--:R-:W-:-:S05]  /*22b40*/  @P1 IMAD.HI.U32 R6, R4, R6, RZ ;  /* 0x0000000604061227 */ /* 0x008fca00078e00ff */
[----:B------:R-:W-:-:S04]  /*22b50*/  @P1 SHF.R.U32.HI R4, RZ, R7, R6 ;  /* 0x00000007ff041219 */ /* 0x000fc80000011606 */
[----:B------:R-:W-:Y:S01]  /*22b60*/  LOP3.LUT R6, RZ, R4, RZ, 0x33, !PT ;  /* 0x00000004ff067212 */ /* 0x000fe200078e33ff */
[----:B------:R-:W-:Y:S06]  /*22b70*/  BRA `(.L_x_1690) ;  /* 0x0000000000107947 */ /* 0x000fec0003800000 */
.L_x_1689:
[----:B------:R-:W-:-:S13]  /*22b80*/  ISETP.NE.AND P1, PT, R3, 0x1, PT ;  /* 0x000000010300780c */ /* 0x000fda0003f25270 */
[----:B------:R-:W3:Y:S02]  /*22b90*/  @P1 LDC.64 R4, c[0x0][0x9e8] ;  /* 0x00027a00ff041b82 */ /* 0x000ee40000000a00 */
[----:B---3--:R-:W-:-:S05]  /*22ba0*/  @P1 IMAD.HI.U32 R4, R6, R4, RZ ;  /* 0x0000000406041227 */ /* 0x008fca00078e00ff */
[----:B------:R-:W-:-:S07]  /*22bb0*/  @P1 SHF.R.U32.HI R6, RZ, R5, R4 ;  /* 0x00000005ff061219 */ /* 0x000fce0000011604 */
.L_x_1690:
[----:B------:R-:W-:Y:S05]  /*22bc0*/  BSYNC B0 ;  /* 0x0000000000007941 */ /* 0x000fea0003800000 */
.L_x_1688:
[----:B------:R-:W-:-:S05]  /*22bd0*/  IMAD R5, R6, R3, R3 ;  /* 0x0000000306057224 */ /* 0x000fca00078e0203 */
[----:B------:R-:W-:-:S07]  /*22be0*/  VIMNMX R2, R2, R5, PT ;  /* 0x0000000502027248 */ /* 0x000fce0003fe0100 */
.L_x_1687:
[----:B------:R-:W-:Y:S01]  /*22bf0*/  VIADD R2, R2, 0x3f ;  /* 0x0000003f02027836 */ /* 0x000fe20000000000 */
[----:B------:R-:W-:-:S04]  /*22c00*/  ULDC UR4, c[0x0][0x9dc] ;  /* 0x0002770000047ab9 */ /* 0x000fc80000000800 */
[----:B------:R-:W-:-:S04]  /*22c10*/  SHF.R.S32.HI R5, RZ, 0x1f, R2 ;  /* 0x0000001fff057819 */ /* 0x000fc80000011402 */
[----:B------:R-:W-:Y:S01]  /*22c20*/  LEA.HI R5, R5, R2, RZ, 0x6 ;  /* 0x0000000205057211 */ /* 0x000fe200078f30ff */
[----:B------:R-:W-:-:S03]  /*22c30*/  VIADD R2, R0, -UR4 ;  /* 0x8000000400027c36 */ /* 0x000fc60008000000 */
[----:B------:R-:W-:-:S04]  /*22c40*/  SHF.R.S32.HI R5, RZ, 0x6, R5 ;  /* 0x00000006ff057819 */ /* 0x000fc80000011405 */
[----:B------:R-:W-:-:S05]  /*22c50*/  VIMNMX R6, R20, R5, PT ;  /* 0x0000000514067248 */ /* 0x000fca0003fe0100 */
[----:B------:R3:W-:Y:S01]  /*22c60*/  STL [R1+0x20], R6 ;  /* 0x0000200601007387 */ /* 0x0007e20000100800 */
[----:B------:R-:W-:Y:S05]  /*22c70*/  @!P0 BRA `(.L_x_1691) ;  /* 0x0000000000448947 */ /* 0x000fea0003800000 */
[----:B------:R-:W-:Y:S01]  /*22c80*/  ISETP.GT.AND P0, PT, R0, -0x1, PT ;  /* 0xffffffff0000780c */ /* 0x000fe20003f04270 */
[----:B------:R-:W-:-:S12]  /*22c90*/  BSSY B0, `(.L_x_1692) ;  /* 0x000000d000007945 */ /* 0x000fd80003800000 */
[----:B------:R-:W-:Y:S05]  /*22ca0*/  @P0 BRA `(.L_x_1693) ;  /* 0x00000000001c0947 */ /* 0x000fea0003800000 */
[----:B------:R-:W-:Y:S02]  /*22cb0*/  ISETP.NE.AND P0, PT, R3, 0x1, PT ;  /* 0x000000010300780c */ /* 0x000fe40003f05270 */
[----:B------:R-:W-:-:S11]  /*22cc0*/  LOP3.LUT R7, RZ, R0, RZ, 0x33, !PT ;  /* 0x00000000ff077212 */ /* 0x000fd600078e33ff */
[----:B------:R-:W4:Y:S02]  /*22cd0*/  @P0 LDC.64 R4, c[0x0][0x9e8] ;  /* 0x00027a00ff040b82 */ /* 0x000f240000000a00 */
[----:B----4-:R-:W-:-:S05]  /*22ce0*/  @P0 IMAD.HI.U32 R4, R7, R4, RZ ;  /* 0x0000000407040227 */ /* 0x010fca00078e00ff */
[----:B------:R-:W-:-:S04]  /*22cf0*/  @P0 SHF.R.U32.HI R7, RZ, R5, R4 ;  /* 0x00000005ff070219 */ /* 0x000fc80000011604 */
[----:B------:R-:W-:Y:S01]  /*22d00*/  LOP3.LUT R0, RZ, R7, RZ, 0x33, !PT ;  /* 0x00000007ff007212 */ /* 0x000fe200078e33ff */
[----:B------:R-:W-:Y:S06]  /*22d10*/  BRA `(.L_x_1694) ;  /* 0x0000000000107947 */ /* 0x000fec0003800000 */
.L_x_1693:
[----:B------:R-:W-:-:S13]  /*22d20*/  ISETP.NE.AND P0, PT, R3, 0x1, PT ;  /* 0x000000010300780c */ /* 0x000fda0003f05270 */
[----:B------:R-:W4:Y:S02]  /*22d30*/  @P0 LDC.64 R4, c[0x0][0x9e8] ;  /* 0x00027a00ff040b82 */ /* 0x000f240000000a00 */
[----:B----4-:R-:W-:-:S05]  /*22d40*/  @P0 IMAD.HI.U32 R4, R0, R4, RZ ;  /* 0x0000000400040227 */ /* 0x010fca00078e00ff */
[----:B------:R-:W-:-:S07]  /*22d50*/  @P0 SHF.R.U32.HI R0, RZ, R5, R4 ;  /* 0x00000005ff000219 */ /* 0x000fce0000011604 */
.L_x_1694:
[----:B------:R-:W-:Y:S05]  /*22d60*/  BSYNC B0 ;  /* 0x0000000000007941 */ /* 0x000fea0003800000 */
.L_x_1692:
[----:B------:R-:W-:-:S05]  /*22d70*/  IMAD R3, R0, R3, RZ ;  /* 0x0000000300037224 */ /* 0x000fca00078e02ff */
[----:B------:R-:W-:-:S07]  /*22d80*/  VIMNMX R2, R2, R3, !PT ;  /* 0x0000000302027248 */ /* 0x000fce0007fe0100 */
.L_x_1691:
[----:B------:R-:W-:Y:S01]  /*22d90*/  SHF.R.S32.HI R3, RZ, 0x1f, R2 ;  /* 0x0000001fff037819 */ /* 0x000fe20000011402 */
[----:B------:R-:W-:Y:S03]  /*22da0*/  BSSY B6, `(.L_x_1695) ;  /* 0x000035d000067945 */ /* 0x000fe60003800000 */
[----:B------:R-:W-:-:S04]  /*22db0*/  LEA.HI R3, R3, R2, RZ, 0x6 ;  /* 0x0000000203037211 */ /* 0x000fc800078f30ff */
[----:B------:R-:W-:-:S04]  /*22dc0*/  SHF.R.S32.HI R3, RZ, 0x6, R3 ;  /* 0x00000006ff037819 */ /* 0x000fc80000011403 */
[----:B------:R-:W-:-:S04]  /*22dd0*/  VIMNMX R0, RZ, R3, !PT ;  /* 0x00000003ff007248 */ /* 0x000fc80007fe0100 */
[----:B------:R-:W-:Y:S01]  /*22de0*/  ISETP.GT.AND P0, PT, R6, R0, PT ;  /* 0x000000000600720c */ /* 0x000fe20003f04270 */
[----:B------:R4:W-:-:S12]  /*22df0*/  STL [R1+0x1c], R0 ;  /* 0x00001c0001007387 */ /* 0x0009d80000100800 */
[----:B----4-:R-:W-:Y:S05]  /*22e00*/  @P0 BRA `(.L_x_1696) ;  /* 0x0000000000480947 */ /* 0x010fea0003800000 */
[----:B------:R-:W4:Y:S02]  /*22e10*/  S2R R0, SR_TID.X ;  /* 0x0000000000007919 */ /* 0x000f240000002100 */
[----:B----4-:R-:W-:-:S04]  /*22e20*/  LOP3.LUT R0, R0, 0x1f, RZ, 0xc0, !PT ;  /* 0x0000001f00007812 */ /* 0x010fc800078ec0ff */
[----:B------:R-:W-:-:S13]  /*22e30*/  ISETP.NE.AND P1, PT, R0, RZ, PT ;  /* 0x000000ff0000720c */ /* 0x000fda0003f25270 */
[----:B------:R-:W-:Y:S05]  /*22e40*/  @P1 BRA `(.L_x_1697) ;  /* 0x0000003400481947 */ /* 0x000fea0003800000 */
[----:B------:R-:W4:Y:S01]  /*22e50*/  S2R R7, SR_LANEID ;  /* 0x0000000000077919 */ /* 0x000f220000000000 */
[----:B------:R-:W-:Y:S01]  /*22e60*/  VOTEU.ANY UR4, UPT, PT ;  /* 0x0000000000047886 */ /* 0x000fe200038e0100 */
[----:B------:R-:W5:Y:S01]  /*22e70*/  LDC.64 R2, c[0x0][0xc38] ;  /* 0x00030e00ff027b82 */ /* 0x000f620000000a00 */
[----:B------:R-:W4:Y:S01]  /*22e80*/  FLO.U32 R0, UR4 ;  /* 0x0000000400007d00 */ /* 0x000f2200080e0000 */
[----:B------:R-:W-:-:S07]  /*22e90*/  ULDC.64 UR6, c[0x0][0x208] ;  /* 0x0000820000067ab9 */ /* 0x000fce0000000a00 */
[----:B------:R-:W5:Y:S01]  /*22ea0*/  POPC R5, UR4 ;  /* 0x0000000400057d09 */ /* 0x000f620008000000 */
[----:B----4-:R-:W-:-:S13]  /*22eb0*/  ISETP.EQ.U32.AND P0, PT, R0, R7, PT ;  /* 0x000000070000720c */ /* 0x010fda0003f02070 */
[----:B-----5:R-:W4:Y:S01]  /*22ec0*/  @P0 ATOMG.E.ADD.STRONG.GPU PT, R3, desc[UR6][R2.64], R5 ;  /* 0x00000005020309a8 */ /* 0x020f2200081ee1c6 */
[----:B------:R-:W5:Y:S02]  /*22ed0*/  S2R R4, SR_LTMASK ;  /* 0x0000000000047919 */ /* 0x000f640000003900 */
[----:B-----5:R-:W-:-:S04]  /*22ee0*/  LOP3.LUT R4, R4, UR4, RZ, 0xc0, !PT ;  /* 0x0000000404047c12 */ /* 0x020fc8000f8ec0ff */
[----:B------:R-:W5:Y:S01]  /*22ef0*/  POPC R7, R4 ;  /* 0x0000000400077309 */ /* 0x000f620000000000 */
[----:B----4-:R-:W5:Y:S02]  /*22f00*/  SHFL.IDX PT, R0, R3, R0, 0x1f ;  /* 0x00001f0003007589 */ /* 0x010f6400000e0000 */
[----:B-----5:R-:W-:Y:S01]  /*22f10*/  IADD3 R16, R0, UR38, R7 ;  /* 0x0000002600107c10 */ /* 0x020fe2000fffe007 */
[----:B------:R-:W-:Y:S06]  /*22f20*/  BRA `(.L_x_1697) ;  /* 0x0000003400107947 */ /* 0x000fec0003800000 */
.L_x_1696:
[----:B------:R-:W4:Y:S01]  /*22f30*/  S2R R3, SR_CgaCtaId ;  /* 0x0000000000037919 */ /* 0x000f220000008800 */
[----:B------:R-:W-:-:S04]  /*22f40*/  MOV R0, 0x400 ;  /* 0x0000040000007802 */ /* 0x000fc80000000f00 */
[----:B----4-:R-:W-:-:S05]  /*22f50*/  LEA R2, R3, R0, 0x18 ;  /* 0x0000000003027211 */ /* 0x010fca00078ec0ff */
[----:B------:R4:W-:Y:S01]  /*22f60*/  STL [R1+0x14], R2 ;  /* 0x0000140201007387 */ /* 0x0009e20000100800 */
[----:B------:R-:W-:-:S05]  /*22f70*/  VIADD R0, R2, 0x20400 ;  /* 0x0002040002007836 */ /* 0x000fca0000000000 */
[----:B------:R-:W-:-:S13]  /*22f80*/  LOP3.LUT P0, RZ, R0, 0x3ff, RZ, 0xc0, !PT ;  /* 0x000003ff00ff7812 */ /* 0x000fda000780c0ff */
[----:B----4-:R-:W-:Y:S05]  /*22f90*/  @!P0 BRA `(.L_x_1698) ;  /* 0x0000000000408947 */ /* 0x010fea0003800000 */
[----:B------:R-:W-:Y:S01]  /*22fa0*/  MOV R2, 0x0 ;  /* 0x0000000000027802 */ /* 0x000fe20000000f00 */
[----:B------:R-:W-:Y:S01]  /*22fb0*/  ULDC.64 UR6, c[0x4][0xa8] ;  /* 0x01002a0000067ab9 */ /* 0x000fe20000000a00 */
[----:B------:R-:W-:Y:S01]  /*22fc0*/  ULDC.64 UR8, c[0x4][0xb0] ;  /* 0x01002c0000087ab9 */ /* 0x000fe20000000a00 */
[----:B------:R-:W-:Y:S01]  /*22fd0*/  ULDC.64 UR4, c[0x4][0x30] ;  /* 0x01000c0000047ab9 */ /* 0x000fe20000000a00 */
[----:B------:R-:W-:Y:S01]  /*22fe0*/  MOV R4, UR6 ;  /* 0x0000000600047c02 */ /* 0x000fe20008000f00 */
[----:B------:R-:W-:Y:S01]  /*22ff0*/  IMAD.U32 R5, RZ, RZ, UR7 ;  /* 0x00000007ff057e24 */ /* 0x000fe2000f8e00ff */
[----:B------:R-:W4:Y:S01]  /*23000*/  LDC.64 R2, c[0x4][R2] ;  /* 0x0100000002027b82 */ /* 0x000f220000000a00 */
[----:B---3--:R-:W-:Y:S01]  /*23010*/  IMAD.U32 R6, RZ, RZ, UR8 ;  /* 0x00000008ff067e24 */ /* 0x008fe2000f8e00ff */
[----:B-12---:R-:W-:Y:S01]  /*23020*/  MOV R10, UR4 ;  /* 0x00000004000a7c02 */ /* 0x006fe20008000f00 */
[----:B------:R-:W-:Y:S01]  /*23030*/  IMAD.U32 R7, RZ, RZ, UR9 ;  /* 0x00000009ff077e24 */ /* 0x000fe2000f8e00ff */
[----:B0-----:R-:W-:Y:S01]  /*23040*/  MOV R13, RZ ;  /* 0x000000ff000d7202 */ /* 0x001fe20000000f00 */
[----:B------:R-:W-:-:S02]  /*23050*/  IMAD.U32 R11, RZ, RZ, UR5 ;  /* 0x00000005ff0b7e24 */ /* 0x000fc4000f8e00ff */
[----:B------:R-:W-:Y:S02]  /*23060*/  IMAD.MOV.U32 R8, RZ, RZ, 0x70 ;  /* 0x00000070ff087424 */ /* 0x000fe400078e00ff */
[----:B------:R-:W-:-:S07]  /*23070*/  IMAD.MOV.U32 R12, RZ, RZ, 0x1 ;  /* 0x00000001ff0c7424 */ /* 0x000fce00078e00ff */
[----:B------:R-:W-:-:S07]  /*23080*/  LEPC R20, `(.L_x_1698) ;  /* 0x000000001014794e */ /* 0x000fce0000000000 */
[----:B----4-:R-:W-:Y:S05]  /*23090*/  CALL.ABS.NOINC R2 ;  /* 0x0000000002007343 */ /* 0x010fea0003c00000 */
.L_x_1698:
[----:B------:R-:W4:Y:S02]  /*230a0*/  LDL R2, [R1+0x14] ;  /* 0x0000140001027983 */ /* 0x000f240000100800 */
[----:B----4-:R-:W-:-:S05]  /*230b0*/  VIADD R0, R2, 0x400 ;  /* 0x0000040002007836 */ /* 0x010fca0000000000 */
[----:B------:R-:W-:-:S13]  /*230c0*/  LOP3.LUT P0, RZ, R0, 0x3ff, RZ, 0xc0, !PT ;  /* 0x000003ff00ff7812 */ /* 0x000fda000780c0ff */
[----:B------:R-:W-:Y:S05]  /*230d0*/  @!P0 BRA `(.L_x_1699) ;  /* 0x0000000000808947 */ /* 0x000fea0003800000 */
[----:B------:R-:W-:Y:S01]  /*230e0*/  MOV R0, 0x0 ;  /* 0x0000000000007802 */ /* 0x000fe20000000f00 */
[----:B------:R-:W-:Y:S01]  /*230f0*/  ULDC.64 UR6, c[0x4][0xa8] ;  /* 0x01002a0000067ab9 */ /* 0x000fe20000000a00 */
[----:B------:R-:W-:Y:S01]  /*23100*/  ULDC.64 UR8, c[0x4][0xb0] ;  /* 0x01002c0000087ab9 */ /* 0x000fe20000000a00 */
[----:B------:R-:W-:Y:S01]  /*23110*/  ULDC.64 UR4, c[0x4][0x38] ;  /* 0x01000e0000047ab9 */ /* 0x000fe20000000a00 */
[----:B------:R4:W4:Y:S01]  /*23120*/  LDC.64 R2, c[0x4][R0] ;  /* 0x0100000000027b82 */ /* 0x0009220000000a00 */
[----:B------:R-:W-:Y:S01]  /*23130*/  IMAD.U32 R4, RZ, RZ, UR6 ;  /* 0x00000006ff047e24 */ /* 0x000fe2000f8e00ff */
[----:B---3--:R-:W-:Y:S01]  /*23140*/  MOV R6, UR8 ;  /* 0x0000000800067c02 */ /* 0x008fe20008000f00 */
[----:B------:R-:W-:Y:S01]  /*23150*/  IMAD.U32 R5, RZ, RZ, UR7 ;  /* 0x00000007ff057e24 */ /* 0x000fe2000f8e00ff */
[----:B-12---:R-:W-:Y:S01]  /*23160*/  MOV R8, 0x70 ;  /* 0x0000007000087802 */ /* 0x006fe20000000f00 */
[----:B------:R-:W-:Y:S02]  /*23170*/  IMAD.U32 R7, RZ, RZ, UR9 ;  /* 0x00000009ff077e24 */ /* 0x000fe4000f8e00ff */
[----:B------:R-:W-:-:S02]  /*23180*/  IMAD.U32 R10, RZ, RZ, UR4 ;  /* 0x00000004ff0a7e24 */ /* 0x000fc4000f8e00ff */
[----:B------:R-:W-:Y:S02]  /*23190*/  IMAD.U32 R11, RZ, RZ, UR5 ;  /* 0x00000005ff0b7e24 */ /* 0x000fe4000f8e00ff */
[----:B------:R-:W-:Y:S02]  /*231a0*/  IMAD.MOV.U32 R12, RZ, RZ, 0x1 ;  /* 0x00000001ff0c7424 */ /* 0x000fe400078e00ff */
[----:B0-----:R-:W-:-:S07]  /*231b0*/  IMAD.MOV.U32 R13, RZ, RZ, RZ ;  /* 0x000000ffff0d7224 */ /* 0x001fce00078e00ff */
[----:B------:R-:W-:-:S07]  /*231c0*/  LEPC R20, `(.L_x_1700) ;  /* 0x000000001014794e */ /* 0x000fce0000000000 */
[----:B----4-:R-:W-:Y:S05]  /*231d0*/  CALL.ABS.NOINC R2 ;  /* 0x0000000002007343 */ /* 0x010fea0003c00000 */
.L_x_1700:
[----:B------:R-:W-:Y:S01]  /*231e0*/  MOV R2, 0x0 ;  /* 0x0000000000027802 */ /* 0x000fe20000000f00 */
[----:B------:R-:W-:Y:S01]  /*231f0*/  ULDC.64 UR4, c[0x4][0xa8] ;  /* 0x01002a0000047ab9 */ /* 0x000fe20000000a00 */
[----:B------:R-:W-:Y:S01]  /*23200*/  ULDC.64 UR6, c[0x4][0xb0] ;  /* 0x01002c0000067ab9 */ /* 0x000fe20000000a00 */
[----:B------:R-:W-:Y:S01]  /*23210*/  ULDC.64 UR8, c[0x4][0x40] ;  /* 0x0100100000087ab9 */ /* 0x000fe20000000a00 */
[----:B------:R-:W-:Y:S01]  /*23220*/  IMAD.U32 R4, RZ, RZ, UR4 ;  /* 0x00000004ff047e24 */ /* 0x000fe2000f8e00ff */
[----:B------:R-:W-:Y:S01]  /*23230*/  MOV R5, UR5 ;  /* 0x0000000500057c02 */ /* 0x000fe20008000f00 */
[----:B------:R-:W0:Y:S01]  /*23240*/  LDC.64 R2, c[0x4][R2] ;  /* 0x0100000002027b82 */ /* 0x000e220000000a00 */
[----:B------:R-:W-:Y:S01]  /*23250*/  IMAD.U32 R6, RZ, RZ, UR6 ;  /* 0x00000006ff067e24 */ /* 0x000fe2000f8e00ff */
[----:B------:R-:W-:Y:S01]  /*23260*/  MOV R11, UR9 ;  /* 0x00000009000b7c02 */ /* 0x000fe20008000f00 */
[----:B------:R-:W-:Y:S02]  /*23270*/  IMAD.U32 R7, RZ, RZ, UR7 ;  /* 0x00000007ff077e24 */ /* 0x000fe4000f8e00ff */
[----:B------:R-:W-:-:S02]  /*23280*/  IMAD.U32 R10, RZ, RZ, UR8 ;  /* 0x00000008ff0a7e24 */ /* 0x000fc4000f8e00ff */
[----:B------:R-:W-:Y:S02]  /*23290*/  IMAD.MOV.U32 R8, RZ, RZ, 0x70 ;  /* 0x00000070ff087424 */ /* 0x000fe400078e00ff */
[----:B------:R-:W-:Y:S02]  /*232a0*/  IMAD.MOV.U32 R12, RZ, RZ, 0x1 ;  /* 0x00000001ff0c7424 */ /* 0x000fe400078e00ff */
[----:B------:R-:W-:-:S07]  /*232b0*/  IMAD.MOV.U32 R13, RZ, RZ, RZ ;  /* 0x000000ffff0d7224 */ /* 0x000fce00078e00ff */
[----:B------:R-:W-:-:S07]  /*232c0*/  LEPC R20, `(.L_x_1699) ;  /* 0x000000001014794e */ /* 0x000fce0000000000 */
[----:B0-----:R-:W-:Y:S05]  /*232d0*/  CALL.ABS.NOINC R2 ;  /* 0x0000000002007343 */ /* 0x001fea0003c00000 */
.L_x_1699:
[----:B------:R-:W4:Y:S01]  /*232e0*/  LDL.LU R4, [R1+0x28] ;  /* 0x0000280001047983 */ /* 0x000f220000300800 */
[----:B------:R-:W0:Y:S01]  /*232f0*/  LDC R0, c[0x0][0x428] ;  /* 0x00010a00ff007b82 */ /* 0x000e220000000800 */
[----:B------:R-:W-:Y:S01]  /*23300*/  ULDC.64 UR4, c[0x0][0x9f8] ;  /* 0x00027e0000047ab9 */ /* 0x000fe20000000a00 */
[----:B------:R-:W-:Y:S01]  /*23310*/  IMAD.MOV.U32 R5, RZ, RZ, R19 ;  /* 0x000000ffff057224 */ /* 0x000fe200078e0013 */
[----:B------:R-:W-:Y:S01]  /*23320*/  ULDC.64 UR6, c[0x0][0x208] ;  /* 0x0000820000067ab9 */ /* 0x000fe20000000a00 */
[----:B0-----:R-:W-:Y:S02]  /*23330*/  ISETP.NE.AND P0, PT, R0, 0x1, PT ;  /* 0x000000010000780c */ /* 0x001fe40003f05270 */
[----:B------:R-:W-:-:S11]  /*23340*/  MOV R0, R18 ;  /* 0x0000001200007202 */ /* 0x000fd60000000f00 */
[----:B------:R-:W0:Y:S08]  /*23350*/  @P0 LDC R3, c[0x0][0x42c] ;  /* 0x00010b00ff030b82 */ /* 0x000e300000000800 */
[----:B------:R-:W1:Y:S01]  /*23360*/  @P0 LDC R2, c[0x0][0x430] ;  /* 0x00010c00ff020b82 */ /* 0x000e620000000800 */
[----:B0-----:R-:W-:-:S05]  /*23370*/  @P0 IMAD.HI.U32 R3, R18, R3, RZ ;  /* 0x0000000312030227 */ /* 0x001fca00078e00ff */
[----:B-1----:R-:W-:Y:S02]  /*23380*/  @P0 SHF.R.U32.HI R0, RZ, R2, R3 ;  /* 0x00000002ff000219 */ /* 0x002fe40000011603 */
[----:B------:R-:W-:-:S04]  /*23390*/  ISETP.NE.U32.AND P0, PT, RZ, UR4, PT ;  /* 0x00000004ff007c0c */ /* 0x000fc8000bf05070 */
[----:B------:R-:W-:Y:S01]  /*233a0*/  ISETP.NE.AND.EX P0, PT, RZ, UR5, PT, P0 ;  /* 0x00000005ff007c0c */ /* 0x000fe2000bf05300 */
[----:B------:R-:W-:-:S12]  /*233b0*/  ULDC.64 UR4, c[0x0][0xa00] ;  /* 0x0002800000047ab9 */ /* 0x000fd80000000a00 */
[----:B---3--:R-:W0:Y:S02]  /*233c0*/  @P0 LDC.64 R6, c[0x0][0x9f8] ;  /* 0x00027e00ff060b82 */ /* 0x008e240000000a00 */
[----:B0-----:R-:W-:-:S05]  /*233d0*/  @P0 IMAD.WIDE R6, R19, 0x4, R6 ;  /* 0x0000000413060825 */ /* 0x001fca00078e0206 */
[----:B------:R0:W5:Y:S01]  /*233e0*/  @P0 LDG.E R5, desc[UR6][R6.64] ;  /* 0x0000000606050981 */ /* 0x000162000c1e1900 */
[----:B------:R-:W-:-:S04]  /*233f0*/  ISETP.NE.U32.AND P0, PT, RZ, UR4, PT ;  /* 0x00000004ff007c0c */ /* 0x000fc8000bf05070 */
[----:B------:R-:W-:-:S04]  /*23400*/  ISETP.NE.AND.EX P0, PT, RZ, UR5, PT, P0 ;  /* 0x00000005ff007c0c */ /* 0x000fc8000bf05300 */
[----:B------:R-:W-:Y:S01]  /*23410*/  SEL R3, R19, RZ, !P0 ;  /* 0x000000ff13037207 */ /* 0x000fe20004000000 */
[----:B----4-:R-:W-:Y:S02]  /*23420*/  IMAD R2, R17, 0x80, R4 ;  /* 0x0000008011027824 */ /* 0x010fe400078e0204 */
[----:B------:R-:W1:Y:S02]  /*23430*/  S2R R4, SR_TID.X ;  /* 0x0000000000047919 */ /* 0x000e640000002100 */
[----:B-1----:R-:W-:-:S04]  /*23440*/  LOP3.LUT R4, R4, 0x1f, RZ, 0xc0, !PT ;  /* 0x0000001f04047812 */ /* 0x002fc800078ec0ff */
[----:B------:R-:W-:-:S04]  /*23450*/  ISETP.NE.AND P6, PT, R4, RZ, PT ;  /* 0x000000ff0400720c */ /* 0x000fc80003fc5270 */
[----:B------:R-:W-:-:S09]  /*23460*/  PLOP3.LUT P1, PT, P6, PT, PT, 0x8, 0x0 ;  /* 0x000000000000781c */ /* 0x000fd2000372e170 */
[----:B------:R-:W-:-:S05]  /*23470*/  VOTEU.ALL UP1, P6 ;  /* 0x00000000003f7886 */ /* 0x000fca0003020000 */
[----:B------:R-:W-:-:S04]  /*23480*/  @!UP1 UIADD3 UR8, UP0, UR36, 0x270, URZ ;  /* 0x0000027024089890 */ /* 0x000fc8000ff1e03f */
[----:B------:R-:W-:-:S03]  /*23490*/  @!UP1 UIADD3.X UR9, URZ, UR37, URZ, UP0, !UPT ;  /* 0x000000253f099290 */ /* 0x000fc600087fe43f */
[----:B0-----:R-:W-:-:S09]  /*234a0*/  VOTEU.ALL UP0, P6 ;  /* 0x00000000003f7886 */ /* 0x001fd20003000000 */
.L_x_1701:
        /* <DEDUP_REMOVED lines=16> */
.L_x_1702:
        /* <DEDUP_REMOVED lines=15> */
.L_x_1703:
        /* <DEDUP_REMOVED lines=15> */
.L_x_1704:
        /* <DEDUP_REMOVED lines=9> */
[----:B------:R-:W3:Y:S01]  /*23820*/  LDL R4, [R1+0x20] ;  /* 0x0000200001047983 */ /* 0x000ee20000100800 */
[----:B--2---:R-:W0:Y:S01]  /*23830*/  LDC.64 R8, c[0x0][0x3f8] ;  /* 0x0000fe00ff087b82 */ /* 0x004e220000000a00 */
[----:B------:R-:W-:Y:S02]  /*23840*/  ULDC.64 UR4, c[0x0][0xa08] ;  /* 0x0002820000047ab9 */ /* 0x000fe40000000a00 */
[----:B0-----:R-:W-:Y:S01]  /*23850*/  LOP3.LUT P0, RZ, R8, UR4, RZ, 0xfc, !PT ;  /* 0x0000000408ff7c12 */ /* 0x001fe2000f80fcff */
[----:B------:R-:W-:-:S03]  /*23860*/  UMOV UR4, 0xffffffff ;  /* 0xffffffff00047882 */ /* 0x000fc60000000000 */
[----:B------:R-:W-:-:S04]  /*23870*/  LOP3.LUT P0, RZ, R9, UR5, RZ, 0xfc, P0 ;  /* 0x0000000509ff7c12 */ /* 0x000fc8000800fcff */
[----:B-----5:R-:W-:Y:S01]  /*23880*/  SEL R6, R5, RZ, !P0 ;  /* 0x000000ff05067207 */ /* 0x020fe20004000000 */
[----:B---3--:R-:W-:Y:S01]  /*23890*/  VIADD R4, R4, 0xffffffff ;  /* 0xffffffff04047836 */ /* 0x008fe20000000000 */
[----:B------:R-:W-:Y:S07]  /*238a0*/  BRA.DIV UR4, `(.L_x_1705) ;  /* 0x0000005604847947 */ /* 0x000fee000b800000 */
.L_x_1885:
[----:B------:R-:W-:Y:S01]  /*238b0*/  UMOV UR4, 0xffffffff ;  /* 0xffffffff00047882 */ /* 0x000fe20000000000 */
[----:B------:R-:W-:Y:S02]  /*238c0*/  SHF.R.S32.HI R17, RZ, 0x1f, R5 ;  /* 0x0000001fff117819 */ /* 0x000fe40000011405 */
[----:B------:R-:W-:Y:S05]  /*238d0*/  BRA.DIV UR4, `(.L_x_1706) ;  /* 0x0000005604ac7947 */ /* 0x000fea000b800000 */
[----:B------:R-:W-:-:S13]  /*238e0*/  ELECT P6, URZ, PT ;  /* 0x00000000003f782f */ /* 0x000fda00038c0000 */
.L_x_1888:
[----:B------:R-:W-:Y:S05]  /*238f0*/  @!P6 BRA `(.L_x_1707) ;  /* 0x000000040038e947 */ /* 0x000fea0003800000 */
[----:B------:R-:W-:-:S04]  /*23900*/  ISETP.NE.U32.AND P0, PT, R8, RZ, PT ;  /* 0x000000ff0800720c */ /* 0x000fc80003f05070 */
[----:B------:R-:W-:-:S13]  /*23910*/  ISETP.NE.AND.EX P0, PT, R9, RZ, PT, P0 ;  /* 0x000000ff0900720c */ /* 0x000fda0003f05300 */
        /* <DEDUP_REMOVED lines=16> */
[----:B------:R-:W-:-:S04]  /*23a20*/  LEA R10, P0, R6, R8, 0x2 ;  /* 0x00000008060a7211 */ /* 0x000fc800078010ff */
[----:B------:R-:W-:-:S05]  /*23a30*/  LEA.HI.X R11, R6, R9, R7, 0x2, P0 ;  /* 0x00000009060b7211 */ /* 0x000fca00000f1407 */
[----:B------:R0:W5:Y:S04]  /*23a40*/  LDG.E R6, desc[UR6][R10.64] ;  /* 0x000000060a067981 */ /* 0x000168000c1e1900 */
.L_x_1708:
        /* <DEDUP_REMOVED lines=9> */
.L_x_1889:
        /* <DEDUP_REMOVED lines=11> */
.L_x_1710:
[----:B------:R-:W2:Y:S01]  /*23b90*/  LDL R11, [R1] ;  /* 0x00000000010b7983 */ /* 0x000ea20000100800 */
[----:B------:R-:W-:-:S03]  /*23ba0*/  MOV R12, 0x400 ;  /* 0x00000400000c7802 */ /* 0x000fc60000000f00 */
[----:B0-----:R-:W3:Y:S01]  /*23bb0*/  LDL R10, [R1+0x4] ;  /* 0x00000400010a7983 */ /* 0x001ee20000100800 */
[----:B------:R-:W0:Y:S01]  /*23bc0*/  S2R R13, SR_CgaCtaId ;  /* 0x00000000000d7919 */ /* 0x000e220000008800 */
        /* <DEDUP_REMOVED lines=33> */
.L_x_1707:
[----:B------:R-:W2:Y:S01]  /*23de0*/  LDL.LU R12, [R1+0x24] ;  /* 0x00002400010c7983 */ /* 0x000ea20000300800 */
[----:B------:R-:W-:Y:S01]  /*23df0*/  MOV R10, 0x400 ;  /* 0x00000400000a7802 */ /* 0x000fe20000000f00 */
[----:B------:R-:W-:Y:S05]  /*23e00*/  WARPSYNC.ALL ;  /* 0x0000000000007948 */ /* 0x000fea0003800000 */
[----:B------:R-:W0:Y:S01]  /*23e10*/  S2R R11, SR_CgaCtaId ;  /* 0x00000000000b7919 */ /* 0x000e220000008800 */
        /* <DEDUP_REMOVED lines=46> */
[----:B------:R-:W-:-:S04]  /*24100*/  LOP3.LUT R2, R2, 0xfffffffe, RZ, 0xc0, !PT ;  /* 0xfffffffe02027812 */ /* 0x000fc800078ec0ff */
[----:B------:R-:W-:-:S04]  /*24110*/  IADD3 R2, R12, -R2, RZ ;  /* 0x800000020c027210 */ /* 0x000fc80007ffe0ff */
[----:B------:R-:W-:-:S04]  /*24120*/  SHF.L.U32 R2, R2, 0x1f, RZ ;  /* 0x0000001f02027819 */ /* 0x000fc800000006ff */
[----:B------:R-:W1:Y:S02]  /*24130*/  SYNCS.PHASECHK.TRANS64.TRYWAIT P0, [R10+URZ+0x30820], R2 ;  /* 0x030820020a0075a7 */ /* 0x000e64000800017f */
[----:B01----:R-:W-:Y:S05]  /*24140*/  @!P0 BRA `(.L_x_1712) ;  /* 0x0000004c00c48947 */ /* 0x003fea0003800000 */
.L_x_1890:
[----:B------:R-:W-:Y:S05]  /*24150*/  BSYNC B0 ;  /* 0x0000000000007941 */ /* 0x000fea0003800000 */
.L_x_1711:
[----:B0-----:R-:W2:Y:S04]  /*24160*/  LDL R3, [R1+0x20] ;  /* 0x0000200001037983 */ /* 0x001ea80000100800 */
[----:B------:R-:W3:Y:S01]  /*24170*/  LDL R10, [R1+0x1c] ;  /* 0x00001c00010a7983 */ /* 0x000ee20000100800 */
[----:B------:R-:W-:Y:S01]  /*24180*/  BSSY B0, `(.L_x_1713) ;  /* 0x00001c6000007945 */ /* 0x000fe20003800000 */
[----:B--2---:R-:W-:-:S05]  /*24190*/  VIADD R7, R3, 0xfffffffe ;  /* 0xfffffffe03077836 */ /* 0x004fca0000000000 */
[----:B---3--:R-:W-:-:S13]  /*241a0*/  ISETP.GE.AND P0, PT, R7, R10, PT ;  /* 0x0000000a0700720c */ /* 0x008fda0003f06270 */
[----:B------:R-:W-:Y:S05]  /*241b0*/  @!P0 BRA `(.L_x_1714) ;  /* 0x0000001c00088947 */ /* 0x000fea0003800000 */
[----:B------:R-:W-:Y:S01]  /*241c0*/  IMAD.MOV R13, RZ, RZ, -R3 ;  /* 0x000000ffff0d7224 */ /* 0x000fe200078e0a03 */
[----:B------:R-:W-:Y:S01]  /*241d0*/  LOP3.LUT R2, RZ, R10, RZ, 0x33, !PT ;  /* 0x0000000aff027212 */ /* 0x000fe200078e33ff */
[----:B------:R-:W-:Y:S03]  /*241e0*/  BSSY B1, `(.L_x_1715) ;  /* 0x000009c000017945 */ /* 0x000fe60003800000 */
        /* <DEDUP_REMOVED lines=29> */
[----:B------:R-:W-:Y:S01]  /*243c0*/  IMAD.WIDE.U32 R10, R5, UR4, R2 ;  /* 0x00000004050a7c25 */ /* 0x000fe2000f8e0002 */
[----:B------:R-:W-:-:S03]  /*243d0*/  IADD3 R2, -R2, RZ, RZ ;  /* 0x000000ff02027210 */ /* 0x000fc60007ffe1ff */
[----:B------:R-:W-:Y:S01]  /*243e0*/  IMAD.IADD R15, R15, 0x1, R11 ;  /* 0x000000010f0f7824 */ /* 0x000fe200078e020b */
[----:B------:R-:W-:Y:S01]  /*243f0*/  LEA R8, P0, R10, R8, 0x2 ;  /* 0x000000080a087211 */ /* 0x000fe200078010ff */
[----:B------:R-:W-:-:S03]  /*24400*/  IMAD R7, R18, R2, R7 ;  /* 0x0000000212077224 */ /* 0x000fc600078e0207 */
[----:B------:R-:W-:-:S05]  /*24410*/  LEA.HI.X R9, R10, R9, R15, 0x2, P0 ;  /* 0x000000090a097211 */ /* 0x000fca00000f140f */
[----:B------:R0:W5:Y:S04]  /*24420*/  LDG.E R2, desc[UR6][R8.64] ;  /* 0x0000000608027981 */ /* 0x000168000c1e1900 */
.L_x_1719:
[----:B0-----:R-:W0:Y:S01]  /*24430*/  S2R R8, SR_CgaCtaId ;  /* 0x0000000000087919 */ /* 0x001e220000008800 */
[----:B------:R-:W-:-:S04]  /*24440*/  MOV R3, 0x400 ;  /* 0x0000040000037802 */ /* 0x000fc80000000f00 */
[----:B0-----:R-:W-:Y:S02]  /*24450*/  LEA R3, R8, R3, 0x18 ;  /* 0x0000000308037211 */ /* 0x001fe400078ec0ff */
[----:B------:R-:W-:-:S03]  /*24460*/  SHF.L.U32 R8, R14, 0x1f, RZ ;  /* 0x0000001f0e087819 */ /* 0x000fc600000006ff */
[----:B------:R-:W-:-:S04]  /*24470*/  IMAD R3, R12, 0x8, R3 ;  /* 0x000000080c037824 */ /* 0x000fc800078e0203 */
[----:B------:R-:W0:Y:S02]  /*24480*/  SYNCS.PHASECHK.TRANS64.TRYWAIT P0, [R3+URZ+0x30840], R8 ;  /* 0x03084008030075a7 */ /* 0x000e24000800017f */
[----:B0-----:R-:W-:Y:S05]  /*24490*/  @!P0 BRA `(.L_x_1720) ;  /* 0x0000004c00108947 */ /* 0x001fea0003800000 */
.L_x_1891:
        /* <DEDUP_REMOVED lines=11> */
.L_x_1721:
        /* <DEDUP_REMOVED lines=42> */
.L_x_1892:
        /* <DEDUP_REMOVED lines=13> */
.L_x_1723:
        /* <DEDUP_REMOVED lines=13> */
[----:B------:R-:W-:Y:S01]  /*24990*/  IMAD.MOV.U32 R6, RZ, RZ, R2 ;  /* 0x000000ffff067224 */ /* 0x000fe200078e0002 */
[----:B------:R-:W-:-:S02]  /*249a0*/  MOV R4, R7 ;  /* 0x0000000700047202 */ /* 0x000fc40000000f00 */
[----:B--2---:R-:W-:-:S05]  /*249b0*/  MOV R9, R3 ;  /* 0x0000000300097202 */ /* 0x004fca0000000f00 */
        /* <DEDUP_REMOVED lines=25> */
.L_x_1718:
[----:B------:R-:W-:Y:S05]  /*24b50*/  BSYNC B2 ;  /* 0x0000000000027941 */ /* 0x000fea0003800000 */
.L_x_1717:
[----:B------:R-:W2:Y:S04]  /*24b60*/  LDL R2, [R1+0x20] ;  /* 0x0000200001027983 */ /* 0x000ea80000100800 */
[----:B------:R0:W-:Y:S04]  /*24b70*/  STL [R1], R12 ;  /* 0x0000000c01007387 */ /* 0x0001e80000100800 */
[----:B------:R0:W-:Y:S02]  /*24b80*/  STL [R1+0x8], R14 ;  /* 0x0000080e01007387 */ /* 0x0001e40000100800 */
[----:B0-2---:R-:W-:-:S07]  /*24b90*/  VIADD R7, R2, 0xfffffffd ;  /* 0xfffffffd02077836 */ /* 0x005fce0000000000 */
.L_x_1716:
[----:B------:R-:W-:Y:S05]  /*24ba0*/  BSYNC B1 ;  /* 0x0000000000017941 */ /* 0x000fea0003800000 */
.L_x_1715:
[----:B------:R-:W2:Y:S01]  /*24bb0*/  LDL.LU R2, [R1+0x20] ;  /* 0x0000200001027983 */ /* 0x000ea20000300800 */
[----:B------:R-:W-:Y:S01]  /*24bc0*/  VIADD R13, R13, 0xfffffffe ;  /* 0xfffffffe0d0d7836 */ /* 0x000fe20000000000 */
[----:B--2---:R-:W-:-:S04]  /*24bd0*/  LOP3.LUT R2, RZ, R2, RZ, 0x33, !PT ;  /* 0x00000002ff027212 */ /* 0x004fc800078e33ff */
[----:B------:R-:W-:-:S13]  /*24be0*/  ISETP.NE.AND P0, PT, R13, R2, PT ;  /* 0x000000020d00720c */ /* 0x000fda0003f05270 */
[----:B------:R-:W-:Y:S05]  /*24bf0*/  @!P0 BRA `(.L_x_1714) ;  /* 0x0000001000788947 */ /* 0x000fea0003800000 */
[----:B------:R-:W-:-:S07]  /*24c00*/  IMAD.MOV.U32 R13, RZ, RZ, R6 ;  /* 0x000000ffff0d7224 */ /* 0x000fce00078e0006 */
.L_x_1738:
[----:B------:R-:W2:Y:S04]  /*24c10*/  LDL R3, [R1] ;  /* 0x0000000001037983 */ /* 0x000ea80000100800 */
[----:B------:R-:W3:Y:S01]  /*24c20*/  LDL R2, [R1+0x8] ;  /* 0x0000080001027983 */ /* 0x000ee20000100800 */
[----:B------:R-:W-:Y:S05]  /*24c30*/  YIELD ;  /* 0x0000000000007946 */ /* 0x000fea0003800000 */
[----:B------:R-:W-:Y:S01]  /*24c40*/  BSSY B1, `(.L_x_1724) ;  /* 0x0000089000017945 */ /* 0x000fe20003800000 */
[----:B--2---:R-:W-:-:S04]  /*24c50*/  IADD3 R8, R3, 0x1, RZ ;  /* 0x0000000103087810 */ /* 0x004fc80007ffe0ff */
        /* <DEDUP_REMOVED lines=19> */
[--C-:B------:R-:W-:Y:S01]  /*24d90*/  SHF.R.S32.HI R3, RZ, 0x1f, R2.reuse ;  /* 0x0000001fff037819 */ /* 0x100fe20000011402 */
[----:B------:R-:W-:Y:S02]  /*24da0*/  IMAD.MOV R12, RZ, RZ, -R2 ;  /* 0x000000ffff0c7224 */ /* 0x000fe400078e0a02 */
[C---:B------:R-:W-:Y:S02]  /*24db0*/  IMAD R10, R5.reuse, UR7, R10 ;  /* 0x00000007050a7c24 */ /* 0x040fe4000f8e020a */
[----:B------:R-:W-:-:S04]  /*24dc0*/  IMAD.WIDE.U32 R2, R5, UR6, R2 ;  /* 0x0000000605027c25 */ /* 0x000fc8000f8e0002 */
[----:B------:R-:W-:Y:S01]  /*24dd0*/  IMAD R12, R11, R12, R7 ;  /* 0x0000000c0b0c7224 */ /* 0x000fe200078e0207 */
[----:B------:R-:W-:Y:S02]  /*24de0*/  IADD3 R3, R10, R3, RZ ;  /* 0x000000030a037210 */ /* 0x000fe40007ffe0ff */
[----:B------:R-:W-:-:S04]  /*24df0*/  LEA R10, P0, R2, UR4, 0x2 ;  /* 0x00000004020a7c11 */ /* 0x000fc8000f8010ff */
[----:B------:R-:W-:-:S05]  /*24e00*/  LEA.HI.X R11, R2, UR5, R3, 0x2, P0 ;  /* 0x00000005020b7c11 */ /* 0x000fca00080f1403 */
[----:B------:R0:W5:Y:S04]  /*24e10*/  LDG.E R13, desc[UR8][R10.64] ;  /* 0x000000080a0d7981 */ /* 0x000168000c1e1900 */
.L_x_1726:
[----:B------:R-:W1:Y:S01]  /*24e20*/  S2R R3, SR_CgaCtaId ;  /* 0x0000000000037919 */ /* 0x000e620000008800 */
[----:B------:R-:W-:-:S04]  /*24e30*/  MOV R2, 0x400 ;  /* 0x0000040000027802 */ /* 0x000fc80000000f00 */
[----:B-1----:R-:W-:Y:S02]  /*24e40*/  LEA R2, R3, R2, 0x18 ;  /* 0x0000000203027211 */ /* 0x002fe400078ec0ff */
[----:B------:R-:W-:-:S03]  /*24e50*/  SHF.L.U32 R3, R9, 0x1f, RZ ;  /* 0x0000001f09037819 */ /* 0x000fc600000006ff */
[----:B------:R-:W-:-:S04]  /*24e60*/  IMAD R2, R8, 0x8, R2 ;  /* 0x0000000808027824 */ /* 0x000fc800078e0202 */
[----:B------:R-:W1:Y:S02]  /*24e70*/  SYNCS.PHASECHK.TRANS64.TRYWAIT P0, [R2+URZ+0x30840], R3 ;  /* 0x03084003020075a7 */ /* 0x000e64000800017f */
[----:B-1----:R-:W-:Y:S05]  /*24e80*/  @!P0 BRA `(.L_x_1727) ;  /* 0x0000004000bc8947 */ /* 0x002fea0003800000 */
.L_x_1893:
        /* <DEDUP_REMOVED lines=11> */
.L_x_1728:
        /* <DEDUP_REMOVED lines=42> */
.L_x_1894:
        /* <DEDUP_REMOVED lines=8> */
.L_x_1730:
        /* <DEDUP_REMOVED lines=15> */
[----:B------:R-:W-:Y:S01]  /*25350*/  MOV R4, R12 ;  /* 0x0000000c00047202 */ /* 0x000fe20000000f00 */
        /* <DEDUP_REMOVED lines=23> */
.L_x_1725:
[----:B------:R-:W-:Y:S05]  /*254d0*/  BSYNC B1 ;  /* 0x0000000000017941 */ /* 0x000fea0003800000 */
.L_x_1724:
        /* <DEDUP_REMOVED lines=11> */
[----:B------:R-:W-:Y:S02]  /*25590*/  MOV R10, R11 ;  /* 0x0000000b000a7202 */ /* 0x000fe40000000f00 */
        /* <DEDUP_REMOVED lines=19> */
[----:B------:R-:W-:-:S06]  /*256d0*/  LEA.HI.X R13, R2, UR5, R3, 0x2, P0 ;  /* 0x00000005020d7c11 */ /* 0x000fcc00080f1403 */
[----:B------:R1:W5:Y:S03]  /*256e0*/  LDG.E R13, desc[UR8][R12.64] ;  /* 0x000000080c0d7981 */ /* 0x000366000c1e1900 */
.L_x_1733:
[----:B------:R-:W2:Y:S01]  /*256f0*/  S2R R3, SR_CgaCtaId ;  /* 0x0000000000037919 */ /* 0x000ea20000008800 */
[----:B------:R-:W-:-:S04]  /*25700*/  MOV R2, 0x400 ;  /* 0x0000040000027802 */ /* 0x000fc80000000f00 */
[----:B--2---:R-:W-:Y:S02]  /*25710*/  LEA R2, R3, R2, 0x18 ;  /* 0x0000000203027211 */ /* 0x004fe400078ec0ff */
[----:B------:R-:W-:Y:S02]  /*25720*/  SHF.L.U32 R3, R14, 0x1f, RZ ;  /* 0x0000001f0e037819 */ /* 0x000fe400000006ff */
[----:B------:R-:W-:-:S04]  /*25730*/  LEA R2, R15, R2, 0x3 ;  /* 0x000000020f027211 */ /* 0x000fc800078e18ff */
[----:B------:R-:W2:Y:S02]  /*25740*/  SYNCS.PHASECHK.TRANS64.TRYWAIT P0, [R2+URZ+0x30840], R3 ;  /* 0x03084003020075a7 */ /* 0x000ea4000800017f */
[----:B--2---:R-:W-:Y:S05]  /*25750*/  @!P0 BRA `(.L_x_1734) ;  /* 0x0000003800b08947 */ /* 0x004fea0003800000 */
.L_x_1895:
        /* <DEDUP_REMOVED lines=11> */
.L_x_1735:
        /* <DEDUP_REMOVED lines=18> */
[----:B------:R-:W-:Y:S02]  /*25930*/  R2UR UR9, R2 ;  /* 0x00000000020972ca */ /* 0x000fe400000e0000 */
[----:B------:R-:W-:Y:S02]  /*25940*/  LEA R2, R14, R15, 0xf ;  /* 0x0000000f0e027211 */ /* 0x000fe400078e78ff */
[----:B----4-:R-:W-:Y:S02]  /*25950*/  R2UR UR5, R12 ;  /* 0x000000000c0572ca */ /* 0x010fe400000e0000 */
[----:B------:R-:W-:-:S07]  /*25960*/  R2UR UR14, R2 ;  /* 0x00000000020e72ca */ /* 0x000fce00000e0000 */
[----:B------:R-:W-:-:S04]  /*25970*/  UIADD3 UR9, UR9, 0x30, URZ ;  /* 0x0000003009097890 */ /* 0x000fc8000fffe03f */
[----:B------:R-:W-:Y:S02]  /*25980*/  ULEA UR11, UR11, UR5, 0x6 ;  /* 0x000000050b0b7291 */ /* 0x000fe4000f8e303f */
[----:B------:R-:W-:Y:S02]  /*25990*/  UIADD3 UR8, UR14, 0x20400, URZ ;  /* 0x000204000e087890 */ /* 0x000fe4000fffe03f */
[----:B------:R-:W-:Y:S02]  /*259a0*/  UIADD3.X UR5, URZ, UR37, URZ, UP0, !UPT ;  /* 0x000000253f057290 */ /* 0x000fe400087fe43f */
[----:B------:R-:W-:Y:S02]  /*259b0*/  UIADD3 UR15, UR14, 0x22400, URZ ;  /* 0x000224000e0f7890 */ /* 0x000fe4000fffe03f */
[----:B------:R-:W-:Y:S02]  /*259c0*/  UIADD3 UR16, UR14, 0x24400, URZ ;  /* 0x000244000e107890 */ /* 0x000fe4000fffe03f */
        /* <DEDUP_REMOVED lines=14> */
.L_x_1896:
        /* <DEDUP_REMOVED lines=8> */
.L_x_1737:
        /* <DEDUP_REMOVED lines=20> */
[----:B------:R-:W-:Y:S01]  /*25c70*/  MOV R4, R10 ;  /* 0x0000000a00047202 */ /* 0x000fe20000000f00 */
        /* <DEDUP_REMOVED lines=17> */
.L_x_1732:
[----:B------:R-:W-:Y:S05]  /*25d90*/  BSYNC B1 ;  /* 0x0000000000017941 */ /* 0x000fea0003800000 */
.L_x_1731:
[----:B------:R-:W2:Y:S01]  /*25da0*/  LDL R2, [R1+0x1c] ;  /* 0x00001c0001027983 */ /* 0x000ea20000100800 */
[----:B------:R-:W-:Y:S01]  /*25db0*/  VIADD R7, R7, 0xfffffffe ;  /* 0xfffffffe07077836 */ /* 0x000fe20000000000 */
[----:B--2---:R-:W-:-:S13]  /*25dc0*/  ISETP.GT.AND P0, PT, R11, R2, PT ;  /* 0x000000020b00720c */ /* 0x004fda0003f04270 */
[----:B------:R-:W-:Y:S05]  /*25dd0*/  @P0 BRA `(.L_x_1738) ;  /* 0xffffffec008c0947 */ /* 0x000fea000383ffff */
.L_x_1714:
[----:B------:R-:W-:Y:S05]  /*25de0*/  BSYNC B0 ;  /* 0x0000000000007941 */ /* 0x000fea0003800000 */
.L_x_1713:
        /* <DEDUP_REMOVED lines=14> */
[----:B-1----:R-:W-:-:S06]  /*25ed0*/  LOP3.LUT R8, R8, UR4, RZ, 0xc0, !PT ;  /* 0x0000000408087c12 */ /* 0x002fcc000f8ec0ff */
[----:B------:R-:W1:Y:S01]  /*25ee0*/  POPC R8, R8 ;  /* 0x0000000800087309 */ /* 0x000e620000000000 */
[----:B--2---:R-:W1:Y:S02]  /*25ef0*/  SHFL.IDX PT, R5, R2, R5, 0x1f ;  /* 0x00001f0502057589 */ /* 0x004e6400000e0000 */
[----:B-1----:R-:W-:-:S07]  /*25f00*/  IADD3 R16, R5, UR38, R8 ;  /* 0x0000002605107c10 */ /* 0x002fce000fffe008 */
.L_x_1740:
[----:B------:R-:W-:Y:S05]  /*25f10*/  BSYNC B0 ;  /* 0x0000000000007941 */ /* 0x000fea0003800000 */
.L_x_1739:
        /* <DEDUP_REMOVED lines=11> */
.L_x_1897:
        /* <DEDUP_REMOVED lines=11> */
.L_x_1744:
        /* <DEDUP_REMOVED lines=37> */
.L_x_1742:
[----:B------:R-:W-:Y:S05]  /*262d0*/  BSYNC B0 ;  /* 0x0000000000007941 */ /* 0x000fea0003800000 */
.L_x_1741:
        /* <DEDUP_REMOVED lines=9> */
.L_x_1697:
[----:B------:R-:W-:Y:S05]  /*26370*/  BSYNC B6 ;  /* 0x0000000000067941 */ /* 0x000fea0003800000 */
.L_x_1695:
[----:B------:R-:W-:-:S03]  /*26380*/  UMOV UR4, 0xffffffff ;  /* 0xffffffff00047882 */ /* 0x000fc60000000000 */
[----:B------:R-:W-:Y:S05]  /*26390*/  BRA.DIV UR4, `(.L_x_1745) ;  /* 0x0000002e04dc7947 */ /* 0x000fea000b800000 */
[----:B------:R4:W0:Y:S04]  /*263a0*/  SHFL.IDX PT, R4, R16, RZ, 0x1f ;  /* 0x00001fff10047589 */ /* 0x00082800000e0000 */
[----:B------:R-:W0:Y:S02]  /*263b0*/  SHFL.IDX PT, R16, R16, 0x1, 0x1f ;  /* 0x00201f0010107f89 */ /* 0x000e2400000e0000 */
.L_x_1901:
[----:B-1----:R-:W2:Y:S01]  /*263c0*/  S2R R0, SR_TID.X ;  /* 0x0000000000007919 */ /* 0x002ea20000002100 */
[----:B------:R-:W-:Y:S01]  /*263d0*/  ULDC UR4, c[0x0][0xc14] ;  /* 0x0003050000047ab9 */ /* 0x000fe20000000800 */
[----:B------:R-:W-:Y:S01]  /*263e0*/  BSSY B0, `(.L_x_1746) ;  /* 0x000000c000007945 */ /* 0x000fe20003800000 */
[----:B------:R-:W-:Y:S01]  /*263f0*/  IMAD.MOV.U32 R3, RZ, RZ, RZ ;  /* 0x000000ffff037224 */ /* 0x000fe200078e00ff */
[----:B--2---:R-:W-:Y:S02]  /*26400*/  LOP3.LUT R8, R0, 0x1f, RZ, 0xc0, !PT ;  /* 0x0000001f00087812 */ /* 0x004fe400078ec0ff */
[----:B------:R-:W-:Y:S02]  /*26410*/  MOV R0, UR4 ;  /* 0x0000000400007c02 */ /* 0x000fe40008000f00 */
[C---:B------:R-:W-:Y:S01]  /*26420*/  ISETP.NE.AND P0, PT, R8.reuse, 0x1f, PT ;  /* 0x0000001f0800780c */ /* 0x040fe20003f05270 */
[----:B------:R-:W-:-:S05]  /*26430*/  IMAD.IADD R5, R8, 0x1, R19 ;  /* 0x0000000108057824 */ /* 0x000fca00078e0213 */
[----:B------:R-:W-:-:S13]  /*26440*/  ISETP.GE.OR P0, PT, R5, R0, !P0 ;  /* 0x000000000500720c */ /* 0x000fda0004706670 */
[----:B------:R-:W-:Y:S05]  /*26450*/  @P0 BRA `(.L_x_1747) ;  /* 0x0000000000100947 */ /* 0x000fea0003800000 */
[----:B------:R-:W1:Y:S01]  /*26460*/  LDC.64 R2, c[0x0][0xc58] ;  /* 0x00031600ff027b82 */ /* 0x000e620000000a00 */
[----:B------:R-:W-:Y:S01]  /*26470*/  ULDC.64 UR4, c[0x0][0x208] ;  /* 0x0000820000047ab9 */ /* 0x000fe20000000a00 */
[----:B-1----:R-:W-:-:S06]  /*26480*/  IMAD.WIDE R2, R5, 0x4, R2 ;  /* 0x0000000405027825 */ /* 0x002fcc00078e0202 */
[----:B------:R1:W5:Y:S02]  /*26490*/  LDG.E R3, desc[UR4][R2.64] ;  /* 0x0000000402037981 */ /* 0x000364000c1e1900 */
.L_x_1747:
[----:B------:R-:W-:Y:S05]  /*264a0*/  BSYNC B0 ;  /* 0x0000000000007941 */ /* 0x000fea0003800000 */
.L_x_1746:
        /* <DEDUP_REMOVED lines=12> */
[----:B------:R-:W3:Y:S02]  /*26570*/  SHFL.UP PT, R14, R5, 0x4, RZ ;  /* 0x04800000050e7989 */ /* 0x000ee400000e00ff */
[----:B---3--:R-:W-:Y:S02]  /*26580*/  SEL R6, R14, RZ, P0 ;  /* 0x000000ff0e067207 */ /* 0x008fe40000000000 */
[----:B------:R-:W-:Y:S02]  /*26590*/  ISETP.GE.U32.AND P0, PT, R8, 0x10, PT ;  /* 0x000000100800780c */ /* 0x000fe40003f06070 */
[----:B------:R-:W-:-:S05]  /*265a0*/  IADD3 R6, R5, R6, RZ ;  /* 0x0000000605067210 */ /* 0x000fca0007ffe0ff */
[----:B------:R-:W0:Y:S02]  /*265b0*/  SHFL.UP PT, R14, R6, 0x8, RZ ;  /* 0x05000000060e7989 */ /* 0x000e2400000e00ff */
[----:B0-----:R-:W-:-:S05]  /*265c0*/  SEL R7, R14, RZ, P1 ;  /* 0x000000ff0e077207 */ /* 0x001fca0000800000 */
[----:B------:R-:W-:-:S05]  /*265d0*/  IMAD.IADD R7, R6, 0x1, R7 ;  /* 0x0000000106077824 */ /* 0x000fca00078e0207 */
[----:B------:R-:W1:Y:S02]  /*265e0*/  SHFL.UP PT, R14, R7, 0x10, RZ ;  /* 0x06000000070e7989 */ /* 0x000e6400000e00ff */
[----:B-1----:R-:W-:-:S05]  /*265f0*/  SEL R2, R14, RZ, P0 ;  /* 0x000000ff0e027207 */ /* 0x002fca0000000000 */
[----:B------:R-:W-:-:S05]  /*26600*/  IMAD.IADD R2, R7, 0x1, R2 ;  /* 0x0000000107027824 */ /* 0x000fca00078e0202 */
[----:B------:R0:W1:Y:S02]  /*26610*/  SHFL.IDX PT, R14, R2, 0x1f, 0x1f ;  /* 0x03e01f00020e7f89 */ /* 0x00006400000e0000 */
.L_x_1909:
[----:B------:R-:W-:Y:S02]  /*26620*/  ULDC UR4, c[0x0][0xc10] ;  /* 0x0003040000047ab9 */ /* 0x000fe40000000800 */
[----:B------:R-:W-:-:S04]  /*26630*/  IMAD.U32 R5, RZ, RZ, UR4 ;  /* 0x00000004ff057e24 */ /* 0x000fc8000f8e00ff */
[----:B-1----:R-:W-:-:S05]  /*26640*/  IMAD R7, R14, R5, RZ ;  /* 0x000000050e077224 */ /* 0x002fca00078e02ff */
[----:B----4-:R-:W-:-:S04]  /*26650*/  IADD3 R16, R16, R7, RZ ;  /* 0x0000000710107210 */ /* 0x010fc80007ffe0ff */
[----:B------:R-:W-:-:S13]  /*26660*/  ISETP.GT.AND P0, PT, R16, R4, PT ;  /* 0x000000041000720c */ /* 0x000fda0003f04270 */
[----:B------:R-:W-:Y:S05]  /*26670*/  @P0 BRA `(.L_x_1749) ;  /* 0x0000000000b80947 */ /* 0x000fea0003800000 */
[----:B------:R-:W1:Y:S02]  /*26680*/  LDC R0, c[0x0][0xc14] ;  /* 0x00030500ff007b82 */ /* 0x000e640000000800 */
.L_x_1754:
        /* <DEDUP_REMOVED lines=15> */
.L_x_1752:
[----:B------:R-:W-:Y:S05]  /*26780*/  BSYNC B0 ;  /* 0x0000000000007941 */ /* 0x000fea0003800000 */
.L_x_1751:
[----:B------:R-:W-:-:S03]  /*26790*/  UMOV UR4, 0xffffffff ;  /* 0xffffffff00047882 */ /* 0x000fc60000000000 */
[----:B------:R-:W-:Y:S05]  /*267a0*/  BRA.DIV UR4, `(.L_x_1753) ;  /* 0x0000002e04f47947 */ /* 0x000fea000b800000 */
[----:B-----5:R-:W1:Y:S01]  /*267b0*/  SHFL.UP PT, R14, R3, 0x1, RZ ;  /* 0x04200000030e7989 */ /* 0x020e6200000e00ff */
[C---:B------:R-:W-:Y:S02]  /*267c0*/  ISETP.NE.AND P0, PT, R8.reuse, RZ, PT ;  /* 0x000000ff0800720c */ /* 0x040fe40003f05270 */
[----:B------:R-:W-:Y:S02]  /*267d0*/  ISETP.GE.U32.AND P1, PT, R8, 0x2, PT ;  /* 0x000000020800780c */ /* 0x000fe40003f26070 */
        /* <DEDUP_REMOVED lines=8> */
[----:B-1----:R-:W-:Y:S02]  /*26860*/  SEL R6, R14, RZ, P0 ;  /* 0x000000ff0e067207 */ /* 0x002fe40000000000 */
[----:B------:R-:W-:-:S03]  /*26870*/  ISETP.GE.U32.AND P0, PT, R8, 0x10, PT ;  /* 0x000000100800780c */ /* 0x000fc60003f06070 */
[----:B------:R-:W-:-:S05]  /*26880*/  IMAD.IADD R6, R5, 0x1, R6 ;  /* 0x0000000105067824 */ /* 0x000fca00078e0206 */
[----:B------:R-:W1:Y:S02]  /*26890*/  SHFL.UP PT, R14, R6, 0x8, RZ ;  /* 0x05000000060e7989 */ /* 0x000e6400000e00ff */
[----:B-1----:R-:W-:-:S05]  /*268a0*/  SEL R7, R14, RZ, P1 ;  /* 0x000000ff0e077207 */ /* 0x002fca0000800000 */
[----:B------:R-:W-:-:S05]  /*268b0*/  IMAD.IADD R7, R6, 0x1, R7 ;  /* 0x0000000106077824 */ /* 0x000fca00078e0207 */
[----:B------:R-:W0:Y:S02]  /*268c0*/  SHFL.UP PT, R14, R7, 0x10, RZ ;  /* 0x06000000070e7989 */ /* 0x000e2400000e00ff */
[----:B0-----:R-:W-:-:S04]  /*268d0*/  SEL R2, R14, RZ, P0 ;  /* 0x000000ff0e027207 */ /* 0x001fc80000000000 */
[----:B------:R-:W-:-:S05]  /*268e0*/  IADD3 R2, R7, R2, RZ ;  /* 0x0000000207027210 */ /* 0x000fca0007ffe0ff */
[----:B------:R0:W1:Y:S02]  /*268f0*/  SHFL.IDX PT, R14, R2, 0x1f, 0x1f ;  /* 0x03e01f00020e7f89 */ /* 0x00006400000e0000 */
.L_x_1917:
[----:B------:R-:W-:Y:S02]  /*26900*/  ULDC UR4, c[0x0][0xc10] ;  /* 0x0003040000047ab9 */ /* 0x000fe40000000800 */
[----:B------:R-:W-:-:S04]  /*26910*/  IMAD.U32 R5, RZ, RZ, UR4 ;  /* 0x00000004ff057e24 */ /* 0x000fc8000f8e00ff */
[----:B-1----:R-:W-:-:S04]  /*26920*/  IMAD R7, R14, R5, RZ ;  /* 0x000000050e077224 */ /* 0x002fc800078e02ff */
[----:B------:R-:W-:-:S05]  /*26930*/  IMAD.IADD R16, R7, 0x1, R16 ;  /* 0x0000000107107824 */ /* 0x000fca00078e0210 */
[----:B------:R-:W-:-:S13]  /*26940*/  ISETP.GT.AND P0, PT, R16, R4, PT ;  /* 0x000000041000720c */ /* 0x000fda0003f04270 */
[----:B------:R-:W-:Y:S05]  /*26950*/  @!P0 BRA `(.L_x_1754) ;  /* 0xfffffffc004c8947 */ /* 0x000fea000383ffff */
.L_x_1749:
        /* <DEDUP_REMOVED lines=8> */
.L_x_1921:
[----:B------:R-:W-:Y:S02]  /*269e0*/  ISETP.NE.AND P0, PT, R6, RZ, PT ;  /* 0x000000ff0600720c */ /* 0x000fe40003f05270 */
[----:B------:R-:W-:-:S11]  /*269f0*/  MOV R6, RZ ;  /* 0x000000ff00067202 */ /* 0x000fd60000000f00 */
[----:B------:R-:W-:Y:S05]  /*26a00*/  @!P0 BRA `(.L_x_1756) ;  /* 0x0000000000108947 */ /* 0x000fea0003800000 */
[----:B------:R-:W-:Y:S01]  /*26a10*/  UMOV UR4, 0xffffffff ;  /* 0xffffffff00047882 */ /* 0x000fe20000000000 */
[----:B------:R-:W-:Y:S02]  /*26a20*/  VIADD R12, R7, 0xffffffff ;  /* 0xffffffff070c7836 */ /* 0x000fe40000000000 */
[----:B------:R-:W-:Y:S05]  /*26a30*/  BRA.DIV UR4, `(.L_x_1757) ;  /* 0x0000003204687947 */ /* 0x000fea000b800000 */
[----:B------:R3:W4:Y:S02]  /*26a40*/  SHFL.IDX PT, R6, R2, R12, 0x1f ;  /* 0x00001f0c02067589 */ /* 0x00072400000e0000 */
.L_x_1756:
[----:B01-3--:R-:W0:Y:S01]  /*26a50*/  LDC.64 R2, c[0x0][0xc68] ;  /* 0x00031a00ff027b82 */ /* 0x00be220000000a00 */
[----:B------:R-:W-:Y:S01]  /*26a60*/  IMAD.IADD R19, R7, 0x1, R19 ;  /* 0x0000000107137824 */ /* 0x000fe200078e0213 */
[----:B------:R-:W-:-:S03]  /*26a70*/  ULDC.64 UR4, c[0x0][0x208] ;  /* 0x0000820000047ab9 */ /* 0x000fc60000000a00 */
[----:B0-----:R-:W-:-:S05]  /*26a80*/  IMAD.WIDE R2, R19, 0x4, R2 ;  /* 0x0000000413027825 */ /* 0x001fca00078e0202 */
[----:B------:R-:W2:Y:S01]  /*26a90*/  LDG.E R9, desc[UR4][R2.64] ;  /* 0x0000000402097981 */ /* 0x000ea2000c1e1900 */
[----:B----4-:R-:W-:Y:S02]  /*26aa0*/  IMAD R16, R6, R5, R16 ;  /* 0x0000000506107224 */ /* 0x010fe400078e0210 */
[----:B--2---:R-:W-:-:S05]  /*26ab0*/  IMAD R7, R17, R9, RZ ;  /* 0x0000000911077224 */ /* 0x004fca00078e02ff */
[----:B------:R-:W-:-:S04]  /*26ac0*/  IABS R8, R7 ;  /* 0x0000000700087213 */ /* 0x000fc80000000000 */
[----:B------:R-:W0:Y:S08]  /*26ad0*/  I2F.RP R11, R8 ;  /* 0x00000008000b7306 */ /* 0x000e300000209400 */
[----:B0-----:R-:W0:Y:S02]  /*26ae0*/  MUFU.RCP R11, R11 ;  /* 0x0000000b000b7308 */ /* 0x001e240000001000 */
[----:B0-----:R-:W-:-:S06]  /*26af0*/  IADD3 R12, R11, 0xffffffe, RZ ;  /* 0x0ffffffe0b0c7810 */ /* 0x001fcc0007ffe0ff */
[----:B------:R-:W0:Y:S02]  /*26b00*/  F2I.FTZ.U32.TRUNC.NTZ R3, R12 ;  /* 0x0000000c00037305 */ /* 0x000e24000021f000 */
[----:B0-----:R-:W-:-:S04]  /*26b10*/  IMAD.MOV R2, RZ, RZ, -R3 ;  /* 0x000000ffff027224 */ /* 0x001fc800078e0a03 */
[----:B------:R-:W-:Y:S02]  /*26b20*/  IMAD R10, R2, R8, RZ ;  /* 0x00000008020a7224 */ /* 0x000fe400078e02ff */
[----:B------:R-:W-:-:S04]  /*26b30*/  IMAD.MOV.U32 R2, RZ, RZ, RZ ;  /* 0x000000ffff027224 */ /* 0x000fc800078e00ff */
[----:B------:R-:W-:Y:S01]  /*26b40*/  IMAD.HI.U32 R10, R3, R10, R2 ;  /* 0x0000000a030a7227 */ /* 0x000fe200078e0002 */
[----:B------:R-:W-:Y:S02]  /*26b50*/  IADD3 R2, R4, -R16, RZ ;  /* 0x8000001004027210 */ /* 0x000fe40007ffe0ff */
[----:B------:R-:W-:Y:S02]  /*26b60*/  IABS R4, R7 ;  /* 0x0000000700047213 */ /* 0x000fe40000000000 */
[----:B------:R-:W-:-:S03]  /*26b70*/  IABS R3, R2 ;  /* 0x0000000200037213 */ /* 0x000fc60000000000 */
        /* <DEDUP_REMOVED lines=9> */
[----:B------:R-:W-:-:S03]  /*26c10*/  ISETP.GE.AND P0, PT, R3, RZ, PT ;  /* 0x000000ff0300720c */ /* 0x000fc60003f06270 */
[----:B------:R-:W-:-:S10]  /*26c20*/  IMAD.MOV.U32 R4, RZ, RZ, R10 ;  /* 0x000000ffff047224 */ /* 0x000fd400078e000a */
[----:B------:R-:W-:Y:S02]  /*26c30*/  @!P0 IADD3 R4, -R4, RZ, RZ ;  /* 0x000000ff04048210 */ /* 0x000fe40007ffe1ff */
[----:B------:R-:W-:-:S13]  /*26c40*/  ISETP.NE.AND P0, PT, R7, RZ, PT ;  /* 0x000000ff0700720c */ /* 0x000fda0003f05270 */
[----:B------:R-:W-:-:S05]  /*26c50*/  @!P0 LOP3.LUT R4, RZ, R7, RZ, 0x33, !PT ;  /* 0x00000007ff048212 */ /* 0x000fca00078e33ff */
[----:B------:R-:W-:Y:S01]  /*26c60*/  IMAD R6, R9, R4, RZ ;  /* 0x0000000409067224 */ /* 0x000fe200078e02ff */
[----:B------:R-:W-:-:S03]  /*26c70*/  IADD3 R4, -R4, RZ, RZ ;  /* 0x000000ff04047210 */ /* 0x000fc60007ffe1ff */
[----:B------:R-:W-:Y:S02]  /*26c80*/  IMAD.MOV R8, RZ, RZ, -R6 ;  /* 0x000000ffff087224 */ /* 0x000fe400078e0a06 */
[----:B------:R-:W-:-:S03]  /*26c90*/  IMAD R7, R7, R4, R2 ;  /* 0x0000000407077224 */ /* 0x000fc600078e0202 */
[----:B------:R-:W-:-:S04]  /*26ca0*/  VIADDMNMX R9, R8, R5, R9, PT ;  /* 0x0000000508097246 */ /* 0x000fc80003800109 */
[-C--:B------:R-:W-:Y:S02]  /*26cb0*/  IABS R5, R9.reuse ;  /* 0x0000000900057213 */ /* 0x080fe40000000000 */
[----:B------:R-:W-:Y:S02]  /*26cc0*/  IABS R4, R9 ;  /* 0x0000000900047213 */ /* 0x000fe40000000000 */
[----:B------:R-:W0:Y:S02]  /*26cd0*/  I2F.RP R8, R5 ;  /* 0x0000000500087306 */ /* 0x000e240000209400 */
[----:B------:R-:W-:-:S06]  /*26ce0*/  IADD3 R4, RZ, -R4, RZ ;  /* 0x80000004ff047210 */ /* 0x000fcc0007ffe0ff */
[----:B0-----:R-:W0:Y:S02]  /*26cf0*/  MUFU.RCP R8, R8 ;  /* 0x0000000800087308 */ /* 0x001e240000001000 */
[----:B0-----:R-:W-:-:S06]  /*26d00*/  VIADD R10, R8, 0xffffffe ;  /* 0x0ffffffe080a7836 */ /* 0x001fcc0000000000 */
[----:B------:R-:W0:Y:S02]  /*26d10*/  F2I.FTZ.U32.TRUNC.NTZ R3, R10 ;  /* 0x0000000a00037305 */ /* 0x000e24000021f000 */
[----:B0-----:R-:W-:-:S04]  /*26d20*/  IMAD.MOV R2, RZ, RZ, -R3 ;  /* 0x000000ffff027224 */ /* 0x001fc800078e0a03 */
[----:B------:R-:W-:Y:S02]  /*26d30*/  IMAD R11, R2, R5, RZ ;  /* 0x00000005020b7224 */ /* 0x000fe400078e02ff */
[----:B------:R-:W-:-:S04]  /*26d40*/  IMAD.MOV.U32 R2, RZ, RZ, RZ ;  /* 0x000000ffff027224 */ /* 0x000fc800078e00ff */
[----:B------:R-:W-:Y:S01]  /*26d50*/  IMAD.HI.U32 R2, R3, R11, R2 ;  /* 0x0000000b03027227 */ /* 0x000fe200078e0002 */
[----:B------:R-:W-:-:S05]  /*26d60*/  IABS R3, R7 ;  /* 0x0000000700037213 */ /* 0x000fca0000000000 */
[----:B------:R-:W-:-:S04]  /*26d70*/  IMAD.HI.U32 R2, R2, R3, RZ ;  /* 0x0000000302027227 */ /* 0x000fc800078e00ff */
[----:B------:R-:W-:Y:S01]  /*26d80*/  IMAD R4, R2, R4, R3 ;  /* 0x0000000402047224 */ /* 0x000fe200078e0203 */
[C---:B------:R-:W-:Y:S01]  /*26d90*/  LOP3.LUT R3, R7.reuse, R9, RZ, 0x3c, !PT ;  /* 0x0000000907037212 */ /* 0x040fe200078e3cff */
[----:B------:R-:W-:-:S03]  /*26da0*/  IMAD.IADD R7, R7, 0x1, R6 ;  /* 0x0000000107077824 */ /* 0x000fc600078e0206 */
[----:B------:R-:W-:-:S13]  /*26db0*/  ISETP.GT.U32.AND P0, PT, R5, R4, PT ;  /* 0x000000040500720c */ /* 0x000fda0003f04070 */
[----:B------:R-:W-:Y:S02]  /*26dc0*/  @!P0 IMAD.IADD R4, R4, 0x1, -R5 ;  /* 0x0000000104048824 */ /* 0x000fe400078e0a05 */
[----:B------:R-:W-:-:S03]  /*26dd0*/  @!P0 VIADD R2, R2, 0x1 ;  /* 0x0000000102028836 */ /* 0x000fc60000000000 */
[----:B------:R-:W-:-:S13]  /*26de0*/  ISETP.GE.U32.AND P0, PT, R4, R5, PT ;  /* 0x000000050400720c */ /* 0x000fda0003f06070 */
[----:B------:R-:W-:Y:S02]  /*26df0*/  @P0 IADD3 R2, R2, 0x1, RZ ;  /* 0x0000000102020810 */ /* 0x000fe40007ffe0ff */
[----:B------:R-:W-:-:S13]  /*26e00*/  ISETP.GE.AND P0, PT, R3, RZ, PT ;  /* 0x000000ff0300720c */ /* 0x000fda0003f06270 */
[----:B------:R-:W-:Y:S01]  /*26e10*/  @!P0 IMAD.MOV R2, RZ, RZ, -R2 ;  /* 0x000000ffff028224 */ /* 0x000fe200078e0a02 */
[----:B------:R-:W-:-:S13]  /*26e20*/  ISETP.NE.AND P0, PT, R9, RZ, PT ;  /* 0x000000ff0900720c */ /* 0x000fda0003f05270 */
[----:B------:R-:W-:Y:S02]  /*26e30*/  @!P0 LOP3.LUT R2, RZ, R9, RZ, 0x33, !PT ;  /* 0x00000009ff028212 */ /* 0x000fe400078e33ff */
[----:B------:R-:W-:-:S05]  /*26e40*/  IADD3 R9, -R9, RZ, RZ ;  /* 0x000000ff09097210 */ /* 0x000fca0007ffe1ff */
[----:B------:R-:W-:Y:S01]  /*26e50*/  IMAD R18, R2, R9, R7 ;  /* 0x0000000902127224 */ /* 0x000fe200078e0207 */
[----:B------:R-:W-:-:S05]  /*26e60*/  LOP3.LUT R2, RZ, R2, RZ, 0x33, !PT ;  /* 0x00000002ff027212 */ /* 0x000fca00078e33ff */
[----:B------:R-:W-:Y:S01]  /*26e70*/  IMAD.IADD R17, R17, 0x1, R2 ;  /* 0x0000000111117824 */ /* 0x000fe200078e0202 */
[----:B------:R-:W-:Y:S06]  /*26e80*/  BRA `(.L_x_1758) ;  /* 0x00000000001c7947 */ /* 0x000fec0003800000 */
.L_x_1750:
[----:B------:R-:W-:Y:S01]  /*26e90*/  UMOV UR4, URZ ;  /* 0x0000003f00047c82 */ /* 0x000fe20008000000 */
[----:B------:R-:W-:Y:S01]  /*26ea0*/  UMOV UR5, URZ ;  /* 0x0000003f00057c82 */ /* 0x000fe20008000000 */
[----:B------:R-:W-:Y:S01]  /*26eb0*/  ULDC UR6, c[0x0][0xc14] ;  /* 0x0003050000067ab9 */ /* 0x000fe20000000800 */
[----:B------:R-:W-:Y:S01]  /*26ec0*/  IMAD.MOV.U32 R16, RZ, RZ, R4 ;  /* 0x000000ffff107224 */ /* 0x000fe200078e0004 */
[----:B------:R-:W-:Y:S01]  /*26ed0*/  MOV R17, UR4 ;  /* 0x0000000400117c02 */ /* 0x000fe20008000f00 */
[----:B------:R-:W-:Y:S02]  /*26ee0*/  IMAD.U32 R18, RZ, RZ, UR5 ;  /* 0x00000005ff127e24 */ /* 0x000fe4000f8e00ff */
[----:B------:R-:W-:-:S07]  /*26ef0*/  IMAD.U32 R19, RZ, RZ, UR6 ;  /* 0x00000006ff137e24 */ /* 0x000fce000f8e00ff */
.L_x_1758:
        /* <DEDUP_REMOVED lines=12> */
.L_x_1656:
[----:B-1----:R-:W3:Y:S01]  /*26fc0*/  LDL.LU R0, [R1+0x24] ;  /* 0x0000240001007983 */ /* 0x002ee20000300800 */
[----:B------:R-:W-:Y:S01]  /*26fd0*/  BSSY B0, `(.L_x_1760) ;  /* 0x000000b000007945 */ /* 0x000fe20003800000 */
[----:B------:R-:W1:Y:S01]  /*26fe0*/  S2R R5, SR_CgaCtaId ;  /* 0x0000000000057919 */ /* 0x000e620000008800 */
[----:B---3--:R-:W-:-:S04]  /*26ff0*/  IADD3 R0, R0, 0x1, RZ ;  /* 0x0000000100007810 */ /* 0x008fc80007ffe0ff */
        /* <DEDUP_REMOVED lines=8> */
.L_x_1924:
[----:B------:R-:W-:Y:S05]  /*27080*/  BSYNC B0 ;  /* 0x0000000000007941 */ /* 0x000fea0003800000 */
.L_x_1760:
[----:B------:R-:W-:-:S03]  /*27090*/  UMOV UR4, 0xffffffff ;  /* 0xffffffff00047882 */ /* 0x000fc60000000000 */
[----:B------:R-:W-:Y:S05]  /*270a0*/  BRA.DIV UR4, `(.L_x_1762) ;  /* 0x0000002e04087947 */ /* 0x000fea000b800000 */
[----:B------:R-:W2:Y:S02]  /*270b0*/  S2R R2, SR_TID.X ;  /* 0x0000000000027919 */ /* 0x000ea40000002100 */
[----:B--2---:R-:W-:-:S04]  /*270c0*/  SHF.R.U32.HI R2, RZ, 0x5, R2 ;  /* 0x00000005ff027819 */ /* 0x004fc80000011602 */
[----:B------:R-:W-:-:S05]  /*270d0*/  LOP3.LUT R2, R2, 0x3, RZ, 0xc0, !PT ;  /* 0x0000000302027812 */ /* 0x000fca00078ec0ff */
[----:B------:R2:W3:Y:S02]  /*270e0*/  SHFL.IDX PT, R14, R2, RZ, 0x1f ;  /* 0x00001fff020e7589 */ /* 0x0004e400000e0000 */
.L_x_1927:
[----:B---3--:R-:W-:-:S13]  /*270f0*/  ISETP.NE.AND P0, PT, R14, RZ, PT ;  /* 0x000000ff0e00720c */ /* 0x008fda0003f05270 */
[----:B------:R-:W-:Y:S05]  /*27100*/  @P0 BRA `(.L_x_1336) ;  /* 0x0000000000940947 */ /* 0x000fea0003800000 */
[----:B------:R-:W-:-:S03]  /*27110*/  UMOV UR4, 0xffffffff ;  /* 0xffffffff00047882 */ /* 0x000fc60000000000 */
[----:B------:R-:W-:Y:S05]  /*27120*/  BRA.DIV UR4, `(.L_x_1763) ;  /* 0x0000002e041c7947 */ /* 0x000fea000b800000 */
[----:B------:R-:W-:-:S13]  /*27130*/  ELECT P6, URZ, PT ;  /* 0x00000000003f782f */ /* 0x000fda00038c0000 */
.L_x_1930:
[----:B------:R-:W-:Y:S05]  /*27140*/  @!P6 BRA `(.L_x_1336) ;  /* 0x000000000084e947 */ /* 0x000fea0003800000 */
[----:B--2---:R-:W2:Y:S02]  /*27150*/  LDL.LU R2, [R1+0x2c] ;  /* 0x00002c0001027983 */ /* 0x004ea40000300800 */
[----:B--2---:R-:W-:-:S04]  /*27160*/  LOP3.LUT R2, R2, 0x2, RZ, 0xfc, !PT ;  /* 0x0000000202027812 */ /* 0x004fc800078efcff */
[----:B------:R-:W-:-:S13]  /*27170*/  ISETP.NE.AND P2, PT, R2, 0x3, PT ;  /* 0x000000030200780c */ /* 0x000fda0003f45270 */
[----:B------:R-:W-:Y:S05]  /*27180*/  @!P2 BRA `(.L_x_1764) ;  /* 0x000000000004a947 */ /* 0x000fea0003800000 */
[----:B------:R-:W-:Y:S01]  /*27190*/  BPT.TRAP 0x1 ;  /* 0x000000040000795c */ /* 0x000fe20000300000 */
.L_x_1764:
[----:B-1----:R-:W2:Y:S04]  /*271a0*/  LDL R3, [R1] ;  /* 0x0000000001037983 */ /* 0x002ea80000100800 */
[----:B------:R-:W3:Y:S01]  /*271b0*/  LDL.LU R7, [R1+0x8] ;  /* 0x0000080001077983 */ /* 0x000ee20000300800 */
[----:B------:R-:W-:-:S05]  /*271c0*/  VIADD R2, R0, 0x30840 ;  /* 0x0003084000027836 */ /* 0x000fca0000000000 */
[C---:B--2---:R-:W-:Y:S01]  /*271d0*/  LEA R6, R3.reuse, R2, 0x3 ;  /* 0x0000000203067211 */ /* 0x044fe200078e18ff */
        /* <DEDUP_REMOVED lines=10> */
.L_x_1931:
[----:B------:R-:W2:Y:S02]  /*27280*/  SYNCS.PHASECHK.TRANS64.TRYWAIT P0, [R7+URZ], R2 ;  /* 0x00000002070075a7 */ /* 0x000ea4000800017f */
[----:B--2---:R-:W-:Y:S05]  /*27290*/  @!P0 BRA `(.L_x_1766) ;  /* 0x0000002800f48947 */ /* 0x004fea0003800000 */
.L_x_1932:
[----:B------:R-:W-:Y:S05]  /*272a0*/  @!P2 BRA `(.L_x_1767) ;  /* 0x000000000004a947 */ /* 0x000fea0003800000 */
[----:B------:R-:W-:Y:S01]  /*272b0*/  BPT.TRAP 0x1 ;  /* 0x000000040000795c */ /* 0x000fe20000300000 */
.L_x_1767:
[----:B------:R-:W3:Y:S01]  /*272c0*/  LDL.LU R4, [R1] ;  /* 0x0000000001047983 */ /* 0x000ee20000300800 */
[----:B------:R-:W-:-:S05]  /*272d0*/  IADD3 R0, R0, 0x30860, RZ ;  /* 0x0003086000007810 */ /* 0x000fca0007ffe0ff */
[----:B---3--:R-:W-:-:S04]  /*272e0*/  IMAD R4, R4, 0x8, R0 ;  /* 0x0000000804047824 */ /* 0x008fc800078e0200 */
[----:B------:R-:W3:Y:S02]  /*272f0*/  SYNCS.PHASECHK.TRANS64.TRYWAIT P0, [R4+URZ], R5 ;  /* 0x00000005040075a7 */ /* 0x000ee4000800017f */
[----:B---3--:R-:W-:Y:S05]  /*27300*/  @!P0 BRA `(.L_x_1768) ;  /* 0x0000002800ec8947 */ /* 0x008fea0003800000 */
.L_x_1933:
[----:B------:R-:W-:-:S07]  /*27310*/  IMAD R3, R3, 0x8, R0 ;  /* 0x0000000803037824 */ /* 0x000fce00078e0200 */
.L_x_1769:
[----:B----4-:R4:W0:Y:S02]  /*27320*/  SYNCS.PHASECHK.TRANS64.TRYWAIT P0, [R3+URZ], R2 ;  /* 0x00000002030075a7 */ /* 0x010824000800017f */
[----:B0-----:R-:W-:Y:S05]  /*27330*/  @!P0 NANOSLEEP.SYNCS 0x989680 ;  /* 0x009896800000895d */ /* 0x001fea0003900000 */
[----:B------:R-:W0:Y:S02]  /*27340*/  @!P0 SYNCS.PHASECHK.TRANS64 P0, [R3+URZ], R2 ;  /* 0x00000002030085a7 */ /* 0x000e24000800007f */
[----:B0-----:R-:W-:Y:S05]  /*27350*/  @!P0 BRA `(.L_x_1769) ;  /* 0xfffffffc00f08947 */ /* 0x001fea000383ffff */
.L_x_1336:
[----:B------:R-:W-:Y:S05]  /*27360*/  BSYNC B7 ;  /* 0x0000000000077941 */ /* 0x000fea0003800000 */
.L_x_1333:
[----:B------:R-:W-:Y:S05]  /*27370*/  EXIT ;  /* 0x000000000000794d */ /* 0x000fea0003800000 */
.L_x_1362:
[----:B0-----:R0:W1:Y:S02]  /*27380*/  SYNCS.PHASECHK.TRANS64.TRYWAIT P5, [R98+URZ+0x30890], R109 ;  /* 0x0308906d620075a7 */ /* 0x00106400080a017f */
[----:B-1----:R-:W-:Y:S05]  /*27390*/  @!P5 NANOSLEEP.SYNCS 0x989680 ;  /* 0x009896800000d95d */ /* 0x002fea0003900000 */
[----:B------:R-:W1:Y:S02]  /*273a0*/  @!P5 SYNCS.PHASECHK.TRANS64 P5, [R98+URZ+0x30890], R109 ;  /* 0x0308906d6200d5a7 */ /* 0x000e6400080a007f */
[----:B-1----:R-:W-:Y:S05]  /*273b0*/  @!P5 BRA `(.L_x_1362) ;  /* 0xfffffffc00f0d947 */ /* 0x002fea000383ffff */
[----:B------:R-:W-:Y:S05]  /*273c0*/  BRA `(.L_x_1770) ;  /* 0xfffffdc000a47947 */ /* 0x000fea000383ffff */
.L_x_1400:
[----:B0-----:R0:W1:Y:S02]  /*273d0*/  SYNCS.PHASECHK.TRANS64.TRYWAIT P5, [R98+URZ+0x30890], R109 ;  /* 0x0308906d620075a7 */ /* 0x00106400080a017f */
[----:B-1----:R-:W-:Y:S05]  /*273e0*/  @!P5 NANOSLEEP.SYNCS 0x989680 ;  /* 0x009896800000d95d */ /* 0x002fea0003900000 */
[----:B------:R-:W1:Y:S02]  /*273f0*/  @!P5 SYNCS.PHASECHK.TRANS64 P5, [R98+URZ+0x30890], R109 ;  /* 0x0308906d6200d5a7 */ /* 0x000e6400080a007f */
[----:B-1----:R-:W-:Y:S05]  /*27400*/  @!P5 BRA `(.L_x_1400) ;  /* 0xfffffffc00f0d947 */ /* 0x002fea000383ffff */
[----:B------:R-:W-:Y:S05]  /*27410*/  BRA `(.L_x_1771) ;  /* 0xfffffde400547947 */ /* 0x000fea000383ffff */
.L_x_1417:
[----:B0-----:R0:W1:Y:S02]  /*27420*/  SYNCS.PHASECHK.TRANS64.TRYWAIT P0, [R98+URZ+0x30890], R109 ;  /* 0x0308906d620075a7 */ /* 0x001064000800017f */
[----:B-1----:R-:W-:Y:S05]  /*27430*/  @!P0 NANOSLEEP.SYNCS 0x989680 ;  /* 0x009896800000895d */ /* 0x002fea0003900000 */
[----:B------:R-:W1:Y:S02]  /*27440*/  @!P0 SYNCS.PHASECHK.TRANS64 P0, [R98+URZ+0x30890], R109 ;  /* 0x0308906d620085a7 */ /* 0x000e64000800007f */
[----:B-1----:R-:W-:Y:S05]  /*27450*/  @!P0 BRA `(.L_x_1417) ;  /* 0xfffffffc00f08947 */ /* 0x002fea000383ffff */
[----:B------:R-:W-:Y:S05]  /*27460*/  BRA `(.L_x_1772) ;  /* 0xfffffe04009c7947 */ /* 0x000fea000383ffff */
.L_x_1423:
[----:B-1----:R1:W2:Y:S02]  /*27470*/  SYNCS.PHASECHK.TRANS64.TRYWAIT P1, [R98+URZ+0x308b0], R109 ;  /* 0x0308b06d620075a7 */ /* 0x0022a4000802017f */
[----:B--2---:R-:W-:Y:S05]  /*27480*/  @!P1 NANOSLEEP.SYNCS 0x989680 ;  /* 0x009896800000995d */ /* 0x004fea0003900000 */
[----:B------:R-:W2:Y:S02]  /*27490*/  @!P1 SYNCS.PHASECHK.TRANS64 P1, [R98+URZ+0x308b0], R109 ;  /* 0x0308b06d620095a7 */ /* 0x000ea4000802007f */
[----:B--2---:R-:W-:Y:S05]  /*274a0*/  @!P1 BRA `(.L_x_1423) ;  /* 0xfffffffc00f09947 */ /* 0x004fea000383ffff */
[----:B------:R-:W-:Y:S05]  /*274b0*/  BRA `(.L_x_1773) ;  /* 0xfffffe0800807947 */ /* 0x000fea000383ffff */
.L_x_1459:
[----:B------:R-:W-:Y:S01]  /*274c0*/  BSSY B1, `(.L_x_1774) ;  /* 0x0000008000017945 */ /* 0x000fe20003800000 */
[----:B------:R-:W-:Y:S01]  /*274d0*/  MOV R13, R5 ;  /* 0x00000005000d7202 */ /* 0x000fe20000000f00 */
[----:B------:R-:W-:Y:S01]  /*274e0*/  IMAD.MOV.U32 R12, RZ, RZ, RZ ;  /* 0x000000ffff0c7224 */ /* 0x000fe200078e00ff */
[----:B------:R-:W-:Y:S01]  /*274f0*/  MOV R15, 0xffffffff ;  /* 0xffffffff000f7802 */ /* 0x000fe20000000f00 */
[----:B------:R-:W-:-:S07]  /*27500*/  IMAD.MOV.U32 R11, RZ, RZ, 0x181f ;  /* 0x0000181fff0b7424 */ /* 0x000fce00078e00ff */
[----:B-----5:R-:W-:Y:S05]  /*27510*/  WARPSYNC.COLLECTIVE R15, `(.L_x_1775) ;  /* 0x000000000f087348 */ /* 0x020fea0003c00000 */
[----:B------:R0:W1:Y:S02]  /*27520*/  SHFL.IDX P6, R14, R13, R12, R11 ;  /* 0x0000000c0d0e7389 */ /* 0x00006400000c000b */
[----:B01---5:R-:W-:Y:S01]  /*27530*/  ENDCOLLECTIVE ;  /* 0x000000000000791b */ /* 0x023fe20003800000 */
.L_x_1775:
[----:B------:R-:W-:Y:S05]  /*27540*/  BSYNC B1 ;  /* 0x0000000000017941 */ /* 0x000fea0003800000 */
.L_x_1774:
[----:B------:R-:W-:Y:S05]  /*27550*/  BRA `(.L_x_1776) ;  /* 0xfffffe30007c7947 */ /* 0x000fea000383ffff */
.L_x_1460:
[----:B------:R-:W-:Y:S01]  /*27560*/  BSSY B1, `(.L_x_1777) ;  /* 0x0000008000017945 */ /* 0x000fe20003800000 */
[----:B------:R-:W-:Y:S01]  /*27570*/  IMAD.MOV.U32 R13, RZ, RZ, R4 ;  /* 0x000000ffff0d7224 */ /* 0x000fe200078e0004 */
[----:B------:R-:W-:Y:S01]  /*27580*/  MOV R11, 0x181f ;  /* 0x0000181f000b7802 */ /* 0x000fe20000000f00 */
[----:B------:R-:W-:Y:S02]  /*27590*/  IMAD.MOV.U32 R12, RZ, RZ, RZ ;  /* 0x000000ffff0c7224 */ /* 0x000fe400078e00ff */
[----:B------:R-:W-:-:S07]  /*275a0*/  IMAD.MOV.U32 R15, RZ, RZ, -0x1 ;  /* 0xffffffffff0f7424 */ /* 0x000fce00078e00ff */
[----:B-----5:R-:W-:Y:S05]  /*275b0*/  WARPSYNC.COLLECTIVE R15, `(.L_x_1778) ;  /* 0x000000000f087348 */ /* 0x020fea0003c00000 */
[----:B------:R0:W1:Y:S02]  /*275c0*/  SHFL.IDX P6, R14, R13, R12, R11 ;  /* 0x0000000c0d0e7389 */ /* 0x00006400000c000b */
[----:B01---5:R-:W-:Y:S01]  /*275d0*/  ENDCOLLECTIVE ;  /* 0x000000000000791b */ /* 0x023fe20003800000 */
.L_x_1778:
[----:B------:R-:W-:Y:S05]  /*275e0*/  BSYNC B1 ;  /* 0x0000000000017941 */ /* 0x000fea0003800000 */
.L_x_1777:
[----:B------:R-:W-:Y:S05]  /*275f0*/  BRA `(.L_x_1779) ;  /* 0xfffffe30005c7947 */ /* 0x000fea000383ffff */
.L_x_1461:
[----:B------:R-:W-:Y:S01]  /*27600*/  BSSY B1, `(.L_x_1780) ;  /* 0x0000008000017945 */ /* 0x000fe20003800000 */
[----:B------:R-:W-:Y:S01]  /*27610*/  IMAD.MOV.U32 R13, RZ, RZ, R3 ;  /* 0x000000ffff0d7224 */ /* 0x000fe200078e0003 */
[----:B------:R-:W-:Y:S01]  /*27620*/  MOV R12, RZ ;  /* 0x000000ff000c7202 */ /* 0x000fe20000000f00 */
[----:B------:R-:W-:Y:S02]  /*27630*/  IMAD.MOV.U32 R11, RZ, RZ, 0x181f ;  /* 0x0000181fff0b7424 */ /* 0x000fe400078e00ff */
[----:B------:R-:W-:-:S07]  /*27640*/  IMAD.MOV.U32 R15, RZ, RZ, -0x1 ;  /* 0xffffffffff0f7424 */ /* 0x000fce00078e00ff */
[----:B-----5:R-:W-:Y:S05]  /*27650*/  WARPSYNC.COLLECTIVE R15, `(.L_x_1781) ;  /* 0x000000000f087348 */ /* 0x020fea0003c00000 */
[----:B------:R0:W1:Y:S02]  /*27660*/  SHFL.IDX P6, R14, R13, R12, R11 ;  /* 0x0000000c0d0e7389 */ /* 0x00006400000c000b */
[----:B01---5:R-:W-:Y:S01]  /*27670*/  ENDCOLLECTIVE ;  /* 0x000000000000791b */ /* 0x023fe20003800000 */
.L_x_1781:
[----:B------:R-:W-:Y:S05]  /*27680*/  BSYNC B1 ;  /* 0x0000000000017941 */ /* 0x000fea0003800000 */
.L_x_1780:
[----:B------:R-:W-:Y:S05]  /*27690*/  BRA `(.L_x_1782) ;  /* 0xfffffe30003c7947 */ /* 0x000fea000383ffff */
.L_x_1462:
        /* <DEDUP_REMOVED lines=8> */
.L_x_1784:
[----:B------:R-:W-:Y:S05]  /*27720*/  BSYNC B1 ;  /* 0x0000000000017941 */ /* 0x000fea0003800000 */
.L_x_1783:
[----:B------:R-:W-:Y:S05]  /*27730*/  BRA `(.L_x_1785) ;  /* 0xfffffe30001c7947 */ /* 0x000fea000383ffff */
.L_x_1463:
[----:B------:R-:W-:Y:S01]  /*27740*/  BSSY B1, `(.L_x_1786) ;  /* 0x0000008000017945 */ /* 0x000fe20003800000 */
[----:B------:R-:W-:Y:S01]  /*27750*/  IMAD.MOV.U32 R13, RZ, RZ, R5 ;  /* 0x000000ffff0d7224 */ /* 0x000fe200078e0005 */
[----:B------:R-:W-:Y:S01]  /*27760*/  MOV R11, 0x181f ;  /* 0x0000181f000b7802 */ /* 0x000fe20000000f00 */
[----:B------:R-:W-:Y:S02]  /*27770*/  IMAD.MOV.U32 R12, RZ, RZ, 0x1 ;  /* 0x00000001ff0c7424 */ /* 0x000fe400078e00ff */
[----:B------:R-:W-:-:S07]  /*27780*/  IMAD.MOV.U32 R15, RZ, RZ, -0x1 ;  /* 0xffffffffff0f7424 */ /* 0x000fce00078e00ff */
[----:B-----5:R-:W-:Y:S05]  /*27790*/  WARPSYNC.COLLECTIVE R15, `(.L_x_1787) ;  /* 0x000000000f087348 */ /* 0x020fea0003c00000 */
[----:B------:R0:W1:Y:S02]  /*277a0*/  SHFL.IDX P6, R14, R13, R12, R11 ;  /* 0x0000000c0d0e7389 */ /* 0x00006400000c000b */
[----:B01---5:R-:W-:Y:S01]  /*277b0*/  ENDCOLLECTIVE ;  /* 0x000000000000791b */ /* 0x023fe20003800000 */
.L_x_1787:
[----:B------:R-:W-:Y:S05]  /*277c0*/  BSYNC B1 ;  /* 0x0000000000017941 */ /* 0x000fea0003800000 */
.L_x_1786:
[----:B------:R-:W-:Y:S05]  /*277d0*/  BRA `(.L_x_1788) ;  /* 0xfffffe2c00fc7947 */ /* 0x000fea000383ffff */
.L_x_1464:
        /* <DEDUP_REMOVED lines=8> */
.L_x_1790:
[----:B------:R-:W-:Y:S05]  /*27860*/  BSYNC B1 ;  /* 0x0000000000017941 */ /* 0x000fea0003800000 */
.L_x_1789:
[----:B------:R-:W-:Y:S05]  /*27870*/  BRA `(.L_x_1791) ;  /* 0xfffffe2c00dc7947 */ /* 0x000fea000383ffff */
.L_x_1465:
[----:B------:R-:W-:Y:S01]  /*27880*/  BSSY B1, `(.L_x_1792) ;  /* 0x0000008000017945 */ /* 0x000fe20003800000 */
[----:B------:R-:W-:Y:S01]  /*27890*/  MOV R13, R3 ;  /* 0x00000003000d7202 */ /* 0x000fe20000000f00 */
[----:B------:R-:W-:Y:S01]  /*278a0*/  IMAD.MOV.U32 R12, RZ, RZ, 0x1 ;  /* 0x00000001ff0c7424 */ /* 0x000fe200078e00ff */
[----:B------:R-:W-:Y:S01]  /*278b0*/  MOV R15, 0xffffffff ;  /* 0xffffffff000f7802 */ /* 0x000fe20000000f00 */
[----:B------:R-:W-:-:S07]  /*278c0*/  IMAD.MOV.U32 R11, RZ, RZ, 0x181f ;  /* 0x0000181fff0b7424 */ /* 0x000fce00078e00ff */
[----:B-----5:R-:W-:Y:S05]  /*278d0*/  WARPSYNC.COLLECTIVE R15, `(.L_x_1793) ;  /* 0x000000000f087348 */ /* 0x020fea0003c00000 */
[----:B------:R0:W1:Y:S02]  /*278e0*/  SHFL.IDX P6, R14, R13, R12, R11 ;  /* 0x0000000c0d0e7389 */ /* 0x00006400000c000b */
[----:B01---5:R-:W-:Y:S01]  /*278f0*/  ENDCOLLECTIVE ;  /* 0x000000000000791b */ /* 0x023fe20003800000 */
.L_x_1793:
[----:B------:R-:W-:Y:S05]  /*27900*/  BSYNC B1 ;  /* 0x0000000000017941 */ /* 0x000fea0003800000 */
.L_x_1792:
[----:B------:R-:W-:Y:S05]  /*27910*/  BRA `(.L_x_1794) ;  /* 0xfffffe2c00bc7947 */ /* 0x000fea000383ffff */
.L_x_1466:
        /* <DEDUP_REMOVED lines=8> */
.L_x_1796:
[----:B------:R-:W-:Y:S05]  /*279a0*/  BSYNC B1 ;  /* 0x0000000000017941 */ /* 0x000fea0003800000 */
.L_x_1795:
[----:B------:R-:W-:Y:S05]  /*279b0*/  BRA `(.L_x_1797) ;  /* 0xfffffe2c009c7947 */ /* 0x000fea000383ffff */
.L_x_1467:
        /* <DEDUP_REMOVED lines=8> */
.L_x_1799:
[----:B------:R-:W-:Y:S05]  /*27a40*/  BSYNC B1 ;  /* 0x0000000000017941 */ /* 0x000fea0003800000 */
.L_x_1798:
[----:B------:R-:W-:Y:S05]  /*27a50*/  BRA `(.L_x_1800) ;  /* 0xfffffe2c007c7947 */ /* 0x000fea000383ffff */
.L_x_1468:
        /* <DEDUP_REMOVED lines=8> */
.L_x_1802:
[----:B------:R-:W-:Y:S05]  /*27ae0*/  BSYNC B1 ;  /* 0x0000000000017941 */ /* 0x000fea0003800000 */
.L_x_1801:
[----:B------:R-:W-:Y:S05]  /*27af0*/  BRA `(.L_x_1803) ;  /* 0xfffffe2c005c7947 */ /* 0x000fea000383ffff */
.L_x_1469:
        /* <DEDUP_REMOVED lines=8> */
.L_x_1805:
[----:B------:R-:W-:Y:S05]  /*27b80*/  BSYNC B1 ;  /* 0x0000000000017941 */ /* 0x000fea0003800000 */
.L_x_1804:
[----:B------:R-:W-:Y:S05]  /*27b90*/  BRA `(.L_x_1806) ;  /* 0xfffffe2c003c7947 */ /* 0x000fea000383ffff */
.L_x_1470:
        /* <DEDUP_REMOVED lines=8> */
.L_x_1808:
[----:B------:R-:W-:Y:S05]  /*27c20*/  BSYNC B1 ;  /* 0x0000000000017941 */ /* 0x000fea0003800000 */
.L_x_1807:
[----:B------:R-:W-:Y:S05]  /*27c30*/  BRA `(.L_x_1809) ;  /* 0xfffffe2c001c7947 */ /* 0x000fea000383ffff */
.L_x_1471:
        /* <DEDUP_REMOVED lines=8> */
.L_x_1811:
[----:B------:R-:W-:Y:S05]  /*27cc0*/  BSYNC B1 ;  /* 0x0000000000017941 */ /* 0x000fea0003800000 */
.L_x_1810:
[----:B------:R-:W-:Y:S05]  /*27cd0*/  BRA `(.L_x_1812) ;  /* 0xfffffe2800fc7947 */ /* 0x000fea000383ffff */
.L_x_1472:
        /* <DEDUP_REMOVED lines=8> */
.L_x_1814:
[----:B------:R-:W-:Y:S05]  /*27d60*/  BSYNC B1 ;  /* 0x0000000000017941 */ /* 0x000fea0003800000 */
.L_x_1813:
[----:B------:R-:W-:Y:S05]  /*27d70*/  BRA `(.L_x_1815) ;  /* 0xfffffe2800e07947 */ /* 0x000fea000383ffff */
.L_x_1473:
        /* <DEDUP_REMOVED lines=8> */
.L_x_1817:
[----:B------:R-:W-:Y:S05]  /*27e00*/  BSYNC B1 ;  /* 0x0000000000017941 */ /* 0x000fea0003800000 */
.L_x_1816:
[----:B------:R-:W-:Y:S05]  /*27e10*/  BRA `(.L_x_1818) ;  /* 0xfffffe2800c47947 */ /* 0x000fea000383ffff */
.L_x_1474:
        /* <DEDUP_REMOVED lines=8> */
.L_x_1820:
[----:B------:R-:W-:Y:S05]  /*27ea0*/  BSYNC B1 ;  /* 0x0000000000017941 */ /* 0x000fea0003800000 */
.L_x_1819:
[----:B------:R-:W-:Y:S05]  /*27eb0*/  BRA `(.L_x_1821) ;  /* 0xfffffe2800a87947 */ /* 0x000fea000383ffff */
.L_x_1476:
[----:B0-----:R0:W1:Y:S02]  /*27ec0*/  SYNCS.PHASECHK.TRANS64.TRYWAIT P4, [R16+URZ+0x30800], R5 ;  /* 0x03080005100075a7 */ /* 0x001064000808017f */
[----:B-1----:R-:W-:Y:S05]  /*27ed0*/  @!P4 NANOSLEEP.SYNCS 0x989680 ;  /* 0x009896800000c95d */ /* 0x002fea0003900000 */
[----:B------:R-:W1:Y:S02]  /*27ee0*/  @!P4 SYNCS.PHASECHK.TRANS64 P4, [R16+URZ+0x30800], R5 ;  /* 0x030800051000c5a7 */ /* 0x000e64000808007f */
[----:B-1----:R-:W-:Y:S05]  /*27ef0*/  @!P4 BRA `(.L_x_1476) ;  /* 0xfffffffc00f0c947 */ /* 0x002fea000383ffff */
[----:B------:R-:W-:Y:S05]  /*27f00*/  BRA `(.L_x_1822) ;  /* 0xfffffe2c000c7947 */ /* 0x000fea000383ffff */
.L_x_1516:
[----:B------:R-:W-:Y:S01]  /*27f10*/  BSSY B1, `(.L_x_1823) ;  /* 0x0000008000017945 */ /* 0x000fe20003800000 */
[----:B------:R-:W-:Y:S01]  /*27f20*/  IMAD.MOV.U32 R13, RZ, RZ, R9 ;  /* 0x000000ffff0d7224 */ /* 0x000fe200078e0009 */
[----:B------:R-:W-:Y:S01]  /*27f30*/  MOV R11, 0x181f ;  /* 0x0000181f000b7802 */ /* 0x000fe20000000f00 */
[----:B------:R-:W-:Y:S02]  /*27f40*/  IMAD.MOV.U32 R12, RZ, RZ, RZ ;  /* 0x000000ffff0c7224 */ /* 0x000fe400078e00ff */
[----:B------:R-:W-:-:S07]  /*27f50*/  IMAD.MOV.U32 R15, RZ, RZ, -0x1 ;  /* 0xffffffffff0f7424 */ /* 0x000fce00078e00ff */
[----:B------:R-:W-:Y:S05]  /*27f60*/  WARPSYNC.COLLECTIVE R15, `(.L_x_1824) ;  /* 0x000000000f087348 */ /* 0x000fea0003c00000 */
[----:B------:R0:W1:Y:S02]  /*27f70*/  SHFL.IDX P6, R14, R13, R12, R11 ;  /* 0x0000000c0d0e7389 */ /* 0x00006400000c000b */
[----:B01----:R-:W-:Y:S01]  /*27f80*/  ENDCOLLECTIVE ;  /* 0x000000000000791b */ /* 0x003fe20003800000 */
.L_x_1824:
[----:B------:R-:W-:Y:S05]  /*27f90*/  BSYNC B1 ;  /* 0x0000000000017941 */ /* 0x000fea0003800000 */
.L_x_1823:
[----:B------:R-:W-:Y:S05]  /*27fa0*/  BRA `(.L_x_1825) ;  /* 0xfffffe6c00047947 */ /* 0x000fea000383ffff */
.L_x_1517:
[----:B------:R-:W-:Y:S01]  /*27fb0*/  BSSY B1, `(.L_x_1826) ;  /* 0x0000008000017945 */ /* 0x000fe20003800000 */
[----:B------:R-:W-:Y:S01]  /*27fc0*/  IMAD.MOV.U32 R13, RZ, RZ, R8 ;  /* 0x000000ffff0d7224 */ /* 0x000fe200078e0008 */
[----:B------:R-:W-:Y:S01]  /*27fd0*/  MOV R12, RZ ;  /* 0x000000ff000c7202 */ /* 0x000fe20000000f00 */
[----:B------:R-:W-:Y:S02]  /*27fe0*/  IMAD.MOV.U32 R11, RZ, RZ, 0x181f ;  /* 0x0000181fff0b7424 */ /* 0x000fe400078e00ff */
[----:B------:R-:W-:-:S07]  /*27ff0*/  IMAD.MOV.U32 R15, RZ, RZ, -0x1 ;  /* 0xffffffffff0f7424 */ /* 0x000fce00078e00ff */
[----:B------:R-:W-:Y:S05]  /*28000*/  WARPSYNC.COLLECTIVE R15, `(.L_x_1827) ;  /* 0x000000000f087348 */ /* 0x000fea0003c00000 */
[----:B------:R0:W1:Y:S02]  /*28010*/  SHFL.IDX P6, R14, R13, R12, R11 ;  /* 0x0000000c0d0e7389 */ /* 0x00006400000c000b */
[----:B01----:R-:W-:Y:S01]  /*28020*/  ENDCOLLECTIVE ;  /* 0x000000000000791b */ /* 0x003fe20003800000 */
.L_x_1827:
[----:B------:R-:W-:Y:S05]  /*28030*/  BSYNC B1 ;  /* 0x0000000000017941 */ /* 0x000fea0003800000 */
.L_x_1826:
[----:B------:R-:W-:Y:S05]  /*28040*/  BRA `(.L_x_1828) ;  /* 0xfffffe6800e47947 */ /* 0x000fea000383ffff */
.L_x_1518:
[----:B------:R-:W-:Y:S01]  /*28050*/  BSSY B1, `(.L_x_1829) ;  /* 0x0000008000017945 */ /* 0x000fe20003800000 */
[----:B------:R-:W-:Y:S01]  /*28060*/  MOV R13, R3 ;  /* 0x00000003000d7202 */ /* 0x000fe20000000f00 */
[----:B------:R-:W-:Y:S01]  /*28070*/  IMAD.MOV.U32 R12, RZ, RZ, RZ ;  /* 0x000000ffff0c7224 */ /* 0x000fe200078e00ff */
[----:B------:R-:W-:Y:S01]  /*28080*/  MOV R15, 0xffffffff ;  /* 0xffffffff000f7802 */ /* 0x000fe20000000f00 */
[----:B------:R-:W-:-:S07]  /*28090*/  IMAD.MOV.U32 R11, RZ, RZ, 0x181f ;  /* 0x0000181fff0b7424 */ /* 0x000fce00078e00ff */
[----:B------:R-:W-:Y:S05]  /*280a0*/  WARPSYNC.COLLECTIVE R15, `(.L_x_1830) ;  /* 0x000000000f087348 */ /* 0x000fea0003c00000 */
[----:B------:R0:W1:Y:S02]  /*280b0*/  SHFL.IDX P6, R14, R13, R12, R11 ;  /* 0x0000000c0d0e7389 */ /* 0x00006400000c000b */
[----:B01----:R-:W-:Y:S01]  /*280c0*/  ENDCOLLECTIVE ;  /* 0x000000000000791b */ /* 0x003fe20003800000 */
.L_x_1830:
[----:B------:R-:W-:Y:S05]  /*280d0*/  BSYNC B1 ;  /* 0x0000000000017941 */ /* 0x000fea0003800000 */
.L_x_1829:
[----:B------:R-:W-:Y:S05]  /*280e0*/  BRA `(.L_x_1831) ;  /* 0xfffffe6800c47947 */ /* 0x000fea000383ffff */
.L_x_1519:
        /* <DEDUP_REMOVED lines=8> */
.L_x_1833:
[----:B------:R-:W-:Y:S05]  /*28170*/  BSYNC B1 ;  /* 0x0000000000017941 */ /* 0x000fea0003800000 */
.L_x_1832:
[----:B------:R-:W-:Y:S05]  /*28180*/  BRA `(.L_x_1834) ;  /* 0xfffffe6800a47947 */ /* 0x000fea000383ffff */
.L_x_1520:
[----:B------:R-:W-:Y:S01]  /*28190*/  BSSY B1, `(.L_x_1835) ;  /* 0x0000008000017945 */ /* 0x000fe20003800000 */
[----:B------:R-:W-:Y:S01]  /*281a0*/  IMAD.MOV.U32 R13, RZ, RZ, R9 ;  /* 0x000000ffff0d7224 */ /* 0x000fe200078e0009 */
[----:B------:R-:W-:Y:S01]  /*281b0*/  MOV R12, 0x1 ;  /* 0x00000001000c7802 */ /* 0x000fe20000000f00 */
[----:B------:R-:W-:Y:S02]  /*281c0*/  IMAD.MOV.U32 R11, RZ, RZ, 0x181f ;  /* 0x0000181fff0b7424 */ /* 0x000fe400078e00ff */
[----:B------:R-:W-:-:S07]  /*281d0*/  IMAD.MOV.U32 R15, RZ, RZ, -0x1 ;  /* 0xffffffffff0f7424 */ /* 0x000fce00078e00ff */
[----:B------:R-:W-:Y:S05]  /*281e0*/  WARPSYNC.COLLECTIVE R15, `(.L_x_1836) ;  /* 0x000000000f087348 */ /* 0x000fea0003c00000 */
[----:B------:R0:W1:Y:S02]  /*281f0*/  SHFL.IDX P6, R14, R13, R12, R11 ;  /* 0x0000000c0d0e7389 */ /* 0x00006400000c000b */
[----:B01----:R-:W-:Y:S01]  /*28200*/  ENDCOLLECTIVE ;  /* 0x000000000000791b */ /* 0x003fe20003800000 */
.L_x_1836:
[----:B------:R-:W-:Y:S05]  /*28210*/  BSYNC B1 ;  /* 0x0000000000017941 */ /* 0x000fea0003800000 */
.L_x_1835:
[----:B------:R-:W-:Y:S05]  /*28220*/  BRA `(.L_x_1837) ;  /* 0xfffffe6800847947 */ /* 0x000fea000383ffff */
.L_x_1521:
[----:B------:R-:W-:Y:S01]  /*28230*/  BSSY B1, `(.L_x_1838) ;  /* 0x0000008000017945 */ /* 0x000fe20003800000 */
[----:B------:R-:W-:Y:S01]  /*28240*/  MOV R13, R8 ;  /* 0x00000008000d7202 */ /* 0x000fe20000000f00 */
[----:B------:R-:W-:Y:S01]  /*28250*/  IMAD.MOV.U32 R12, RZ, RZ, 0x1 ;  /* 0x00000001ff0c7424 */ /* 0x000fe200078e00ff */
[----:B------:R-:W-:Y:S01]  /*28260*/  MOV R15, 0xffffffff ;  /* 0xffffffff000f7802 */ /* 0x000fe20000000f00 */
[----:B------:R-:W-:-:S07]  /*28270*/  IMAD.MOV.U32 R11, RZ, RZ, 0x181f ;  /* 0x0000181fff0b7424 */ /* 0x000fce00078e00ff */
[----:B------:R-:W-:Y:S05]  /*28280*/  WARPSYNC.COLLECTIVE R15, `(.L_x_1839) ;  /* 0x000000000f087348 */ /* 0x000fea0003c00000 */
[----:B------:R0:W1:Y:S02]  /*28290*/  SHFL.IDX P6, R14, R13, R12, R11 ;  /* 0x0000000c0d0e7389 */ /* 0x00006400000c000b */
[----:B01----:R-:W-:Y:S01]  /*282a0*/  ENDCOLLECTIVE ;  /* 0x000000000000791b */ /* 0x003fe20003800000 */
.L_x_1839:
[----:B------:R-:W-:Y:S05]  /*282b0*/  BSYNC B1 ;  /* 0x0000000000017941 */ /* 0x000fea0003800000 */
.L_x_1838:
[----:B------:R-:W-:Y:S05]  /*282c0*/  BRA `(.L_x_1840) ;  /* 0xfffffe6800647947 */ /* 0x000fea000383ffff */
.L_x_1522:
        /* <DEDUP_REMOVED lines=8> */
.L_x_1842:
[----:B------:R-:W-:Y:S05]  /*28350*/  BSYNC B1 ;  /* 0x0000000000017941 */ /* 0x000fea0003800000 */
.L_x_1841:
[----:B------:R-:W-:Y:S05]  /*28360*/  BRA `(.L_x_1843) ;  /* 0xfffffe6800447947 */ /* 0x000fea000383ffff */
.L_x_1523:
        /* <DEDUP_REMOVED lines=8> */
.L_x_1845:
[----:B------:R-:W-:Y:S05]  /*283f0*/  BSYNC B1 ;  /* 0x0000000000017941 */ /* 0x000fea0003800000 */
.L_x_1844:
[----:B------:R-:W-:Y:S05]  /*28400*/  BRA `(.L_x_1846) ;  /* 0xfffffe6800247947 */ /* 0x000fea000383ffff */
.L_x_1524:
        /* <DEDUP_REMOVED lines=8> */
.L_x_1848:
[----:B------:R-:W-:Y:S05]  /*28490*/  BSYNC B1 ;  /* 0x0000000000017941 */ /* 0x000fea0003800000 */
.L_x_1847:
[----:B------:R-:W-:Y:S05]  /*284a0*/  BRA `(.L_x_1849) ;  /* 0xfffffe6800047947 */ /* 0x000fea000383ffff */
.L_x_1525:
        /* <DEDUP_REMOVED lines=8> */
.L_x_1851:
[----:B------:R-:W-:Y:S05]  /*28530*/  BSYNC B1 ;  /* 0x0000000000017941 */ /* 0x000fea0003800000 */
.L_x_1850:
[----:B------:R-:W-:Y:S05]  /*28540*/  BRA `(.L_x_1852) ;  /* 0xfffffe6400e47947 */ /* 0x000fea000383ffff */
.L_x_1526:
        /* <DEDUP_REMOVED lines=8> */
.L_x_1854:
[----:B------:R-:W-:Y:S05]  /*285d0*/  BSYNC B1 ;  /* 0x0000000000017941 */ /* 0x000fea0003800000 */
.L_x_1853:
[----:B------:R-:W-:Y:S05]  /*285e0*/  BRA `(.L_x_1855) ;  /* 0xfffffe6400c47947 */ /* 0x000fea000383ffff */
.L_x_1527:
        /* <DEDUP_REMOVED lines=8> */
.L_x_1857:
[----:B------:R-:W-:Y:S05]  /*28670*/  BSYNC B1 ;  /* 0x0000000000017941 */ /* 0x000fea0003800000 */
.L_x_1856:
[----:B------:R-:W-:Y:S05]  /*28680*/  BRA `(.L_x_1858) ;  /* 0xfffffe6400a47947 */ /* 0x000fea000383ffff */
.L_x_1528:
        /* <DEDUP_REMOVED lines=8> */
.L_x_1860:
[----:B------:R-:W-:Y:S05]  /*28710*/  BSYNC B1 ;  /* 0x0000000000017941 */ /* 0x000fea0003800000 */
.L_x_1859:
[----:B------:R-:W-:Y:S05]  /*28720*/  BRA `(.L_x_1861) ;  /* 0xfffffe6400847947 */ /* 0x000fea000383ffff */
.L_x_1529:
        /* <DEDUP_REMOVED lines=8> */
.L_x_1863:
[----:B------:R-:W-:Y:S05]  /*287b0*/  BSYNC B1 ;  /* 0x0000000000017941 */ /* 0x000fea0003800000 */
.L_x_1862:
[----:B------:R-:W-:Y:S05]  /*287c0*/  BRA `(.L_x_1864) ;  /* 0xfffffe6400687947 */ /* 0x000fea000383ffff */
.L_x_1530:
        /* <DEDUP_REMOVED lines=8> */
.L_x_1866:
[----:B------:R-:W-:Y:S05]  /*28850*/  BSYNC B1 ;  /* 0x0000000000017941 */ /* 0x000fea0003800000 */
.L_x_1865:
[----:B------:R-:W-:Y:S05]  /*28860*/  BRA `(.L_x_1867) ;  /* 0xfffffe64004c7947 */ /* 0x000fea000383ffff */
.L_x_1531:
        /* <DEDUP_REMOVED lines=8> */
.L_x_1869:
[----:B------:R-:W-:Y:S05]  /*288f0*/  BSYNC B1 ;  /* 0x0000000000017941 */ /* 0x000fea0003800000 */
.L_x_1868:
[----:B------:R-:W-:Y:S05]  /*28900*/  BRA `(.L_x_1870) ;  /* 0xfffffe6400347947 */ /* 0x000fea000383ffff */
.L_x_1533:
[----:B0-----:R0:W1:Y:S02]  /*28910*/  SYNCS.PHASECHK.TRANS64.TRYWAIT P4, [R16+URZ+0x30800], R9 ;  /* 0x03080009100075a7 */ /* 0x001064000808017f */
[----:B-1----:R-:W-:Y:S05]  /*28920*/  @!P4 NANOSLEEP.SYNCS 0x989680 ;  /* 0x009896800000c95d */ /* 0x002fea0003900000 */
[----:B------:R-:W1:Y:S02]  /*28930*/  @!P4 SYNCS.PHASECHK.TRANS64 P4, [R16+URZ+0x30800], R9 ;  /* 0x030800091000c5a7 */ /* 0x000e64000808007f */
[----:B-1----:R-:W-:Y:S05]  /*28940*/  @!P4 BRA `(.L_x_1533) ;  /* 0xfffffffc00f0c947 */ /* 0x002fea000383ffff */
[----:B------:R-:W-:Y:S05]  /*28950*/  BRA `(.L_x_1871) ;  /* 0xfffffe6400987947 */ /* 0x000fea000383ffff */
.L_x_1551:
[----:B-1----:R1:W2:Y:S02]  /*28960*/  SYNCS.PHASECHK.TRANS64.TRYWAIT P2, [R5+URZ+0x30830], R0 ;  /* 0x03083000050075a7 */ /* 0x0022a4000804017f */
[----:B--2---:R-:W-:Y:S05]  /*28970*/  @!P2 NANOSLEEP.SYNCS 0x989680 ;  /* 0x009896800000a95d */ /* 0x004fea0003900000 */
[----:B------:R-:W2:Y:S02]  /*28980*/  @!P2 SYNCS.PHASECHK.TRANS64 P2, [R5+URZ+0x30830], R0 ;  /* 0x030830000500a5a7 */ /* 0x000ea4000804007f */
[----:B--2---:R-:W-:Y:S05]  /*28990*/  @!P2 BRA `(.L_x_1551) ;  /* 0xfffffffc00f0a947 */ /* 0x004fea000383ffff */
[----:B------:R-:W-:Y:S05]  /*289a0*/  BRA `(.L_x_1550) ;  /* 0xfffffe9800c47947 */ /* 0x000fea000383ffff */
.L_x_1571:
[----:B0-----:R0:W2:Y:S02]  /*289b0*/  SYNCS.PHASECHK.TRANS64.TRYWAIT P3, [R232+URZ+0x30830], R152 ;  /* 0x03083098e80075a7 */ /* 0x0010a4000806017f */
[----:B--2---:R-:W-:Y:S05]  /*289c0*/  @!P3 NANOSLEEP.SYNCS 0x989680 ;  /* 0x009896800000b95d */ /* 0x004fea0003900000 */
[----:B------:R-:W2:Y:S02]  /*289d0*/  @!P3 SYNCS.PHASECHK.TRANS64 P3, [R232+URZ+0x30830], R152 ;  /* 0x03083098e800b5a7 */ /* 0x000ea4000806007f */
[----:B--2---:R-:W-:Y:S05]  /*289e0*/  @!P3 BRA `(.L_x_1571) ;  /* 0xfffffffc00f0b947 */ /* 0x004fea000383ffff */
[----:B------:R-:W-:Y:S05]  /*289f0*/  BRA `(.L_x_1570) ;  /* 0xfffffec400247947 */ /* 0x000fea000383ffff */
.L_x_1576:
[----:B-1----:R1:W2:Y:S02]  /*28a00*/  SYNCS.PHASECHK.TRANS64.TRYWAIT P3, [R0+URZ+0x30850], R2 ;  /* 0x03085002000075a7 */ /* 0x0022a4000806017f */
[----:B--2---:R-:W-:Y:S05]  /*28a10*/  @!P3 NANOSLEEP.SYNCS 0x989680 ;  /* 0x009896800000b95d */ /* 0x004fea0003900000 */
[----:B------:R-:W2:Y:S02]  /*28a20*/  @!P3 SYNCS.PHASECHK.TRANS64 P3, [R0+URZ+0x30850], R2 ;  /* 0x030850020000b5a7 */ /* 0x000ea4000806007f */
[----:B--2---:R-:W-:Y:S05]  /*28a30*/  @!P3 BRA `(.L_x_1576) ;  /* 0xfffffffc00f0b947 */ /* 0x004fea000383ffff */
[----:B------:R-:W-:Y:S05]  /*28a40*/  BRA `(.L_x_1575) ;  /* 0xfffffed400707947 */ /* 0x000fea000383ffff */
.L_x_1596:
[----:B-1----:R1:W2:Y:S02]  /*28a50*/  SYNCS.PHASECHK.TRANS64.TRYWAIT P2, [R4+URZ+0x30830], R5 ;  /* 0x03083005040075a7 */ /* 0x0022a4000804017f */
[----:B--2---:R-:W-:Y:S05]  /*28a60*/  @!P2 NANOSLEEP.SYNCS 0x989680 ;  /* 0x009896800000a95d */ /* 0x004fea0003900000 */
[----:B------:R-:W2:Y:S02]  /*28a70*/  @!P2 SYNCS.PHASECHK.TRANS64 P2, [R4+URZ+0x30830], R5 ;  /* 0x030830050400a5a7 */ /* 0x000ea4000804007f */
[----:B--2---:R-:W-:Y:S05]  /*28a80*/  @!P2 BRA `(.L_x_1596) ;  /* 0xfffffffc00f0a947 */ /* 0x004fea000383ffff */
[----:B------:R-:W-:Y:S05]  /*28a90*/  BRA `(.L_x_1595) ;  /* 0xfffffef000547947 */ /* 0x000fea000383ffff */
.L_x_1601:
[----:B-1----:R1:W2:Y:S02]  /*28aa0*/  SYNCS.PHASECHK.TRANS64.TRYWAIT P2, [R231+URZ+0x30850], R0 ;  /* 0x03085000e70075a7 */ /* 0x0022a4000804017f */
[----:B--2---:R-:W-:Y:S05]  /*28ab0*/  @!P2 NANOSLEEP.SYNCS 0x989680 ;  /* 0x009896800000a95d */ /* 0x004fea0003900000 */
[----:B------:R-:W2:Y:S02]  /*28ac0*/  @!P2 SYNCS.PHASECHK.TRANS64 P2, [R231+URZ+0x30850], R0 ;  /* 0x03085000e700a5a7 */ /* 0x000ea4000804007f */
[----:B--2---:R-:W-:Y:S05]  /*28ad0*/  @!P2 BRA `(.L_x_1601) ;  /* 0xfffffffc00f0a947 */ /* 0x004fea000383ffff */
[----:B------:R-:W-:Y:S05]  /*28ae0*/  BRA `(.L_x_1600) ;  /* 0xffffff00009c7947 */ /* 0x000fea000383ffff */
.L_x_1609:
[----:B-1----:R1:W2:Y:S02]  /*28af0*/  SYNCS.PHASECHK.TRANS64.TRYWAIT P2, [R232+URZ+0x30830], R4 ;  /* 0x03083004e80075a7 */ /* 0x0022a4000804017f */
[----:B--2---:R-:W-:Y:S05]  /*28b00*/  @!P2 NANOSLEEP.SYNCS 0x989680 ;  /* 0x009896800000a95d */ /* 0x004fea0003900000 */
[----:B------:R-:W2:Y:S02]  /*28b10*/  @!P2 SYNCS.PHASECHK.TRANS64 P2, [R232+URZ+0x30830], R4 ;  /* 0x03083004e800a5a7 */ /* 0x000ea4000804007f */
[----:B--2---:R-:W-:Y:S05]  /*28b20*/  @!P2 BRA `(.L_x_1609) ;  /* 0xfffffffc00f0a947 */ /* 0x004fea000383ffff */
[----:B------:R-:W-:Y:S05]  /*28b30*/  BRA `(.L_x_1608) ;  /* 0xffffff10005c7947 */ /* 0x000fea000383ffff */
.L_x_1614:
[----:B-1----:R1:W2:Y:S02]  /*28b40*/  SYNCS.PHASECHK.TRANS64.TRYWAIT P2, [R0+URZ+0x30850], R2 ;  /* 0x03085002000075a7 */ /* 0x0022a4000804017f */
[----:B--2---:R-:W-:Y:S05]  /*28b50*/  @!P2 NANOSLEEP.SYNCS 0x989680 ;  /* 0x009896800000a95d */ /* 0x004fea0003900000 */
[----:B------:R-:W2:Y:S02]  /*28b60*/  @!P2 SYNCS.PHASECHK.TRANS64 P2, [R0+URZ+0x30850], R2 ;  /* 0x030850020000a5a7 */ /* 0x000ea4000804007f */
[----:B--2---:R-:W-:Y:S05]  /*28b70*/  @!P2 BRA `(.L_x_1614) ;  /* 0xfffffffc00f0a947 */ /* 0x004fea000383ffff */
[----:B------:R-:W-:Y:S05]  /*28b80*/  BRA `(.L_x_1613) ;  /* 0xffffff2000a87947 */ /* 0x000fea000383ffff */
.L_x_1628:
[----:B-1----:R1:W2:Y:S02]  /*28b90*/  SYNCS.PHASECHK.TRANS64.TRYWAIT P0, [R11+URZ+0x30850], R2 ;  /* 0x030850020b0075a7 */ /* 0x0022a4000800017f */
[----:B--2---:R-:W-:Y:S05]  /*28ba0*/  @!P0 NANOSLEEP.SYNCS 0x989680 ;  /* 0x009896800000895d */ /* 0x004fea0003900000 */
[----:B------:R-:W2:Y:S02]  /*28bb0*/  @!P0 SYNCS.PHASECHK.TRANS64 P0, [R11+URZ+0x30850], R2 ;  /* 0x030850020b0085a7 */ /* 0x000ea4000800007f */
[----:B--2---:R-:W-:Y:S05]  /*28bc0*/  @!P0 BRA `(.L_x_1628) ;  /* 0xfffffffc00f08947 */ /* 0x004fea000383ffff */
[----:B------:R-:W-:Y:S05]  /*28bd0*/  BRA `(.L_x_1627) ;  /* 0xffffff4000d47947 */ /* 0x000fea000383ffff */
.L_x_1670:
[----:B------:R-:W1:Y:S01]  /*28be0*/  S2R R11, SR_TID.X ;  /* 0x00000000000b7919 */ /* 0x000e620000002100 */
[----:B------:R-:W-:Y:S01]  /*28bf0*/  BSSY B1, `(.L_x_1872) ;  /* 0x000000a000017945 */ /* 0x000fe20003800000 */
[----:B------:R-:W-:Y:S01]  /*28c00*/  MOV R12, RZ ;  /* 0x000000ff000c7202 */ /* 0x000fe20000000f00 */
[----:B------:R-:W-:Y:S01]  /*28c10*/  IMAD.MOV.U32 R15, RZ, RZ, -0x1 ;  /* 0xffffffffff0f7424 */ /* 0x000fe200078e00ff */
[----:B-1----:R-:W-:-:S04]  /*28c20*/  SHF.R.U32.HI R11, RZ, 0x5, R11 ;  /* 0x00000005ff0b7819 */ /* 0x002fc8000001160b */
[----:B------:R-:W-:-:S05]  /*28c30*/  LOP3.LUT R11, R11, 0x3, RZ, 0xc0, !PT ;  /* 0x000000030b0b7812 */ /* 0x000fca00078ec0ff */
[----:B0-----:R-:W-:Y:S02]  /*28c40*/  IMAD.MOV.U32 R13, RZ, RZ, R11 ;  /* 0x000000ffff0d7224 */ /* 0x001fe400078e000b */
[----:B------:R-:W-:-:S07]  /*28c50*/  IMAD.MOV.U32 R11, RZ, RZ, 0x1f ;  /* 0x0000001fff0b7424 */ /* 0x000fce00078e00ff */
[----:B------:R-:W-:Y:S05]  /*28c60*/  WARPSYNC.COLLECTIVE R15, `(.L_x_1873) ;  /* 0x000000000f087348 */ /* 0x000fea0003c00000 */
[----:B------:R0:W1:Y:S02]  /*28c70*/  SHFL.IDX P6, R14, R13, R12, R11 ;  /* 0x0000000c0d0e7389 */ /* 0x00006400000c000b */
[----:B01----:R-:W-:Y:S01]  /*28c80*/  ENDCOLLECTIVE ;  /* 0x000000000000791b */ /* 0x003fe20003800000 */
.L_x_1873:
[----:B------:R-:W-:Y:S05]  /*28c90*/  BSYNC B1 ;  /* 0x0000000000017941 */ /* 0x000fea0003800000 */
.L_x_1872:
[----:B------:R-:W-:Y:S05]  /*28ca0*/  BRA `(.L_x_1874) ;  /* 0xffffff8c00e47947 */ /* 0x000fea000383ffff */
.L_x_1671:
[----:B------:R-:W-:Y:S01]  /*28cb0*/  BSSY B1, `(.L_x_1875) ;  /* 0x0000006000017945 */ /* 0x000fe20003800000 */
[----:B------:R-:W-:-:S07]  /*28cc0*/  MOV R15, 0xffffffff ;  /* 0xffffffff000f7802 */ /* 0x000fce0000000f00 */
[----:B0-----:R-:W-:Y:S05]  /*28cd0*/  WARPSYNC.COLLECTIVE R15, `(.L_x_1876) ;  /* 0x000000000f0c7348 */ /* 0x001fea0003c00000 */
[----:B------:R-:W-:Y:S02]  /*28ce0*/  ELECT P6, UR62, PT ;  /* 0x00000000003e782f */ /* 0x000fe400038c0000 */
[----:B------:R-:W-:Y:S01]  /*28cf0*/  MOV R14, UR62 ;  /* 0x0000003e000e7c02 */ /* 0x000fe20008000f00 */
[----:B0-----:R-:W-:Y:S10]  /*28d00*/  ENDCOLLECTIVE ;  /* 0x000000000000791b */ /* 0x001ff40003800000 */
.L_x_1876:
[----:B------:R-:W-:Y:S05]  /*28d10*/  BSYNC B1 ;  /* 0x0000000000017941 */ /* 0x000fea0003800000 */
.L_x_1875:
[----:B------:R-:W-:Y:S05]  /*28d20*/  BRA `(.L_x_1877) ;  /* 0xffffff8c00d07947 */ /* 0x000fea000383ffff */
.L_x_1673:
[----:B-1----:R1:W2:Y:S02]  /*28d30*/  SYNCS.PHASECHK.TRANS64.TRYWAIT P0, [R12+URZ+0x30820], R8 ;  /* 0x030820080c0075a7 */ /* 0x0022a4000800017f */
[----:B--2---:R-:W-:Y:S05]  /*28d40*/  @!P0 NANOSLEEP.SYNCS 0x989680 ;  /* 0x009896800000895d */ /* 0x004fea0003900000 */
[----:B------:R-:W2:Y:S02]  /*28d50*/  @!P0 SYNCS.PHASECHK.TRANS64 P0, [R12+URZ+0x30820], R8 ;  /* 0x030820080c0085a7 */ /* 0x000ea4000800007f */
[----:B--2---:R-:W-:Y:S05]  /*28d60*/  @!P0 BRA `(.L_x_1673) ;  /* 0xfffffffc00f08947 */ /* 0x004fea000383ffff */
[----:B------:R-:W-:Y:S05]  /*28d70*/  BRA `(.L_x_1878) ;  /* 0xffffff8c00ec7947 */ /* 0x000fea000383ffff */
.L_x_1676:
[----:B-1----:R1:W2:Y:S02]  /*28d80*/  SYNCS.PHASECHK.TRANS64.TRYWAIT P0, [R8+URZ+0x308a0], R10 ;  /* 0x0308a00a080075a7 */ /* 0x0022a4000800017f */
[----:B--2---:R-:W-:Y:S05]  /*28d90*/  @!P0 NANOSLEEP.SYNCS 0x989680 ;  /* 0x009896800000895d */ /* 0x004fea0003900000 */
[----:B------:R-:W2:Y:S02]  /*28da0*/  @!P0 SYNCS.PHASECHK.TRANS64 P0, [R8+URZ+0x308a0], R10 ;  /* 0x0308a00a080085a7 */ /* 0x000ea4000800007f */
[----:B--2---:R-:W-:Y:S05]  /*28db0*/  @!P0 BRA `(.L_x_1676) ;  /* 0xfffffffc00f08947 */ /* 0x004fea000383ffff */
[----:B------:R-:W-:Y:S05]  /*28dc0*/  BRA `(.L_x_1879) ;  /* 0xffffff8c00fc7947 */ /* 0x000fea000383ffff */
.L_x_1678:
[----:B--2---:R2:W3:Y:S02]  /*28dd0*/  SYNCS.PHASECHK.TRANS64.TRYWAIT P0, [R8+URZ+0x308c0], R10 ;  /* 0x0308c00a080075a7 */ /* 0x0044e4000800017f */
[----:B---3--:R-:W-:Y:S05]  /*28de0*/  @!P0 NANOSLEEP.SYNCS 0x989680 ;  /* 0x009896800000895d */ /* 0x008fea0003900000 */
[----:B------:R-:W3:Y:S02]  /*28df0*/  @!P0 SYNCS.PHASECHK.TRANS64 P0, [R8+URZ+0x308c0], R10 ;  /* 0x0308c00a080085a7 */ /* 0x000ee4000800007f */
[----:B---3--:R-:W-:Y:S05]  /*28e00*/  @!P0 BRA `(.L_x_1678) ;  /* 0xfffffffc00f08947 */ /* 0x008fea000383ffff */
[----:B------:R-:W-:Y:S05]  /*28e10*/  BRA `(.L_x_1880) ;  /* 0xffffff90009c7947 */ /* 0x000fea000383ffff */
.L_x_1682:
[----:B-1----:R1:W2:Y:S02]  /*28e20*/  SYNCS.PHASECHK.TRANS64.TRYWAIT P0, [R8+URZ+0x308a0], R9 ;  /* 0x0308a009080075a7 */ /* 0x0022a4000800017f */
[----:B--2---:R-:W-:Y:S05]  /*28e30*/  @!P0 NANOSLEEP.SYNCS 0x989680 ;  /* 0x009896800000895d */ /* 0x004fea0003900000 */
[----:B------:R-:W2:Y:S02]  /*28e40*/  @!P0 SYNCS.PHASECHK.TRANS64 P0, [R8+URZ+0x308a0], R9 ;  /* 0x0308a009080085a7 */ /* 0x000ea4000800007f */
[----:B--2---:R-:W-:Y:S05]  /*28e50*/  @!P0 BRA `(.L_x_1682) ;  /* 0xfffffffc00f08947 */ /* 0x004fea000383ffff */
[----:B------:R-:W-:Y:S05]  /*28e60*/  BRA `(.L_x_1881) ;  /* 0xffffff9400847947 */ /* 0x000fea000383ffff */
.L_x_1684:
[----:B--2---:R2:W3:Y:S02]  /*28e70*/  SYNCS.PHASECHK.TRANS64.TRYWAIT P1, [R8+URZ+0x308c0], R9 ;  /* 0x0308c009080075a7 */ /* 0x0044e4000802017f */
[----:B---3--:R-:W-:Y:S05]  /*28e80*/  @!P1 NANOSLEEP.SYNCS 0x989680 ;  /* 0x009896800000995d */ /* 0x008fea0003900000 */
[----:B------:R-:W3:Y:S02]  /*28e90*/  @!P1 SYNCS.PHASECHK.TRANS64 P1, [R8+URZ+0x308c0], R9 ;  /* 0x0308c009080095a7 */ /* 0x000ee4000802007f */
[----:B---3--:R-:W-:Y:S05]  /*28ea0*/  @!P1 BRA `(.L_x_1684) ;  /* 0xfffffffc00f09947 */ /* 0x008fea000383ffff */
[----:B------:R-:W-:Y:S05]  /*28eb0*/  BRA `(.L_x_1882) ;  /* 0xffffff9800207947 */ /* 0x000fea000383ffff */
.L_x_1705:
[----:B------:R-:W0:Y:S01]  /*28ec0*/  S2R R7, SR_TID.X ;  /* 0x0000000000077919 */ /* 0x000e220000002100 */
[----:B------:R-:W-:Y:S01]  /*28ed0*/  BSSY B0, `(.L_x_1883) ;  /* 0x000000a000007945 */ /* 0x000fe20003800000 */
[----:B------:R-:W-:Y:S01]  /*28ee0*/  IMAD.MOV.U32 R12, RZ, RZ, RZ ;  /* 0x000000ffff0c7224 */ /* 0x000fe200078e00ff */
[----:B------:R-:W-:Y:S01]  /*28ef0*/  MOV R11, 0x1f ;  /* 0x0000001f000b7802 */ /* 0x000fe20000000f00 */
[----:B------:R-:W-:Y:S01]  /*28f00*/  IMAD.MOV.U32 R15, RZ, RZ, -0x1 ;  /* 0xffffffffff0f7424 */ /* 0x000fe200078e00ff */
[----:B0-----:R-:W-:-:S04]  /*28f10*/  SHF.R.U32.HI R7, RZ, 0x5, R7 ;  /* 0x00000005ff077819 */ /* 0x001fc80000011607 */
[----:B------:R-:W-:-:S05]  /*28f20*/  LOP3.LUT R7, R7, 0x3, RZ, 0xc0, !PT ;  /* 0x0000000307077812 */ /* 0x000fca00078ec0ff */
[----:B------:R-:W-:-:S07]  /*28f30*/  IMAD.MOV.U32 R13, RZ, RZ, R7 ;  /* 0x000000ffff0d7224 */ /* 0x000fce00078e0007 */
[----:B------:R-:W-:Y:S05]  /*28f40*/  WARPSYNC.COLLECTIVE R15, `(.L_x_1884) ;  /* 0x000000000f087348 */ /* 0x000fea0003c00000 */
[----:B------:R0:W1:Y:S02]  /*28f50*/  SHFL.IDX P6, R14, R13, R12, R11 ;  /* 0x0000000c0d0e7389 */ /* 0x00006400000c000b */
[----:B01----:R-:W-:Y:S01]  /*28f60*/  ENDCOLLECTIVE ;  /* 0x000000000000791b */ /* 0x003fe20003800000 */
.L_x_1884:
[----:B------:R-:W-:Y:S05]  /*28f70*/  BSYNC B0 ;  /* 0x0000000000007941 */ /* 0x000fea0003800000 */
.L_x_1883:
[----:B------:R-:W-:Y:S05]  /*28f80*/  BRA `(.L_x_1885) ;  /* 0xffffffa800487947 */ /* 0x000fea000383ffff */
.L_x_1706:
[----:B------:R-:W-:Y:S01]  /*28f90*/  BSSY B0, `(.L_x_1886) ;  /* 0x0000006000007945 */ /* 0x000fe20003800000 */
[----:B------:R-:W-:-:S07]  /*28fa0*/  IMAD.MOV.U32 R15, RZ, RZ, -0x1 ;  /* 0xffffffffff0f7424 */ /* 0x000fce00078e00ff */
[----:B------:R-:W-:Y:S05]  /*28fb0*/  WARPSYNC.COLLECTIVE R15, `(.L_x_1887) ;  /* 0x000000000f0c7348 */ /* 0x000fea0003c00000 */
[----:B------:R-:W-:Y:S02]  /*28fc0*/  ELECT P6, UR62, PT ;  /* 0x00000000003e782f */ /* 0x000fe400038c0000 */
[----:B------:R-:W-:Y:S01]  /*28fd0*/  MOV R14, UR62 ;  /* 0x0000003e000e7c02 */ /* 0x000fe20008000f00 */
[----:B------:R-:W-:Y:S10]  /*28fe0*/  ENDCOLLECTIVE ;  /* 0x000000000000791b */ /* 0x000ff40003800000 */
.L_x_1887:
[----:B------:R-:W-:Y:S05]  /*28ff0*/  BSYNC B0 ;  /* 0x0000000000007941 */ /* 0x000fea0003800000 */
.L_x_1886:
[----:B------:R-:W-:Y:S05]  /*29000*/  BRA `(.L_x_1888) ;  /* 0xffffffa800387947 */ /* 0x000fea000383ffff */
.L_x_1709:
[----:B0-----:R0:W1:Y:S02]  /*29010*/  SYNCS.PHASECHK.TRANS64.TRYWAIT P0, [R7+URZ+0x30840], R10 ;  /* 0x0308400a070075a7 */ /* 0x001064000800017f */
[----:B-1----:R-:W-:Y:S05]  /*29020*/  @!P0 NANOSLEEP.SYNCS 0x989680 ;  /* 0x009896800000895d */ /* 0x002fea0003900000 */
[----:B------:R-:W1:Y:S02]  /*29030*/  @!P0 SYNCS.PHASECHK.TRANS64 P0, [R7+URZ+0x30840], R10 ;  /* 0x0308400a070085a7 */ /* 0x000e64000800007f */
[----:B-1----:R-:W-:Y:S05]  /*29040*/  @!P0 BRA `(.L_x_1709) ;  /* 0xfffffffc00f08947 */ /* 0x002fea000383ffff */
[----:B------:R-:W-:Y:S05]  /*29050*/  BRA `(.L_x_1889) ;  /* 0xffffffa800a07947 */ /* 0x000fea000383ffff */
.L_x_1712:
        /* <DEDUP_REMOVED lines=8> */
.L_x_1720:
[----:B0-----:R0:W1:Y:S02]  /*290e0*/  SYNCS.PHASECHK.TRANS64.TRYWAIT P0, [R3+URZ+0x30840], R8 ;  /* 0x03084008030075a7 */ /* 0x001064000800017f */
[----:B-1----:R-:W-:Y:S05]  /*290f0*/  @!P0 NANOSLEEP.SYNCS 0x989680 ;  /* 0x009896800000895d */ /* 0x002fea0003900000 */
[----:B------:R-:W1:Y:S02]  /*29100*/  @!P0 SYNCS.PHASECHK.TRANS64 P0, [R3+URZ+0x30840], R8 ;  /* 0x03084008030085a7 */ /* 0x000e64000800007f */
[----:B-1----:R-:W-:Y:S05]  /*29110*/  @!P0 BRA `(.L_x_1720) ;  /* 0xfffffffc00f08947 */ /* 0x002fea000383ffff */
[----:B------:R-:W-:Y:S05]  /*29120*/  BRA `(.L_x_1891) ;  /* 0xffffffb000dc7947 */ /* 0x000fea000383ffff */
.L_x_1722:
[----:B0-----:R0:W1:Y:S02]  /*29130*/  SYNCS.PHASECHK.TRANS64.TRYWAIT P0, [R8+URZ+0x60], R3 ;  /* 0x00006003080075a7 */ /* 0x001064000800017f */
[----:B-1----:R-:W-:Y:S05]  /*29140*/  @!P0 NANOSLEEP.SYNCS 0x989680 ;  /* 0x009896800000895d */ /* 0x002fea0003900000 */
[----:B------:R-:W1:Y:S02]  /*29150*/  @!P0 SYNCS.PHASECHK.TRANS64 P0, [R8+URZ+0x60], R3 ;  /* 0x00006003080085a7 */ /* 0x000e64000800007f */
[----:B-1----:R-:W-:Y:S05]  /*29160*/  @!P0 BRA `(.L_x_1722) ;  /* 0xfffffffc00f08947 */ /* 0x002fea000383ffff */
[----:B------:R-:W-:Y:S05]  /*29170*/  BRA `(.L_x_1892) ;  /* 0xffffffb4009c7947 */ /* 0x000fea000383ffff */
.L_x_1727:
[----:B-1----:R1:W2:Y:S02]  /*29180*/  SYNCS.PHASECHK.TRANS64.TRYWAIT P0, [R2+URZ+0x30840], R3 ;  /* 0x03084003020075a7 */ /* 0x0022a4000800017f */
[----:B--2---:R-:W-:Y:S05]  /*29190*/  @!P0 NANOSLEEP.SYNCS 0x989680 ;  /* 0x009896800000895d */ /* 0x004fea0003900000 */
[----:B------:R-:W2:Y:S02]  /*291a0*/  @!P0 SYNCS.PHASECHK.TRANS64 P0, [R2+URZ+0x30840], R3 ;  /* 0x03084003020085a7 */ /* 0x000ea4000800007f */
[----:B--2---:R-:W-:Y:S05]  /*291b0*/  @!P0 BRA `(.L_x_1727) ;  /* 0xfffffffc00f08947 */ /* 0x004fea000383ffff */
[----:B------:R-:W-:Y:S05]  /*291c0*/  BRA `(.L_x_1893) ;  /* 0xffffffbc00307947 */ /* 0x000fea000383ffff */
.L_x_1729:
[----:B0-----:R0:W1:Y:S02]  /*291d0*/  SYNCS.PHASECHK.TRANS64.TRYWAIT P1, [R3+URZ+0x60], R2 ;  /* 0x00006002030075a7 */ /* 0x001064000802017f */
[----:B-1----:R-:W-:Y:S05]  /*291e0*/  @!P1 NANOSLEEP.SYNCS 0x989680 ;  /* 0x009896800000995d */ /* 0x002fea0003900000 */
[----:B------:R-:W1:Y:S02]  /*291f0*/  @!P1 SYNCS.PHASECHK.TRANS64 P1, [R3+URZ+0x60], R2 ;  /* 0x00006002030095a7 */ /* 0x000e64000802007f */
[----:B-1----:R-:W-:Y:S05]  /*29200*/  @!P1 BRA `(.L_x_1729) ;  /* 0xfffffffc00f09947 */ /* 0x002fea000383ffff */
[----:B------:R-:W-:Y:S05]  /*29210*/  BRA `(.L_x_1894) ;  /* 0xffffffbc00f07947 */ /* 0x000fea000383ffff */
.L_x_1734:
[----:B--2---:R2:W3:Y:S02]  /*29220*/  SYNCS.PHASECHK.TRANS64.TRYWAIT P0, [R2+URZ+0x30840], R3 ;  /* 0x03084003020075a7 */ /* 0x0044e4000800017f */
[----:B---3--:R-:W-:Y:S05]  /*29230*/  @!P0 NANOSLEEP.SYNCS 0x989680 ;  /* 0x009896800000895d */ /* 0x008fea0003900000 */
[----:B------:R-:W3:Y:S02]  /*29240*/  @!P0 SYNCS.PHASECHK.TRANS64 P0, [R2+URZ+0x30840], R3 ;  /* 0x03084003020085a7 */ /* 0x000ee4000800007f */
[----:B---3--:R-:W-:Y:S05]  /*29250*/  @!P0 BRA `(.L_x_1734) ;  /* 0xfffffffc00f08947 */ /* 0x008fea000383ffff */
[----:B------:R-:W-:Y:S05]  /*29260*/  BRA `(.L_x_1895) ;  /* 0xffffffc4003c7947 */ /* 0x000fea000383ffff */
.L_x_1736:
[----:B0-----:R0:W1:Y:S02]  /*29270*/  SYNCS.PHASECHK.TRANS64.TRYWAIT P1, [R3+URZ+0x60], R9 ;  /* 0x00006009030075a7 */ /* 0x001064000802017f */
[----:B-1----:R-:W-:Y:S05]  /*29280*/  @!P1 NANOSLEEP.SYNCS 0x989680 ;  /* 0x009896800000995d */ /* 0x002fea0003900000 */
[----:B------:R-:W1:Y:S02]  /*29290*/  @!P1 SYNCS.PHASECHK.TRANS64 P1, [R3+URZ+0x60], R9 ;  /* 0x00006009030095a7 */ /* 0x000e64000802007f */
[----:B-1----:R-:W-:Y:S05]  /*292a0*/  @!P1 BRA `(.L_x_1736) ;  /* 0xfffffffc00f09947 */ /* 0x002fea000383ffff */
[----:B------:R-:W-:Y:S05]  /*292b0*/  BRA `(.L_x_1896) ;  /* 0xffffffc400fc7947 */ /* 0x000fea000383ffff */
.L_x_1743:
[----:B-1----:R1:W2:Y:S02]  /*292c0*/  SYNCS.PHASECHK.TRANS64.TRYWAIT P0, [R3+URZ+0x30860], R2 ;  /* 0x03086002030075a7 */ /* 0x0022a4000800017f */
[----:B--2---:R-:W-:Y:S05]  /*292d0*/  @!P0 NANOSLEEP.SYNCS 0x989680 ;  /* 0x009896800000895d */ /* 0x004fea0003900000 */
[----:B------:R-:W2:Y:S02]  /*292e0*/  @!P0 SYNCS.PHASECHK.TRANS64 P0, [R3+URZ+0x30860], R2 ;  /* 0x03086002030085a7 */ /* 0x000ea4000800007f */
[----:B--2---:R-:W-:Y:S05]  /*292f0*/  @!P0 BRA `(.L_x_1743) ;  /* 0xfffffffc00f08947 */ /* 0x004fea000383ffff */
[----:B------:R-:W-:Y:S05]  /*29300*/  BRA `(.L_x_1897) ;  /* 0xffffffcc00307947 */ /* 0x000fea000383ffff */
.L_x_1745:
[----:B------:R-:W-:Y:S01]  /*29310*/  BSSY B0, `(.L_x_1898) ;  /* 0x0000008000007945 */ /* 0x000fe20003800000 */
[----:B0-----:R-:W-:Y:S01]  /*29320*/  MOV R13, R16 ;  /* 0x00000010000d7202 */ /* 0x001fe20000000f00 */
[----:B------:R-:W-:Y:S01]  /*29330*/  IMAD.MOV.U32 R12, RZ, RZ, RZ ;  /* 0x000000ffff0c7224 */ /* 0x000fe200078e00ff */
[----:B------:R-:W-:Y:S01]  /*29340*/  MOV R15, 0xffffffff ;  /* 0xffffffff000f7802 */ /* 0x000fe20000000f00 */
[----:B------:R-:W-:-:S07]  /*29350*/  IMAD.MOV.U32 R11, RZ, RZ, 0x1f ;  /* 0x0000001fff0b7424 */ /* 0x000fce00078e00ff */
[----:B-123--:R-:W-:Y:S05]  /*29360*/  WARPSYNC.COLLECTIVE R15, `(.L_x_1899) ;  /* 0x000000000f087348 */ /* 0x00efea0003c00000 */
[----:B------:R0:W4:Y:S02]  /*29370*/  SHFL.IDX P6, R14, R13, R12, R11 ;  /* 0x0000000c0d0e7389 */ /* 0x00012400000c000b */
[----:B01234-:R-:W-:Y:S01]  /*29380*/  ENDCOLLECTIVE ;  /* 0x000000000000791b */ /* 0x01ffe20003800000 */
.L_x_1899:
[----:B------:R-:W-:Y:S05]  /*29390*/  BSYNC B0 ;  /* 0x0000000000007941 */ /* 0x000fea0003800000 */
.L_x_1898:
[----:B------:R-:W-:Y:S01]  /*293a0*/  IMAD.MOV.U32 R13, RZ, RZ, R16 ;  /* 0x000000ffff0d7224 */ /* 0x000fe200078e0010 */
[----:B------:R-:W-:Y:S01]  /*293b0*/  MOV R12, 0x1 ;  /* 0x00000001000c7802 */ /* 0x000fe20000000f00 */
[----:B------:R-:W-:Y:S02]  /*293c0*/  IMAD.MOV.U32 R11, RZ, RZ, 0x1f ;  /* 0x0000001fff0b7424 */ /* 0x000fe400078e00ff */
[----:B------:R-:W-:Y:S02]  /*293d0*/  IMAD.MOV.U32 R15, RZ, RZ, -0x1 ;  /* 0xffffffffff0f7424 */ /* 0x000fe400078e00ff */
[----:B------:R-:W-:-:S07]  /*293e0*/  IMAD.MOV.U32 R4, RZ, RZ, R14 ;  /* 0x000000ffff047224 */ /* 0x000fce00078e000e */
[----:B------:R-:W-:Y:S05]  /*293f0*/  WARPSYNC.COLLECTIVE R15, `(.L_x_1900) ;  /* 0x000000000f087348 */ /* 0x000fea0003c00000 */
[----:B------:R0:W1:Y:S02]  /*29400*/  SHFL.IDX P6, R14, R13, R12, R11 ;  /* 0x0000000c0d0e7389 */ /* 0x00006400000c000b */
[----:B01----:R-:W-:Y:S01]  /*29410*/  ENDCOLLECTIVE ;  /* 0x000000000000791b */ /* 0x003fe20003800000 */
.L_x_1900:
[----:B------:R-:W-:Y:S01]  /*29420*/  MOV R16, R14 ;  /* 0x0000000e00107202 */ /* 0x000fe20000000f00 */
[----:B------:R-:W-:Y:S06]  /*29430*/  BRA `(.L_x_1901) ;  /* 0xffffffcc00e07947 */ /* 0x000fec000383ffff */
.L_x_1748:
[----:B------:R-:W-:Y:S01]  /*29440*/  BSSY B0, `(.L_x_1902) ;  /* 0x0000008000007945 */ /* 0x000fe20003800000 */
[----:B0----5:R-:W-:Y:S01]  /*29450*/  IMAD.MOV.U32 R13, RZ, RZ, R3 ;  /* 0x000000ffff0d7224 */ /* 0x021fe200078e0003 */
[----:B------:R-:W-:Y:S01]  /*29460*/  MOV R11, RZ ;  /* 0x000000ff000b7202 */ /* 0x000fe20000000f00 */
[----:B------:R-:W-:Y:S02]  /*29470*/  IMAD.MOV.U32 R12, RZ, RZ, 0x1 ;  /* 0x00000001ff0c7424 */ /* 0x000fe400078e00ff */
[----:B------:R-:W-:-:S07]  /*29480*/  IMAD.MOV.U32 R15, RZ, RZ, -0x1 ;  /* 0xffffffffff0f7424 */ /* 0x000fce00078e00ff */
[----:B-1-34-:R-:W-:Y:S05]  /*29490*/  WARPSYNC.COLLECTIVE R15, `(.L_x_1903) ;  /* 0x000000000f087348 */ /* 0x01afea0003c00000 */
[----:B------:R0:W2:Y:S02]  /*294a0*/  SHFL.UP P6, R14, R13, R12, R11 ;  /* 0x0400000c0d0e7389 */ /* 0x0000a400000c000b */
[----:B01234-:R-:W-:Y:S01]  /*294b0*/  ENDCOLLECTIVE ;  /* 0x000000000000791b */ /* 0x01ffe20003800000 */
.L_x_1903:
[----:B------:R-:W-:Y:S05]  /*294c0*/  BSYNC B0 ;  /* 0x0000000000007941 */ /* 0x000fea0003800000 */
.L_x_1902:
[----:B------:R-:W-:Y:S01]  /*294d0*/  ISETP.NE.AND P0, PT, R8, RZ, PT ;  /* 0x000000ff0800720c */ /* 0x000fe20003f05270 */
[----:B------:R-:W-:Y:S01]  /*294e0*/  IMAD.MOV.U32 R11, RZ, RZ, RZ ;  /* 0x000000ffff0b7224 */ /* 0x000fe200078e00ff */
[----:B------:R-:W-:Y:S01]  /*294f0*/  MOV R12, 0x2 ;  /* 0x00000002000c7802 */ /* 0x000fe20000000f00 */
[----:B------:R-:W-:Y:S01]  /*29500*/  IMAD.MOV.U32 R15, RZ, RZ, -0x1 ;  /* 0xffffffffff0f7424 */ /* 0x000fe200078e00ff */
[----:B------:R-:W-:Y:S02]  /*29510*/  SEL R14, R14, RZ, P0 ;  /* 0x000000ff0e0e7207 */ /* 0x000fe40000000000 */
[----:B------:R-:W-:-:S03]  /*29520*/  ISETP.GE.U32.AND P0, PT, R8, 0x2, PT ;  /* 0x000000020800780c */ /* 0x000fc60003f06070 */
[----:B------:R-:W-:-:S10]  /*29530*/  IMAD.IADD R13, R3, 0x1, R14 ;  /* 0x00000001030d7824 */ /* 0x000fd400078e020e */
[----:B------:R-:W-:Y:S05]  /*29540*/  WARPSYNC.COLLECTIVE R15, `(.L_x_1904) ;  /* 0x000000000f087348 */ /* 0x000fea0003c00000 */
[----:B------:R0:W1:Y:S02]  /*29550*/  SHFL.UP P6, R14, R13, R12, R11 ;  /* 0x0400000c0d0e7389 */ /* 0x00006400000c000b */
[----:B01----:R-:W-:Y:S01]  /*29560*/  ENDCOLLECTIVE ;  /* 0x000000000000791b */ /* 0x003fe20003800000 */
.L_x_1904:
        /* <DEDUP_REMOVED lines=8> */
.L_x_1905:
        /* <DEDUP_REMOVED lines=8> */
.L_x_1906:
        /* <DEDUP_REMOVED lines=8> */
.L_x_1907:
[----:B------:R-:W-:Y:S01]  /*296f0*/  IMAD.MOV.U32 R12, RZ, RZ, 0x1f ;  /* 0x0000001fff0c7424 */ /* 0x000fe200078e00ff */
[----:B------:R-:W-:Y:S02]  /*29700*/  MOV R11, 0x1f ;  /* 0x0000001f000b7802 */ /* 0x000fe40000000f00 */
[----:B------:R-:W-:-:S04]  /*29710*/  SEL R2, R14, RZ, P0 ;  /* 0x000000ff0e027207 */ /* 0x000fc80000000000 */
[----:B------:R-:W-:-:S05]  /*29720*/  IADD3 R2, R7, R2, RZ ;  /* 0x0000000207027210 */ /* 0x000fca0007ffe0ff */
[----:B------:R-:W-:-:S07]  /*29730*/  IMAD.MOV.U32 R13, RZ, RZ, R2 ;  /* 0x000000ffff0d7224 */ /* 0x000fce00078e0002 */
[----:B------:R-:W-:Y:S05]  /*29740*/  WARPSYNC.COLLECTIVE R15, `(.L_x_1908) ;  /* 0x000000000f087348 */ /* 0x000fea0003c00000 */
[----:B------:R0:W1:Y:S02]  /*29750*/  SHFL.IDX P6, R14, R13, R12, R11 ;  /* 0x0000000c0d0e7389 */ /* 0x00006400000c000b */
[----:B01----:R-:W-:Y:S01]  /*29760*/  ENDCOLLECTIVE ;  /* 0x000000000000791b */ /* 0x003fe20003800000 */
.L_x_1908:
[----:B------:R-:W-:Y:S05]  /*29770*/  BRA `(.L_x_1909) ;  /* 0xffffffcc00a87947 */ /* 0x000fea000383ffff */
.L_x_1753:
[----:B------:R-:W-:Y:S01]  /*29780*/  BSSY B0, `(.L_x_1910) ;  /* 0x0000008000007945 */ /* 0x000fe20003800000 */
[----:B-----5:R-:W-:Y:S01]  /*29790*/  IMAD.MOV.U32 R13, RZ, RZ, R3 ;  /* 0x000000ffff0d7224 */ /* 0x020fe200078e0003 */
[----:B------:R-:W-:Y:S01]  /*297a0*/  MOV R11, RZ ;  /* 0x000000ff000b7202 */ /* 0x000fe20000000f00 */
[----:B------:R-:W-:Y:S02]  /*297b0*/  IMAD.MOV.U32 R12, RZ, RZ, 0x1 ;  /* 0x00000001ff0c7424 */ /* 0x000fe400078e00ff */
[----:B------:R-:W-:-:S07]  /*297c0*/  IMAD.MOV.U32 R15, RZ, RZ, -0x1 ;  /* 0xffffffffff0f7424 */ /* 0x000fce00078e00ff */
[----:B0-----:R-:W-:Y:S05]  /*297d0*/  WARPSYNC.COLLECTIVE R15, `(.L_x_1911) ;  /* 0x000000000f087348 */ /* 0x001fea0003c00000 */
[----:B------:R1:W2:Y:S02]  /*297e0*/  SHFL.UP P6, R14, R13, R12, R11 ;  /* 0x0400000c0d0e7389 */ /* 0x0002a400000c000b */
[----:B012---:R-:W-:Y:S01]  /*297f0*/  ENDCOLLECTIVE ;  /* 0x000000000000791b */ /* 0x007fe20003800000 */
.L_x_1911:
[----:B------:R-:W-:Y:S05]  /*29800*/  BSYNC B0 ;  /* 0x0000000000007941 */ /* 0x000fea0003800000 */
.L_x_1910:
        /* <DEDUP_REMOVED lines=10> */
.L_x_1912:
        /* <DEDUP_REMOVED lines=8> */
.L_x_1913:
        /* <DEDUP_REMOVED lines=8> */
.L_x_1914:
        /* <DEDUP_REMOVED lines=8> */
.L_x_1915:
        /* <DEDUP_REMOVED lines=8> */
.L_x_1916:
[----:B------:R-:W-:Y:S05]  /*29ab0*/  BRA `(.L_x_1917) ;  /* 0xffffffcc00907947 */ /* 0x000fea000383ffff */
.L_x_1755:
[----:B------:R-:W-:Y:S01]  /*29ac0*/  BSSY B0, `(.L_x_1918) ;  /* 0x0000006000007945 */ /* 0x000fe20003800000 */
[----:B------:R-:W-:Y:S01]  /*29ad0*/  PLOP3.LUT P6, PT, P6, PT, PT, 0x8, 0x0 ;  /* 0x000000000000781c */ /* 0x000fe200037ce170 */
[----:B------:R-:W-:-:S12]  /*29ae0*/  IMAD.MOV.U32 R15, RZ, RZ, -0x1 ;  /* 0xffffffffff0f7424 */ /* 0x000fd800078e00ff */
[----:B0-----:R-:W-:Y:S05]  /*29af0*/  WARPSYNC.COLLECTIVE R15, `(.L_x_1919) ;  /* 0x000000000f087348 */ /* 0x001fea0003c00000 */
[----:B------:R-:W-:Y:S01]  /*29b00*/  VOTE.ANY R14, PT, P6 ;  /* 0x00000000000e7806 */ /* 0x000fe200030e0100 */
[----:B0-----:R-:W-:Y:S06]  /*29b10*/  ENDCOLLECTIVE ;  /* 0x000000000000791b */ /* 0x001fec0003800000 */
.L_x_1919:
[----:B------:R-:W-:Y:S05]  /*29b20*/  BSYNC B0 ;  /* 0x0000000000007941 */ /* 0x000fea0003800000 */
.L_x_1918:
[----:B------:R-:W-:Y:S01]  /*29b30*/  IMAD.MOV.U32 R6, RZ, RZ, R14 ;  /* 0x000000ffff067224 */ /* 0x000fe200078e000e */
[----:B------:R-:W-:Y:S01]  /*29b40*/  MOV R13, R3 ;  /* 0x00000003000d7202 */ /* 0x000fe20000000f00 */
[----:B------:R-:W-:Y:S01]  /*29b50*/  IMAD.MOV.U32 R11, RZ, RZ, 0x1f ;  /* 0x0000001fff0b7424 */ /* 0x000fe200078e00ff */
[----:B------:R-:W-:Y:S01]  /*29b60*/  MOV R15, 0xffffffff ;  /* 0xffffffff000f7802 */ /* 0x000fe20000000f00 */
[----:B------:R-:W0:Y:S02]  /*29b70*/  POPC R7, R6 ;  /* 0x0000000600077309 */ /* 0x000e240000000000 */
[----:B0-----:R-:W-:-:S07]  /*29b80*/  IMAD.MOV.U32 R12, RZ, RZ, R7 ;  /* 0x000000ffff0c7224 */ /* 0x001fce00078e0007 */
[----:B------:R-:W-:Y:S05]  /*29b90*/  WARPSYNC.COLLECTIVE R15, `(.L_x_1920) ;  /* 0x000000000f087348 */ /* 0x000fea0003c00000 */
[----:B------:R0:W1:Y:S02]  /*29ba0*/  SHFL.IDX P6, R14, R13, R12, R11 ;  /* 0x0000000c0d0e7389 */ /* 0x00006400000c000b */
[----:B01----:R-:W-:Y:S01]  /*29bb0*/  ENDCOLLECTIVE ;  /* 0x000000000000791b */ /* 0x003fe20003800000 */
.L_x_1920:
[----:B------:R-:W-:Y:S01]  /*29bc0*/  IMAD.MOV.U32 R17, RZ, RZ, R14 ;  /* 0x000000ffff117224 */ /* 0x000fe200078e000e */
[----:B------:R-:W-:Y:S06]  /*29bd0*/  BRA `(.L_x_1921) ;  /* 0xffffffcc00807947 */ /* 0x000fec000383ffff */
.L_x_1757:
[----:B------:R-:W-:Y:S01]  /*29be0*/  BSSY B0, `(.L_x_1922) ;  /* 0x0000007000007945 */ /* 0x000fe20003800000 */
[----:B------:R-:W-:Y:S01]  /*29bf0*/  IMAD.MOV.U32 R13, RZ, RZ, R2 ;  /* 0x000000ffff0d7224 */ /* 0x000fe200078e0002 */
[----:B------:R-:W-:Y:S01]  /*29c00*/  MOV R11, 0x1f ;  /* 0x0000001f000b7802 */ /* 0x000fe20000000f00 */
[----:B------:R-:W-:-:S07]  /*29c10*/  IMAD.MOV.U32 R15, RZ, RZ, -0x1 ;  /* 0xffffffffff0f7424 */ /* 0x000fce00078e00ff */
[----:B012---:R-:W-:Y:S05]  /*29c20*/  WARPSYNC.COLLECTIVE R15, `(.L_x_1923) ;  /* 0x000000000f087348 */ /* 0x007fea0003c00000 */
[----:B------:R3:W4:Y:S02]  /*29c30*/  SHFL.IDX P6, R14, R13, R12, R11 ;  /* 0x0000000c0d0e7389 */ /* 0x00072400000c000b */
[----:B01234-:R-:W-:Y:S01]  /*29c40*/  ENDCOLLECTIVE ;  /* 0x000000000000791b */ /* 0x01ffe20003800000 */
.L_x_1923:
[----:B------:R-:W-:Y:S05]  /*29c50*/  BSYNC B0 ;  /* 0x0000000000007941 */ /* 0x000fea0003800000 */
.L_x_1922:
[----:B------:R-:W-:Y:S01]  /*29c60*/  IMAD.MOV.U32 R6, RZ, RZ, R14 ;  /* 0x000000ffff067224 */ /* 0x000fe200078e000e */
[----:B------:R-:W-:Y:S06]  /*29c70*/  BRA `(.L_x_1756) ;  /* 0xffffffcc00747947 */ /* 0x000fec000383ffff */
.L_x_1761:
[----:B-1----:R1:W2:Y:S02]  /*29c80*/  SYNCS.PHASECHK.TRANS64.TRYWAIT P0, [R0+URZ+0x30820], R3 ;  /* 0x03082003000075a7 */ /* 0x0022a4000800017f */
[----:B--2---:R-:W-:Y:S05]  /*29c90*/  @!P0 NANOSLEEP.SYNCS 0x989680 ;  /* 0x009896800000895d */ /* 0x004fea0003900000 */
[----:B------:R-:W2:Y:S02]  /*29ca0*/  @!P0 SYNCS.PHASECHK.TRANS64 P0, [R0+URZ+0x30820], R3 ;  /* 0x03082003000085a7 */ /* 0x000ea4000800007f */
[----:B--2---:R-:W-:Y:S05]  /*29cb0*/  @!P0 BRA `(.L_x_1761) ;  /* 0xfffffffc00f08947 */ /* 0x004fea000383ffff */
[----:B------:R-:W-:Y:S05]  /*29cc0*/  BRA `(.L_x_1924) ;  /* 0xffffffd000ec7947 */ /* 0x000fea000383ffff */
.L_x_1762:
[----:B------:R-:W2:Y:S01]  /*29cd0*/  S2R R2, SR_TID.X ;  /* 0x0000000000027919 */ /* 0x000ea20000002100 */
[----:B------:R-:W-:Y:S01]  /*29ce0*/  BSSY B0, `(.L_x_1925) ;  /* 0x000000a000007945 */ /* 0x000fe20003800000 */
[----:B------:R-:W-:Y:S01]  /*29cf0*/  IMAD.MOV.U32 R12, RZ, RZ, RZ ;  /* 0x000000ffff0c7224 */ /* 0x000fe200078e00ff */
[----:B------:R-:W-:Y:S01]  /*29d00*/  MOV R15, 0xffffffff ;  /* 0xffffffff000f7802 */ /* 0x000fe20000000f00 */
[----:B------:R-:W-:Y:S01]  /*29d10*/  IMAD.MOV.U32 R11, RZ, RZ, 0x1f ;  /* 0x0000001fff0b7424 */ /* 0x000fe200078e00ff */
[----:B--2---:R-:W-:-:S04]  /*29d20*/  SHF.R.U32.HI R2, RZ, 0x5, R2 ;  /* 0x00000005ff027819 */ /* 0x004fc80000011602 */
[----:B------:R-:W-:-:S04]  /*29d30*/  LOP3.LUT R2, R2, 0x3, RZ, 0xc0, !PT ;  /* 0x0000000302027812 */ /* 0x000fc800078ec0ff */
[----:B0-----:R-:W-:-:S07]  /*29d40*/  MOV R13, R2 ;  /* 0x00000002000d7202 */ /* 0x001fce0000000f00 */
[----:B-1----:R-:W-:Y:S05]  /*29d50*/  WARPSYNC.COLLECTIVE R15, `(.L_x_1926) ;  /* 0x000000000f087348 */ /* 0x002fea0003c00000 */
[----:B------:R0:W2:Y:S02]  /*29d60*/  SHFL.IDX P6, R14, R13, R12, R11 ;  /* 0x0000000c0d0e7389 */ /* 0x0000a400000c000b */
[----:B012---:R-:W-:Y:S01]  /*29d70*/  ENDCOLLECTIVE ;  /* 0x000000000000791b */ /* 0x007fe20003800000 */
.L_x_1926:
[----:B------:R-:W-:Y:S05]  /*29d80*/  BSYNC B0 ;  /* 0x0000000000007941 */ /* 0x000fea0003800000 */
.L_x_1925:
[----:B------:R-:W-:Y:S05]  /*29d90*/  BRA `(.L_x_1927) ;  /* 0xffffffd000d47947 */ /* 0x000fea000383ffff */
.L_x_1763:
[----:B------:R-:W-:Y:S01]  /*29da0*/  BSSY B0, `(.L_x_1928) ;  /* 0x0000006000007945 */ /* 0x000fe20003800000 */
[----:B------:R-:W-:-:S07]  /*29db0*/  IMAD.MOV.U32 R15, RZ, RZ, -0x1 ;  /* 0xffffffffff0f7424 */ /* 0x000fce00078e00ff */
[----:B012---:R-:W-:Y:S05]  /*29dc0*/  WARPSYNC.COLLECTIVE R15, `(.L_x_1929) ;  /* 0x000000000f0c7348 */ /* 0x007fea0003c00000 */
[----:B------:R-:W-:Y:S02]  /*29dd0*/  ELECT P6, UR62, PT ;  /* 0x00000000003e782f */ /* 0x000fe400038c0000 */
[----:B------:R-:W-:Y:S01]  /*29de0*/  MOV R14, UR62 ;  /* 0x0000003e000e7c02 */ /* 0x000fe20008000f00 */
[----:B012---:R-:W-:Y:S10]  /*29df0*/  ENDCOLLECTIVE ;  /* 0x000000000000791b */ /* 0x007ff40003800000 */
.L_x_1929:
[----:B------:R-:W-:Y:S05]  /*29e00*/  BSYNC B0 ;  /* 0x0000000000007941 */ /* 0x000fea0003800000 */
.L_x_1928:
[----:B------:R-:W-:Y:S05]  /*29e10*/  BRA `(.L_x_1930) ;  /* 0xffffffd000c87947 */ /* 0x000fea000383ffff */
.L_x_1765:
[----:B-1----:R1:W2:Y:S02]  /*29e20*/  SYNCS.PHASECHK.TRANS64.TRYWAIT P0, [R6+URZ], R5 ;  /* 0x00000005060075a7 */ /* 0x0022a4000800017f */
[----:B--2---:R-:W-:Y:S05]  /*29e30*/  @!P0 NANOSLEEP.SYNCS 0x989680 ;  /* 0x009896800000895d */ /* 0x004fea0003900000 */
[----:B------:R-:W2:Y:S02]  /*29e40*/  @!P0 SYNCS.PHASECHK.TRANS64 P0, [R6+URZ], R5 ;  /* 0x00000005060085a7 */ /* 0x000ea4000800007f */
[----:B--2---:R-:W-:Y:S05]  /*29e50*/  @!P0 BRA `(.L_x_1765) ;  /* 0xfffffffc00f08947 */ /* 0x004fea000383ffff */
[----:B------:R-:W-:Y:S05]  /*29e60*/  BRA `(.L_x_1931) ;  /* 0xffffffd400047947 */ /* 0x000fea000383ffff */
.L_x_1766:
[----:B--2---:R2:W3:Y:S02]  /*29e70*/  SYNCS.PHASECHK.TRANS64.TRYWAIT P0, [R7+URZ], R2 ;  /* 0x00000002070075a7 */ /* 0x0044e4000800017f */
[----:B---3--:R-:W-:Y:S05]  /*29e80*/  @!P0 NANOSLEEP.SYNCS 0x989680 ;  /* 0x009896800000895d */ /* 0x008fea0003900000 */
[----:B------:R-:W3:Y:S02]  /*29e90*/  @!P0 SYNCS.PHASECHK.TRANS64 P0, [R7+URZ], R2 ;  /* 0x00000002070085a7 */ /* 0x000ee4000800007f */
[----:B---3--:R-:W-:Y:S05]  /*29ea0*/  @!P0 BRA `(.L_x_1766) ;  /* 0xfffffffc00f08947 */ /* 0x008fea000383ffff */
[----:B------:R-:W-:Y:S05]  /*29eb0*/  BRA `(.L_x_1932) ;  /* 0xffffffd000f87947 */ /* 0x000fea000383ffff */
.L_x_1768:
[----:B---3--:R3:W4:Y:S02]  /*29ec0*/  SYNCS.PHASECHK.TRANS64.TRYWAIT P0, [R4+URZ], R5 ;  /* 0x00000005040075a7 */ /* 0x008724000800017f */
[----:B----4-:R-:W-:Y:S05]  /*29ed0*/  @!P0 NANOSLEEP.SYNCS 0x989680 ;  /* 0x009896800000895d */ /* 0x010fea0003900000 */
[----:B------:R-:W4:Y:S02]  /*29ee0*/  @!P0 SYNCS.PHASECHK.TRANS64 P0, [R4+URZ], R5 ;  /* 0x00000005040085a7 */ /* 0x000f24000800007f */
[----:B----4-:R-:W-:Y:S05]  /*29ef0*/  @!P0 BRA `(.L_x_1768) ;  /* 0xfffffffc00f08947 */ /* 0x010fea000383ffff */
[----:B------:R-:W-:Y:S05]  /*29f00*/  BRA `(.L_x_1933) ;  /* 0xffffffd400007947 */ /* 0x000fea000383ffff */
.L_x_1934:
        /* <DEDUP_REMOVED lines=15> */
.L_x_2843:


//--------------------- .text._ZN7cutlass13device_kernelIN5flash11enable_sm90INS1_16FlashAttnFwdSm90INS1_25CollectiveMainloopFwdSm90ILi2EN4cute5tupleIJNS5_1CILi1EEES8_S8_EEENS6_IJNS7_ILi128EEENS7_ILi80EEENS7_ILi256EEEEEELi256ENS_6half_tEfNS_4arch4Sm90ELb1ELb0ELb0ELb0ELb0ELb0ELb0ELb1ELb1ELb0ELb0ELb0EEENS1_21CollectiveEpilogueFwdINS6_IJSA_SC_SB_EEES9_SE_SG_Li256ELb0ELb0ELb0ELb0EEENS1_30DynamicPersistentTileSchedulerILi256ELi32ELb0ELb0ELb1EEEEEEEEEvNT_6ParamsE --------------------------
	.section	.text._ZN7cutlass13device_kernelIN5flash11enable_sm90INS1_16FlashAttnFwdSm90INS1_25CollectiveMainloopFwdSm90ILi2EN4cute5tupleIJNS5_1CILi1EEES8_S8_EEENS6_IJNS7_ILi128EEENS7_ILi80EEENS7_ILi256EEEEEELi256ENS_6half_tEfNS_4arch4Sm90ELb1ELb0ELb0ELb0ELb0ELb0ELb0ELb1ELb1ELb0ELb0ELb0EEENS1_21CollectiveEpilogueFwdINS6_IJSA_SC_SB_EEES9_SE_SG_Li256ELb0ELb0ELb0ELb0EEENS1_30DynamicPersistentTileSchedulerILi256ELi32ELb0ELb0ELb1EEEEEEEEEvNT_6ParamsE,"ax",@progbits
	.align	128
.text._ZN7cutlass13device_kernelIN5flash11enable_sm90INS1_16FlashAttnFwdSm90INS1_25CollectiveMainloopFwdSm90ILi2EN4cute5tupleIJNS5_1CILi1EEES8_S8_EEENS6_IJNS7_ILi128EEENS7_ILi80EEENS7_ILi256EEEEEELi256ENS_6half_tEfNS_4arch4Sm90ELb1ELb0ELb0ELb0ELb0ELb0ELb0ELb1ELb1ELb0ELb0ELb0EEENS1_21CollectiveEpilogueFwdINS6_IJSA_SC_SB_EEES9_SE_SG_Li256ELb0ELb0ELb0ELb0EEENS1_30DynamicPersistentTileSchedulerILi256ELi32ELb0ELb0ELb1EEEEEEEEEvNT_6ParamsE:
        .type           _ZN7cutlass13device_kernelIN5flash11enable_sm90INS1_16FlashAttnFwdSm90INS1_25CollectiveMainloopFwdSm90ILi2EN4cute5tupleIJNS5_1CILi1EEES8_S8_EEENS6_IJNS7_ILi128EEENS7_ILi80EEENS7_ILi256EEEEEELi256ENS_6half_tEfNS_4arch4Sm90ELb1ELb0ELb0ELb0ELb0ELb0ELb0ELb1ELb1ELb0ELb0ELb0EEENS1_21CollectiveEpilogueFwdINS6_IJSA_SC_SB_EEES9_SE_SG_Li256ELb0ELb0ELb0ELb0EEENS1_30DynamicPersistentTileSchedulerILi256ELi32ELb0ELb0ELb1EEEEEEEEEvNT_6ParamsE,@function
        .size           _ZN7cutlass13device_kernelIN5flash11enable_sm90INS1_16FlashAttnFwdSm90INS1_25CollectiveMainloopFwdSm90ILi2EN4cute5tupleIJNS5_1CILi1EEES8_S8_EEENS6_IJNS7_ILi128EEENS7_ILi80EEENS7_ILi256EEEEEELi256ENS_6half_tEfNS_4arch4Sm90ELb1ELb0ELb0ELb0ELb0ELb0ELb0ELb1ELb1ELb0ELb0ELb0EEENS1_21CollectiveEpilogueFwdINS6_IJSA_SC_SB_EEES9_SE_SG_Li256ELb0ELb0ELb0ELb0EEENS1_30DynamicPersistentTileSchedulerILi256ELi32ELb0ELb0ELb1EEEEEEEEEvNT_6ParamsE,(.L_x_2844 - _ZN7cutlass13device_kernelIN5flash11enable_sm90INS1_16FlashAttnFwdSm90INS1_25CollectiveMainloopFwdSm90ILi2EN4cute5tupleIJNS5_1CILi1EEES8_S8_EEENS6_IJNS7_ILi128EEENS7_ILi80EEENS7_ILi256EEEEEELi256ENS_6half_tEfNS_4arch4Sm90ELb1ELb0ELb0ELb0ELb0ELb0ELb0ELb1ELb1ELb0ELb0ELb0EEENS1_21CollectiveEpilogueFwdINS6_IJSA_SC_SB_EEES9_SE_SG_Li256ELb0ELb0ELb0ELb0EEENS1_30DynamicPersistentTileSchedulerILi256ELi32ELb0ELb0ELb1EEEEEEEEEvNT_6ParamsE)
        .other          _ZN7cutlass13device_kernelIN5flash11enable_sm90INS1_16FlashAttnFwdSm90INS1_25CollectiveMainloopFwdSm90ILi2EN4cute5tupleIJNS5_1CILi1EEES8_S8_EEENS6_IJNS7_ILi128EEENS7_ILi80EEENS7_ILi256EEEEEELi256ENS_6half_tEfNS_4arch4Sm90ELb1ELb0ELb0ELb0ELb0ELb0ELb0ELb1ELb1ELb0ELb0ELb0EEENS1_21CollectiveEpilogueFwdINS6_IJSA_SC_SB_EEES9_SE_SG_Li256ELb0ELb0ELb0ELb0EEENS1_30DynamicPersistentTileSchedulerILi256ELi32ELb0ELb0ELb1EEEEEEEEEvNT_6ParamsE,@"STO_CUDA_ENTRY STV_DEFAULT"
_ZN7cutlass13device_kernelIN5flash11enable_sm90INS1_16FlashAttnFwdSm90INS1_25CollectiveMainloopFwdSm90ILi2EN4cute5tupleIJNS5_1CILi1EEES8_S8_EEENS6_IJNS7_ILi128EEENS7_ILi80EEENS7_ILi256EEEEEELi256ENS_6half_tEfNS_4arch4Sm90ELb1ELb0ELb0ELb0ELb0ELb0ELb0ELb1ELb1ELb0ELb0ELb0EEENS1_21CollectiveEpilogueFwdINS6_IJSA_SC_SB_EEES9_SE_SG_Li256ELb0ELb0ELb0ELb0EEENS1_30DynamicPersistentTileSchedulerILi256ELi32ELb0ELb0ELb1EEEEEEEEEvNT_6ParamsE:
        /* <DEDUP_REMOVED lines=24> */
.L_x_1936:
[----:B------:R-:W-:Y:S05]  /*0180*/  BSYNC B0 ;  /* 0x0000000000007941 */ /* 0x000fea0003800000 */
.L_x_1935:
        /* <DEDUP_REMOVED lines=37> */
.L_x_1937:
        /* <DEDUP_REMOVED lines=22> */
.L_x_1938:
        /* <DEDUP_REMOVED lines=18> */
.L_x_1939:
        /* <DEDUP_REMOVED lines=22> */
.L_x_1940:
        /* <DEDUP_REMOVED lines=22> */
.L_x_1941:
        /* <DEDUP_REMOVED lines=8> */
.L_x_1943:
        /* <DEDUP_REMOVED lines=14> */
[----:B-1----:R-:W1:Y:S05]  /*0a80*/  S2R R2, SR_TID.X ;  /* 0x0000000000027919 */ /* 0x002e6a0000002100 */
[----:B------:R-:W4:Y:S01]  /*0a90*/  S2UR UR6, SR_SWINHI ;  /* 0x00000000000679c3 */ /* 0x000f220000002f00 */
[----:B---3--:R-:W-:-:S07]  /*0aa0*/  ULEA UR60, UR4, UR60, 0x18 ;  /* 0x0000003c043c7291 */ /* 0x008fce000f8ec03f */
[----:B------:R-:W-:Y:S01]  /*0ab0*/  UMOV UR4, UR60 ;  /* 0x0000003c00047c82 */ /* 0x000fe20008000000 */
[----:B----4-:R-:W-:Y:S01]  /*0ac0*/  UMOV UR5, UR6 ;  /* 0x0000000600057c82 */ /* 0x010fe20008000000 */
[----:B------:R-:W-:Y:S01]  /*0ad0*/  IMAD.U32 R22, RZ, RZ, UR4 ;  /* 0x00000004ff167e24 */ /* 0x000fe2000f8e00ff */
[----:B------:R-:W-:Y:S01]  /*0ae0*/  UMOV UR4, UR7 ;  /* 0x0000000700047c82 */ /* 0x000fe20008000000 */
[----:B-1----:R-:W-:Y:S02]  /*0af0*/  VIADD R224, R2, 0xffffff80 ;  /* 0xffffff8002e07836 */ /* 0x002fe40000000000 */
[----:B------:R-:W-:Y:S01]  /*0b00*/  IMAD.U32 R23, RZ, RZ, UR5 ;  /* 0x00000005ff177e24 */ /* 0x000fe2000f8e00ff */
[----:B--2---:R-:W-:Y:S02]  /*0b10*/  R2UR UR8, R3 ;  /* 0x00000000030872ca */ /* 0x004fe400000e0000 */
[----:B------:R-:W-:-:S04]  /*0b20*/  SHF.R.S32.HI R3, RZ, 0x1f, R224 ;  /* 0x0000001fff037819 */ /* 0x000fc800000114e0 */
[CC--:B------:R-:W-:Y:S02]  /*0b30*/  LEA.HI R2, R3.reuse, R224.reuse, RZ, 0x4 ;  /* 0x000000e003027211 */ /* 0x0c0fe400078f20ff */
[----:B------:R-:W-:Y:S02]  /*0b40*/  LEA.HI R0, R3, R224, RZ, 0x7 ;  /* 0x000000e003007211 */ /* 0x000fe400078f38ff */
[----:B------:R-:W-:Y:S02]  /*0b50*/  SHF.R.S32.HI R5, RZ, 0x4, R2 ;  /* 0x00000004ff057819 */ /* 0x000fe40000011402 */
[----:B------:R-:W-:Y:S01]  /*0b60*/  LOP3.LUT R7, R0, 0xffffff80, RZ, 0xc0, !PT ;  /* 0xffffff8000077812 */ /* 0x000fe200078ec0ff */
[----:B------:R-:W-:Y:S01]  /*0b70*/  ULOP3.LUT UR5, UR8, 0x1, URZ, 0xfc, !UPT ;  /* 0x0000000108057892 */ /* 0x000fe2000f8efc3f */
[----:B------:R-:W-:Y:S02]  /*0b80*/  LEA.HI R4, R2, R5, RZ, 0x1 ;  /* 0x0000000502047211 */ /* 0x000fe400078f08ff */
[----:B------:R-:W-:-:S02]  /*0b90*/  IADD3 R220, R224, -R7, RZ ;  /* 0x80000007e0dc7210 */ /* 0x000fc40007ffe0ff */
[----:B------:R-:W-:Y:S01]  /*0ba0*/  LOP3.LUT R4, R4, 0x1ffffffe, RZ, 0xc0, !PT ;  /* 0x1ffffffe04047812 */ /* 0x000fe200078ec0ff */
[----:B------:R-:W-:Y:S01]  /*0bb0*/  IMAD.U32 R223, RZ, RZ, UR5 ;  /* 0x00000005ffdf7e24 */ /* 0x000fe2000f8e00ff */
[----:B------:R-:W-:Y:S01]  /*0bc0*/  SHF.R.S32.HI R7, RZ, 0x1f, R220 ;  /* 0x0000001fff077819 */ /* 0x000fe200000114dc */
[----:B------:R-:W-:Y:S01]  /*0bd0*/  UMOV UR5, URZ ;  /* 0x0000003f00057c82 */ /* 0x000fe20008000000 */
[----:B------:R-:W-:Y:S01]  /*0be0*/  LEA.HI R222, R3, R224, RZ, 0x5 ;  /* 0x000000e003de7211 */ /* 0x000fe200078f28ff */
[----:B------:R-:W-:Y:S01]  /*0bf0*/  IMAD.IADD R4, R5, 0x1, -R4 ;  /* 0x0000000105047824 */ /* 0x000fe200078e0a04 */
[----:B------:R-:W-:Y:S01]  /*0c00*/  LOP3.LUT R5, R2, 0x3fffff0, RZ, 0xc0, !PT ;  /* 0x03fffff002057812 */ /* 0x000fe200078ec0ff */
[----:B------:R-:W-:Y:S01]  /*0c10*/  IMAD.U32 R219, RZ, RZ, UR5 ;  /* 0x00000005ffdb7e24 */ /* 0x000fe2000f8e00ff */
[----:B------:R-:W-:Y:S01]  /*0c20*/  LEA.HI R2, R7, R220, RZ, 0x2 ;  /* 0x000000dc07027211 */ /* 0x000fe200078f10ff */
[----:B------:R-:W-:Y:S01]  /*0c30*/  IMAD.U32 R16, RZ, RZ, UR5 ;  /* 0x00000005ff107e24 */ /* 0x000fe2000f8e00ff */
[----:B------:R-:W-:Y:S01]  /*0c40*/  SHF.R.S32.HI R222, RZ, 0x5, R222 ;  /* 0x00000005ffde7819 */ /* 0x000fe200000114de */
[----:B------:R-:W-:Y:S01]  /*0c50*/  IMAD.IADD R5, R224, 0x1, -R5 ;  /* 0x00000001e0057824 */ /* 0x000fe200078e0a05 */
[----:B------:R-:W-:-:S02]  /*0c60*/  SHF.R.S32.HI R6, RZ, 0x2, R2 ;  /* 0x00000002ff067819 */ /* 0x000fc40000011402 */
[----:B------:R-:W-:Y:S01]  /*0c70*/  SHF.R.S32.HI R9, RZ, 0x1f, R2 ;  /* 0x0000001fff097819 */ /* 0x000fe20000011402 */
[----:B------:R-:W-:Y:S01]  /*0c80*/  IMAD R5, R222, 0x10, R5 ;  /* 0x00000010de057824 */ /* 0x000fe200078e0205 */
[----:B------:R-:W-:Y:S02]  /*0c90*/  SHF.R.S32.HI R221, RZ, 0x7, R0 ;  /* 0x00000007ffdd7819 */ /* 0x000fe40000011400 */
[----:B------:R-:W-:Y:S02]  /*0ca0*/  LEA.HI R9, R9, R6, RZ, 0x3 ;  /* 0x0000000609097211 */ /* 0x000fe400078f18ff */
[----:B------:R-:W-:Y:S02]  /*0cb0*/  LEA R5, R5, R4, 0x3 ;  /* 0x0000000405057211 */ /* 0x000fe400078e18ff */
[----:B------:R-:W-:Y:S02]  /*0cc0*/  LOP3.LUT R9, R9, 0xfffffff8, RZ, 0xc0, !PT ;  /* 0xfffffff809097812 */ /* 0x000fe400078ec0ff */
[----:B------:R-:W-:-:S02]  /*0cd0*/  LEA.HI R7, R7, R220, RZ, 0x5 ;  /* 0x000000dc07077211 */ /* 0x000fc400078f28ff */
[----:B------:R-:W-:Y:S01]  /*0ce0*/  LEA.HI R0, R0, R221, RZ, 0x1 ;  /* 0x000000dd00007211 */ /* 0x000fe200078f08ff */
[----:B------:R-:W-:Y:S01]  /*0cf0*/  IMAD.IADD R6, R6, 0x1, -R9 ;  /* 0x0000000106067824 */ /* 0x000fe200078e0a09 */
[----:B------:R-:W-:Y:S02]  /*0d00*/  SHF.L.U32 R5, R5, 0x3, RZ ;  /* 0x0000000305057819 */ /* 0x000fe400000006ff */
[----:B------:R-:W-:Y:S02]  /*0d10*/  SHF.R.S32.HI R7, RZ, 0x5, R7 ;  /* 0x00000005ff077819 */ /* 0x000fe40000011407 */
[----:B------:R-:W-:Y:S01]  /*0d20*/  LOP3.LUT R0, R0, 0x3fffffe, RZ, 0xc0, !PT ;  /* 0x03fffffe00007812 */ /* 0x000fe200078ec0ff */
[----:B------:R-:W-:Y:S01]  /*0d30*/  IMAD.WIDE R22, R5, 0x2, R22 ;  /* 0x0000000205167825 */ /* 0x000fe200078e0216 */
[----:B------:R-:W-:-:S03]  /*0d40*/  LEA.HI R3, R3, R224, RZ, 0x3 ;  /* 0x000000e003037211 */ /* 0x000fc600078f18ff */
[----:B------:R-:W-:Y:S01]  /*0d50*/  IMAD R7, R7, 0x10, R6 ;  /* 0x0000001007077824 */ /* 0x000fe200078e0206 */
[----:B------:R-:W-:Y:S01]  /*0d60*/  LOP3.LUT R5, R3, 0x1ffffff8, RZ, 0xc0, !PT ;  /* 0x1ffffff803057812 */ /* 0x000fe200078ec0ff */
[----:B------:R-:W-:Y:S01]  /*0d70*/  IMAD.IADD R0, R221, 0x1, -R0 ;  /* 0x00000001dd007824 */ /* 0x000fe200078e0a00 */
[----:B------:R-:W-:Y:S02]  /*0d80*/  SHF.R.S32.HI R216, RZ, 0x3, R3 ;  /* 0x00000003ffd87819 */ /* 0x000fe40000011403 */
[----:B------:R-:W-:Y:S01]  /*0d90*/  IADD3 R5, R224, -R5, RZ ;  /* 0x80000005e0057210 */ /* 0x000fe20007ffe0ff */
[----:B------:R-:W-:Y:S01]  /*0da0*/  IMAD R215, R0, 0x40, R7 ;  /* 0x0000004000d77824 */ /* 0x000fe200078e0207 */
[----:B------:R-:W-:-:S03]  /*0db0*/  LOP3.LUT R7, R2, 0x7ffffffc, RZ, 0xc0, !PT ;  /* 0x7ffffffc02077812 */ /* 0x000fc600078ec0ff */
[----:B------:R-:W-:Y:S01]  /*0dc0*/  IMAD.SHL.U32 R212, R5, 0x8, RZ ;  /* 0x0000000805d47824 */ /* 0x000fe200078e00ff */
[----:B------:R-:W-:-:S07]  /*0dd0*/  IADD3 R214, R220, -R7, RZ ;  /* 0x80000007dcd67210 */ /* 0x000fce0007ffe0ff */
.L_x_1990:
        /* <DEDUP_REMOVED lines=21> */
.L_x_1944:
        /* <DEDUP_REMOVED lines=8> */
.L_x_1945:
[----:B------:R-:W-:Y:S01]  /*0fb0*/  R2UR UR5, R218 ;  /* 0x00000000da0572ca */ /* 0x000fe200000e0000 */
[----:B------:R-:W-:Y:S01]  /*0fc0*/  ULDC.64 UR10, c[0x0][0x3f8] ;  /* 0x0000fe00000a7ab9 */ /* 0x000fe20000000a00 */
[----:B------:R-:W-:Y:S01]  /*0fd0*/  UIADD3 UR9, UR7, -UR4, URZ ;  /* 0x8000000407097290 */ /* 0x000fe2000fffe03f */
[----:B------:R-:W-:Y:S01]  /*0fe0*/  PLOP3.LUT P0, PT, PT, PT, PT, 0x80, 0x0 ;  /* 0x000000000000781c */ /* 0x000fe20003f0f070 */
[----:B------:R-:W-:Y:S01]  /*0ff0*/  UISETP.NE.U32.AND UP0, UPT, UR10, URZ, UPT ;  /* 0x0000003f0a00728c */ /* 0x000fe2000bf05070 */
[----:B------:R-:W-:Y:S01]  /*1000*/  CS2R R2, SRZ ;  /* 0x0000000000027805 */ /* 0x000fe2000001ff00 */
[----:B------:R-:W-:Y:S01]  /*1010*/  ULDC UR41, c[0x0][0x404] ;  /* 0x0001010000297ab9 */ /* 0x000fe20000000800 */
[----:B------:R-:W-:Y:S01]  /*1020*/  ULDC UR6, c[0x0][0x2e0] ;  /* 0x0000b80000067ab9 */ /* 0x000fe20000000800 */
[----:B------:R-:W-:Y:S01]  /*1030*/  UISETP.NE.AND.EX UP0, UPT, UR11, URZ, UPT, UP0 ;  /* 0x0000003f0b00728c */ /* 0x000fe2000bf05300 */
[----:B------:R-:W-:Y:S01]  /*1040*/  MOV R0, RZ ;  /* 0x000000ff00007202 */ /* 0x000fe20000000f00 */
[----:B------:R-:W-:Y:S01]  /*1050*/  ULDC UR7, c[0x0][0x288] ;  /* 0x0000a20000077ab9 */ /* 0x000fe20000000800 */
[----:B------:R-:W-:Y:S01]  /*1060*/  ULDC UR43, c[0x0][0xdb8] ;  /* 0x00036e00002b7ab9 */ /* 0x000fe20000000800 */
[----:B------:R-:W-:Y:S01]  /*1070*/  USEL UR41, UR41, 0x1, UP0 ;  /* 0x0000000129297887 */ /* 0x000fe20008000000 */
[----:B------:R-:W-:Y:S01]  /*1080*/  CS2R R150, SRZ ;  /* 0x0000000000967805 */ /* 0x000fe2000001ff00 */
[----:B------:R-:W-:Y:S01]  /*1090*/  ULOP3.LUT UR4, URZ, UR5, URZ, 0x33, !UPT ;  /* 0x000000053f047292 */ /* 0x000fe2000f8e333f */
[----:B------:R-:W-:Y:S01]  /*10a0*/  CS2R R148, SRZ ;  /* 0x0000000000947805 */ /* 0x000fe2000001ff00 */
[----:B------:R-:W-:Y:S01]  /*10b0*/  UIMAD UR41, UR41, UR6, URZ ;  /* 0x00000006292972a4 */ /* 0x000fe2000f8e023f */
[----:B------:R-:W-:Y:S01]  /*10c0*/  CS2R R146, SRZ ;  /* 0x0000000000927805 */ /* 0x000fe2000001ff00 */
[----:B------:R-:W-:Y:S01]  /*10d0*/  ULDC UR5, c[0x0][0xdac] ;  /* 0x00036b0000057ab9 */ /* 0x000fe20000000800 */
[----:B------:R-:W-:Y:S01]  /*10e0*/  UISETP.NE.AND UP1, UPT, UR43, 0x1, UPT ;  /* 0x000000012b00788c */ /* 0x000fe2000bf25270 */
[----:B------:R-:W-:Y:S01]  /*10f0*/  CS2R R144, SRZ ;  /* 0x0000000000907805 */ /* 0x000fe2000001ff00 */
[----:B------:R-:W-:Y:S01]  /*1100*/  UIADD3 UR4, UR4, UR5, URZ ;  /* 0x0000000504047290 */ /* 0x000fe2000fffe03f */
[----:B------:R-:W-:Y:S01]  /*1110*/  CS2R R142, SRZ ;  /* 0x00000000008e7805 */ /* 0x000fe2000001ff00 */
[----:B------:R-:W-:Y:S01]  /*1120*/  ULDC UR10, c[0x0][0xdc4] ;  /* 0x00037100000a7ab9 */ /* 0x000fe20000000800 */
[----:B------:R-:W-:Y:S01]  /*1130*/  CS2R R140, SRZ ;  /* 0x00000000008c7805 */ /* 0x000fe2000001ff00 */
[----:B------:R-:W-:Y:S01]  /*1140*/  USHF.L.U32 UR42, UR4, 0x7, URZ ;  /* 0x00000007042a7899 */ /* 0x000fe2000800063f */
[----:B------:R-:W-:Y:S01]  /*1150*/  CS2R R138, SRZ ;  /* 0x00000000008a7805 */ /* 0x000fe2000001ff00 */
[----:B------:R-:W-:Y:S01]  /*1160*/  UIADD3 UR4, UR41, 0x4f, URZ ;  /* 0x0000004f29047890 */ /* 0x000fe2000fffe03f */
[----:B------:R-:W-:Y:S01]  /*1170*/  CS2R R136, SRZ ;  /* 0x0000000000887805 */ /* 0x000fe2000001ff00 */
[----:B------:R-:W-:Y:S01]  /*1180*/  UIADD3 UR5, UR42, 0xcf, -UR7 ;  /* 0x000000cf2a057890 */ /* 0x000fe2000fffe807 */
[----:B------:R-:W-:Y:S01]  /*1190*/  CS2R R134, SRZ ;  /* 0x0000000000867805 */ /* 0x000fe2000001ff00 */
[----:B------:R-:W-:Y:S01]  /*11a0*/  UIMAD UR9, UR8, UR10, UR9 ;  /* 0x0000000a080972a4 */ /* 0x000fe2000f8e0209 */
[----:B------:R-:W-:Y:S01]  /*11b0*/  CS2R R132, SRZ ;  /* 0x0000000000847805 */ /* 0x000fe2000001ff00 */
[----:B------:R-:W-:Y:S01]  /*11c0*/  UIADD3 UR6, UR41, UR5, URZ ;  /* 0x0000000529067290 */ /* 0x000fe2000fffe03f */
[----:B------:R-:W-:Y:S01]  /*11d0*/  CS2R R130, SRZ ;  /* 0x0000000000827805 */ /* 0x000fe2000001ff00 */
[----:B------:R-:W-:Y:S01]  /*11e0*/  UIMAD.WIDE UR4, UR4, 0x66666667, URZ ;  /* 0x66666667040478a5 */ /* 0x000fe2000f8e023f */
[----:B------:R-:W-:Y:S01]  /*11f0*/  CS2R R128, SRZ ;  /* 0x0000000000807805 */ /* 0x000fe2000001ff00 */
[----:B------:R-:W-:Y:S01]  /*1200*/  UIMAD.WIDE UR6, UR6, 0x66666667, URZ ;  /* 0x66666667060678a5 */ /* 0x000fe2000f8e023f */
[----:B------:R-:W-:Y:S01]  /*1210*/  CS2R R126, SRZ ;  /* 0x00000000007e7805 */ /* 0x000fe2000001ff00 */
[----:B------:R-:W-:Y:S01]  /*1220*/  USHF.R.U32.HI UR4, URZ, 0x1f, UR5 ;  /* 0x0000001f3f047899 */ /* 0x000fe20008011605 */
[----:B------:R-:W-:Y:S01]  /*1230*/  CS2R R124, SRZ ;  /* 0x00000000007c7805 */ /* 0x000fe2000001ff00 */
[----:B------:R-:W-:Y:S01]  /*1240*/  USHF.R.U32.HI UR6, URZ, 0x1f, UR7 ;  /* 0x0000001f3f067899 */ /* 0x000fe20008011607 */
[----:B------:R-:W-:Y:S01]  /*1250*/  CS2R R122, SRZ ;  /* 0x00000000007a7805 */ /* 0x000fe2000001ff00 */
[----:B------:R-:W-:Y:S01]  /*1260*/  ULEA.HI.SX32 UR45, UR5, UR4, 0x1b ;  /* 0x00000004052d7291 */ /* 0x000fe2000f8fda3f */
[----:B------:R-:W-:Y:S01]  /*1270*/  CS2R R120, SRZ ;  /* 0x0000000000787805 */ /* 0x000fe2000001ff00 */
[----:B------:R-:W-:Y:S01]  /*1280*/  ULEA.HI.SX32 UR6, UR7, UR6, 0x1b ;  /* 0x0000000607067291 */ /* 0x000fe2000f8fda3f */
[----:B------:R-:W-:Y:S01]  /*1290*/  CS2R R118, SRZ ;  /* 0x0000000000767805 */ /* 0x000fe2000001ff00 */
[----:B------:R-:W-:Y:S01]  /*12a0*/  @UP1 ULDC UR8, c[0x0][0xdbc] ;  /* 0x00036f0000081ab9 */ /* 0x000fe20000000800 */
[----:B------:R-:W-:Y:S01]  /*12b0*/  @UP1 ULDC UR7, c[0x0][0xdc0] ;  /* 0x0003700000071ab9 */ /* 0x000fe20000000800 */
[----:B------:R-:W-:Y:S01]  /*12c0*/  UISETP.LT.AND UP0, UPT, UR45, UR6, UPT ;  /* 0x000000062d00728c */ /* 0x000fe2000bf01270 */
[----:B------:R-:W-:Y:S01]  /*12d0*/  CS2R R116, SRZ ;  /* 0x0000000000747805 */ /* 0x000fe2000001ff00 */
[----:B------:R-:W-:Y:S01]  /*12e0*/  UIMAD.WIDE.U32 UR4, UR9, UR8, URZ ;  /* 0x00000008090472a5 */ /* 0x000fe2000f8e003f */
[----:B------:R-:W-:Y:S01]  /*12f0*/  CS2R R114, SRZ ;  /* 0x0000000000727805 */ /* 0x000fe2000001ff00 */
[----:B------:R-:W-:Y:S01]  /*1300*/  USEL UR45, UR45, UR6, UP0 ;  /* 0x000000062d2d7287 */ /* 0x000fe20008000000 */
[----:B------:R-:W-:Y:S01]  /*1310*/  CS2R R112, SRZ ;  /* 0x0000000000707805 */ /* 0x000fe2000001ff00 */
[----:B------:R-:W-:Y:S01]  /*1320*/  UMOV UR44, UR9 ;  /* 0x00000009002c7c82 */ /* 0x000fe20008000000 */
[----:B------:R-:W-:Y:S01]  /*1330*/  @UP1 USHF.R.U32.HI UR44, URZ, UR7, UR5 ;  /* 0x000000073f2c1299 */ /* 0x000fe20008011605 */
[----:B------:R-:W-:Y:S01]  /*1340*/  CS2R R110, SRZ ;  /* 0x00000000006e7805 */ /* 0x000fe2000001ff00 */
[----:B------:R-:W-:Y:S01]  /*1350*/  UISETP.GE.AND UP0, UPT, UR45, 0x1, UPT ;  /* 0x000000012d00788c */ /* 0x000fe2000bf06270 */
[----:B------:R-:W-:Y:S01]  /*1360*/  CS2R R108, SRZ ;  /* 0x00000000006c7805 */ /* 0x000fe2000001ff00 */
[----:B------:R-:W-:Y:S01]  /*1370*/  UIADD3 UR4, -UR44, URZ, URZ ;  /* 0x0000003f2c047290 */ /* 0x000fe2000fffe13f */
[----:B------:R-:W-:-:S02]  /*1380*/  CS2R R106, SRZ ;  /* 0x00000000006a7805 */ /* 0x000fc4000001ff00 */
[----:B------:R-:W-:Y:S01]  /*1390*/  CS2R R104, SRZ ;  /* 0x0000000000687805 */ /* 0x000fe2000001ff00 */
[----:B------:R-:W-:Y:S01]  /*13a0*/  IMAD.MOV.U32 R102, RZ, RZ, RZ ;  /* 0x000000ffff667224 */ /* 0x000fe200078e00ff */
[----:B------:R-:W-:Y:S01]  /*13b0*/  PLOP3.LUT P1, PT, PT, PT, UP0, 0x80, 0x0 ;  /* 0x000000000000781c */ /* 0x000fe20003f2f008 */
[----:B------:R-:W-:Y:S01]  /*13c0*/  UIMAD UR43, UR43, UR4, UR9 ;  /* 0x000000042b2b72a4 */ /* 0x000fe2000f8e0209 */
        /* <DEDUP_REMOVED lines=69> */
.L_x_1947:
        /* <DEDUP_REMOVED lines=11> */
.L_x_2049:
[----:B------:R-:W-:Y:S05]  /*18d0*/  @!P0 BRA `(.L_x_1949) ;  /* 0x0000000000048947 */ /* 0x000fea0003800000 */
[----:B------:R-:W-:Y:S01]  /*18e0*/  BPT.TRAP 0x1 ;  /* 0x000000040000795c */ /* 0x000fe20000300000 */
.L_x_1949:
[----:B------:R-:W-:Y:S01]  /*18f0*/  R2UR UR4, R16 ;  /* 0x00000000100472ca */ /* 0x000fe200000e0000 */
[----:B-1----:R-:W-:-:S05]  /*1900*/  IMAD.U32 R0, RZ, RZ, UR46 ;  /* 0x0000002eff007e24 */ /* 0x002fca000f8e00ff */
[----:B------:R-:W-:-:S07]  /*1910*/  LEA R0, R0, UR60, 0x3 ;  /* 0x0000003c00007c11 */ /* 0x000fce000f8e18ff */
[----:B------:R-:W-:-:S04]  /*1920*/  MOV R3, UR4 ;  /* 0x0000000400037c02 */ /* 0x000fc80008000f00 */
[----:B------:R-:W-:-:S04]  /*1930*/  SHF.L.U32 R3, R3, 0x1f, RZ ;  /* 0x0000001f03037819 */ /* 0x000fc800000006ff */
[----:B------:R1:W2:Y:S01]  /*1940*/  SYNCS.PHASECHK.TRANS64.TRYWAIT P2, [R0+URZ+0x38830], R3 ;  /* 0x03883003000075a7 */ /* 0x0002a2000804017f */
[----:B------:R-:W-:Y:S05]  /*1950*/  @!P0 BRA `(.L_x_1950) ;  /* 0x0000000000048947 */ /* 0x000fea0003800000 */
[----:B------:R-:W-:Y:S01]  /*1960*/  BPT.TRAP 0x1 ;  /* 0x000000040000795c */ /* 0x000fe20000300000 */
.L_x_1950:
[----:B------:R-:W3:Y:S01]  /*1970*/  S2R R2, SR_TID.X ;  /* 0x0000000000027919 */ /* 0x000ee20000002100 */
[----:B------:R-:W-:Y:S01]  /*1980*/  IMAD.MOV.U32 R151, RZ, RZ, RZ ;  /* 0x000000ffff977224 */ /* 0x000fe200078e00ff */
[----:B---3--:R-:W-:Y:S01]  /*1990*/  LOP3.LUT P1, RZ, R2, 0x7f, RZ, 0xc0, !PT ;  /* 0x0000007f02ff7812 */ /* 0x008fe2000782c0ff */
[----:B--2---:R-:W-:-:S12]  /*19a0*/  @P2 BRA `(.L_x_1951) ;  /* 0x0000000000082947 */ /* 0x004fd80003800000 */
[----:B------:R-:W2:Y:S02]  /*19b0*/  SYNCS.PHASECHK.TRANS64.TRYWAIT P2, [R0+URZ+0x38830], R3 ;  /* 0x03883003000075a7 */ /* 0x000ea4000804017f */
[----:B--2---:R-:W-:Y:S05]  /*19c0*/  @!P2 BRA `(.L_x_1952) ;  /* 0x0000011c0060a947 */ /* 0x004fea0003800000 */
.L_x_1951:
[----:B------:R-:W-:Y:S05]  /*19d0*/  WARPSYNC.ALL ;  /* 0x0000000000007948 */ /* 0x000fea0003800000 */
[----:B------:R-:W-:Y:S01]  /*19e0*/  UIADD3 UR4, UR60, 0x24400, URZ ;  /* 0x000244003c047890 */ /* 0x000fe2000fffe03f */
[----:B------:R-:W-:Y:S01]  /*19f0*/  WARPGROUP.ARRIVE ;  /* 0x00000000000079c5 */ /* 0x000fe20000000000 */
[----:B------:R-:W-:Y:S01]  /*1a00*/  ULOP3.LUT UR5, UR36, 0x10000, URZ, 0xfc, !UPT ;  /* 0x0001000024057892 */ /* 0x000fe2000f8efc3f */
[----:B------:R-:W-:Y:S01]  /*1a10*/  VIADD R4, R215, UR42 ;  /* 0x0000002ad7047c36 */ /* 0x000fe20008000000 */
[----:B------:R-:W-:Y:S01]  /*1a20*/  USHF.R.U32.HI UR4, URZ, 0x4, UR4 ;  /* 0x000000043f047899 */ /* 0x000fe20008011604 */
[----:B-12---:R-:W-:Y:S01]  /*1a30*/  @!P1 VIADD R0, R0, 0x38840 ;  /* 0x0003884000009836 */ /* 0x006fe20000000000 */
        /* <DEDUP_REMOVED lines=10> */
[----:B------:R-:W-:Y:S01]  /*1ae0*/  @!P1 PRMT R0, RZ, 0x654, R0 ;  /* 0x00000654ff009816 */ /* 0x000fe20000000000 */
[----:B------:R-:W-:Y:S01]  /*1af0*/  UIMAD UR4, UR46, 0xa00, UR40 ;  /* 0x00000a002e0478a4 */ /* 0x000fe2000f8e0228 */
[--C-:B------:R-:W-:Y:S01]  /*1b00*/  IMAD.MOV.U32 R150, RZ, RZ, R151.reuse ;  /* 0x000000ffff967224 */ /* 0x100fe200078e0097 */
[----:B------:R-:W-:Y:S01]  /*1b10*/  UMOV UR17, 0x40000040 ;  /* 0x4000004000117882 */ /* 0x000fe20000000000 */
[----:B------:R-:W-:Y:S01]  /*1b20*/  UMOV UR19, 0x40000040 ;  /* 0x4000004000137882 */ /* 0x000fe20000000000 */
[----:B------:R-:W-:Y:S01]  /*1b30*/  UIADD3 UR6, UR4, 0x200, URZ ;  /* 0x0000020004067890 */ /* 0x000fe2000fffe03f */
[----:B------:R-:W-:Y:S01]  /*1b40*/  IMAD.U32 R15, RZ, RZ, UR17 ;  /* 0x00000011ff0f7e24 */ /* 0x000fe2000f8e00ff */
[----:B------:R-:W-:Y:S01]  /*1b50*/  UIADD3 UR12, UR4, 0x2, URZ ;  /* 0x00000002040c7890 */ /* 0x000fe2000fffe03f */
[-C--:B------:R-:W-:Y:S01]  /*1b60*/  MOV R149, R151.reuse ;  /* 0x0000009700957202 */ /* 0x080fe20000000f00 */
[----:B------:R-:W-:Y:S01]  /*1b70*/  UMOV UR10, UR4 ;  /* 0x00000004000a7c82 */ /* 0x000fe20008000000 */
[----:B------:R-:W-:Y:S01]  /*1b80*/  UMOV UR16, UR7 ;  /* 0x0000000700107c82 */ /* 0x000fe20008000000 */
[----:B------:R-:W-:Y:S01]  /*1b90*/  HGMMA.64x16x16.F32 R56, gdesc[UR8], RZ, !UPT, gsb0 ;  /* 0x00200000083879f0 */ /* 0x000fe2000c0008ff */
[----:B------:R-:W-:Y:S01]  /*1ba0*/  UIADD3 UR10, UR4, 0x80, URZ ;  /* 0x00000080040a7890 */ /* 0x000fe2000fffe03f */
[----:B------:R-:W-:Y:S01]  /*1bb0*/  MOV R14, UR16 ;  /* 0x00000010000e7c02 */ /* 0x000fe20008000f00 */
[----:B------:R-:W-:Y:S01]  /*1bc0*/  UMOV UR8, UR14 ;  /* 0x0000000e00087c82 */ /* 0x000fe20008000000 */
[----:B------:R-:W-:Y:S01]  /*1bd0*/  UMOV UR9, UR15 ;  /* 0x0000000f00097c82 */ /* 0x000fe20008000000 */
[----:B------:R-:W-:Y:S01]  /*1be0*/  UMOV UR11, 0x40000040 ;  /* 0x40000040000b7882 */ /* 0x000fe20000000000 */
[----:B------:R-:W-:Y:S01]  /*1bf0*/  UMOV UR18, UR12 ;  /* 0x0000000c00127c82 */ /* 0x000fe20008000000 */
[----:B------:R-:W-:Y:S01]  /*1c00*/  UIADD3 UR7, UR5, 0x4, URZ ;  /* 0x0000000405077890 */ /* 0x000fe2000fffe03f */
[--C-:B------:R-:W-:Y:S01]  /*1c10*/  IMAD.MOV.U32 R148, RZ, RZ, R151.reuse ;  /* 0x000000ffff947224 */ /* 0x100fe200078e0097 */
[----:B------:R-:W-:Y:S01]  /*1c20*/  UIADD3 UR12, UR4, 0x4, URZ ;  /* 0x00000004040c7890 */ /* 0x000fe2000fffe03f */
[--C-:B------:R-:W-:Y:S01]  /*1c30*/  IMAD.MOV.U32 R147, RZ, RZ, R151.reuse ;  /* 0x000000ffff937224 */ /* 0x100fe200078e0097 */
        /* <DEDUP_REMOVED lines=10> */
[-C--:B------:R-:W-:Y:S01]  /*1ce0*/  MOV R143, R151.reuse ;  /* 0x00000097008f7202 */ /* 0x080fe20000000f00 */
        /* <DEDUP_REMOVED lines=34> */
[----:B------:R-:W-:Y:S01]  /*1f10*/  UMOV UR57, 0x40000040 ;  /* 0x4000004000397882 */ /* 0x000fe20000000000 */
[----:B------:R-:W-:Y:S01]  /*1f20*/  UMOV UR59, 0x40000040 ;  /* 0x40000040003b7882 */ /* 0x000fe20000000000 */
[----:B------:R-:W-:Y:S01]  /*1f30*/  IMAD.U32 R7, RZ, RZ, UR57 ;  /* 0x00000039ff077e24 */ /* 0x000fe2000f8e00ff */
[----:B------:R-:W-:Y:S01]  /*1f40*/  HGMMA.64x16x16.F32 R48, gdesc[UR8], RZ, !UPT, gsb0 ;  /* 0x00200000083079f0 */ /* 0x000fe2000c0008ff */
[----:B------:R-:W-:Y:S01]  /*1f50*/  UIADD3 UR10, UR4, 0x100, URZ ;  /* 0x00000100040a7890 */ /* 0x000fe2000fffe03f */
[--C-:B------:R-:W-:Y:S01]  /*1f60*/  IMAD.MOV.U32 R132, RZ, RZ, R151.reuse ;  /* 0x000000ffff847224 */ /* 0x100fe200078e0097 */
[----:B------:R-:W-:Y:S01]  /*1f70*/  UMOV UR8, UR14 ;  /* 0x0000000e00087c82 */ /* 0x000fe20008000000 */
[----:B------:R-:W-:Y:S01]  /*1f80*/  UMOV UR9, UR15 ;  /* 0x0000000f00097c82 */ /* 0x000fe20008000000 */
[----:B------:R-:W-:Y:S01]  /*1f90*/  UMOV UR11, 0x40000040 ;  /* 0x40000040000b7882 */ /* 0x000fe20000000000 */
        /* <DEDUP_REMOVED lines=256> */
[----:B------:R-:W-:Y:S02]  /*2fa0*/  UIADD3 UR5, UR5, 0xc06, URZ ;  /* 0x00000c0605057890 */ /* 0x000fe4000fffe03f */
[----:B------:R-:W-:-:S05]  /*2fb0*/  UIADD3 UR7, UR4, 0x786, URZ ;  /* 0x0000078604077890 */ /* 0x000fca000fffe03f */
[----:B------:R-:W-:Y:S01]  /*2fc0*/  UMOV UR56, UR5 ;  /* 0x0000000500387c82 */ /* 0x000fe20008000000 */
[----:B------:R-:W-:Y:S01]  /*2fd0*/  ULDC UR5, c[0x0][0x288] ;  /* 0x0000a20000057ab9 */ /* 0x000fe20000000800 */
[----:B------:R-:W-:Y:S01]  /*2fe0*/  UMOV UR58, UR7 ;  /* 0x00000007003a7c82 */ /* 0x000fe20008000000 */
[----:B------:R-:W-:Y:S01]  /*2ff0*/  MOV R6, UR56 ;  /* 0x0000003800067c02 */ /* 0x000fe20008000f00 */
        /* <DEDUP_REMOVED lines=238> */
[----:B------:R-:W-:Y:S02]  /*3ee0*/  UIMAD UR6, UR45, -0x50, UR41 ;  /* 0xffffffb02d0678a4 */ /* 0x000fe4000f8e0229 */
[----:B------:R-:W-:Y:S02]  /*3ef0*/  UIADD3 UR45, UR45, -0x2, URZ ;  /* 0xfffffffe2d2d7890 */ /* 0x000fe4000fffe03f */
[----:B------:R-:W-:Y:S02]  /*3f00*/  UIADD3 UR7, -UR5, 0x51, UR6 ;  /* 0x0000005105077890 */ /* 0x000fe4000fffe106 */
[----:B------:R-:W-:-:S04]  /*3f10*/  UIADD3 UR6, UR6, 0x50, URZ ;  /* 0x0000005006067890 */ /* 0x000fc8000fffe03f */
[----:B------:R-:W-:Y:S02]  /*3f20*/  IMAD.U32 R3, RZ, RZ, UR7 ;  /* 0x00000007ff037e24 */ /* 0x000fe4000f8e00ff */
[----:B------:R-:W-:Y:S01]  /*3f30*/  MOV R5, UR6 ;  /* 0x0000000600057c02 */ /* 0x000fe20008000f00 */
[----:B------:R-:W-:Y:S01]  /*3f40*/  UIADD3 UR6, UR42, -UR5, UR41 ;  /* 0x800000052a067290 */ /* 0x000fe2000fffe029 */
[----:B------:R-:W-:-:S03]  /*3f50*/  IMAD R3, R214, -0x2, R3 ;  /* 0xfffffffed6037824 */ /* 0x000fc600078e0203 */
[----:B------:R-:W-:Y:S01]  /*3f60*/  IMAD R2, R214, -0x2, R5 ;  /* 0xfffffffed6027824 */ /* 0x000fe200078e0205 */
[----:B------:R-:W-:Y:S01]  /*3f70*/  UIMAD.WIDE UR6, UR6, 0x66666667, URZ ;  /* 0x66666667060678a5 */ /* 0x000fe2000f8e023f */
[----:B------:R-:W-:-:S03]  /*3f80*/  IADD3 R5, R3, 0x8, R4 ;  /* 0x0000000803057810 */ /* 0x000fc60007ffe004 */
[----:B------:R-:W-:Y:S01]  /*3f90*/  USHF.R.U32.HI UR5, URZ, 0x1f, UR7 ;  /* 0x0000001f3f057899 */ /* 0x000fe20008011607 */
[----:B------:R-:W-:Y:S02]  /*3fa0*/  VIMNMX R5, R2, R5, PT ;  /* 0x0000000502057248 */ /* 0x000fe40003fe0100 */
[----:B------:R-:W-:Y:S01]  /*3fb0*/  VIADDMNMX R2, R4, R3, R2, PT ;  /* 0x0000000304027246 */ /* 0x000fe20003800102 */
[----:B------:R-:W-:Y:S01]  /*3fc0*/  ULEA.HI.SX32 UR5, UR7, UR5, 0x1b ;  /* 0x0000000507057291 */ /* 0x000fe2000f8fda3f */
[C---:B------:R-:W-:Y:S02]  /*3fd0*/  ISETP.GT.AND P2, PT, R5.reuse, RZ, PT ;  /* 0x000000ff0500720c */ /* 0x040fe40003f44270 */
[C---:B------:R-:W-:Y:S01]  /*3fe0*/  ISETP.GT.AND P3, PT, R5.reuse, 0x1, PT ;  /* 0x000000010500780c */ /* 0x040fe20003f64270 */
[----:B------:R-:W-:Y:S01]  /*3ff0*/  UISETP.LT.AND UP0, UPT, URZ, UR5, UPT ;  /* 0x000000053f00728c */ /* 0x000fe2000bf01270 */
[----:B------:R-:W-:Y:S01]  /*4000*/  ISETP.GT.AND P4, PT, R5, 0x8, PT ;  /* 0x000000080500780c */ /* 0x000fe20003f84270 */
[----:B------:R-:W-:-:S02]  /*4010*/  WARPGROUP.DEPBAR.LE gsb0, 0x0 ;  /* 0x00008000000079c5 */ /* 0x000fc40000010000 */
        /* <DEDUP_REMOVED lines=13> */
[C---:B------:R-:W-:Y:S01]  /*40f0*/  ISETP.GT.AND P2, PT, R5.reuse, 0x9, PT ;  /* 0x000000090500780c */ /* 0x040fe20003f44270 */
[----:B------:R-:W-:Y:S01]  /*4100*/  HGMMA.64x16x16.F32 R48, gdesc[UR56], R48, gsb0 ;  /* 0x00200000383079f0 */ /* 0x000fe20008000830 */
[----:B------:R-:W-:Y:S01]  /*4110*/  UIADD3 UR58, UR4, 0x886, URZ ;  /* 0x00000886043a7890 */ /* 0x000fe2000fffe03f */
[----:B------:R-:W-:Y:S01]  /*4120*/  FSEL R62, R62, -INF , P4 ;  /* 0xff8000003e3e7808 */ /* 0x000fe20002000000 */
[----:B------:R-:W-:Y:S01]  /*4130*/  UMOV UR56, UR10 ;  /* 0x0000000a00387c82 */ /* 0x000fe20008000000 */
[----:B------:R-:W-:Y:S01]  /*4140*/  UMOV UR57, UR11 ;  /* 0x0000000b00397c82 */ /* 0x000fe20008000000 */
[----:B------:R-:W-:Y:S01]  /*4150*/  UMOV UR59, 0x40000040 ;  /* 0x40000040003b7882 */ /* 0x000fe20000000000 */
[----:B------:R-:W-:Y:S02]  /*4160*/  FMNMX.FTZ R17, R58, R59, !PT ;  /* 0x0000003b3a117209 */ /* 0x000fe40007810000 */
[----:B------:R-:W-:Y:S02]  /*4170*/  ISETP.GT.AND P3, PT, R5, 0x10, PT ;  /* 0x000000100500780c */ /* 0x000fe40003f64270 */
[----:B------:R-:W-:-:S02]  /*4180*/  FSEL R63, R63, -INF , P2 ;  /* 0xff8000003f3f7808 */ /* 0x000fc40001000000 */
[----:B------:R-:W-:Y:S02]  /*4190*/  FMNMX.FTZ R20, R62, R17, !PT ;  /* 0x000000113e147209 */ /* 0x000fe40007810000 */
[----:B------:R-:W-:Y:S02]  /*41a0*/  ISETP.GT.AND P2, PT, R5, 0x11, PT ;  /* 0x000000110500780c */ /* 0x000fe40003f44270 */
[----:B------:R-:W-:Y:S02]  /*41b0*/  FMNMX.FTZ R17, R63, R20, !PT ;  /* 0x000000143f117209 */ /* 0x000fe40007810000 */
[----:B------:R-:W-:-:S04]  /*41c0*/  ISETP.GT.AND P4, PT, R2, 0x8, PT ;  /* 0x000000080200780c */ /* 0x000fc80003f84270 */
[----:B------:R-:W-:Y:S02]  /*41d0*/  FSEL R60, R60, -INF , P4 ;  /* 0xff8000003c3c7808 */ /* 0x000fe40002000000 */
[----:B------:R-:W-:Y:S01]  /*41e0*/  ISETP.GT.AND P4, PT, R2, 0x19, PT ;  /* 0x000000190200780c */ /* 0x000fe20003f84270 */
[----:B------:R-:W-:Y:S02]  /*41f0*/  WARPGROUP.DEPBAR.LE gsb0, 0x0 ;  /* 0x00008000000079c5 */ /* 0x000fe40000010000 */
[----:B------:R-:W-:Y:S01]  /*4200*/  WARPGROUP.ARRIVE ;  /* 0x00000000000079c5 */ /* 0x000fe20000000000 */
[----:B------:R-:W-:Y:S02]  /*4210*/  FSEL R50, R50, -INF , P3 ;  /* 0xff80000032327808 */ /* 0x000fe40001800000 */
[----:B------:R-:W-:Y:S02]  /*4220*/  ISETP.GT.AND P3, PT, R5, 0x18, PT ;  /* 0x000000180500780c */ /* 0x000fe40003f64270 */
[----:B------:R-:W-:Y:S01]  /*4230*/  FSEL R51, R51, -INF , P2 ;  /* 0xff80000033337808 */ /* 0x000fe20001000000 */
[----:B------:R-:W-:Y:S01]  /*4240*/  HGMMA.64x16x16.F32 R40, gdesc[UR56], R40, gsb0 ;  /* 0x00200000382879f0 */ /* 0x000fe20008000828 */
[----:B------:R-:W-:Y:S01]  /*4250*/  UIADD3 UR58, UR4, 0x906, URZ ;  /* 0x00000906043a7890 */ /* 0x000fe2000fffe03f */
[----:B------:R-:W-:Y:S01]  /*4260*/  FMNMX.FTZ R20, R50, R17, !PT ;  /* 0x0000001132147209 */ /* 0x000fe20007810000 */
[----:B------:R-:W-:Y:S01]  /*4270*/  UMOV UR56, UR10 ;  /* 0x0000000a00387c82 */ /* 0x000fe20008000000 */
[----:B------:R-:W-:Y:S01]  /*4280*/  UMOV UR57, UR11 ;  /* 0x0000000b00397c82 */ /* 0x000fe20008000000 */
[----:B------:R-:W-:Y:S01]  /*4290*/  UMOV UR59, 0x40000040 ;  /* 0x40000040003b7882 */ /* 0x000fe20000000000 */
[----:B------:R-:W-:-:S02]  /*42a0*/  ISETP.GT.AND P2, PT, R5, 0x19, PT ;  /* 0x000000190500780c */ /* 0x000fc40003f44270 */
[----:B------:R-:W-:Y:S02]  /*42b0*/  FSEL R54, R54, -INF , P3 ;  /* 0xff80000036367808 */ /* 0x000fe40001800000 */
[----:B------:R-:W-:Y:S02]  /*42c0*/  FMNMX.FTZ R17, R51, R20, !PT ;  /* 0x0000001433117209 */ /* 0x000fe40007810000 */
[----:B------:R-:W-:Y:S02]  /*42d0*/  ISETP.GT.AND P3, PT, R5, 0x20, PT ;  /* 0x000000200500780c */ /* 0x000fe40003f64270 */
[----:B------:R-:W-:Y:S02]  /*42e0*/  FSEL R55, R55, -INF , P2 ;  /* 0xff80000037377808 */ /* 0x000fe40001000000 */
[----:B------:R-:W-:Y:S02]  /*42f0*/  FMNMX.FTZ R20, R54, R17, !PT ;  /* 0x0000001136147209 */ /* 0x000fe40007810000 */
[----:B------:R-:W-:-:S02]  /*4300*/  ISETP.GT.AND P2, PT, R5, 0x21, PT ;  /* 0x000000210500780c */ /* 0x000fc40003f44270 */
[----:B------:R-:W-:Y:S02]  /*4310*/  FMNMX.FTZ R17, R55, R20, !PT ;  /* 0x0000001437117209 */ /* 0x000fe40007810000 */
[----:B------:R-:W-:Y:S01]  /*4320*/  FSEL R53, R53, -INF , P4 ;  /* 0xff80000035357808 */ /* 0x000fe20002000000 */
        /* <DEDUP_REMOVED lines=11> */
[----:B------:R-:W-:Y:S01]  /*43e0*/  ISETP.GT.AND P2, PT, R5, 0x29, PT ;  /* 0x000000290500780c */ /* 0x000fe20003f44270 */
[----:B------:R-:W-:Y:S01]  /*43f0*/  ULDC UR4, c[0x0][0x988] ;  /* 0x0002620000047ab9 */ /* 0x000fe20000000800 */
[----:B------:R-:W-:Y:S01]  /*4400*/  FSEL R46, R46, -INF , P3 ;  /* 0xff8000002e2e7808 */ /* 0x000fe20001800000 */
[----:B------:R-:W-:Y:S01]  /*4410*/  USEL UR10, URZ, UR5, !UP0 ;  /* 0x000000053f0a7287 */ /* 0x000fe2000c000000 */
[----:B------:R-:W-:-:S02]  /*4420*/  FMNMX.FTZ R17, R43, R20, !PT ;  /* 0x000000142b117209 */ /* 0x000fc40007810000 */
[----:B------:R-:W-:Y:S01]  /*4430*/  ISETP.GT.AND P3, PT, R5, 0x30, PT ;  /* 0x000000300500780c */ /* 0x000fe20003f64270 */
[----:B------:R-:W-:Y:S01]  /*4440*/  UISETP.GE.AND UP0, UPT, UR45, UR10, UPT ;  /* 0x0000000a2d00728c */ /* 0x000fe2000bf06270 */
[----:B------:R-:W-:Y:S01]  /*4450*/  FSEL R47, R47, -INF , P2 ;  /* 0xff8000002f2f7808 */ /* 0x000fe20001000000 */
[----:B------:R-:W-:Y:S01]  /*4460*/  IMAD.U32 R226, RZ, RZ, UR10 ;  /* 0x0000000affe27e24 */ /* 0x000fe2000f8e00ff */
[----:B------:R-:W-:Y:S02]  /*4470*/  FMNMX.FTZ R20, R46, R17, !PT ;  /* 0x000000112e147209 */ /* 0x000fe40007810000 */
[----:B------:R-:W-:Y:S02]  /*4480*/  ISETP.GT.AND P2, PT, R5, 0x31, PT ;  /* 0x000000310500780c */ /* 0x000fe40003f44270 */
[----:B------:R-:W-:Y:S01]  /*4490*/  FMNMX.FTZ R17, R47, R20, !PT ;  /* 0x000000142f117209 */ /* 0x000fe20007810000 */
[----:B------:R-:W-:Y:S02]  /*44a0*/  WARPGROUP.DEPBAR.LE gsb0, 0x0 ;  /* 0x00008000000079c5 */ /* 0x000fe40000010000 */
[----:B------:R-:W-:Y:S01]  /*44b0*/  WARPGROUP.ARRIVE ;  /* 0x00000000000079c5 */ /* 0x000fe20000000000 */
[----:B------:R-:W-:-:S02]  /*44c0*/  FSEL R34, R34, -INF , P3 ;  /* 0xff80000022227808 */ /* 0x000fc40001800000 */
[----:B------:R-:W-:Y:S02]  /*44d0*/  ISETP.GT.AND P3, PT, R5, 0x38, PT ;  /* 0x000000380500780c */ /* 0x000fe40003f64270 */
[----:B------:R-:W-:Y:S01]  /*44e0*/  FSEL R35, R35, -INF , P2 ;  /* 0xff80000023237808 */ /* 0x000fe20001000000 */
[----:B------:R-:W-:Y:S01]  /*44f0*/  HGMMA.64x16x16.F32 R24, gdesc[UR56], R24, gsb0 ;  /* 0x00200000381879f0 */ /* 0x000fe20008000818 */
[----:B------:R-:W-:Y:S02]  /*4500*/  FMNMX.FTZ R20, R34, R17, !PT ;  /* 0x0000001122147209 */ /* 0x000fe40007810000 */
[----:B------:R-:W-:Y:S02]  /*4510*/  ISETP.GT.AND P2, PT, R5, 0x39, PT ;  /* 0x000000390500780c */ /* 0x000fe40003f44270 */
[----:B------:R-:W-:Y:S02]  /*4520*/  FSEL R38, R38, -INF , P3 ;  /* 0xff80000026267808 */ /* 0x000fe40001800000 */
[----:B------:R-:W-:-:S02]  /*4530*/  FMNMX.FTZ R17, R35, R20, !PT ;  /* 0x0000001423117209 */ /* 0x000fc40007810000 */
[----:B------:R-:W-:Y:S02]  /*4540*/  ISETP.GT.AND P3, PT, R5, 0x40, PT ;  /* 0x000000400500780c */ /* 0x000fe40003f64270 */
[----:B------:R-:W-:Y:S02]  /*4550*/  FSEL R39, R39, -INF , P2 ;  /* 0xff80000027277808 */ /* 0x000fe40001000000 */
[----:B------:R-:W-:Y:S02]  /*4560*/  FMNMX.FTZ R20, R38, R17, !PT ;  /* 0x0000001126147209 */ /* 0x000fe40007810000 */
[----:B------:R-:W-:Y:S02]  /*4570*/  ISETP.GT.AND P2, PT, R5, 0x41, PT ;  /* 0x000000410500780c */ /* 0x000fe40003f44270 */
[----:B------:R-:W-:Y:S01]  /*4580*/  FMNMX.FTZ R17, R39, R20, !PT ;  /* 0x0000001427117209 */ /* 0x000fe20007810000 */
[----:B------:R-:W-:Y:S02]  /*4590*/  WARPGROUP.DEPBAR.LE gsb0, 0x0 ;  /* 0x00008000000079c5 */ /* 0x000fe40000010000 */
[----:B------:R-:W-:Y:S01]  /*45a0*/  FSEL R26, R26, -INF , P3 ;  /* 0xff8000001a1a7808 */ /* 0x000fe20001800000 */
[----:B------:R1:W-:Y:S01]  /*45b0*/  @!P1 SYNCS.ARRIVE.TRANS64.RED.A1T0 RZ, [R0+URZ], RZ ;  /* 0x000000ff00ff99a7 */ /* 0x0003e2000810043f */
[----:B------:R-:W-:-:S02]  /*45c0*/  ISETP.GT.AND P3, PT, R5, 0x48, PT ;  /* 0x000000480500780c */ /* 0x000fc40003f64270 */
[----:B------:R-:W-:Y:S02]  /*45d0*/  FSEL R27, R27, -INF , P2 ;  /* 0xff8000001b1b7808 */ /* 0x000fe40001000000 */
[----:B------:R-:W-:Y:S02]  /*45e0*/  FMNMX.FTZ R20, R26, R17, !PT ;  /* 0x000000111a147209 */ /* 0x000fe40007810000 */
[----:B------:R-:W-:Y:S02]  /*45f0*/  ISETP.GT.AND P2, PT, R5, 0x49, PT ;  /* 0x000000490500780c */ /* 0x000fe40003f44270 */
[----:B------:R-:W-:Y:S02]  /*4600*/  FSEL R30, R30, -INF , P3 ;  /* 0xff8000001e1e7808 */ /* 0x000fe40001800000 */
[----:B------:R-:W-:Y:S02]  /*4610*/  FMNMX.FTZ R5, R27, R20, !PT ;  /* 0x000000141b057209 */ /* 0x000fe40007810000 */
[----:B------:R-:W-:-:S02]  /*4620*/  FSEL R31, R31, -INF , P2 ;  /* 0xff8000001f1f7808 */ /* 0x000fc40001000000 */
[----:B------:R-:W-:Y:S02]  /*4630*/  FMNMX.FTZ R20, R30, R5, !PT ;  /* 0x000000051e147209 */ /* 0x000fe40007810000 */
[C---:B------:R-:W-:Y:S02]  /*4640*/  ISETP.GT.AND P2, PT, R2.reuse, RZ, PT ;  /* 0x000000ff0200720c */ /* 0x040fe40003f44270 */
[----:B------:R-:W-:Y:S02]  /*4650*/  FMNMX.FTZ R20, R31, R20, !PT ;  /* 0x000000141f147209 */ /* 0x000fe40007810000 */
[----:B------:R-:W-:Y:S02]  /*4660*/  ISETP.GT.AND P3, PT, R2, 0x1, PT ;  /* 0x000000010200780c */ /* 0x000fe40003f64270 */
[----:B------:R-:W-:Y:S01]  /*4670*/  FSEL R56, R56, -INF , P2 ;  /* 0xff80000038387808 */ /* 0x000fe20001000000 */
[----:B------:R-:W2:Y:S01]  /*4680*/  SHFL.BFLY PT, R5, R20, 0x2, 0x1f ;  /* 0x0c401f0014057f89 */ /* 0x000ea200000e0000 */
[----:B------:R-:W-:-:S02]  /*4690*/  FSEL R57, R57, -INF , P3 ;  /* 0xff80000039397808 */ /* 0x000fc40001800000 */
[C---:B------:R-:W-:Y:S02]  /*46a0*/  ISETP.GT.AND P2, PT, R2.reuse, 0x9, PT ;  /* 0x000000090200780c */ /* 0x040fe40003f44270 */
[C---:B------:R-:W-:Y:S02]  /*46b0*/  ISETP.GT.AND P3, PT, R2.reuse, 0x11, PT ;  /* 0x000000110200780c */ /* 0x040fe40003f64270 */
[----:B------:R-:W-:Y:S02]  /*46c0*/  FSEL R61, R61, -INF , P2 ;  /* 0xff8000003d3d7808 */ /* 0x000fe40001000000 */
[----:B------:R-:W-:Y:S02]  /*46d0*/  ISETP.GT.AND P2, PT, R2, 0x10, PT ;  /* 0x000000100200780c */ /* 0x000fe40003f44270 */
[----:B------:R-:W-:Y:S02]  /*46e0*/  FSEL R49, R49, -INF , P3 ;  /* 0xff80000031317808 */ /* 0x000fe40001800000 */
[----:B------:R-:W-:-:S02]  /*46f0*/  FSEL R48, R48, -INF , P2 ;  /* 0xff80000030307808 */ /* 0x000fc40001000000 */
[----:B------:R-:W-:-:S04]  /*4700*/  ISETP.GT.AND P2, PT, R2, 0x18, PT ;  /* 0x000000180200780c */ /* 0x000fc80003f44270 */
[----:B------:R-:W-:Y:S02]  /*4710*/  FSEL R52, R52, -INF , P2 ;  /* 0xff80000034347808 */ /* 0x000fe40001000000 */
[----:B------:R-:W-:Y:S02]  /*4720*/  ISETP.GT.AND P2, PT, R2, 0x20, PT ;  /* 0x000000200200780c */ /* 0x000fe40003f44270 */
[----:B--2---:R-:W-:Y:S02]  /*4730*/  FMNMX.FTZ R17, R20, R5, !PT ;  /* 0x0000000514117209 */ /* 0x004fe40007810000 */
[----:B------:R-:W-:Y:S02]  /*4740*/  FMNMX.FTZ R5, R56, R57, !PT ;  /* 0x0000003938057209 */ /* 0x000fe40007810000 */
[----:B------:R-:W-:Y:S01]  /*4750*/  FSEL R40, R40, -INF , P2 ;  /* 0xff80000028287808 */ /* 0x000fe20001000000 */
[----:B------:R-:W2:Y:S01]  /*4760*/  SHFL.BFLY PT, R64, R17, 0x1, 0x1f ;  /* 0x0c201f0011407f89 */ /* 0x000ea200000e0000 */
[----:B------:R-:W-:-:S02]  /*4770*/  FMNMX.FTZ R4, R60, R5, !PT ;  /* 0x000000053c047209 */ /* 0x000fc40007810000 */
[----:B------:R-:W-:Y:S02]  /*4780*/  ISETP.GT.AND P2, PT, R2, 0x28, PT ;  /* 0x000000280200780c */ /* 0x000fe40003f44270 */
[----:B------:R-:W-:Y:S02]  /*4790*/  FMNMX.FTZ R5, R61, R4, !PT ;  /* 0x000000043d057209 */ /* 0x000fe40007810000 */
[----:B------:R-:W-:Y:S02]  /*47a0*/  FSEL R44, R44, -INF , P2 ;  /* 0xff8000002c2c7808 */ /* 0x000fe40001000000 */
[----:B------:R-:W-:Y:S02]  /*47b0*/  FMNMX.FTZ R4, R48, R5, !PT ;  /* 0x0000000530047209 */ /* 0x000fe40007810000 */
[----:B------:R-:W-:Y:S02]  /*47c0*/  ISETP.GT.AND P2, PT, R2, 0x30, PT ;  /* 0x000000300200780c */ /* 0x000fe40003f44270 */
[----:B------:R-:W-:-:S02]  /*47d0*/  FMNMX.FTZ R5, R49, R4, !PT ;  /* 0x0000000431057209 */ /* 0x000fc40007810000 */
[----:B------:R-:W-:Y:S02]  /*47e0*/  FSEL R32, R32, -INF , P2 ;  /* 0xff80000020207808 */ /* 0x000fe40001000000 */
[----:B------:R-:W-:Y:S02]  /*47f0*/  FMNMX.FTZ R4, R52, R5, !PT ;  /* 0x0000000534047209 */ /* 0x000fe40007810000 */
[----:B------:R-:W-:Y:S02]  /*4800*/  ISETP.GT.AND P2, PT, R2, 0x38, PT ;  /* 0x000000380200780c */ /* 0x000fe40003f44270 */
[----:B------:R-:W-:Y:S02]  /*4810*/  FMNMX.FTZ R5, R53, R4, !PT ;  /* 0x0000000435057209 */ /* 0x000fe40007810000 */
[----:B------:R-:W-:Y:S02]  /*4820*/  FSEL R36, R36, -INF , P2 ;  /* 0xff80000024247808 */ /* 0x000fe40001000000 */
[----:B--2---:R-:W-:-:S02]  /*4830*/  FMNMX.FTZ R3, R17, R64, !PT ;  /* 0x0000004011037209 */ /* 0x004fc40007810000 */
[----:B------:R-:W-:Y:S02]  /*4840*/  FMNMX.FTZ R4, R40, R5, !PT ;  /* 0x0000000528047209 */ /* 0x000fe40007810000 */
[C---:B------:R-:W-:Y:S01]  /*4850*/  FSETP.NEU.FTZ.AND P3, PT, R3.reuse, -INF , PT ;  /* 0xff8000000300780b */ /* 0x040fe20003f7d000 */
[----:B------:R-:W-:Y:S01]  /*4860*/  FMUL.FTZ R17, R3, UR4 ;  /* 0x0000000403117c20 */ /* 0x000fe20008410000 */
[----:B------:R-:W-:-:S04]  /*4870*/  ISETP.GT.AND P2, PT, R2, 0x40, PT ;  /* 0x000000400200780c */ /* 0x000fc80003f44270 */
[----:B------:R-:W-:Y:S02]  /*4880*/  FSEL R17, R17, RZ, P3 ;  /* 0x000000ff11117208 */ /* 0x000fe40001800000 */
[----:B------:R-:W-:Y:S02]  /*4890*/  ISETP.GT.AND P3, PT, R2, 0x21, PT ;  /* 0x000000210200780c */ /* 0x000fe40003f64270 */
[----:B------:R-:W-:Y:S01]  /*48a0*/  FSEL R24, R24, -INF , P2 ;  /* 0xff80000018187808 */ /* 0x000fe20001000000 */
[--C-:B------:R-:W-:Y:S01]  /*48b0*/  FFMA.FTZ R58, R58, UR4, -R17.reuse ;  /* 0x000000043a3a7c23 */ /* 0x100fe20008010811 */
[----:B------:R-:W-:Y:S01]  /*48c0*/  FSEL R41, R41, -INF , P3 ;  /* 0xff80000029297808 */ /* 0x000fe20001800000 */
[--C-:B------:R-:W-:Y:S01]  /*48d0*/  FFMA.FTZ R59, R59, UR4, -R17.reuse ;  /* 0x000000043b3b7c23 */ /* 0x100fe20008010811 */
[----:B------:R-:W-:Y:S01]  /*48e0*/  ISETP.GT.AND P3, PT, R2, 0x29, PT ;  /* 0x000000290200780c */ /* 0x000fe20003f64270 */
[--C-:B------:R-:W-:Y:S01]  /*48f0*/  FFMA.FTZ R62, R62, UR4, -R17.reuse ;  /* 0x000000043e3e7c23 */ /* 0x100fe20008010811 */
[----:B------:R-:W-:Y:S01]  /*4900*/  FMNMX.FTZ R5, R41, R4, !PT ;  /* 0x0000000429057209 */ /* 0x000fe20007810000 */
[----:B------:R-:W-:Y:S01]  /*4910*/  MUFU.EX2 R58, R58 ;  /* 0x0000003a003a7308 */ /* 0x000fe20000000800 */
[----:B------:R-:W-:Y:S01]  /*4920*/  FSEL R45, R45, -INF , P3 ;  /* 0xff8000002d2d7808 */ /* 0x000fe20001800000 */
[--C-:B------:R-:W-:Y:S01]  /*4930*/  FFMA.FTZ R63, R63, UR4, -R17.reuse ;  /* 0x000000043f3f7c23 */ /* 0x100fe20008010811 */
[----:B------:R-:W-:Y:S01]  /*4940*/  FMNMX.FTZ R4, R44, R5, !PT ;  /* 0x000000052c047209 */ /* 0x000fe20007810000 */
[--C-:B------:R-:W-:Y:S01]  /*4950*/  FFMA.FTZ R50, R50, UR4, -R17.reuse ;  /* 0x0000000432327c23 */ /* 0x100fe20008010811 */
[----:B------:R-:W-:Y:S01]  /*4960*/  ISETP.GT.AND P3, PT, R2, 0x31, PT ;  /* 0x000000310200780c */ /* 0x000fe20003f64270 */
[--C-:B------:R-:W-:Y:S01]  /*4970*/  FFMA.FTZ R51, R51, UR4, -R17.reuse ;  /* 0x0000000433337c23 */ /* 0x100fe20008010811 */
[----:B------:R-:W-:Y:S01]  /*4980*/  FMNMX.FTZ R5, R45, R4, !PT ;  /* 0x000000042d057209 */ /* 0x000fe20007810000 */
[----:B------:R-:W2:Y:S01]  /*4990*/  MUFU.EX2 R59, R59 ;  /* 0x0000003b003b7308 */ /* 0x000ea20000000800 */
[----:B------:R-:W-:Y:S01]  /*49a0*/  FSEL R33, R33, -INF , P3 ;  /* 0xff80000021217808 */ /* 0x000fe20001800000 */
[--C-:B------:R-:W-:Y:S01]  /*49b0*/  FFMA.FTZ R54, R54, UR4, -R17.reuse ;  /* 0x0000000436367c23 */ /* 0x100fe20008010811 */
[----:B------:R-:W-:Y:S01]  /*49c0*/  FMNMX.FTZ R4, R32, R5, !PT ;  /* 0x0000000520047209 */ /* 0x000fe20007810000 */
        /* <DEDUP_REMOVED lines=9> */
[C---:B------:R-:W-:Y:S01]  /*4a60*/  ISETP.GT.AND P3, PT, R2.reuse, 0x41, PT ;  /* 0x000000410200780c */ /* 0x040fe20003f64270 */
[--C-:B------:R-:W-:Y:S01]  /*4a70*/  FFMA.FTZ R47, R47, UR4, -R17.reuse ;  /* 0x000000042f2f7c23 */ /* 0x100fe20008010811 */
[----:B------:R-:W-:Y:S01]  /*4a80*/  FMNMX.FTZ R5, R37, R4, !PT ;  /* 0x0000000425057209 */ /* 0x000fe20007810000 */
[----:B------:R-:W3:Y:S01]  /*4a90*/  MUFU.EX2 R63, R63 ;  /* 0x0000003f003f7308 */ /* 0x000ee20000000800 */
[----:B------:R-:W-:Y:S01]  /*4aa0*/  ISETP.GT.AND P2, PT, R2, 0x48, PT ;  /* 0x000000480200780c */ /* 0x000fe20003f44270 */
[--C-:B------:R-:W-:Y:S01]  /*4ab0*/  FFMA.FTZ R34, R34, UR4, -R17.reuse ;  /* 0x0000000422227c23 */ /* 0x100fe20008010811 */
[----:B------:R-:W-:Y:S01]  /*4ac0*/  FSEL R25, R25, -INF , P3 ;  /* 0xff80000019197808 */ /* 0x000fe20001800000 */
[--C-:B------:R-:W-:Y:S01]  /*4ad0*/  FFMA.FTZ R35, R35, UR4, -R17.reuse ;  /* 0x0000000423237c23 */ /* 0x100fe20008010811 */
[----:B------:R-:W-:Y:S01]  /*4ae0*/  FMNMX.FTZ R4, R24, R5, !PT ;  /* 0x0000000518047209 */ /* 0x000fe20007810000 */
[--C-:B------:R-:W-:Y:S01]  /*4af0*/  FFMA.FTZ R38, R38, UR4, -R17.reuse ;  /* 0x0000000426267c23 */ /* 0x100fe20008010811 */
[----:B------:R-:W-:Y:S01]  /*4b00*/  ISETP.GT.AND P3, PT, R2, 0x49, PT ;  /* 0x000000490200780c */ /* 0x000fe20003f64270 */
[----:B------:R-:W-:Y:S01]  /*4b10*/  MUFU.EX2 R50, R50 ;  /* 0x0000003200327308 */ /* 0x000fe20000000800 */
[----:B------:R-:W-:Y:S01]  /*4b20*/  FSEL R28, R28, -INF , P2 ;  /* 0xff8000001c1c7808 */ /* 0x000fe20001000000 */
[--C-:B------:R-:W-:Y:S01]  /*4b30*/  FFMA.FTZ R39, R39, UR4, -R17.reuse ;  /* 0x0000000427277c23 */ /* 0x100fe20008010811 */
[----:B------:R-:W-:Y:S01]  /*4b40*/  FMNMX.FTZ R5, R25, R4, !PT ;  /* 0x0000000419057209 */ /* 0x000fe20007810000 */
[--C-:B------:R-:W-:Y:S01]  /*4b50*/  FFMA.FTZ R26, R26, UR4, -R17.reuse ;  /* 0x000000041a1a7c23 */ /* 0x100fe20008010811 */
[----:B------:R-:W-:Y:S01]  /*4b60*/  FSEL R29, R29, -INF , P3 ;  /* 0xff8000001d1d7808 */ /* 0x000fe20001800000 */
[--C-:B------:R-:W-:Y:S01]  /*4b70*/  FFMA.FTZ R27, R27, UR4, -R17.reuse ;  /* 0x000000041b1b7c23 */ /* 0x100fe20008010811 */
[----:B------:R-:W-:Y:S01]  /*4b80*/  FMNMX.FTZ R2, R28, R5, !PT ;  /* 0x000000051c027209 */ /* 0x000fe20007810000 */
[----:B------:R-:W4:Y:S01]  /*4b90*/  MUFU.EX2 R51, R51 ;  /* 0x0000003300337308 */ /* 0x000f220000000800 */
[--C-:B------:R-:W-:Y:S01]  /*4ba0*/  FFMA.FTZ R30, R30, UR4, -R17.reuse ;  /* 0x000000041e1e7c23 */ /* 0x100fe20008010811 */
[----:B------:R-:W-:Y:S01]  /*4bb0*/  FFMA.FTZ R17, R31, UR4, -R17 ;  /* 0x000000041f117c23 */ /* 0x000fe20008010811 */
[----:B------:R-:W-:Y:S01]  /*4bc0*/  FMNMX.FTZ R2, R29, R2, !PT ;  /* 0x000000021d027209 */ /* 0x000fe20007810000 */
[----:B------:R-:W-:Y:S01]  /*4bd0*/  IMAD.MOV.U32 R31, RZ, RZ, R151 ;  /* 0x000000ffff1f7224 */ /* 0x000fe200078e0097 */
[----:B--2---:R-:W-:-:S02]  /*4be0*/  F2FP.F16.F32.PACK_AB R209, R59, R58 ;  /* 0x0000003a3bd1723e */ /* 0x004fc400000000ff */
[----:B---3--:R-:W-:Y:S01]  /*4bf0*/  F2FP.F16.F32.PACK_AB R211, R63, R62 ;  /* 0x0000003e3fd3723e */ /* 0x008fe200000000ff */
[----:B------:R-:W2:Y:S01]  /*4c00*/  SHFL.BFLY PT, R5, R2, 0x2, 0x1f ;  /* 0x0c401f0002057f89 */ /* 0x000ea200000e0000 */
[----:B------:R-:W-:Y:S08]  /*4c10*/  MUFU.EX2 R54, R54 ;  /* 0x0000003600367308 */ /* 0x000ff00000000800 */
[----:B------:R-:W3:Y:S01]  /*4c20*/  MUFU.EX2 R55, R55 ;  /* 0x0000003700377308 */ /* 0x000ee20000000800 */
[----:B----4-:R-:W-:-:S07]  /*4c30*/  F2FP.F16.F32.PACK_AB R205, R51, R50 ;  /* 0x0000003233cd723e */ /* 0x010fce00000000ff */
[----:B------:R-:W-:Y:S01]  /*4c40*/  MUFU.EX2 R42, R42 ;  /* 0x0000002a002a7308 */ /* 0x000fe20000000800 */
[----:B--2---:R-:W-:-:S07]  /*4c50*/  FMNMX.FTZ R5, R2, R5, !PT ;  /* 0x0000000502057209 */ /* 0x004fce0007810000 */
[----:B------:R-:W2:Y:S01]  /*4c60*/  MUFU.EX2 R43, R43 ;  /* 0x0000002b002b7308 */ /* 0x000ea20000000800 */
[----:B---3--:R-:W-:Y:S01]  /*4c70*/  F2FP.F16.F32.PACK_AB R207, R55, R54 ;  /* 0x0000003637cf723e */ /* 0x008fe200000000ff */
[----:B------:R-:W3:Y:S06]  /*4c80*/  SHFL.BFLY PT, R4, R5, 0x1, 0x1f ;  /* 0x0c201f0005047f89 */ /* 0x000eec00000e0000 */
[----:B------:R-:W-:Y:S08]  /*4c90*/  MUFU.EX2 R46, R46 ;  /* 0x0000002e002e7308 */ /* 0x000ff00000000800 */
[----:B------:R-:W4:Y:S01]  /*4ca0*/  MUFU.EX2 R47, R47 ;  /* 0x0000002f002f7308 */ /* 0x000f220000000800 */
[----:B--2---:R-:W-:-:S07]  /*4cb0*/  F2FP.F16.F32.PACK_AB R201, R43, R42 ;  /* 0x0000002a2bc9723e */ /* 0x004fce00000000ff */
[----:B------:R-:W-:Y:S01]  /*4cc0*/  MUFU.EX2 R34, R34 ;  /* 0x0000002200227308 */ /* 0x000fe20000000800 */
[----:B---3--:R-:W-:Y:S01]  /*4cd0*/  FMNMX.FTZ R4, R5, R4, !PT ;  /* 0x0000000405047209 */ /* 0x008fe20007810000 */
[----:B------:R-:W-:Y:S01]  /*4ce0*/  FADD.FTZ R5, R58, R59 ;  /* 0x0000003b3a057221 */ /* 0x000fe20000010000 */
[-C--:B------:R-:W-:Y:S01]  /*4cf0*/  MOV R59, R151.reuse ;  /* 0x00000097003b7202 */ /* 0x080fe20000000f00 */
[----:B------:R-:W-:Y:S01]  /*4d00*/  IMAD.MOV.U32 R58, RZ, RZ, R151 ;  /* 0x000000ffff3a7224 */ /* 0x000fe200078e0097 */
[C---:B------:R-:W-:Y:S01]  /*4d10*/  FSETP.NEU.FTZ.AND P2, PT, R4.reuse, -INF , PT ;  /* 0xff8000000400780b */ /* 0x040fe20003f5d000 */
[----:B------:R-:W-:Y:S01]  /*4d20*/  FMUL.FTZ R2, R4, UR4 ;  /* 0x0000000404027c20 */ /* 0x000fe20008410000 */
[----:B------:R-:W-:Y:S01]  /*4d30*/  FADD.FTZ R20, R62, R5 ;  /* 0x000000053e147221 */ /* 0x000fe20000010000 */
[----:B------:R-:W2:Y:S01]  /*4d40*/  MUFU.EX2 R35, R35 ;  /* 0x0000002300237308 */ /* 0x000ea20000000800 */
[----:B----4-:R-:W-:Y:S02]  /*4d50*/  F2FP.F16.F32.PACK_AB R203, R47, R46 ;  /* 0x0000002e2fcb723e */ /* 0x010fe400000000ff */
[----:B------:R-:W-:Y:S01]  /*4d60*/  FSEL R2, R2, RZ, P2 ;  /* 0x000000ff02027208 */ /* 0x000fe20001000000 */
[----:B------:R-:W-:Y:S01]  /*4d70*/  FADD.FTZ R5, R63, R20 ;  /* 0x000000143f057221 */ /* 0x000fe20000010000 */
[----:B------:R-:W-:Y:S01]  /*4d80*/  PLOP3.LUT P2, PT, PT, PT, UP0, 0x80, 0x0 ;  /* 0x000000000000781c */ /* 0x000fe20003f4f008 */
[----:B------:R-:W-:Y:S01]  /*4d90*/  IMAD.MOV.U32 R63, RZ, RZ, R151 ;  /* 0x000000ffff3f7224 */ /* 0x000fe200078e0097 */
[-C--:B------:R-:W-:Y:S01]  /*4da0*/  MOV R62, R151.reuse ;  /* 0x00000097003e7202 */ /* 0x080fe20000000f00 */
        /* <DEDUP_REMOVED lines=14> */
[----:B------:R-:W3:Y:S01]  /*4e90*/  MUFU.EX2 R57, R57 ;  /* 0x0000003900397308 */ /* 0x000ee20000000800 */
[--C-:B------:R-:W-:Y:S01]  /*4ea0*/  FFMA.FTZ R45, R45, UR4, -R2.reuse ;  /* 0x000000042d2d7c23 */ /* 0x100fe20008010802 */
[----:B------:R-:W-:Y:S01]  /*4eb0*/  FADD.FTZ R64, R54, R21 ;  /* 0x0000001536407221 */ /* 0x000fe20000010000 */
[--C-:B------:R-:W-:Y:S01]  /*4ec0*/  FFMA.FTZ R32, R32, UR4, -R2.reuse ;  /* 0x0000000420207c23 */ /* 0x100fe20008010802 */
[--C-:B------:R-:W-:Y:S01]  /*4ed0*/  FFMA.FTZ R33, R33, UR4, -R2.reuse ;  /* 0x0000000421217c23 */ /* 0x100fe20008010802 */
[----:B------:R-:W-:Y:S01]  /*4ee0*/  FFMA.FTZ R36, R36, UR4, -R2 ;  /* 0x0000000424247c23 */ /* 0x000fe20008010802 */
[----:B------:R-:W-:Y:S01]  /*4ef0*/  FADD.FTZ R21, R55, R64 ;  /* 0x0000004037157221 */ /* 0x000fe20000010000 */
[--C-:B------:R-:W-:Y:S01]  /*4f00*/  FFMA.FTZ R37, R37, UR4, -R2.reuse ;  /* 0x0000000425257c23 */ /* 0x100fe20008010802 */
[----:B------:R-:W4:Y:S01]  /*4f10*/  MUFU.EX2 R60, R60 ;  /* 0x0000003c003c7308 */ /* 0x000f220000000800 */
[--C-:B------:R-:W-:Y:S01]  /*4f20*/  FFMA.FTZ R24, R24, UR4, -R2.reuse ;  /* 0x0000000418187c23 */ /* 0x100fe20008010802 */
[----:B------:R-:W-:Y:S01]  /*4f30*/  FADD.FTZ R64, R42, R21 ;  /* 0x000000152a407221 */ /* 0x000fe20000010000 */
[--C-:B------:R-:W-:Y:S01]  /*4f40*/  FFMA.FTZ R25, R25, UR4, -R2.reuse ;  /* 0x0000000419197c23 */ /* 0x100fe20008010802 */
[--C-:B------:R-:W-:Y:S01]  /*4f50*/  FFMA.FTZ R28, R28, UR4, -R2.reuse ;  /* 0x000000041c1c7c23 */ /* 0x100fe20008010802 */
[----:B------:R-:W-:Y:S01]  /*4f60*/  FFMA.FTZ R2, R29, UR4, -R2 ;  /* 0x000000041d027c23 */ /* 0x000fe20008010802 */
[----:B------:R-:W-:Y:S01]  /*4f70*/  FADD.FTZ R21, R43, R64 ;  /* 0x000000402b157221 */ /* 0x000fe20000010000 */
[----:B--2---:R-:W-:Y:S01]  /*4f80*/  F2FP.F16.F32.PACK_AB R197, R35, R34 ;  /* 0x0000002223c5723e */ /* 0x004fe200000000ff */
[----:B------:R-:W2:Y:S01]  /*4f90*/  MUFU.EX2 R61, R61 ;  /* 0x0000003d003d7308 */ /* 0x000ea20000000800 */
[----:B---3--:R-:W-:Y:S01]  /*4fa0*/  FADD.FTZ R5, R56, R57 ;  /* 0x0000003938057221 */ /* 0x008fe20000010000 */
[----:B-1----:R-:W-:Y:S01]  /*4fb0*/  FADD.FTZ R0, R46, R21 ;  /* 0x000000152e007221 */ /* 0x002fe20000010000 */
[----:B------:R-:W-:Y:S01]  /*4fc0*/  F2FP.F16.F32.PACK_AB R208, R57, R56 ;  /* 0x0000003839d0723e */ /* 0x000fe200000000ff */
[--C-:B------:R-:W-:Y:S01]  /*4fd0*/  IMAD.MOV.U32 R64, RZ, RZ, R151.reuse ;  /* 0x000000ffff407224 */ /* 0x100fe200078e0097 */
[-C--:B------:R-:W-:Y:S01]  /*4fe0*/  MOV R56, R151.reuse ;  /* 0x0000009700387202 */ /* 0x080fe20000000f00 */
[----:B------:R-:W-:Y:S01]  /*4ff0*/  FADD.FTZ R21, R47, R0 ;  /* 0x000000002f157221 */ /* 0x000fe20000010000 */
[----:B------:R-:W-:Y:S01]  /*5000*/  IMAD.MOV.U32 R57, RZ, RZ, R151 ;  /* 0x000000ffff397224 */ /* 0x000fe200078e0097 */
[----:B------:R-:W1:Y:S01]  /*5010*/  MUFU.EX2 R48, R48 ;  /* 0x0000003000307308 */ /* 0x000e620000000800 */
[----:B----4-:R-:W-:Y:S01]  /*5020*/  FADD.FTZ R20, R60, R5 ;  /* 0x000000053c147221 */ /* 0x010fe20000010000 */
[--C-:B------:R-:W-:Y:S01]  /*5030*/  IMAD.MOV.U32 R55, RZ, RZ, R151.reuse ;  /* 0x000000ffff377224 */ /* 0x100fe200078e0097 */
[-C--:B------:R-:W-:Y:S01]  /*5040*/  MOV R50, R151.reuse ;  /* 0x0000009700327202 */ /* 0x080fe20000000f00 */
[--C-:B------:R-:W-:Y:S01]  /*5050*/  IMAD.MOV.U32 R54, RZ, RZ, R151.reuse ;  /* 0x000000ffff367224 */ /* 0x100fe200078e0097 */
[----:B------:R-:W-:Y:S01]  /*5060*/  MOV R47, R151 ;  /* 0x00000097002f7202 */ /* 0x000fe20000000f00 */
[----:B------:R-:W-:-:S02]  /*5070*/  IMAD.MOV.U32 R51, RZ, RZ, R151 ;  /* 0x000000ffff337224 */ /* 0x000fc400078e0097 */
[----:B------:R-:W3:Y:S01]  /*5080*/  MUFU.EX2 R49, R49 ;  /* 0x0000003100317308 */ /* 0x000ee20000000800 */
[C---:B--2---:R-:W-:Y:S01]  /*5090*/  FADD.FTZ R5, R61.reuse, R20 ;  /* 0x000000143d057221 */ /* 0x044fe20000010000 */
[----:B------:R-:W-:Y:S01]  /*50a0*/  F2FP.F16.F32.PACK_AB R210, R61, R60 ;  /* 0x0000003c3dd2723e */ /* 0x000fe200000000ff */
[--C-:B------:R-:W-:Y:S02]  /*50b0*/  IMAD.MOV.U32 R61, RZ, RZ, R151.reuse ;  /* 0x000000ffff3d7224 */ /* 0x100fe400078e0097 */
[--C-:B------:R-:W-:Y:S02]  /*50c0*/  IMAD.MOV.U32 R60, RZ, RZ, R151.reuse ;  /* 0x000000ffff3c7224 */ /* 0x100fe400078e0097 */
[----:B------:R-:W-:Y:S01]  /*50d0*/  IMAD.MOV.U32 R46, RZ, RZ, R151 ;  /* 0x000000ffff2e7224 */ /* 0x000fe200078e0097 */
[----:B------:R-:W2:Y:S01]  /*50e0*/  MUFU.EX2 R52, R52 ;  /* 0x0000003400347308 */ /* 0x000ea20000000800 */
[----:B-1----:R-:W-:Y:S01]  /*50f0*/  FADD.FTZ R20, R48, R5 ;  /* 0x0000000530147221 */ /* 0x002fe20000010000 */
[----:B------:R-:W-:-:S02]  /*5100*/  IMAD.MOV.U32 R43, RZ, RZ, R151 ;  /* 0x000000ffff2b7224 */ /* 0x000fc400078e0097 */
[----:B------:R-:W-:-:S04]  /*5110*/  IMAD.MOV.U32 R42, RZ, RZ, R151 ;  /* 0x000000ffff2a7224 */ /* 0x000fc800078e0097 */
[----:B------:R-:W1:Y:S01]  /*5120*/  MUFU.EX2 R53, R53 ;  /* 0x0000003500357308 */ /* 0x000e620000000800 */
[C---:B---3--:R-:W-:Y:S01]  /*5130*/  FADD.FTZ R5, R49.reuse, R20 ;  /* 0x0000001431057221 */ /* 0x048fe20000010000 */
[----:B------:R-:W-:Y:S01]  /*5140*/  F2FP.F16.F32.PACK_AB R204, R49, R48 ;  /* 0x0000003031cc723e */ /* 0x000fe200000000ff */
[--C-:B------:R-:W-:Y:S02]  /*5150*/  IMAD.MOV.U32 R49, RZ, RZ, R151.reuse ;  /* 0x000000ffff317224 */ /* 0x100fe400078e0097 */
[----:B------:R-:W-:-:S03]  /*5160*/  IMAD.MOV.U32 R48, RZ, RZ, R151 ;  /* 0x000000ffff307224 */ /* 0x000fc600078e0097 */
[----:B------:R-:W3:Y:S01]  /*5170*/  MUFU.EX2 R40, R40 ;  /* 0x0000002800287308 */ /* 0x000ee20000000800 */
[----:B--2---:R-:W-:-:S07]  /*5180*/  FADD.FTZ R20, R52, R5 ;  /* 0x0000000534147221 */ /* 0x004fce0000010000 */
[----:B------:R-:W2:Y:S01]  /*5190*/  MUFU.EX2 R41, R41 ;  /* 0x0000002900297308 */ /* 0x000ea20000000800 */
[C---:B-1----:R-:W-:Y:S01]  /*51a0*/  FADD.FTZ R5, R53.reuse, R20 ;  /* 0x0000001435057221 */ /* 0x042fe20000010000 */
[----:B------:R-:W-:Y:S01]  /*51b0*/  FADD.FTZ R20, R34, R21 ;  /* 0x0000001522147221 */ /* 0x000fe20000010000 */
[----:B------:R-:W-:Y:S01]  /*51c0*/  F2FP.F16.F32.PACK_AB R206, R53, R52 ;  /* 0x0000003435ce723e */ /* 0x000fe200000000ff */
[----:B------:R-:W-:Y:S01]  /*51d0*/  IMAD.MOV.U32 R52, RZ, RZ, R151 ;  /* 0x000000ffff347224 */ /* 0x000fe200078e0097 */
[-C--:B------:R-:W-:Y:S01]  /*51e0*/  MOV R53, R151.reuse ;  /* 0x0000009700357202 */ /* 0x080fe20000000f00 */
[----:B------:R-:W-:Y:S01]  /*51f0*/  FADD.FTZ R21, R35, R20 ;  /* 0x0000001423157221 */ /* 0x000fe20000010000 */
[----:B------:R-:W-:Y:S01]  /*5200*/  MOV R35, R151 ;  /* 0x0000009700237202 */ /* 0x000fe20000000f00 */
[----:B------:R-:W1:Y:S01]  /*5210*/  MUFU.EX2 R44, R44 ;  /* 0x0000002c002c7308 */ /* 0x000e620000000800 */
[----:B---3--:R-:W-:Y:S01]  /*5220*/  FADD.FTZ R0, R40, R5 ;  /* 0x0000000528007221 */ /* 0x008fe20000010000 */
[----:B------:R-:W-:-:S06]  /*5230*/  IMAD.MOV.U32 R34, RZ, RZ, R151 ;  /* 0x000000ffff227224 */ /* 0x000fcc00078e0097 */
[----:B------:R-:W3:Y:S01]  /*5240*/  MUFU.EX2 R38, R38 ;  /* 0x0000002600267308 */ /* 0x000ee20000000800 */
[C---:B--2---:R-:W-:Y:S01]  /*5250*/  FADD.FTZ R5, R41.reuse, R0 ;  /* 0x0000000029057221 */ /* 0x044fe20000010000 */
[----:B------:R-:W-:Y:S01]  /*5260*/  F2FP.F16.F32.PACK_AB R200, R41, R40 ;  /* 0x0000002829c8723e */ /* 0x000fe200000000ff */
[----:B------:R-:W-:Y:S01]  /*5270*/  IMAD.MOV.U32 R40, RZ, RZ, R151 ;  /* 0x000000ffff287224 */ /* 0x000fe200078e0097 */
[----:B------:R-:W-:-:S04]  /*5280*/  MOV R41, R151 ;  /* 0x0000009700297202 */ /* 0x000fc80000000f00 */
[----:B------:R-:W2:Y:S01]  /*5290*/  MUFU.EX2 R45, R45 ;  /* 0x0000002d002d7308 */ /* 0x000ea20000000800 */
[----:B-1----:R-:W-:-:S07]  /*52a0*/  FADD.FTZ R0, R44, R5 ;  /* 0x000000052c007221 */ /* 0x002fce0000010000 */
[----:B------:R-:W1:Y:S01]  /*52b0*/  MUFU.EX2 R39, R39 ;  /* 0x0000002700277308 */ /* 0x000e620000000800 */
[----:B---3--:R-:W-:-:S07]  /*52c0*/  FADD.FTZ R20, R38, R21 ;  /* 0x0000001526147221 */ /* 0x008fce0000010000 */
[----:B------:R-:W3:Y:S01]  /*52d0*/  MUFU.EX2 R32, R32 ;  /* 0x0000002000207308 */ /* 0x000ee20000000800 */
[C---:B--2---:R-:W-:Y:S01]  /*52e0*/  FADD.FTZ R5, R45.reuse, R0 ;  /* 0x000000002d057221 */ /* 0x044fe20000010000 */
[----:B------:R-:W-:Y:S01]  /*52f0*/  F2FP.F16.F32.PACK_AB R202, R45, R44 ;  /* 0x0000002c2dca723e */ /* 0x000fe200000000ff */
[----:B------:R-:W-:Y:S01]  /*5300*/  IMAD.MOV.U32 R45, RZ, RZ, R151 ;  /* 0x000000ffff2d7224 */ /* 0x000fe200078e0097 */
[----:B------:R-:W-:-:S04]  /*5310*/  MOV R44, R151 ;  /* 0x00000097002c7202 */ /* 0x000fc80000000f00 */
[----:B------:R-:W2:Y:S01]  /*5320*/  MUFU.EX2 R26, R26 ;  /* 0x0000001a001a7308 */ /* 0x000ea20000000800 */
[C---:B-1----:R-:W-:Y:S01]  /*5330*/  FADD.FTZ R21, R39.reuse, R20 ;  /* 0x0000001427157221 */ /* 0x042fe20000010000 */
[----:B------:R-:W-:Y:S01]  /*5340*/  F2FP.F16.F32.PACK_AB R199, R39, R38 ;  /* 0x0000002627c7723e */ /* 0x000fe200000000ff */
[----:B------:R-:W-:Y:S01]  /*5350*/  IMAD.MOV.U32 R39, RZ, RZ, R151 ;  /* 0x000000ffff277224 */ /* 0x000fe200078e0097 */
[----:B------:R-:W-:-:S04]  /*5360*/  MOV R38, R151 ;  /* 0x0000009700267202 */ /* 0x000fc80000000f00 */
[----:B------:R-:W1:Y:S01]  /*5370*/  MUFU.EX2 R33, R33 ;  /* 0x0000002100217308 */ /* 0x000e620000000800 */
[----:B---3--:R-:W-:-:S07]  /*5380*/  FADD.FTZ R0, R32, R5 ;  /* 0x0000000520007221 */ /* 0x008fce0000010000 */
[----:B------:R-:W3:Y:S01]  /*5390*/  MUFU.EX2 R27, R27 ;  /* 0x0000001b001b7308 */ /* 0x000ee20000000800 */
[----:B--2---:R-:W-:-:S07]  /*53a0*/  FADD.FTZ R20, R26, R21 ;  /* 0x000000151a147221 */ /* 0x004fce0000010000 */
[----:B------:R-:W2:Y:S01]  /*53b0*/  MUFU.EX2 R36, R36 ;  /* 0x0000002400247308 */ /* 0x000ea20000000800 */
[C---:B-1----:R-:W-:Y:S01]  /*53c0*/  FADD.FTZ R5, R33.reuse, R0 ;  /* 0x0000000021057221 */ /* 0x042fe20000010000 */
[----:B------:R-:W-:Y:S01]  /*53d0*/  F2FP.F16.F32.PACK_AB R196, R33, R32 ;  /* 0x0000002021c4723e */ /* 0x000fe200000000ff */
[----:B------:R-:W-:Y:S01]  /*53e0*/  IMAD.MOV.U32 R32, RZ, RZ, R151 ;  /* 0x000000ffff207224 */ /* 0x000fe200078e0097 */
[----:B------:R-:W-:-:S04]  /*53f0*/  MOV R33, R151 ;  /* 0x0000009700217202 */ /* 0x000fc80000000f00 */
[----:B------:R-:W1:Y:S01]  /*5400*/  MUFU.EX2 R30, R30 ;  /* 0x0000001e001e7308 */ /* 0x000e620000000800 */
[C---:B---3--:R-:W-:Y:S01]  /*5410*/  FADD.FTZ R21, R27.reuse, R20 ;  /* 0x000000141b157221 */ /* 0x048fe20000010000 */
[----:B------:R-:W-:Y:S01]  /*5420*/  F2FP.F16.F32.PACK_AB R193, R27, R26 ;  /* 0x0000001a1bc1723e */ /* 0x000fe200000000ff */
[----:B------:R-:W-:Y:S01]  /*5430*/  IMAD.MOV.U32 R26, RZ, RZ, R151 ;  /* 0x000000ffff1a7224 */ /* 0x000fe200078e0097 */
[----:B------:R-:W-:-:S04]  /*5440*/  MOV R27, R151 ;  /* 0x00000097001b7202 */ /* 0x000fc80000000f00 */
[----:B------:R-:W3:Y:S01]  /*5450*/  MUFU.EX2 R37, R37 ;  /* 0x0000002500257308 */ /* 0x000ee20000000800 */
[----:B--2---:R-:W-:-:S07]  /*5460*/  FADD.FTZ R0, R36, R5 ;  /* 0x0000000524007221 */ /* 0x004fce0000010000 */
[----:B------:R-:W2:Y:S01]  /*5470*/  MUFU.EX2 R24, R24 ;  /* 0x0000001800187308 */ /* 0x000ea20000000800 */
[----:B-1----:R-:W-:-:S07]  /*5480*/  FADD.FTZ R20, R30, R21 ;  /* 0x000000151e147221 */ /* 0x002fce0000010000 */
[----:B------:R-:W1:Y:S01]  /*5490*/  MUFU.EX2 R17, R17 ;  /* 0x0000001100117308 */ /* 0x000e620000000800 */
[C---:B---3--:R-:W-:Y:S01]  /*54a0*/  FADD.FTZ R29, R37.reuse, R0 ;  /* 0x00000000251d7221 */ /* 0x048fe20000010000 */
[----:B------:R-:W-:Y:S01]  /*54b0*/  F2FP.F16.F32.PACK_AB R198, R37, R36 ;  /* 0x0000002425c6723e */ /* 0x000fe200000000ff */
[--C-:B------:R-:W-:Y:S02]  /*54c0*/  IMAD.MOV.U32 R37, RZ, RZ, R151.reuse ;  /* 0x000000ffff257224 */ /* 0x100fe400078e0097 */
[----:B------:R-:W-:-:S03]  /*54d0*/  IMAD.MOV.U32 R36, RZ, RZ, R151 ;  /* 0x000000ffff247224 */ /* 0x000fc600078e0097 */
[----:B------:R-:W3:Y:S01]  /*54e0*/  MUFU.EX2 R25, R25 ;  /* 0x0000001900197308 */ /* 0x000ee20000000800 */
[----:B--2---:R-:W-:Y:S01]  /*54f0*/  FADD.FTZ R0, R24, R29 ;  /* 0x0000001d18007221 */ /* 0x004fe20000010000 */
[----:B------:R-:W-:-:S06]  /*5500*/  IMAD.MOV.U32 R29, RZ, RZ, R151 ;  /* 0x000000ffff1d7224 */ /* 0x000fcc00078e0097 */
[----:B------:R-:W2:Y:S01]  /*5510*/  MUFU.EX2 R28, R28 ;  /* 0x0000001c001c7308 */ /* 0x000ea20000000800 */
[C---:B-1----:R-:W-:Y:S01]  /*5520*/  FADD.FTZ R5, R17.reuse, R20 ;  /* 0x0000001411057221 */ /* 0x042fe20000010000 */
[----:B------:R-:W-:Y:S02]  /*5530*/  F2FP.F16.F32.PACK_AB R195, R17, R30 ;  /* 0x0000001e11c3723e */ /* 0x000fe400000000ff */
[----:B------:R-:W-:-:S04]  /*5540*/  MOV R30, R151 ;  /* 0x00000097001e7202 */ /* 0x000fc80000000f00 */
[----:B------:R1:W4:Y:S01]  /*5550*/  MUFU.EX2 R21, R2 ;  /* 0x0000000200157308 */ /* 0x0003220000000800 */
[C---:B---3--:R-:W-:Y:S01]  /*5560*/  FADD.FTZ R17, R25.reuse, R0 ;  /* 0x0000000019117221 */ /* 0x048fe20000010000 */
[----:B------:R-:W-:Y:S01]  /*5570*/  F2FP.F16.F32.PACK_AB R192, R25, R24 ;  /* 0x0000001819c0723e */ /* 0x000fe200000000ff */
[----:B------:R-:W-:Y:S01]  /*5580*/  IMAD.MOV.U32 R25, RZ, RZ, R151 ;  /* 0x000000ffff197224 */ /* 0x000fe200078e0097 */
[----:B------:R-:W-:Y:S01]  /*5590*/  MOV R24, R151 ;  /* 0x0000009700187202 */ /* 0x000fe20000000f00 */
[----:B--2---:R-:W-:Y:S01]  /*55a0*/  FADD.FTZ R0, R28, R17 ;  /* 0x000000111c007221 */ /* 0x004fe20000010000 */
[----:B-1----:R-:W-:-:S03]  /*55b0*/  MOV R2, 0x3f800000 ;  /* 0x3f80000000027802 */ /* 0x002fc60000000f00 */
[C---:B----4-:R-:W-:Y:S01]  /*55c0*/  FADD.FTZ R17, R21.reuse, R0 ;  /* 0x0000000015117221 */ /* 0x050fe20000010000 */
[----:B------:R-:W-:Y:S01]  /*55d0*/  F2FP.F16.F32.PACK_AB R194, R21, R28 ;  /* 0x0000001c15c2723e */ /* 0x000fe200000000ff */
[----:B------:R-:W-:Y:S02]  /*55e0*/  IMAD.MOV.U32 R0, RZ, RZ, 0x3f800000 ;  /* 0x3f800000ff007424 */ /* 0x000fe400078e00ff */
[----:B------:R-:W-:Y:S01]  /*55f0*/  IMAD.MOV.U32 R28, RZ, RZ, R151 ;  /* 0x000000ffff1c7224 */ /* 0x000fe200078e0097 */
[----:B------:R-:W-:Y:S06]  /*5600*/  @!P2 BRA `(.L_x_1953) ;  /* 0x00000040005ca947 */ /* 0x000fec0003800000 */
[----:B------:R-:W-:Y:S01]  /*5610*/  R2UR UR61, R16 ;  /* 0x00000000103d72ca */ /* 0x000fe200000e0000 */
[----:B------:R-:W-:Y:S01]  /*5620*/  ULDC.64 UR4, c[0x0][0x3f8] ;  /* 0x0000fe0000047ab9 */ /* 0x000fe20000000a00 */
[----:B------:R-:W-:Y:S01]  /*5630*/  IMAD.MOV.U32 R20, RZ, RZ, R3 ;  /* 0x000000ffff147224 */ /* 0x000fe200078e0003 */
[----:B------:R-:W-:Y:S01]  /*5640*/  MOV R2, 0x3f800000 ;  /* 0x3f80000000027802 */ /* 0x000fe20000000f00 */
[----:B------:R-:W-:Y:S01]  /*5650*/  IMAD.MOV.U32 R21, RZ, RZ, R4 ;  /* 0x000000ffff157224 */ /* 0x000fe200078e0004 */
        /* <DEDUP_REMOVED lines=64> */
[----:B------:R-:W-:Y:S01]  /*5a60*/  IMAD.U32 R225, RZ, RZ, UR4 ;  /* 0x00000004ffe17e24 */ /* 0x000fe2000f8e00ff */
[----:B------:R-:W-:Y:S01]  /*5a70*/  UMOV UR41, UR46 ;  /* 0x0000002e00297c82 */ /* 0x000fe20008000000 */
[----:B------:R-:W-:-:S07]  /*5a80*/  IMAD.U32 R227, RZ, RZ, UR5 ;  /* 0x00000005ffe37e24 */ /* 0x000fce000f8e00ff */
.L_x_1962:
[----:B------:R-:W-:-:S04]  /*5a90*/  UIADD3 UR4, UR41, 0x1, URZ ;  /* 0x0000000129047890 */ /* 0x000fc8000fffe03f */
[----:B------:R-:W-:-:S04]  /*5aa0*/  UISETP.NE.AND UP0, UPT, UR4, 0x2, UPT ;  /* 0x000000020400788c */ /* 0x000fc8000bf05270 */
[----:B------:R-:W-:Y:S02]  /*5ab0*/  USEL UR5, URZ, 0x1, UP0 ;  /* 0x000000013f057887 */ /* 0x000fe40008000000 */
[----:B------:R-:W-:Y:S02]  /*5ac0*/  USEL UR46, UR4, URZ, UP0 ;  /* 0x0000003f042e7287 */ /* 0x000fe40008000000 */
[----:B------:R-:W-:-:S06]  /*5ad0*/  ULOP3.LUT UR4, UR61, UR5, URZ, 0x3c, !UPT ;  /* 0x000000053d047292 */ /* 0x000fcc000f8e3c3f */
[----:B------:R-:W-:Y:S01]  /*5ae0*/  MOV R16, UR4 ;  /* 0x0000000400107c02 */ /* 0x000fe20008000f00 */
[----:B------:R-:W-:Y:S06]  /*5af0*/  @!P0 BRA `(.L_x_1954) ;  /* 0x0000000000048947 */ /* 0x000fec0003800000 */
[----:B------:R-:W-:Y:S01]  /*5b00*/  BPT.TRAP 0x1 ;  /* 0x000000040000795c */ /* 0x000fe20000300000 */
.L_x_1954:
[----:B------:R-:W-:Y:S01]  /*5b10*/  R2UR UR4, R16 ;  /* 0x00000000100472ca */ /* 0x000fe200000e0000 */
[----:B------:R-:W-:-:S12]  /*5b20*/  ULEA UR47, UR46, UR60, 0x3 ;  /* 0x0000003c2e2f7291 */ /* 0x000fd8000f8e183f */
[----:B------:R-:W-:-:S05]  /*5b30*/  IMAD.U32 R3, RZ, RZ, UR4 ;  /* 0x00000004ff037e24 */ /* 0x000fca000f8e00ff */
[----:B------:R-:W-:-:S04]  /*5b40*/  SHF.L.U32 R3, R3, 0x1f, RZ ;  /* 0x0000001f03037819 */ /* 0x000fc800000006ff */
[----:B------:R1:W2:Y:S01]  /*5b50*/  SYNCS.PHASECHK.TRANS64.TRYWAIT P2, [UR47+0x38830], R3 ;  /* 0x03883003ff0075a7 */ /* 0x0002a2000804016f */
[----:B------:R-:W-:Y:S05]  /*5b60*/  @!P0 BRA `(.L_x_1955) ;  /* 0x0000000000048947 */ /* 0x000fea0003800000 */
[----:B------:R-:W-:Y:S01]  /*5b70*/  BPT.TRAP 0x1 ;  /* 0x000000040000795c */ /* 0x000fe20000300000 */
.L_x_1955:
[----:B--2---:R-:W-:Y:S05]  /*5b80*/  @P2 BRA `(.L_x_1956) ;  /* 0x0000000000082947 */ /* 0x004fea0003800000 */
[----:B------:R-:W2:Y:S02]  /*5b90*/  SYNCS.PHASECHK.TRANS64.TRYWAIT P2, [UR47+0x38830], R3 ;  /* 0x03883003ff0075a7 */ /* 0x000ea4000804016f */
[----:B--2---:R-:W-:Y:S05]  /*5ba0*/  @!P2 BRA `(.L_x_1957) ;  /* 0x000000d800fca947 */ /* 0x004fea0003800000 */
.L_x_1956:
[----:B------:R-:W-:Y:S01]  /*5bb0*/  R2UR UR10, R18 ;  /* 0x00000000120a72ca */ /* 0x000fe200000e0000 */
[----:B------:R-:W-:Y:S01]  /*5bc0*/  UIMAD UR4, UR46, 0xa00, UR40 ;  /* 0x00000a002e0478a4 */ /* 0x000fe2000f8e0228 */
[----:B------:R-:W-:Y:S01]  /*5bd0*/  R2UR UR11, R19 ;  /* 0x00000000130b72ca */ /* 0x000fe200000e0000 */
[----:B------:R-:W-:Y:S01]  /*5be0*/  WARPGROUP.ARRIVE ;  /* 0x00000000000079c5 */ /* 0x000fe20000000000 */
[----:B------:R-:W-:Y:S01]  /*5bf0*/  UMOV UR59, 0x40000040 ;  /* 0x40000040003b7882 */ /* 0x000fe20000000000 */
[----:B------:R-:W-:Y:S01]  /*5c00*/  R2UR UR6, R14 ;  /* 0x000000000e0672ca */ /* 0x000fe200000e0000 */
[----:B------:R-:W-:Y:S01]  /*5c10*/  UIADD3 UR18, UR4, 0x286, URZ ;  /* 0x0000028604127890 */ /* 0x000fe2000fffe03f */
[----:B------:R-:W-:Y:S01]  /*5c20*/  R2UR UR7, R15 ;  /* 0x000000000f0772ca */ /* 0x000fe200000e0000 */
[----:B------:R-:W-:Y:S01]  /*5c30*/  UMOV UR58, UR4 ;  /* 0x00000004003a7c82 */ /* 0x000fe20008000000 */
[----:B------:R-:W-:Y:S01]  /*5c40*/  R2UR UR14, R12 ;  /* 0x000000000c0e72ca */ /* 0x000fe200000e0000 */
[----:B------:R-:W-:Y:S01]  /*5c50*/  UMOV UR19, 0x40000040 ;  /* 0x4000004000137882 */ /* 0x000fe20000000000 */
[----:B------:R-:W-:Y:S01]  /*5c60*/  R2UR UR15, R13 ;  /* 0x000000000d0f72ca */ /* 0x000fe200000e0000 */
[----:B------:R-:W-:Y:S01]  /*5c70*/  UIADD3 UR22, UR4, 0x500, URZ ;  /* 0x0000050004167890 */ /* 0x000fe2000fffe03f */
[-C--:B------:R-:W-:Y:S01]  /*5c80*/  FMUL.FTZ R24, R24, R0.reuse ;  /* 0x0000000018187220 */ /* 0x080fe20000410000 */
[----:B------:R-:W-:Y:S01]  /*5c90*/  UMOV UR56, UR10 ;  /* 0x0000000a00387c82 */ /* 0x000fe20008000000 */
[----:B------:R-:W-:Y:S01]  /*5ca0*/  UMOV UR57, UR11 ;  /* 0x0000000b00397c82 */ /* 0x000fe20008000000 */
[----:B------:R-:W-:Y:S01]  /*5cb0*/  UMOV UR23, 0x40000040 ;  /* 0x4000004000177882 */ /* 0x000fe20000000000 */
[----:B------:R-:W-:Y:S01]  /*5cc0*/  HGMMA.64x16x16.F32 R184, gdesc[UR56], RZ, !UPT, gsb0 ;  /* 0x0020000038b879f0 */ /* 0x000fe2000c0008ff */
[----:B------:R-:W-:Y:S01]  /*5cd0*/  UIADD3 UR58, UR4, 0x80, URZ ;  /* 0x00000080043a7890 */ /* 0x000fe2000fffe03f */
[-C--:B------:R-:W-:Y:S01]  /*5ce0*/  FMUL.FTZ R25, R25, R0.reuse ;  /* 0x0000000019197220 */ /* 0x080fe20000410000 */
[----:B------:R-:W-:Y:S01]  /*5cf0*/  UMOV UR59, 0x40000040 ;  /* 0x40000040003b7882 */ /* 0x000fe20000000000 */
[----:B------:R-:W-:Y:S01]  /*5d00*/  UMOV UR56, UR10 ;  /* 0x0000000a00387c82 */ /* 0x000fe20008000000 */
[----:B------:R-:W-:Y:S01]  /*5d10*/  UMOV UR57, UR11 ;  /* 0x0000000b00397c82 */ /* 0x000fe20008000000 */
        /* <DEDUP_REMOVED lines=56> */
[----:B------:R-:W-:Y:S01]  /*60a0*/  UMOV UR59, 0x40000040 ;  /* 0x40000040003b7882 */ /* 0x000fe20000000000 */
[----:B------:R-:W-:Y:S01]  /*60b0*/  UMOV UR56, UR10 ;  /* 0x0000000a00387c82 */ /* 0x000fe20008000000 */
[----:B------:R-:W-:Y:S01]  /*60c0*/  UMOV UR57, UR11 ;  /* 0x0000000b00397c82 */ /* 0x000fe20008000000 */
        /* <DEDUP_REMOVED lines=97> */
[----:B------:R-:W-:Y:S01]  /*66e0*/  UMOV UR59, 0x40000040 ;  /* 0x40000040003b7882 */ /* 0x000fe20000000000 */
[----:B------:R-:W-:Y:S01]  /*66f0*/  UMOV UR56, UR10 ;  /* 0x0000000a00387c82 */ /* 0x000fe20008000000 */
[----:B------:R-:W-:Y:S01]  /*6700*/  UMOV UR57, UR11 ;  /* 0x0000000b00397c82 */ /* 0x000fe20008000000 */
[----:B------:R-:W-:Y:S02]  /*6710*/  R2UR UR10, R10 ;  /* 0x000000000a0a72ca */ /* 0x000fe400000e0000 */
[----:B------:R-:W-:Y:S01]  /*6720*/  R2UR UR11, R11 ;  /* 0x000000000b0b72ca */ /* 0x000fe200000e0000 */
[----:B------:R-:W-:Y:S02]  /*6730*/  WARPGROUP.DEPBAR.LE gsb0, 0x0 ;  /* 0x00008000000079c5 */ /* 0x000fe40000010000 */
[----:B------:R-:W-:-:S06]  /*6740*/  WARPGROUP.ARRIVE ;  /* 0x00000000000079c5 */ /* 0x000fcc0000000000 */
[----:B------:R-:W-:Y:S01]  /*6750*/  HGMMA.64x16x16.F32 R152, gdesc[UR56], RZ, !UPT, gsb0 ;  /* 0x00200000389879f0 */ /* 0x000fe2000c0008ff */
[----:B------:R-:W-:Y:S01]  /*6760*/  UIADD3 UR58, UR4, 0x2, URZ ;  /* 0x00000002043a7890 */ /* 0x000fe2000fffe03f */
[----:B------:R-:W-:Y:S01]  /*6770*/  UMOV UR59, 0x40000040 ;  /* 0x40000040003b7882 */ /* 0x000fe20000000000 */
[----:B------:R-:W-:Y:S01]  /*6780*/  UMOV UR56, UR6 ;  /* 0x0000000600387c82 */ /* 0x000fe20008000000 */
[----:B------:R-:W-:Y:S01]  /*6790*/  UMOV UR57, UR7 ;  /* 0x0000000700397c82 */ /* 0x000fe20008000000 */
[----:B------:R-:W-:Y:S02]  /*67a0*/  WARPGROUP.DEPBAR.LE gsb0, 0x0 ;  /* 0x00008000000079c5 */ /* 0x000fe40000010000 */
[----:B------:R-:W-:-:S06]  /*67b0*/  WARPGROUP.ARRIVE ;  /* 0x00000000000079c5 */ /* 0x000fcc0000000000 */
[----:B------:R-:W-:Y:S01]  /*67c0*/  HGMMA.64x16x16.F32 R184, gdesc[UR56], R184, gsb0 ;  /* 0x0020000038b879f0 */ /* 0x000fe200080008b8 */
        /* <DEDUP_REMOVED lines=62> */
[----:B------:R-:W-:Y:S01]  /*6bb0*/  UIADD3 UR14, UR4, 0x284, URZ ;  /* 0x00000284040e7890 */ /* 0x000fe2000fffe03f */
[----:B------:R-:W-:Y:S01]  /*6bc0*/  UMOV UR15, 0x40000040 ;  /* 0x40000040000f7882 */ /* 0x000fe20000000000 */
        /* <DEDUP_REMOVED lines=335> */
[----:B------:R-:W-:Y:S01]  /*80c0*/  UMOV UR4, UR10 ;  /* 0x0000000a00047c82 */ /* 0x000fe20008000000 */
[----:B------:R-:W-:Y:S02]  /*80d0*/  WARPGROUP.DEPBAR.LE gsb0, 0x0 ;  /* 0x00008000000079c5 */ /* 0x000fe40000010000 */
[----:B------:R-:W-:-:S06]  /*80e0*/  WARPGROUP.ARRIVE ;  /* 0x00000000000079c5 */ /* 0x000fcc0000000000 */
[----:B------:R-:W-:Y:S03]  /*80f0*/  HGMMA.64x16x16.F32 R160, gdesc[UR56], R160, gsb0 ;  /* 0x0020000038a079f0 */ /* 0x000fe600080008a0 */
[----:B------:R-:W-:Y:S02]  /*8100*/  WARPGROUP.DEPBAR.LE gsb0, 0x0 ;  /* 0x00008000000079c5 */ /* 0x000fe40000010000 */
[----:B------:R-:W-:-:S06]  /*8110*/  WARPGROUP.ARRIVE ;  /* 0x00000000000079c5 */ /* 0x000fcc0000000000 */
[----:B------:R-:W-:Y:S03]  /*8120*/  HGMMA.64x16x16.F32 R152, gdesc[UR4], R152, gsb0 ;  /* 0x00200000049879f0 */ /* 0x000fe60008000898 */
[----:B------:R-:W-:Y:S02]  /*8130*/  WARPGROUP.DEPBAR.LE gsb0, 0x0 ;  /* 0x00008000000079c5 */ /* 0x000fe40000010000 */
[----:B------:R-:W-:Y:S05]  /*8140*/  @!P0 BRA `(.L_x_1958) ;  /* 0x0000000000048947 */ /* 0x000fea0003800000 */
[----:B------:R-:W-:Y:S01]  /*8150*/  BPT.TRAP 0x1 ;  /* 0x000000040000795c */ /* 0x000fe20000300000 */
.L_x_1958:
[----:B------:R-:W-:Y:S01]  /*8160*/  ULEA UR5, UR41, UR60, 0x3 ;  /* 0x0000003c29057291 */ /* 0x000fe2000f8e183f */
[----:B------:R-:W-:-:S05]  /*8170*/  IMAD.U32 R0, RZ, RZ, UR61 ;  /* 0x0000003dff007e24 */ /* 0x000fca000f8e00ff */
[----:B------:R-:W-:-:S04]  /*8180*/  SHF.L.U32 R0, R0, 0x1f, RZ ;  /* 0x0000001f00007819 */ /* 0x000fc800000006ff */
[----:B------:R3:W4:Y:S01]  /*8190*/  SYNCS.PHASECHK.TRANS64.TRYWAIT P2, [UR5+0x38850], R0 ;  /* 0x03885000ff0075a7 */ /* 0x0007220008040145 */
[----:B------:R-:W-:Y:S05]  /*81a0*/  @!P0 BRA `(.L_x_1959) ;  /* 0x0000000000048947 */ /* 0x000fea0003800000 */
[----:B------:R-:W-:Y:S01]  /*81b0*/  BPT.TRAP 0x1 ;  /* 0x000000040000795c */ /* 0x000fe20000300000 */
.L_x_1959:
[----:B----4-:R-:W-:Y:S05]  /*81c0*/  @P2 BRA `(.L_x_1960) ;  /* 0x0000000000082947 */ /* 0x010fea0003800000 */
[----:B------:R-:W4:Y:S02]  /*81d0*/  SYNCS.PHASECHK.TRANS64.TRYWAIT P2, [UR5+0x38850], R0 ;  /* 0x03885000ff0075a7 */ /* 0x000f240008040145 */
[----:B----4-:R-:W-:Y:S05]  /*81e0*/  @!P2 BRA `(.L_x_1961) ;  /* 0x000000b40084a947 */ /* 0x010fea0003800000 */
.L_x_1960:
[----:B------:R-:W-:Y:S01]  /*81f0*/  UIADD3 UR4, UR60, 0x400, URZ ;  /* 0x000004003c047890 */ /* 0x000fe2000fffe03f */
[----:B------:R-:W-:Y:S01]  /*8200*/  WARPGROUP.ARRIVE ;  /* 0x00000000000079c5 */ /* 0x000fe20000000000 */
[----:B------:R-:W-:Y:S01]  /*8210*/  UMOV UR7, 0x40000040 ;  /* 0x4000004000077882 */ /* 0x000fe20000000000 */
[----:B------:R-:W-:Y:S01]  /*8220*/  UMOV UR11, 0x40000040 ;  /* 0x40000040000b7882 */ /* 0x000fe20000000000 */
[----:B------:R-:W-:Y:S01]  /*8230*/  USHF.R.U32.HI UR4, URZ, 0x4, UR4 ;  /* 0x000000043f047899 */ /* 0x000fe20008011604 */
[----:B------:R-:W-:Y:S01]  /*8240*/  R2UR UR15, R225 ;  /* 0x00000000e10f72ca */ /* 0x000fe200000e0000 */
[----:B-12---:R-:W1:Y:S01]  /*8250*/  LDC R3, c[0x0][0x288] ;  /* 0x0000a200ff037b82 */ /* 0x006e620000000800 */
[----:B------:R-:W-:Y:S01]  /*8260*/  R2UR UR14, R227 ;  /* 0x00000000e30e72ca */ /* 0x000fe200000e0000 */
[----:B------:R-:W-:Y:S01]  /*8270*/  ULOP3.LUT UR4, UR4, 0x3fff, URZ, 0xc0, !UPT ;  /* 0x00003fff04047892 */ /* 0x000fe2000f8ec03f */
[----:B------:R-:W-:-:S03]  /*8280*/  R2UR UR61, R16 ;  /* 0x00000000103d72ca */ /* 0x000fc600000e0000 */
[----:B------:R-:W-:-:S04]  /*8290*/  ULOP3.LUT UR4, UR4, 0x2800000, URZ, 0xfc, !UPT ;  /* 0x0280000004047892 */ /* 0x000fc8000f8efc3f */
[----:B------:R-:W-:Y:S02]  /*82a0*/  UIMAD UR6, UR41, 0xa00, UR4 ;  /* 0x00000a00290678a4 */ /* 0x000fe4000f8e0204 */
[----:B------:R-:W-:Y:S02]  /*82b0*/  UISETP.NE.U32.AND UP0, UPT, UR15, URZ, UPT ;  /* 0x0000003f0f00728c */ /* 0x000fe4000bf05070 */
[----:B------:R-:W-:Y:S02]  /*82c0*/  UIADD3 UR10, UR6, 0x80, URZ ;  /* 0x00000080060a7890 */ /* 0x000fe4000fffe03f */
[----:B------:R-:W-:Y:S02]  /*82d0*/  UIMAD UR4, UR45, -0x50, UR42 ;  /* 0xffffffb02d0478a4 */ /* 0x000fe4000f8e022a */
[----:B------:R-:W-:-:S07]  /*82e0*/  UISETP.NE.AND.EX UP0, UPT, UR14, URZ, UPT, UP0 ;  /* 0x0000003f0e00728c */ /* 0x000fce000bf05300 */
[----:B------:R-:W-:Y:S01]  /*82f0*/  HGMMA.64x256x16.F32 R24, R208, gdesc[UR4].tnspB, R24, gsb0 ;  /* 0x43e00004d0187df0 */ /* 0x000fe20008000818 */
[----:B------:R-:W-:Y:S01]  /*8300*/  UIADD3 UR4, UR4, 0x1, URZ ;  /* 0x0000000104047890 */ /* 0x000fe2000fffe03f */
[----:B------:R-:W-:Y:S01]  /*8310*/  ULDC UR14, c[0x0][0x404] ;  /* 0x00010100000e7ab9 */ /* 0x000fe20000000800 */
[----:B------:R-:W-:Y:S01]  /*8320*/  UMOV UR41, UR46 ;  /* 0x0000002e00297c82 */ /* 0x000fe20008000000 */
[----:B------:R-:W-:Y:S01]  /*8330*/  USEL UR7, UR14, 0x1, UP0 ;  /* 0x000000010e077887 */ /* 0x000fe20008000000 */
[----:B------:R-:W-:-:S13]  /*8340*/  R2UR UR14, R226 ;  /* 0x00000000e20e72ca */ /* 0x000fda00000e0000 */
[----:B------:R-:W-:Y:S02]  /*8350*/  UISETP.GT.AND UP0, UPT, UR45, UR14, UPT ;  /* 0x0000000e2d00728c */ /* 0x000fe4000bf04270 */
[----:B------:R-:W-:Y:S01]  /*8360*/  UIADD3 UR45, UR45, -0x1, URZ ;  /* 0xffffffff2d2d7890 */ /* 0x000fe2000fffe03f */
        /* <DEDUP_REMOVED lines=9> */
[----:B------:R-:W-:Y:S01]  /*8400*/  ULDC UR10, c[0x0][0x2e0] ;  /* 0x0000b800000a7ab9 */ /* 0x000fe20000000800 */
[----:B------:R-:W-:Y:S01]  /*8410*/  UMOV UR11, 0x40000040 ;  /* 0x40000040000b7882 */ /* 0x000fe20000000000 */
[----:B------:R-:W-:Y:S02]  /*8420*/  UIMAD UR4, UR7, UR10, UR4 ;  /* 0x0000000a070472a4 */ /* 0x000fe4000f8e0204 */
[----:B------:R-:W-:Y:S02]  /*8430*/  UIADD3 UR10, UR6, 0x180, URZ ;  /* 0x00000180060a7890 */ /* 0x000fe4000fffe03f */
[----:B------:R-:W-:Y:S02]  /*8440*/  UIADD3 UR6, UR6, 0x200, URZ ;  /* 0x0000020006067890 */ /* 0x000fe4000fffe03f */
[----:B-1----:R-:W-:Y:S01]  /*8450*/  IADD3 R3, -R3, UR4, RZ ;  /* 0x0000000403037c10 */ /* 0x002fe2000fffe1ff */
[----:B------:R-:W-:Y:S01]  /*8460*/  ULDC UR4, c[0x0][0x988] ;  /* 0x0002620000047ab9 */ /* 0x000fe20000000800 */
[----:B------:R-:W-:-:S03]  /*8470*/  UMOV UR7, 0x40000040 ;  /* 0x4000004000077882 */ /* 0x000fc60000000000 */
[----:B---3--:R-:W-:-:S05]  /*8480*/  IMAD R0, R214, -0x2, R3 ;  /* 0xfffffffed6007824 */ /* 0x008fca00078e0203 */
[----:B------:R-:W-:-:S04]  /*8490*/  IADD3 R0, R215, R0, RZ ;  /* 0x00000000d7007210 */ /* 0x000fc80007ffe0ff */
[C---:B------:R-:W-:Y:S02]  /*84a0*/  ISETP.GT.AND P2, PT, R0.reuse, RZ, PT ;  /* 0x000000ff0000720c */ /* 0x040fe40003f44270 */
[----:B------:R-:W-:Y:S02]  /*84b0*/  ISETP.GT.AND P3, PT, R0, 0x1, PT ;  /* 0x000000010000780c */ /* 0x000fe40003f64270 */
[----:B------:R-:W-:Y:S02]  /*84c0*/  FSEL R184, R184, -INF , P2 ;  /* 0xff800000b8b87808 */ /* 0x000fe40001000000 */
[----:B------:R-:W-:Y:S02]  /*84d0*/  ISETP.GT.AND P2, PT, R0, 0x8, PT ;  /* 0x000000080000780c */ /* 0x000fe40003f44270 */
[----:B------:R-:W-:Y:S02]  /*84e0*/  FSEL R185, R185, -INF , P3 ;  /* 0xff800000b9b97808 */ /* 0x000fe40001800000 */
[----:B------:R-:W-:-:S02]  /*84f0*/  FMNMX.FTZ R2, R184, R21, !PT ;  /* 0x00000015b8027209 */ /* 0x000fc40007810000 */
[----:B------:R-:W-:Y:S02]  /*8500*/  ISETP.GT.AND P3, PT, R0, 0x9, PT ;  /* 0x000000090000780c */ /* 0x000fe40003f64270 */
[----:B------:R-:W-:Y:S02]  /*8510*/  FSEL R188, R188, -INF , P2 ;  /* 0xff800000bcbc7808 */ /* 0x000fe40001000000 */
        /* <DEDUP_REMOVED lines=46> */
[C---:B------:R-:W-:Y:S01]  /*8800*/  ISETP.GT.AND P3, PT, R0.reuse, 0x49, PT ;  /* 0x000000490000780c */ /* 0x040fe20003f64270 */
[----:B------:R-:W-:Y:S01]  /*8810*/  VIADD R0, R0, 0x8 ;  /* 0x0000000800007836 */ /* 0x000fe20000000000 */
[----:B------:R-:W-:Y:S02]  /*8820*/  FSEL R156, R156, -INF , P2 ;  /* 0xff8000009c9c7808 */ /* 0x000fe40001000000 */
[----:B------:R-:W-:Y:S02]  /*8830*/  FMNMX.FTZ R3, R153, R2, !PT ;  /* 0x0000000299037209 */ /* 0x000fe40007810000 */
[----:B------:R-:W-:Y:S02]  /*8840*/  FSEL R157, R157, -INF , P3 ;  /* 0xff8000009d9d7808 */ /* 0x000fe40001800000 */
[----:B------:R-:W-:Y:S02]  /*8850*/  FMNMX.FTZ R2, R156, R3, !PT ;  /* 0x000000039c027209 */ /* 0x000fe40007810000 */
[----:B------:R-:W-:-:S02]  /*8860*/  ISETP.GT.AND P2, PT, R0, RZ, PT ;  /* 0x000000ff0000720c */ /* 0x000fc40003f44270 */
[----:B------:R-:W-:Y:S02]  /*8870*/  FMNMX.FTZ R2, R157, R2, !PT ;  /* 0x000000029d027209 */ /* 0x000fe40007810000 */
[C---:B------:R-:W-:Y:S02]  /*8880*/  ISETP.GT.AND P3, PT, R0.reuse, 0x1, PT ;  /* 0x000000010000780c */ /* 0x040fe40003f64270 */
[C---:B------:R-:W-:Y:S01]  /*8890*/  ISETP.GT.AND P4, PT, R0.reuse, 0x8, PT ;  /* 0x000000080000780c */ /* 0x040fe20003f84270 */
[----:B------:R-:W1:Y:S01]  /*88a0*/  SHFL.BFLY PT, R3, R2, 0x2, 0x1f ;  /* 0x0c401f0002037f89 */ /* 0x000e6200000e0000 */
[----:B------:R-:W-:Y:S02]  /*88b0*/  FSEL R187, R187, -INF , P3 ;  /* 0xff800000bbbb7808 */ /* 0x000fe40001800000 */
[----:B------:R-:W-:Y:S02]  /*88c0*/  ISETP.GT.AND P5, PT, R0, 0x9, PT ;  /* 0x000000090000780c */ /* 0x000fe40003fa4270 */
[----:B------:R-:W-:-:S02]  /*88d0*/  FSEL R190, R190, -INF , P4 ;  /* 0xff800000bebe7808 */ /* 0x000fc40002000000 */
[C---:B------:R-:W-:Y:S02]  /*88e0*/  ISETP.GT.AND P3, PT, R0.reuse, 0x10, PT ;  /* 0x000000100000780c */ /* 0x040fe40003f64270 */
[----:B------:R-:W-:Y:S02]  /*88f0*/  FSEL R191, R191, -INF , P5 ;  /* 0xff800000bfbf7808 */ /* 0x000fe40002800000 */
[----:B------:R-:W-:Y:S02]  /*8900*/  ISETP.GT.AND P4, PT, R0, 0x11, PT ;  /* 0x000000110000780c */ /* 0x000fe40003f84270 */
[----:B------:R-:W-:Y:S02]  /*8910*/  FSEL R178, R178, -INF , P3 ;  /* 0xff800000b2b27808 */ /* 0x000fe40001800000 */
[----:B------:R-:W-:-:S04]  /*8920*/  ISETP.GT.AND P3, PT, R0, 0x18, PT ;  /* 0x000000180000780c */ /* 0x000fc80003f64270 */
[----:B------:R-:W-:Y:S02]  /*8930*/  FSEL R182, R182, -INF , P3 ;  /* 0xff800000b6b67808 */ /* 0x000fe40001800000 */
[----:B------:R-:W-:Y:S02]  /*8940*/  ISETP.GT.AND P3, PT, R0, 0x20, PT ;  /* 0x000000200000780c */ /* 0x000fe40003f64270 */
[----:B-1----:R-:W-:Y:S02]  /*8950*/  FMNMX.FTZ R3, R2, R3, !PT ;  /* 0x0000000302037209 */ /* 0x002fe40007810000 */
[----:B------:R-:W-:Y:S02]  /*8960*/  FSEL R170, R170, -INF , P3 ;  /* 0xff800000aaaa7808 */ /* 0x000fe40001800000 */
[----:B------:R-:W-:Y:S01]  /*8970*/  ISETP.GT.AND P3, PT, R0, 0x28, PT ;  /* 0x000000280000780c */ /* 0x000fe20003f64270 */
[----:B------:R-:W1:Y:S03]  /*8980*/  SHFL.BFLY PT, R4, R3, 0x1, 0x1f ;  /* 0x0c201f0003047f89 */ /* 0x000e6600000e0000 */
[----:B------:R-:W-:-:S02]  /*8990*/  FSEL R174, R174, -INF , P3 ;  /* 0xff800000aeae7808 */ /* 0x000fc40001800000 */
[----:B------:R-:W-:-:S04]  /*89a0*/  ISETP.GT.AND P3, PT, R0, 0x30, PT ;  /* 0x000000300000780c */ /* 0x000fc80003f64270 */
[----:B------:R-:W-:Y:S02]  /*89b0*/  FSEL R162, R162, -INF , P3 ;  /* 0xff800000a2a27808 */ /* 0x000fe40001800000 */
[----:B------:R-:W-:-:S04]  /*89c0*/  ISETP.GT.AND P3, PT, R0, 0x38, PT ;  /* 0x000000380000780c */ /* 0x000fc80003f64270 */
[----:B------:R-:W-:Y:S02]  /*89d0*/  FSEL R166, R166, -INF , P3 ;  /* 0xff800000a6a67808 */ /* 0x000fe40001800000 */
[----:B------:R-:W-:-:S04]  /*89e0*/  ISETP.GT.AND P3, PT, R0, 0x40, PT ;  /* 0x000000400000780c */ /* 0x000fc80003f64270 */
[----:B------:R-:W-:Y:S02]  /*89f0*/  FSEL R154, R154, -INF , P3 ;  /* 0xff8000009a9a7808 */ /* 0x000fe40001800000 */
[----:B------:R-:W-:Y:S02]  /*8a00*/  ISETP.GT.AND P3, PT, R0, 0x48, PT ;  /* 0x000000480000780c */ /* 0x000fe40003f64270 */
[----:B-1----:R-:W-:Y:S02]  /*8a10*/  FMNMX.FTZ R4, R3, R4, !PT ;  /* 0x0000000403047209 */ /* 0x002fe40007810000 */
[----:B------:R-:W-:Y:S01]  /*8a20*/  FSEL R158, R158, -INF , P3 ;  /* 0xff8000009e9e7808 */ /* 0x000fe20001800000 */
[----:B------:R-:W-:Y:S02]  /*8a30*/  WARPGROUP.DEPBAR.LE gsb0, 0x0 ;  /* 0x00008000000079c5 */ /* 0x000fe40000010000 */
[----:B------:R-:W-:-:S06]  /*8a40*/  WARPGROUP.ARRIVE ;  /* 0x00000000000079c5 */ /* 0x000fcc0000000000 */
[----:B------:R-:W-:Y:S03]  /*8a50*/  HGMMA.64x256x16.F32 R24, R196, gdesc[UR8].tnspB, R24, gsb0 ;  /* 0x43e00008c4187df0 */ /* 0x000fe60008000818 */
[----:B------:R-:W-:Y:S02]  /*8a60*/  WARPGROUP.DEPBAR.LE gsb0, 0x0 ;  /* 0x00008000000079c5 */ /* 0x000fe40000010000 */
[----:B------:R-:W-:Y:S01]  /*8a70*/  FSEL R197, R186, -INF , P2 ;  /* 0xff800000bac57808 */ /* 0x000fe20001000000 */
[C---:B------:R-:W-:Y:S01]  /*8a80*/  FMUL.FTZ R186, R4.reuse, UR4 ;  /* 0x0000000404ba7c20 */ /* 0x040fe20008410000 */
[----:B------:R-:W-:Y:S01]  /*8a90*/  FSETP.NEU.FTZ.AND P2, PT, R4, -INF , PT ;  /* 0xff8000000400780b */ /* 0x000fe20003f5d000 */
[----:B------:R-:W-:Y:S01]  /*8aa0*/  WARPGROUP.ARRIVE ;  /* 0x00000000000079c5 */ /* 0x000fe20000000000 */
[----:B------:R-:W-:-:S04]  /*8ab0*/  FMNMX.FTZ R2, R197, R20, !PT ;  /* 0x00000014c5027209 */ /* 0x000fc80007810000 */
[----:B------:R-:W-:-:S15]  /*8ac0*/  FMNMX.FTZ R3, R187, R2, !PT ;  /* 0x00000002bb037209 */ /* 0x000fde0007810000 */
[----:B------:R-:W-:Y:S01]  /*8ad0*/  HGMMA.64x256x16.F32 R24, R192, gdesc[UR4].tnspB, R24, gsb0 ;  /* 0x43e00004c0187df0 */ /* 0x000fe20008000818 */
[----:B------:R-:W-:Y:S02]  /*8ae0*/  FSEL R2, R186, RZ, P2 ;  /* 0x000000ffba027208 */ /* 0x000fe40001000000 */
[----:B------:R-:W-:-:S03]  /*8af0*/  FMNMX.FTZ R186, R190, R3, !PT ;  /* 0x00000003beba7209 */ /* 0x000fc60007810000 */
[--C-:B------:R-:W-:Y:S01]  /*8b00*/  FFMA.FTZ R196, R184, UR4, -R2.reuse ;  /* 0x00000004b8c47c23 */ /* 0x100fe20008010802 */
[----:B------:R-:W-:Y:S01]  /*8b10*/  FMNMX.FTZ R3, R191, R186, !PT ;  /* 0x000000babf037209 */ /* 0x000fe20007810000 */
[--C-:B------:R-:W-:Y:S01]  /*8b20*/  FFMA.FTZ R208, R185, UR4, -R2.reuse ;  /* 0x00000004b9d07c23 */ /* 0x100fe20008010802 */
[----:B------:R-:W-:Y:S01]  /*8b30*/  FSEL R184, R179, -INF , P4 ;  /* 0xff800000b3b87808 */ /* 0x000fe20002000000 */
[--C-:B------:R-:W-:Y:S01]  /*8b40*/  FFMA.FTZ R204, R176, UR4, -R2.reuse ;  /* 0x00000004b0cc7c23 */ /* 0x100fe20008010802 */
[----:B------:R-:W-:Y:S01]  /*8b50*/  FMNMX.FTZ R3, R178, R3, !PT ;  /* 0x00000003b2037209 */ /* 0x000fe20007810000 */
[--C-:B------:R-:W-:Y:S01]  /*8b60*/  FFMA.FTZ R206, R180, UR4, -R2.reuse ;  /* 0x00000004b4ce7c23 */ /* 0x100fe20008010802 */
[----:B------:R-:W-:Y:S01]  /*8b70*/  ISETP.GT.AND P4, PT, R0, 0x19, PT ;  /* 0x000000190000780c */ /* 0x000fe20003f84270 */
[--C-:B------:R-:W-:Y:S01]  /*8b80*/  FFMA.FTZ R177, R177, UR4, -R2.reuse ;  /* 0x00000004b1b17c23 */ /* 0x100fe20008010802 */
[----:B------:R-:W-:Y:S01]  /*8b90*/  FMNMX.FTZ R3, R184, R3, !PT ;  /* 0x00000003b8037209 */ /* 0x000fe20007810000 */
[----:B------:R1:W-:Y:S01]  /*8ba0*/  MUFU.EX2 R179, R196 ;  /* 0x000000c400b37308 */ /* 0x0003e20000000800 */
[----:B------:R-:W-:Y:S01]  /*8bb0*/  FSEL R183, R183, -INF , P4 ;  /* 0xff800000b7b77808 */ /* 0x000fe20002000000 */
[--C-:B------:R-:W-:Y:S01]  /*8bc0*/  FFMA.FTZ R210, R188, UR4, -R2.reuse ;  /* 0x00000004bcd27c23 */ /* 0x100fe20008010802 */
[----:B------:R-:W-:Y:S01]  /*8bd0*/  FMNMX.FTZ R186, R182, R3, !PT ;  /* 0x00000003b6ba7209 */ /* 0x000fe20007810000 */
[--C-:B------:R-:W-:Y:S01]  /*8be0*/  FFMA.FTZ R189, R189, UR4, -R2.reuse ;  /* 0x00000004bdbd7c23 */ /* 0x100fe20008010802 */
[----:B------:R-:W-:Y:S01]  /*8bf0*/  ISETP.GT.AND P4, PT, R0, 0x21, PT ;  /* 0x000000210000780c */ /* 0x000fe20003f84270 */
[--C-:B------:R-:W-:Y:S01]  /*8c00*/  FFMA.FTZ R181, R181, UR4, -R2.reuse ;  /* 0x00000004b5b57c23 */ /* 0x100fe20008010802 */
[----:B------:R-:W-:Y:S01]  /*8c10*/  FMNMX.FTZ R3, R183, R186, !PT ;  /* 0x000000bab7037209 */ /* 0x000fe20007810000 */
[--C-:B------:R-:W-:Y:S01]  /*8c20*/  FFMA.FTZ R200, R168, UR4, -R2.reuse ;  /* 0x00000004a8c87c23 */ /* 0x100fe20008010802 */
[----:B------:R-:W-:Y:S01]  /*8c30*/  FSEL R171, R171, -INF , P4 ;  /* 0xff800000abab7808 */ /* 0x000fe20002000000 */
[--C-:B-1----:R-:W-:Y:S01]  /*8c40*/  FFMA.FTZ R196, R160, UR4, -R2.reuse ;  /* 0x00000004a0c47c23 */ /* 0x102fe20008010802 */
[----:B------:R-:W-:Y:S01]  /*8c50*/  FMNMX.FTZ R186, R170, R3, !PT ;  /* 0x00000003aaba7209 */ /* 0x000fe20007810000 */
[--C-:B------:R-:W-:Y:S01]  /*8c60*/  FFMA.FTZ R169, R169, UR4, -R2.reuse ;  /* 0x00000004a9a97c23 */ /* 0x100fe20008010802 */
[----:B------:R-:W-:Y:S01]  /*8c70*/  ISETP.GT.AND P4, PT, R0, 0x29, PT ;  /* 0x000000290000780c */ /* 0x000fe20003f84270 */
        /* <DEDUP_REMOVED lines=16> */
[----:B------:R-:W-:Y:S01]  /*8d80*/  FFMA.FTZ R2, R157, UR4, -R2 ;  /* 0x000000049d027c23 */ /* 0x000fe20008010802 */
[----:B------:R-:W-:Y:S01]  /*8d90*/  FMNMX.FTZ R3, R163, R176, !PT ;  /* 0x000000b0a3037209 */ /* 0x000fe20007810000 */
[----:B------:R-:W-:Y:S01]  /*8da0*/  MUFU.EX2 R208, R208 ;  /* 0x000000d000d07308 */ /* 0x000fe20000000800 */
[----:B------:R-:W-:-:S02]  /*8db0*/  FSEL R176, R167, -INF , P4 ;  /* 0xff800000a7b07808 */ /* 0x000fc40002000000 */
[----:B------:R-:W-:Y:S02]  /*8dc0*/  FMNMX.FTZ R3, R166, R3, !PT ;  /* 0x00000003a6037209 */ /* 0x000fe40007810000 */
[----:B------:R-:W-:Y:S02]  /*8dd0*/  ISETP.GT.AND P4, PT, R0, 0x41, PT ;  /* 0x000000410000780c */ /* 0x000fe40003f84270 */
[----:B------:R-:W-:Y:S01]  /*8de0*/  FMNMX.FTZ R3, R176, R3, !PT ;  /* 0x00000003b0037209 */ /* 0x000fe20007810000 */
[----:B------:R1:W-:Y:S01]  /*8df0*/  MUFU.EX2 R167, R177 ;  /* 0x000000b100a77308 */ /* 0x0003e20000000800 */
[----:B------:R-:W-:Y:S02]  /*8e00*/  FSEL R155, R155, -INF , P4 ;  /* 0xff8000009b9b7808 */ /* 0x000fe40002000000 */
[----:B------:R-:W-:Y:S02]  /*8e10*/  FMNMX.FTZ R180, R154, R3, !PT ;  /* 0x000000039ab47209 */ /* 0x000fe40007810000 */
[----:B------:R-:W-:-:S02]  /*8e20*/  ISETP.GT.AND P4, PT, R0, 0x49, PT ;  /* 0x000000490000780c */ /* 0x000fc40003f84270 */
[----:B------:R-:W-:Y:S01]  /*8e30*/  FMNMX.FTZ R3, R155, R180, !PT ;  /* 0x000000b49b037209 */ /* 0x000fe20007810000 */
[----:B------:R-:W-:Y:S01]  /*8e40*/  MUFU.EX2 R210, R210 ;  /* 0x000000d200d27308 */ /* 0x000fe20000000800 */
[----:B-1----:R-:W-:Y:S02]  /*8e50*/  FSEL R177, R159, -INF , P4 ;  /* 0xff8000009fb17808 */ /* 0x002fe40002000000 */
[----:B------:R-:W-:-:S04]  /*8e60*/  FMNMX.FTZ R0, R158, R3, !PT ;  /* 0x000000039e007209 */ /* 0x000fc80007810000 */
[----:B------:R-:W-:Y:S01]  /*8e70*/  FMNMX.FTZ R0, R177, R0, !PT ;  /* 0x00000000b1007209 */ /* 0x000fe20007810000 */
[----:B------:R1:W-:Y:S04]  /*8e80*/  MUFU.EX2 R159, R181 ;  /* 0x000000b5009f7308 */ /* 0x0003e80000000800 */
[----:B------:R-:W2:Y:S04]  /*8e90*/  SHFL.BFLY PT, R3, R0, 0x2, 0x1f ;  /* 0x0c401f0000037f89 */ /* 0x000ea800000e0000 */
[----:B------:R-:W-:Y:S08]  /*8ea0*/  MUFU.EX2 R175, R189 ;  /* 0x000000bd00af7308 */ /* 0x000ff00000000800 */
[----:B------:R-:W-:Y:S08]  /*8eb0*/  MUFU.EX2 R204, R204 ;  /* 0x000000cc00cc7308 */ /* 0x000ff00000000800 */
[----:B------:R-:W-:Y:S01]  /*8ec0*/  MUFU.EX2 R206, R206 ;  /* 0x000000ce00ce7308 */ /* 0x000fe20000000800 */
[----:B--2---:R-:W-:-:S02]  /*8ed0*/  FMNMX.FTZ R160, R0, R3, !PT ;  /* 0x0000000300a07209 */ /* 0x004fc40007810000 */
[----:B------:R-:W-:-:S05]  /*8ee0*/  FSEL R0, R4, RZ, P2 ;  /* 0x000000ff04007208 */ /* 0x000fca0001000000 */
[----:B------:R-:W-:Y:S01]  /*8ef0*/  MUFU.EX2 R200, R200 ;  /* 0x000000c800c87308 */ /* 0x000fe20000000800 */
[----:B------:R-:W2:Y:S01]  /*8f00*/  SHFL.BFLY PT, R3, R160, 0x1, 0x1f ;  /* 0x0c201f00a0037f89 */ /* 0x000ea200000e0000 */
[----:B------:R-:W-:-:S04]  /*8f10*/  FADD.FTZ R0, -R0, R21 ;  /* 0x0000001500007221 */ /* 0x000fc80000010100 */
[----:B------:R-:W-:Y:S02]  /*8f20*/  FMUL.FTZ R0, R0, UR4 ;  /* 0x0000000400007c20 */ /* 0x000fe40008410000 */
[----:B------:R-:W-:Y:S08]  /*8f30*/  MUFU.EX2 R21, R2 ;  /* 0x0000000200157308 */ /* 0x000ff00000000800 */
[----:B------:R-:W3:Y:S08]  /*8f40*/  MUFU.EX2 R0, R0 ;  /* 0x0000000000007308 */ /* 0x000ef00000000800 */
[----:B------:R-:W-:Y:S01]  /*8f50*/  MUFU.EX2 R169, R169 ;  /* 0x000000a900a97308 */ /* 0x000fe20000000800 */
[----:B--2---:R-:W-:-:S04]  /*8f60*/  FMNMX.FTZ R3, R160, R3, !PT ;  /* 0x00000003a0037209 */ /* 0x004fc80007810000 */
[C---:B------:R-:W-:Y:S01]  /*8f70*/  FSETP.NEU.FTZ.AND P2, PT, R3.reuse, -INF , PT ;  /* 0xff8000000300780b */ /* 0x040fe20003f5d000 */
[C---:B------:R-:W-:Y:S02]  /*8f80*/  FMUL.FTZ R157, R3.reuse, UR4 ;  /* 0x00000004039d7c20 */ /* 0x040fe40008410000 */
[----:B------:R-:W-:Y:S01]  /*8f90*/  MUFU.EX2 R202, R202 ;  /* 0x000000ca00ca7308 */ /* 0x000fe20000000800 */
[----:B-1----:R-:W-:Y:S01]  /*8fa0*/  FSEL R181, R3, RZ, P2 ;  /* 0x000000ff03b57208 */ /* 0x002fe20001000000 */
[----:B---3--:R-:W-:Y:S01]  /*8fb0*/  FFMA.FTZ R17, R0, R17, R179 ;  /* 0x0000001100117223 */ /* 0x008fe200000100b3 */
[----:B------:R-:W-:Y:S02]  /*8fc0*/  FSEL R157, R157, RZ, P2 ;  /* 0x000000ff9d9d7208 */ /* 0x000fe40001000000 */
[----:B------:R-:W-:Y:S01]  /*8fd0*/  PLOP3.LUT P2, PT, PT, PT, UP0, 0x80, 0x0 ;  /* 0x000000000000781c */ /* 0x000fe20003f4f008 */
[----:B------:R-:W-:Y:S01]  /*8fe0*/  FADD.FTZ R181, -R181, R20 ;  /* 0x00000014b5b57221 */ /* 0x000fe20000010100 */
[----:B------:R-:W-:Y:S01]  /*8ff0*/  FADD.FTZ R17, R208, R17 ;  /* 0x00000011d0117221 */ /* 0x000fe20000010000 */
[--C-:B------:R-:W-:Y:S01]  /*9000*/  FFMA.FTZ R209, R197, UR4, -R157.reuse ;  /* 0x00000004c5d17c23 */ /* 0x100fe2000801089d */
[--C-:B------:R-:W-:Y:S01]  /*9010*/  FFMA.FTZ R160, R187, UR4, -R157.reuse ;  /* 0x00000004bba07c23 */ /* 0x100fe2000801089d */
[----:B------:R-:W-:Y:S01]  /*9020*/  FMUL.FTZ R181, R181, UR4 ;  /* 0x00000004b5b57c20 */ /* 0x000fe20008410000 */
[--C-:B------:R-:W-:Y:S01]  /*9030*/  FFMA.FTZ R211, R190, UR4, -R157.reuse ;  /* 0x00000004bed37c23 */ /* 0x100fe2000801089d */
[--C-:B------:R-:W-:Y:S01]  /*9040*/  FFMA.FTZ R164, R191, UR4, -R157.reuse ;  /* 0x00000004bfa47c23 */ /* 0x100fe2000801089d */
[----:B------:R-:W-:Y:S01]  /*9050*/  FFMA.FTZ R203, R174, UR4, -R157 ;  /* 0x00000004aecb7c23 */ /* 0x000fe2000801089d */
        /* <DEDUP_REMOVED lines=8> */
[----:B------:R-:W1:Y:S01]  /*90e0*/  MUFU.EX2 R2, R181 ;  /* 0x000000b500027308 */ /* 0x000e620000000800 */
[----:B------:R-:W-:Y:S01]  /*90f0*/  FADD.FTZ R174, R204, R183 ;  /* 0x000000b7ccae7221 */ /* 0x000fe20000010000 */
[----:B------:R-:W-:Y:S01]  /*9100*/  FFMA.FTZ R201, R170, UR4, -R157 ;  /* 0x00000004aac97c23 */ /* 0x000fe2000801089d */
[----:B------:R-:W-:-:S02]  /*9110*/  IMAD.U32 R17, RZ, RZ, UR47 ;  /* 0x0000002fff117e24 */ /* 0x000fc4000f8e00ff */
[--C-:B------:R-:W-:Y:S01]  /*9120*/  FFMA.FTZ R199, R166, UR4, -R157.reuse ;  /* 0x00000004a6c77c23 */ /* 0x100fe2000801089d */
[--C-:B------:R-:W-:Y:S01]  /*9130*/  FFMA.FTZ R170, R185, UR4, -R157.reuse ;  /* 0x00000004b9aa7c23 */ /* 0x100fe2000801089d */
[--C-:B------:R-:W-:Y:S01]  /*9140*/  FFMA.FTZ R197, R162, UR4, -R157.reuse ;  /* 0x00000004a2c57c23 */ /* 0x100fe2000801089d */
[--C-:B------:R-:W-:Y:S01]  /*9150*/  FFMA.FTZ R162, R163, UR4, -R157.reuse ;  /* 0x00000004a3a27c23 */ /* 0x100fe2000801089d */
[----:B------:R-:W2:Y:S01]  /*9160*/  MUFU.EX2 R160, R160 ;  /* 0x000000a000a07308 */ /* 0x000ea20000000800 */
[----:B------:R-:W-:Y:S01]  /*9170*/  @!P1 IADD3 R17, R17, 0x38840, RZ ;  /* 0x0003884011119810 */ /* 0x000fe20007ffe0ff */
[--C-:B------:R-:W-:Y:S01]  /*9180*/  FFMA.FTZ R176, R176, UR4, -R157.reuse ;  /* 0x00000004b0b07c23 */ /* 0x100fe2000801089d */
[--C-:B------:R-:W-:Y:S01]  /*9190*/  FFMA.FTZ R155, R155, UR4, -R157.reuse ;  /* 0x000000049b9b7c23 */ /* 0x100fe2000801089d */
[----:B------:R-:W-:Y:S01]  /*91a0*/  FFMA.FTZ R158, R158, UR4, -R157 ;  /* 0x000000049e9e7c23 */ /* 0x000fe2000801089d */
[----:B------:R-:W-:Y:S02]  /*91b0*/  @!P1 PRMT R17, RZ, 0x654, R17 ;  /* 0x00000654ff119816 */ /* 0x000fe40000000011 */
[----:B------:R-:W-:Y:S01]  /*91c0*/  F2FP.F16.F32.PACK_AB R208, R208, R179 ;  /* 0x000000b3d0d0723e */ /* 0x000fe200000000ff */
[----:B------:R-:W3:Y:S01]  /*91d0*/  MUFU.EX2 R211, R211 ;  /* 0x000000d300d37308 */ /* 0x000ee20000000800 */
[----:B-1----:R-:W-:Y:S01]  /*91e0*/  FFMA.FTZ R5, R2, R5, R209 ;  /* 0x0000000502057223 */ /* 0x002fe200000100d1 */
[----:B------:R-:W-:-:S02]  /*91f0*/  F2FP.F16.F32.PACK_AB R210, R175, R210 ;  /* 0x000000d2afd2723e */ /* 0x000fc400000000ff */
[----:B------:R-:W-:-:S04]  /*9200*/  F2FP.F16.F32.PACK_AB R204, R167, R204 ;  /* 0x000000cca7cc723e */ /* 0x000fc800000000ff */
[----:B------:R-:W1:Y:S01]  /*9210*/  MUFU.EX2 R164, R164 ;  /* 0x000000a400a47308 */ /* 0x000e620000000800 */
[----:B--2---:R-:W-:-:S07]  /*9220*/  F2FP.F16.F32.PACK_AB R209, R160, R209 ;  /* 0x000000d1a0d1723e */ /* 0x004fce00000000ff */
[----:B------:R-:W2:Y:S08]  /*9230*/  MUFU.EX2 R205, R205 ;  /* 0x000000cd00cd7308 */ /* 0x000eb00000000800 */
[----:B------:R4:W-:Y:S08]  /*9240*/  MUFU.EX2 R20, R171 ;  /* 0x000000ab00147308 */ /* 0x0009f00000000800 */
[----:B------:R-:W5:Y:S01]  /*9250*/  MUFU.EX2 R168, R168 ;  /* 0x000000a800a87308 */ /* 0x000f620000000800 */
[----:B----4-:R-:W-:Y:S01]  /*9260*/  FADD.FTZ R171, R167, R174 ;  /* 0x000000aea7ab7221 */ /* 0x010fe20000010000 */
[----:B------:R-:W-:-:S03]  /*9270*/  FADD.FTZ R174, R160, R5 ;  /* 0x00000005a0ae7221 */ /* 0x000fc60000010000 */
[----:B------:R-:W-:Y:S01]  /*9280*/  FADD.FTZ R178, R206, R171 ;  /* 0x000000abceb27221 */ /* 0x000fe20000010000 */
[----:B---3--:R-:W-:Y:S01]  /*9290*/  FADD.FTZ R5, R211, R174 ;  /* 0x000000aed3057221 */ /* 0x008fe20000010000 */
[----:B------:R-:W-:Y:S01]  /*92a0*/  IMAD.U32 R171, RZ, RZ, UR5 ;  /* 0x00000005ffab7e24 */ /* 0x000fe2000f8e00ff */
[----:B------:R-:W3:Y:S01]  /*92b0*/  MUFU.EX2 R207, R207 ;  /* 0x000000cf00cf7308 */ /* 0x000ee20000000800 */
[----:B------:R-:W-:Y:S01]  /*92c0*/  F2FP.F16.F32.PACK_AB R206, R159, R206 ;  /* 0x000000ce9fce723e */ /* 0x000fe200000000ff */
[C---:B-1----:R-:W-:Y:S01]  /*92d0*/  FADD.FTZ R174, R164.reuse, R5 ;  /* 0x00000005a4ae7221 */ /* 0x042fe20000010000 */
[----:B------:R-:W-:Y:S01]  /*92e0*/  @!P1 VIADD R163, R171, 0x38860 ;  /* 0x00038860aba39836 */ /* 0x000fe20000000000 */
[----:B------:R-:W-:Y:S02]  /*92f0*/  F2FP.F16.F32.PACK_AB R211, R164, R211 ;  /* 0x000000d3a4d3723e */ /* 0x000fe400000000ff */
[----:B--2---:R-:W-:Y:S02]  /*9300*/  FADD.FTZ R5, R205, R174 ;  /* 0x000000aecd057221 */ /* 0x004fe40000010000 */
[----:B------:R-:W1:Y:S01]  /*9310*/  MUFU.EX2 R172, R172 ;  /* 0x000000ac00ac7308 */ /* 0x000e620000000800 */
[----:B------:R-:W-:Y:S01]  /*9320*/  @!P1 PRMT R163, RZ, 0x654, R163 ;  /* 0x00000654ffa39816 */ /* 0x000fe200000000a3 */
[C---:B-----5:R-:W-:Y:S01]  /*9330*/  FADD.FTZ R166, R168.reuse, R5 ;  /* 0x00000005a8a67221 */ /* 0x060fe20000010000 */
[----:B------:R-:W-:-:S05]  /*9340*/  F2FP.F16.F32.PACK_AB R205, R168, R205 ;  /* 0x000000cda8cd723e */ /* 0x000fca00000000ff */
[----:B------:R-:W2:Y:S01]  /*9350*/  MUFU.EX2 R201, R201 ;  /* 0x000000c900c97308 */ /* 0x000ea20000000800 */
[----:B---3--:R-:W-:-:S07]  /*9360*/  FADD.FTZ R5, R207, R166 ;  /* 0x000000a6cf057221 */ /* 0x008fce0000010000 */
[----:B------:R-:W-:Y:S01]  /*9370*/  MUFU.EX2 R173, R173 ;  /* 0x000000ad00ad7308 */ /* 0x000fe20000000800 */
[C---:B-1----:R-:W-:Y:S01]  /*9380*/  FADD.FTZ R166, R172.reuse, R5 ;  /* 0x00000005aca67221 */ /* 0x042fe20000010000 */
[----:B------:R-:W-:-:S06]  /*9390*/  F2FP.F16.F32.PACK_AB R207, R172, R207 ;  /* 0x000000cfaccf723e */ /* 0x000fcc00000000ff */
[----:B------:R-:W1:Y:S01]  /*93a0*/  MUFU.EX2 R203, R203 ;  /* 0x000000cb00cb7308 */ /* 0x000e620000000800 */
[----:B--2---:R-:W-:Y:S01]  /*93b0*/  FADD.FTZ R5, R201, R166 ;  /* 0x000000a6c9057221 */ /* 0x004fe20000010000 */
[----:B------:R-:W-:-:S03]  /*93c0*/  F2FP.F16.F32.PACK_AB R201, R20, R201 ;  /* 0x000000c914c9723e */ /* 0x000fc600000000ff */
[----:B------:R-:W-:Y:S01]  /*93d0*/  FADD.FTZ R166, R20, R5 ;  /* 0x0000000514a67221 */ /* 0x000fe20000010000 */
[----:B------:R-:W-:Y:S02]  /*93e0*/  IMAD.MOV.U32 R20, RZ, RZ, R3 ;  /* 0x000000ffff147224 */ /* 0x000fe400078e0003 */
[----:B------:R-:W-:Y:S08]  /*93f0*/  MUFU.EX2 R196, R196 ;  /* 0x000000c400c47308 */ /* 0x000ff00000000800 */
[----:B------:R-:W2:Y:S01]  /*9400*/  MUFU.EX2 R170, R170 ;  /* 0x000000aa00aa7308 */ /* 0x000ea20000000800 */
[----:B-1----:R-:W-:Y:S01]  /*9410*/  FADD.FTZ R5, R203, R166 ;  /* 0x000000a6cb057221 */ /* 0x002fe20000010000 */
[----:B------:R-:W-:-:S02]  /*9420*/  WARPGROUP.DEPBAR.LE gsb0, 0x0 ;  /* 0x00008000000079c5 */ /* 0x000fc40000010000 */
[----:B------:R1:W-:Y:S04]  /*9430*/  @!P1 SYNCS.ARRIVE.TRANS64.RED.A1T0 RZ, [R17+URZ], RZ ;  /* 0x000000ff11ff99a7 */ /* 0x0003e8000810043f */
[----:B------:R-:W-:Y:S01]  /*9440*/  MUFU.EX2 R161, R161 ;  /* 0x000000a100a17308 */ /* 0x000fe20000000800 */
[--C-:B------:R-:W-:Y:S01]  /*9450*/  FFMA.FTZ R193, R154, UR4, -R157.reuse ;  /* 0x000000049ac17c23 */ /* 0x100fe2000801089d */
[----:B------:R-:W-:Y:S01]  /*9460*/  FFMA.FTZ R157, R177, UR4, -R157 ;  /* 0x00000004b19d7c23 */ /* 0x000fe2000801089d */
[----:B--2---:R-:W-:Y:S01]  /*9470*/  FADD.FTZ R166, R170, R5 ;  /* 0x00000005aaa67221 */ /* 0x004fe20000010000 */
[----:B-1----:R-:W-:-:S04]  /*9480*/  FADD.FTZ R17, R159, R178 ;  /* 0x000000b29f117221 */ /* 0x002fc80000010000 */
[----:B------:R-:W1:Y:S01]  /*9490*/  MUFU.EX2 R197, R197 ;  /* 0x000000c500c57308 */ /* 0x000e620000000800 */
[----:B------:R2:W-:Y:S01]  /*94a0*/  @!P1 SYNCS.ARRIVE.TRANS64.RED.A1T0 RZ, [R163+URZ], RZ ;  /* 0x000000ffa3ff99a7 */ /* 0x0005e2000810043f */
[----:B------:R-:W-:Y:S01]  /*94b0*/  F2FP.F16.F32.PACK_AB R203, R170, R203 ;  /* 0x000000cbaacb723e */ /* 0x000fe200000000ff */
[----:B------:R-:W-:Y:S01]  /*94c0*/  FADD.FTZ R178, R200, R17 ;  /* 0x00000011c8b27221 */ /* 0x000fe20000010000 */
[----:B------:R-:W-:-:S03]  /*94d0*/  F2FP.F16.F32.PACK_AB R200, R169, R200 ;  /* 0x000000c8a9c8723e */ /* 0x000fc600000000ff */
[----:B------:R-:W-:Y:S01]  /*94e0*/  FADD.FTZ R17, R169, R178 ;  /* 0x000000b2a9117221 */ /* 0x000fe20000010000 */
[----:B------:R-:W3:Y:S03]  /*94f0*/  MUFU.EX2 R198, R198 ;  /* 0x000000c600c67308 */ /* 0x000ee60000000800 */
[----:B------:R-:W-:Y:S01]  /*9500*/  FADD.FTZ R174, R202, R17 ;  /* 0x00000011caae7221 */ /* 0x000fe20000010000 */
[----:B------:R-:W-:-:S03]  /*9510*/  F2FP.F16.F32.PACK_AB R202, R173, R202 ;  /* 0x000000caadca723e */ /* 0x000fc600000000ff */
[----:B------:R-:W-:Y:S01]  /*9520*/  FADD.FTZ R17, R173, R174 ;  /* 0x000000aead117221 */ /* 0x000fe20000010000 */
[----:B------:R-:W4:Y:S01]  /*9530*/  MUFU.EX2 R162, R162 ;  /* 0x000000a200a27308 */ /* 0x000f220000000800 */
[----:B-1----:R-:W-:Y:S02]  /*9540*/  FADD.FTZ R5, R197, R166 ;  /* 0x000000a6c5057221 */ /* 0x002fe40000010000 */
[----:B------:R-:W-:Y:S01]  /*9550*/  FADD.FTZ R174, R196, R17 ;  /* 0x00000011c4ae7221 */ /* 0x000fe20000010000 */
[----:B------:R-:W-:-:S03]  /*9560*/  F2FP.F16.F32.PACK_AB R196, R161, R196 ;  /* 0x000000c4a1c4723e */ /* 0x000fc600000000ff */
[----:B------:R-:W-:Y:S01]  /*9570*/  FADD.FTZ R17, R161, R174 ;  /* 0x000000aea1117221 */ /* 0x000fe20000010000 */
[----:B------:R-:W1:Y:S03]  /*9580*/  MUFU.EX2 R165, R165 ;  /* 0x000000a500a57308 */ /* 0x000e660000000800 */
[----:B---3--:R-:W-:-:S05]  /*9590*/  FADD.FTZ R174, R198, R17 ;  /* 0x00000011c6ae7221 */ /* 0x008fca0000010000 */
[----:B------:R-:W3:Y:S01]  /*95a0*/  MUFU.EX2 R199, R199 ;  /* 0x000000c700c77308 */ /* 0x000ee20000000800 */
[C---:B----4-:R-:W-:Y:S01]  /*95b0*/  FADD.FTZ R166, R162.reuse, R5 ;  /* 0x00000005a2a67221 */ /* 0x050fe20000010000 */
[----:B------:R-:W-:-:S06]  /*95c0*/  F2FP.F16.F32.PACK_AB R197, R162, R197 ;  /* 0x000000c5a2c5723e */ /* 0x000fcc00000000ff */
[----:B------:R-:W4:Y:S01]  /*95d0*/  MUFU.EX2 R152, R152 ;  /* 0x0000009800987308 */ /* 0x000f220000000800 */
[C---:B-1----:R-:W-:Y:S01]  /*95e0*/  FADD.FTZ R17, R165.reuse, R174 ;  /* 0x000000aea5117221 */ /* 0x042fe20000010000 */
[----:B------:R-:W-:-:S06]  /*95f0*/  F2FP.F16.F32.PACK_AB R198, R165, R198 ;  /* 0x000000c6a5c6723e */ /* 0x000fcc00000000ff */
[----:B------:R-:W1:Y:S01]  /*9600*/  MUFU.EX2 R153, R153 ;  /* 0x0000009900997308 */ /* 0x000e620000000800 */
[----:B---3--:R-:W-:-:S07]  /*9610*/  FADD.FTZ R5, R199, R166 ;  /* 0x000000a6c7057221 */ /* 0x008fce0000010000 */
[----:B------:R-:W3:Y:S01]  /*9620*/  MUFU.EX2 R154, R176 ;  /* 0x000000b0009a7308 */ /* 0x000ee20000000800 */
[----:B----4-:R-:W-:-:S07]  /*9630*/  FADD.FTZ R174, R152, R17 ;  /* 0x0000001198ae7221 */ /* 0x010fce0000010000 */
[----:B------:R-:W4:Y:S01]  /*9640*/  MUFU.EX2 R193, R193 ;  /* 0x000000c100c17308 */ /* 0x000f220000000800 */
[C---:B-1----:R-:W-:Y:S01]  /*9650*/  F2FP.F16.F32.PACK_AB R192, R153.reuse, R152 ;  /* 0x0000009899c0723e */ /* 0x042fe200000000ff */
[----:B------:R-:W-:-:S06]  /*9660*/  FADD.FTZ R17, R153, R174 ;  /* 0x000000ae99117221 */ /* 0x000fcc0000010000 */
[----:B------:R-:W1:Y:S01]  /*9670*/  MUFU.EX2 R155, R155 ;  /* 0x0000009b009b7308 */ /* 0x000e620000000800 */
[C---:B---3--:R-:W-:Y:S01]  /*9680*/  FADD.FTZ R152, R154.reuse, R5 ;  /* 0x000000059a987221 */ /* 0x048fe20000010000 */
[----:B------:R-:W-:-:S06]  /*9690*/  F2FP.F16.F32.PACK_AB R199, R154, R199 ;  /* 0x000000c79ac7723e */ /* 0x000fcc00000000ff */
[----:B------:R-:W3:Y:S01]  /*96a0*/  MUFU.EX2 R156, R156 ;  /* 0x0000009c009c7308 */ /* 0x000ee20000000800 */
[----:B----4-:R-:W-:-:S07]  /*96b0*/  FADD.FTZ R152, R193, R152 ;  /* 0x00000098c1987221 */ /* 0x010fce0000010000 */
[----:B------:R-:W4:Y:S01]  /*96c0*/  MUFU.EX2 R195, R158 ;  /* 0x0000009e00c37308 */ /* 0x000f220000000800 */
[C---:B-1----:R-:W-:Y:S01]  /*96d0*/  FADD.FTZ R152, R155.reuse, R152 ;  /* 0x000000989b987221 */ /* 0x042fe20000010000 */
[----:B------:R-:W-:-:S06]  /*96e0*/  F2FP.F16.F32.PACK_AB R193, R155, R193 ;  /* 0x000000c19bc1723e */ /* 0x000fcc00000000ff */
[----:B------:R-:W1:Y:S01]  /*96f0*/  MUFU.EX2 R157, R157 ;  /* 0x0000009d009d7308 */ /* 0x000e620000000800 */
[----:B---3--:R-:W-:Y:S01]  /*9700*/  FADD.FTZ R174, R156, R17 ;  /* 0x000000119cae7221 */ /* 0x008fe20000010000 */
[----:B------:R-:W-:-:S03]  /*9710*/  F2FP.F16.F32.PACK_AB R194, R21, R156 ;  /* 0x0000009c15c2723e */ /* 0x000fc600000000ff */
[----:B------:R-:W-:Y:S01]  /*9720*/  FADD.FTZ R17, R21, R174 ;  /* 0x000000ae15117221 */ /* 0x000fe20000010000 */
[----:B------:R-:W-:Y:S01]  /*9730*/  MOV R21, R4 ;  /* 0x0000000400157202 */ /* 0x000fe20000000f00 */
[----:B----4-:R-:W-:-:S04]  /*9740*/  FADD.FTZ R152, R195, R152 ;  /* 0x00000098c3987221 */ /* 0x010fc80000010000 */
[C---:B-1----:R-:W-:Y:S01]  /*9750*/  FADD.FTZ R5, R157.reuse, R152 ;  /* 0x000000989d057221 */ /* 0x042fe20000010000 */
[----:B------:R-:W-:Y:S01]  /*9760*/  F2FP.F16.F32.PACK_AB R195, R157, R195 ;  /* 0x000000c39dc3723e */ /* 0x000fe200000000ff */
[----:B--2---:R-:W-:Y:S06]  /*9770*/  @P2 BRA `(.L_x_1962) ;  /* 0xffffffc000c42947 */ /* 0x004fec000383ffff */
.L_x_1953:
[----:B------:R-:W-:-:S13]  /*9780*/  ISETP.LE.AND P2, PT, RZ, UR45, PT ;  /* 0x0000002dff007c0c */ /* 0x000fda000bf43270 */
[----:B------:R-:W-:Y:S05]  /*9790*/  @!P2 BRA `(.L_x_1963) ;  /* 0x0000003800c0a947 */ /* 0x000fea0003800000 */
[----:B------:R-:W-:Y:S01]  /*97a0*/  R2UR UR47, R16 ;  /* 0x00000000102f72ca */ /* 0x000fe200000e0000 */
[----:B------:R-:W-:Y:S01]  /*97b0*/  IMAD.MOV.U32 R20, RZ, RZ, R3 ;  /* 0x000000ffff147224 */ /* 0x000fe200078e0003 */
[----:B------:R-:W-:Y:S01]  /*97c0*/  MOV R21, R4 ;  /* 0x0000000400157202 */ /* 0x000fe20000000f00 */
[----:B------:R-:W-:Y:S01]  /*97d0*/  UMOV UR41, UR46 ;  /* 0x0000002e00297c82 */ /* 0x000fe20008000000 */
[----:B------:R-:W-:-:S11]  /*97e0*/  ULDC UR61, c[0x0][0x988] ;  /* 0x00026200003d7ab9 */ /* 0x000fd60000000800 */
.L_x_1972:
        /* <DEDUP_REMOVED lines=8> */
.L_x_1964:
[----:B------:R-:W-:Y:S01]  /*9870*/  R2UR UR5, R16 ;  /* 0x00000000100572ca */ /* 0x000fe200000e0000 */
[----:B------:R-:W-:-:S12]  /*9880*/  ULEA UR4, UR46, UR60, 0x3 ;  /* 0x0000003c2e047291 */ /* 0x000fd8000f8e183f */
[----:B------:R-:W-:-:S05]  /*9890*/  IMAD.U32 R3, RZ, RZ, UR5 ;  /* 0x00000005ff037e24 */ /* 0x000fca000f8e00ff */
[----:B------:R-:W-:-:S04]  /*98a0*/  SHF.L.U32 R3, R3, 0x1f, RZ ;  /* 0x0000001f03037819 */ /* 0x000fc800000006ff */
[----:B------:R1:W2:Y:S01]  /*98b0*/  SYNCS.PHASECHK.TRANS64.TRYWAIT P2, [UR4+0x38830], R3 ;  /* 0x03883003ff0075a7 */ /* 0x0002a20008040144 */
[----:B------:R-:W-:Y:S05]  /*98c0*/  @!P0 BRA `(.L_x_1965) ;  /* 0x0000000000048947 */ /* 0x000fea0003800000 */
[----:B------:R-:W-:Y:S01]  /*98d0*/  BPT.TRAP 0x1 ;  /* 0x000000040000795c */ /* 0x000fe20000300000 */
.L_x_1965:
[----:B--2---:R-:W-:Y:S05]  /*98e0*/  @P2 BRA `(.L_x_1966) ;  /* 0x0000000000082947 */ /* 0x004fea0003800000 */
[----:B------:R-:W2:Y:S02]  /*98f0*/  SYNCS.PHASECHK.TRANS64.TRYWAIT P2, [UR4+0x38830], R3 ;  /* 0x03883003ff0075a7 */ /* 0x000ea40008040144 */
[----:B--2---:R-:W-:Y:S05]  /*9900*/  @!P2 BRA `(.L_x_1967) ;  /* 0x0000009c00d4a947 */ /* 0x004fea0003800000 */
.L_x_1966:
[----:B------:R-:W-:Y:S01]  /*9910*/  R2UR UR14, R18 ;  /* 0x00000000120e72ca */ /* 0x000fe200000e0000 */
[----:B------:R-:W-:Y:S01]  /*9920*/  UIMAD UR4, UR46, 0xa00, UR40 ;  /* 0x00000a002e0478a4 */ /* 0x000fe2000f8e0228 */
[----:B------:R-:W-:Y:S01]  /*9930*/  R2UR UR15, R19 ;  /* 0x00000000130f72ca */ /* 0x000fe200000e0000 */
[----:B------:R-:W-:Y:S01]  /*9940*/  WARPGROUP.ARRIVE ;  /* 0x00000000000079c5 */ /* 0x000fe20000000000 */
[----:B------:R-:W-:Y:S01]  /*9950*/  UMOV UR59, 0x40000040 ;  /* 0x40000040003b7882 */ /* 0x000fe20000000000 */
[----:B------:R-:W-:Y:S01]  /*9960*/  UIADD3 UR6, UR4, 0x80, URZ ;  /* 0x0000008004067890 */ /* 0x000fe2000fffe03f */
[----:B------:R-:W-:Y:S01]  /*9970*/  R2UR UR10, R14 ;  /* 0x000000000e0a72ca */ /* 0x000fe200000e0000 */
[----:B------:R-:W-:Y:S01]  /*9980*/  UIADD3 UR5, UR4, 0x100, URZ ;  /* 0x0000010004057890 */ /* 0x000fe2000fffe03f */
[----:B------:R-:W-:Y:S01]  /*9990*/  R2UR UR11, R15 ;  /* 0x000000000f0b72ca */ /* 0x000fe200000e0000 */
[----:B------:R-:W-:Y:S01]  /*99a0*/  UMOV UR58, UR4 ;  /* 0x00000004003a7c82 */ /* 0x000fe20008000000 */
[----:B------:R-:W-:Y:S01]  /*99b0*/  R2UR UR18, R12 ;  /* 0x000000000c1272ca */ /* 0x000fe200000e0000 */
[----:B------:R-:W-:Y:S01]  /*99c0*/  UIADD3 UR22, UR4, 0x500, URZ ;  /* 0x0000050004167890 */ /* 0x000fe2000fffe03f */
[----:B------:R-:W-:Y:S01]  /*99d0*/  R2UR UR19, R13 ;  /* 0x000000000d1372ca */ /* 0x000fe200000e0000 */
[----:B------:R-:W-:Y:S01]  /*99e0*/  UMOV UR56, UR14 ;  /* 0x0000000e00387c82 */ /* 0x000fe20008000000 */
[----:B------:R-:W-:Y:S01]  /*99f0*/  UMOV UR23, 0x40000040 ;  /* 0x4000004000177882 */ /* 0x000fe20000000000 */
        /* <DEDUP_REMOVED lines=625> */
[----:B------:R-:W-:-:S03]  /*c110*/  UIADD3 UR6, UR4, 0x906, URZ ;  /* 0x0000090604067890 */ /* 0x000fc6000fffe03f */
        /* <DEDUP_REMOVED lines=25> */
.L_x_1968:
[----:B------:R-:W-:Y:S01]  /*c2b0*/  ULEA UR5, UR41, UR60, 0x3 ;  /* 0x0000003c29057291 */ /* 0x000fe2000f8e183f */
[----:B------:R-:W-:-:S04]  /*c2c0*/  MOV R0, UR47 ;  /* 0x0000002f00007c02 */ /* 0x000fc80008000f00 */
[----:B------:R-:W-:-:S04]  /*c2d0*/  SHF.L.U32 R0, R0, 0x1f, RZ ;  /* 0x0000001f00007819 */ /* 0x000fc800000006ff */
[----:B------:R3:W4:Y:S01]  /*c2e0*/  SYNCS.PHASECHK.TRANS64.TRYWAIT P2, [UR5+0x38850], R0 ;  /* 0x03885000ff0075a7 */ /* 0x0007220008040145 */
[----:B------:R-:W-:Y:S05]  /*c2f0*/  @!P0 BRA `(.L_x_1969) ;  /* 0x0000000000048947 */ /* 0x000fea0003800000 */
[----:B------:R-:W-:Y:S01]  /*c300*/  BPT.TRAP 0x1 ;  /* 0x000000040000795c */ /* 0x000fe20000300000 */
.L_x_1969:
[----:B----4-:R-:W-:Y:S05]  /*c310*/  @P2 BRA `(.L_x_1970) ;  /* 0x0000000000082947 */ /* 0x010fea0003800000 */
[----:B------:R-:W4:Y:S02]  /*c320*/  SYNCS.PHASECHK.TRANS64.TRYWAIT P2, [UR5+0x38850], R0 ;  /* 0x03885000ff0075a7 */ /* 0x000f240008040145 */
[----:B----4-:R-:W-:Y:S05]  /*c330*/  @!P2 BRA `(.L_x_1971) ;  /* 0x000000740060a947 */ /* 0x010fea0003800000 */
.L_x_1970:
[----:B------:R-:W-:Y:S01]  /*c340*/  UIADD3 UR4, UR60, 0x400, URZ ;  /* 0x000004003c047890 */ /* 0x000fe2000fffe03f */
[----:B------:R-:W-:Y:S01]  /*c350*/  WARPGROUP.ARRIVE ;  /* 0x00000000000079c5 */ /* 0x000fe20000000000 */
[----:B------:R-:W-:Y:S01]  /*c360*/  UMOV UR7, 0x40000040 ;  /* 0x4000004000077882 */ /* 0x000fe20000000000 */
[----:B-1-3--:R-:W-:Y:S01]  /*c370*/  FMNMX.FTZ R0, R184, R21, !PT ;  /* 0x00000015b8007209 */ /* 0x00afe20007810000 */
[----:B------:R-:W-:Y:S01]  /*c380*/  USHF.R.U32.HI UR4, URZ, 0x4, UR4 ;  /* 0x000000043f047899 */ /* 0x000fe20008011604 */
[----:B------:R-:W-:Y:S02]  /*c390*/  ISETP.LT.AND P2, PT, RZ, UR45, PT ;  /* 0x0000002dff007c0c */ /* 0x000fe4000bf41270 */
[----:B--2---:R-:W-:Y:S01]  /*c3a0*/  FMNMX.FTZ R3, R185, R0, !PT ;  /* 0x00000000b9037209 */ /* 0x004fe20007810000 */
[----:B------:R-:W-:Y:S01]  /*c3b0*/  ULOP3.LUT UR4, UR4, 0x3fff, URZ, 0xc0, !UPT ;  /* 0x00003fff04047892 */ /* 0x000fe2000f8ec03f */
[----:B------:R-:W-:Y:S02]  /*c3c0*/  R2UR UR47, R16 ;  /* 0x00000000102f72ca */ /* 0x000fe400000e0000 */
[----:B------:R-:W-:Y:S01]  /*c3d0*/  FMNMX.FTZ R0, R188, R3, !PT ;  /* 0x00000003bc007209 */ /* 0x000fe20007810000 */
[----:B------:R-:W-:-:S03]  /*c3e0*/  ULOP3.LUT UR4, UR4, 0x2800000, URZ, 0xfc, !UPT ;  /* 0x0280000004047892 */ /* 0x000fc6000f8efc3f */
[----:B------:R-:W-:Y:S01]  /*c3f0*/  FMNMX.FTZ R3, R189, R0, !PT ;  /* 0x00000000bd037209 */ /* 0x000fe20007810000 */
[----:B------:R-:W-:-:S03]  /*c400*/  UIMAD UR10, UR41, 0xa00, UR4 ;  /* 0x00000a00290a78a4 */ /* 0x000fc6000f8e0204 */
[----:B------:R-:W-:Y:S01]  /*c410*/  FMNMX.FTZ R0, R176, R3, !PT ;  /* 0x00000003b0007209 */ /* 0x000fe20007810000 */
[----:B------:R-:W-:Y:S01]  /*c420*/  UMOV UR4, UR61 ;  /* 0x0000003d00047c82 */ /* 0x000fe20008000000 */
[----:B------:R-:W-:Y:S02]  /*c430*/  UMOV UR41, UR46 ;  /* 0x0000002e00297c82 */ /* 0x000fe40008000000 */
        /* <DEDUP_REMOVED lines=33> */
[----:B------:R-:W-:Y:S01]  /*c650*/  WARPGROUP.ARRIVE ;  /* 0x00000000000079c5 */ /* 0x000fe20000000000 */
[----:B-1----:R-:W-:-:S15]  /*c660*/  FMNMX.FTZ R200, R2, R3, !PT ;  /* 0x0000000302c87209 */ /* 0x002fde0007810000 */
[----:B------:R-:W-:-:S07]  /*c670*/  NOP ;  /* 0x0000000000007918 */ /* 0x000fce0000000000 */
[----:B------:R-:W-:Y:S01]  /*c680*/  HGMMA.64x256x16.F32 R24, R196, gdesc[UR4].tnspB, R24, gsb0 ;  /* 0x43e00004c4187df0 */ /* 0x000fe20008000818 */
[----:B------:R-:W1:Y:S01]  /*c690*/  SHFL.BFLY PT, R3, R200, 0x1, 0x1f ;  /* 0x0c201f00c8037f89 */ /* 0x000e6200000e0000 */
[----:B------:R-:W-:Y:S01]  /*c6a0*/  UIADD3 UR6, UR10, 0x200, URZ ;  /* 0x000002000a067890 */ /* 0x000fe2000fffe03f */
[----:B------:R-:W-:Y:S01]  /*c6b0*/  UMOV UR7, 0x40000040 ;  /* 0x4000004000077882 */ /* 0x000fe20000000000 */
[----:B-1----:R-:W-:Y:S02]  /*c6c0*/  FMNMX.FTZ R4, R200, R3, !PT ;  /* 0x00000003c8047209 */ /* 0x002fe40007810000 */
        /* <DEDUP_REMOVED lines=17> */
[--C-:B-1----:R-:W-:Y:S01]  /*c7e0*/  FFMA.FTZ R21, R152, UR4, -R2.reuse ;  /* 0x0000000498157c23 */ /* 0x102fe20008010802 */
        /* <DEDUP_REMOVED lines=22> */
[----:B------:R-:W-:Y:S01]  /*c950*/  FMNMX.FTZ R196, R190, R3, !PT ;  /* 0x00000003bec47209 */ /* 0x000fe20007810000 */
[--C-:B------:R-:W-:Y:S01]  /*c960*/  FFMA.FTZ R197, R184, UR4, -R2.reuse ;  /* 0x00000004b8c57c23 */ /* 0x100fe20008010802 */
[--C-:B------:R-:W-:Y:S02]  /*c970*/  FFMA.FTZ R198, R164, UR4, -R2.reuse ;  /* 0x00000004a4c67c23 */ /* 0x100fe40008010802 */
[----:B------:R-:W-:Y:S01]  /*c980*/  FMNMX.FTZ R3, R191, R196, !PT ;  /* 0x000000c4bf037209 */ /* 0x000fe20007810000 */
[----:B------:R-:W-:Y:S01]  /*c990*/  HGMMA.64x256x16.F32 R24, R192, gdesc[UR4].tnspB, R24, gsb0 ;  /* 0x43e00004c0187df0 */ /* 0x000fe20008000818 */
[----:B------:R-:W-:Y:S01]  /*c9a0*/  FFMA.FTZ R196, R160, UR4, -R2 ;  /* 0x00000004a0c47c23 */ /* 0x000fe20008010802 */
[----:B------:R-:W-:Y:S01]  /*c9b0*/  MUFU.EX2 R197, R197 ;  /* 0x000000c500c57308 */ /* 0x000fe20000000800 */
[----:B------:R-:W-:-:S04]  /*c9c0*/  FMNMX.FTZ R184, R178, R3, !PT ;  /* 0x00000003b2b87209 */ /* 0x000fc80007810000 */
[----:B------:R-:W-:-:S03]  /*c9d0*/  FMNMX.FTZ R3, R179, R184, !PT ;  /* 0x000000b8b3037209 */ /* 0x000fc60007810000 */
[----:B------:R-:W-:Y:S01]  /*c9e0*/  MUFU.EX2 R196, R196 ;  /* 0x000000c400c47308 */ /* 0x000fe20000000800 */
[----:B------:R-:W-:-:S04]  /*c9f0*/  FMNMX.FTZ R184, R182, R3, !PT ;  /* 0x00000003b6b87209 */ /* 0x000fc80007810000 */
[----:B------:R-:W-:-:S03]  /*ca00*/  FMNMX.FTZ R3, R183, R184, !PT ;  /* 0x000000b8b7037209 */ /* 0x000fc60007810000 */
[----:B------:R-:W-:Y:S01]  /*ca10*/  MUFU.EX2 R198, R198 ;  /* 0x000000c600c67308 */ /* 0x000fe20000000800 */
        /* <DEDUP_REMOVED lines=12> */
[----:B------:R-:W1:Y:S02]  /*cae0*/  SHFL.BFLY PT, R3, R176, 0x2, 0x1f ;  /* 0x0c401f00b0037f89 */ /* 0x000e6400000e0000 */
[----:B-1----:R-:W-:-:S05]  /*caf0*/  FMNMX.FTZ R160, R176, R3, !PT ;  /* 0x00000003b0a07209 */ /* 0x002fca0007810000 */
[----:B------:R-:W1:Y:S02]  /*cb00*/  SHFL.BFLY PT, R3, R160, 0x1, 0x1f ;  /* 0x0c201f00a0037f89 */ /* 0x000e6400000e0000 */
[----:B-1----:R-:W-:-:S05]  /*cb10*/  FMNMX.FTZ R3, R160, R3, !PT ;  /* 0x00000003a0037209 */ /* 0x002fca0007810000 */
        /* <DEDUP_REMOVED lines=8> */
[----:B------:R-:W-:Y:S01]  /*cba0*/  FFMA.FTZ R205, R178, UR4, -R156 ;  /* 0x00000004b2cd7c23 */ /* 0x000fe2000801089c */
[----:B------:R-:W-:Y:S01]  /*cbb0*/  MUFU.EX2 R2, R2 ;  /* 0x0000000200027308 */ /* 0x000fe20000000800 */
[----:B-1----:R-:W-:-:S02]  /*cbc0*/  IMAD.U32 R157, RZ, RZ, UR46 ;  /* 0x0000002eff9d7e24 */ /* 0x002fc4000f8e00ff */
[--C-:B------:R-:W-:Y:S01]  /*cbd0*/  FFMA.FTZ R168, R179, UR4, -R156.reuse ;  /* 0x00000004b3a87c23 */ /* 0x100fe2000801089c */
[--C-:B------:R-:W-:Y:S01]  /*cbe0*/  FFMA.FTZ R207, R182, UR4, -R156.reuse ;  /* 0x00000004b6cf7c23 */ /* 0x100fe2000801089c */
[--C-:B------:R-:W-:Y:S01]  /*cbf0*/  FFMA.FTZ R172, R183, UR4, -R156.reuse ;  /* 0x00000004b7ac7c23 */ /* 0x100fe2000801089c */
[--C-:B------:R-:W-:Y:S01]  /*cc00*/  FFMA.FTZ R201, R170, UR4, -R156.reuse ;  /* 0x00000004aac97c23 */ /* 0x100fe2000801089c */
[----:B------:R-:W-:Y:S01]  /*cc10*/  @!P1 LEA R157, R157, UR60, 0x3 ;  /* 0x0000003c9d9d9c11 */ /* 0x000fe2000f8e18ff */
[--C-:B------:R-:W-:Y:S01]  /*cc20*/  FFMA.FTZ R199, R166, UR4, -R156.reuse ;  /* 0x00000004a6c77c23 */ /* 0x100fe2000801089c */
[----:B------:R-:W1:Y:S01]  /*cc30*/  MUFU.EX2 R209, R209 ;  /* 0x000000d100d17308 */ /* 0x000e620000000800 */
[--C-:B------:R-:W-:Y:S01]  /*cc40*/  FFMA.FTZ R170, R171, UR4, -R156.reuse ;  /* 0x00000004abaa7c23 */ /* 0x100fe2000801089c */
[--C-:B------:R-:W-:Y:S01]  /*cc50*/  FFMA.FTZ R203, R174, UR4, -R156.reuse ;  /* 0x00000004aecb7c23 */ /* 0x100fe2000801089c */
[----:B------:R-:W-:Y:S02]  /*cc60*/  @!P1 VIADD R157, R157, 0x38840 ;  /* 0x000388409d9d9836 */ /* 0x000fe40000000000 */
[--C-:B------:R-:W-:Y:S01]  /*cc70*/  FFMA.FTZ R174, R175, UR4, -R156.reuse ;  /* 0x00000004afae7c23 */ /* 0x100fe2000801089c */
[--C-:B------:R-:W-:Y:S01]  /*cc80*/  FFMA.FTZ R167, R167, UR4, -R156.reuse ;  /* 0x00000004a7a77c23 */ /* 0x100fe2000801089c */
[--C-:B------:R-:W-:Y:S01]  /*cc90*/  FFMA.FTZ R155, R155, UR4, -R156.reuse ;  /* 0x000000049b9b7c23 */ /* 0x100fe2000801089c */
[----:B------:R-:W-:Y:S01]  /*cca0*/  FFMA.FTZ R158, R158, UR4, -R156 ;  /* 0x000000049e9e7c23 */ /* 0x000fe2000801089c */
[----:B------:R-:W2:Y:S01]  /*ccb0*/  MUFU.EX2 R160, R160 ;  /* 0x000000a000a07308 */ /* 0x000ea20000000800 */
[----:B------:R-:W-:-:S02]  /*ccc0*/  @!P1 PRMT R157, RZ, 0x654, R157 ;  /* 0x00000654ff9d9816 */ /* 0x000fc4000000009d */
[----:B------:R-:W-:Y:S01]  /*ccd0*/  MOV R171, UR5 ;  /* 0x0000000500ab7c02 */ /* 0x000fe20008000f00 */
[----:B------:R-:W-:-:S04]  /*cce0*/  UIADD3 UR5, UR45, -0x1, URZ ;  /* 0xffffffff2d057890 */ /* 0x000fc8000fffe03f */
[----:B------:R-:W3:Y:S01]  /*ccf0*/  MUFU.EX2 R211, R211 ;  /* 0x000000d300d37308 */ /* 0x000ee20000000800 */
[----:B-1----:R-:W-:Y:S01]  /*cd00*/  FFMA.FTZ R165, R2, R5, R209 ;  /* 0x0000000502a57223 */ /* 0x002fe200000100d1 */
[----:B------:R-:W-:Y:S01]  /*cd10*/  @!P1 VIADD R171, R171, 0x38860 ;  /* 0x00038860abab9836 */ /* 0x000fe20000000000 */
[----:B------:R-:W-:-:S04]  /*cd20*/  UMOV UR45, UR5 ;  /* 0x00000005002d7c82 */ /* 0x000fc80008000000 */
[----:B------:R-:W-:Y:S01]  /*cd30*/  @!P1 PRMT R171, RZ, 0x654, R171 ;  /* 0x00000654ffab9816 */ /* 0x000fe200000000ab */
[----:B------:R-:W1:Y:S01]  /*cd40*/  MUFU.EX2 R164, R164 ;  /* 0x000000a400a47308 */ /* 0x000e620000000800 */
[C---:B--2---:R-:W-:Y:S01]  /*cd50*/  FADD.FTZ R176, R160.reuse, R165 ;  /* 0x000000a5a0b07221 */ /* 0x044fe20000010000 */
[----:B------:R-:W-:-:S06]  /*cd60*/  F2FP.F16.F32.PACK_AB R209, R160, R209 ;  /* 0x000000d1a0d1723e */ /* 0x000fcc00000000ff */
[----:B------:R-:W2:Y:S08]  /*cd70*/  MUFU.EX2 R205, R205 ;  /* 0x000000cd00cd7308 */ /* 0x000eb00000000800 */
[----:B------:R-:W4:Y:S08]  /*cd80*/  MUFU.EX2 R168, R168 ;  /* 0x000000a800a87308 */ /* 0x000f300000000800 */
[----:B------:R-:W5:Y:S08]  /*cd90*/  MUFU.EX2 R207, R207 ;  /* 0x000000cf00cf7308 */ /* 0x000f700000000800 */
[----:B------:R-:W5:Y:S08]  /*cda0*/  MUFU.EX2 R172, R172 ;  /* 0x000000ac00ac7308 */ /* 0x000f700000000800 */
[----:B------:R-:W5:Y:S08]  /*cdb0*/  MUFU.EX2 R201, R201 ;  /* 0x000000c900c97308 */ /* 0x000f700000000800 */
[----:B------:R-:W-:Y:S08]  /*cdc0*/  MUFU.EX2 R170, R170 ;  /* 0x000000aa00aa7308 */ /* 0x000ff00000000800 */
[----:B------:R-:W-:Y:S08]  /*cdd0*/  MUFU.EX2 R203, R203 ;  /* 0x000000cb00cb7308 */ /* 0x000ff00000000800 */
[----:B------:R-:W-:Y:S08]  /*cde0*/  MUFU.EX2 R174, R174 ;  /* 0x000000ae00ae7308 */ /* 0x000ff00000000800 */
[----:B------:R-:W-:Y:S08]  /*cdf0*/  MUFU.EX2 R199, R199 ;  /* 0x000000c700c77308 */ /* 0x000ff00000000800 */
[----:B------:R-:W-:Y:S08]  /*ce00*/  MUFU.EX2 R155, R155 ;  /* 0x0000009b009b7308 */ /* 0x000ff00000000800 */
[----:B------:R-:W-:Y:S01]  /*ce10*/  MUFU.EX2 R158, R158 ;  /* 0x0000009e009e7308 */ /* 0x000fe20000000800 */
[----:B------:R-:W-:-:S02]  /*ce20*/  WARPGROUP.DEPBAR.LE gsb0, 0x0 ;  /* 0x00008000000079c5 */ /* 0x000fc40000010000 */
[----:B------:R3:W-:Y:S01]  /*ce30*/  @!P1 SYNCS.ARRIVE.TRANS64.RED.A1T0 RZ, [R157+URZ], RZ ;  /* 0x000000ff9dff99a7 */ /* 0x0007e2000810043f */
[----:B------:R-:W-:Y:S02]  /*ce40*/  F2FP.F16.F32.PACK_AB R192, R152, R21 ;  /* 0x0000001598c0723e */ /* 0x000fe400000000ff */
[----:B------:R-:W-:Y:S01]  /*ce50*/  F2FP.F16.F32.PACK_AB R194, R20, R153 ;  /* 0x0000009914c2723e */ /* 0x000fe200000000ff */
[----:B---3--:R-:W-:Y:S01]  /*ce60*/  FFMA.FTZ R157, R0, R17, R197 ;  /* 0x00000011009d7223 */ /* 0x008fe200000100c5 */
[--C-:B------:R-:W-:Y:S01]  /*ce70*/  FFMA.FTZ R17, R162, UR4, -R156.reuse ;  /* 0x00000004a2117c23 */ /* 0x100fe2000801089c */
[----:B------:R-:W-:Y:S01]  /*ce80*/  FFMA.FTZ R162, R163, UR4, -R156 ;  /* 0x00000004a3a27c23 */ /* 0x000fe2000801089c */
[----:B------:R3:W-:Y:S01]  /*ce90*/  @!P1 SYNCS.ARRIVE.TRANS64.RED.A1T0 RZ, [R171+URZ], RZ ;  /* 0x000000ffabff99a7 */ /* 0x0007e2000810043f */
[C---:B------:R-:W-:Y:S01]  /*cea0*/  FADD.FTZ R157, R208.reuse, R157 ;  /* 0x0000009dd09d7221 */ /* 0x040fe20000010000 */
[----:B------:R2:W-:Y:S01]  /*ceb0*/  MUFU.EX2 R5, R17 ;  /* 0x0000001100057308 */ /* 0x0005e20000000800 */
[----:B------:R-:W-:-:S02]  /*cec0*/  F2FP.F16.F32.PACK_AB R208, R208, R197 ;  /* 0x000000c5d0d0723e */ /* 0x000fc400000000ff */
[----:B------:R-:W-:Y:S01]  /*ced0*/  FADD.FTZ R178, R210, R157 ;  /* 0x0000009dd2b27221 */ /* 0x000fe20000010000 */
[----:B------:R-:W-:Y:S01]  /*cee0*/  FADD.FTZ R157, R211, R176 ;  /* 0x000000b0d39d7221 */ /* 0x000fe20000010000 */
[C---:B-1----:R-:W-:Y:S02]  /*cef0*/  F2FP.F16.F32.PACK_AB R211, R164.reuse, R211 ;  /* 0x000000d3a4d3723e */ /* 0x042fe400000000ff */
[----:B------:R-:W-:Y:S01]  /*cf00*/  FADD.FTZ R163, R189, R178 ;  /* 0x000000b2bda37221 */ /* 0x000fe20000010000 */
[----:B------:R-:W-:Y:S01]  /*cf10*/  FADD.FTZ R166, R164, R157 ;  /* 0x0000009da4a67221 */ /* 0x000fe20000010000 */
[--C-:B--2---:R-:W-:Y:S01]  /*cf20*/  FFMA.FTZ R17, R154, UR4, -R156.reuse ;  /* 0x000000049a117c23 */ /* 0x104fe2000801089c */
[----:B------:R-:W-:Y:S01]  /*cf30*/  FFMA.FTZ R156, R159, UR4, -R156 ;  /* 0x000000049f9c7c23 */ /* 0x000fe2000801089c */
[----:B------:R-:W-:Y:S01]  /*cf40*/  FADD.FTZ R176, R204, R163 ;  /* 0x000000a3ccb07221 */ /* 0x000fe20000010000 */
[----:B------:R-:W-:Y:S01]  /*cf50*/  FADD.FTZ R157, R205, R166 ;  /* 0x000000a6cd9d7221 */ /* 0x000fe20000010000 */
[----:B------:R-:W1:Y:S01]  /*cf60*/  MUFU.EX2 R162, R162 ;  /* 0x000000a200a27308 */ /* 0x000e620000000800 */
[----:B------:R-:W-:Y:S01]  /*cf70*/  F2FP.F16.F32.PACK_AB R210, R189, R210 ;  /* 0x000000d2bdd2723e */ /* 0x000fe200000000ff */
[C---:B------:R-:W-:Y:S01]  /*cf80*/  FADD.FTZ R163, R177.reuse, R176 ;  /* 0x000000b0b1a37221 */ /* 0x040fe20000010000 */
[----:B----4-:R-:W-:Y:S01]  /*cf90*/  FADD.FTZ R154, R168, R157 ;  /* 0x0000009da89a7221 */ /* 0x010fe20000010000 */
[----:B------:R-:W-:-:S02]  /*cfa0*/  F2FP.F16.F32.PACK_AB R204, R177, R204 ;  /* 0x000000ccb1cc723e */ /* 0x000fc400000000ff */
[----:B------:R-:W-:Y:S01]  /*cfb0*/  FADD.FTZ R166, R206, R163 ;  /* 0x000000a3cea67221 */ /* 0x000fe20000010000 */
[----:B-----5:R-:W-:Y:S01]  /*cfc0*/  FADD.FTZ R157, R207, R154 ;  /* 0x0000009acf9d7221 */ /* 0x020fe20000010000 */
[----:B------:R-:W-:Y:S01]  /*cfd0*/  MUFU.EX2 R156, R156 ;  /* 0x0000009c009c7308 */ /* 0x000fe20000000800 */
[----:B------:R-:W-:Y:S01]  /*cfe0*/  F2FP.F16.F32.PACK_AB R205, R168, R205 ;  /* 0x000000cda8cd723e */ /* 0x000fe200000000ff */
[C---:B------:R-:W-:Y:S01]  /*cff0*/  FADD.FTZ R159, R185.reuse, R166 ;  /* 0x000000a6b99f7221 */ /* 0x040fe20000010000 */
[----:B------:R-:W-:Y:S01]  /*d000*/  FADD.FTZ R166, R172, R157 ;  /* 0x0000009daca67221 */ /* 0x000fe20000010000 */
[----:B------:R-:W-:Y:S02]  /*d010*/  F2FP.F16.F32.PACK_AB R206, R185, R206 ;  /* 0x000000ceb9ce723e */ /* 0x000fe400000000ff */
[----:B------:R-:W-:Y:S01]  /*d020*/  FADD.FTZ R176, R200, R159 ;  /* 0x0000009fc8b07221 */ /* 0x000fe20000010000 */
[----:B------:R-:W-:Y:S01]  /*d030*/  FADD.FTZ R157, R201, R166 ;  /* 0x000000a6c99d7221 */ /* 0x000fe20000010000 */
[----:B------:R-:W2:Y:S01]  /*d040*/  MUFU.EX2 R154, R167 ;  /* 0x000000a7009a7308 */ /* 0x000ea20000000800 */
[----:B-1----:R-:W-:Y:S01]  /*d050*/  F2FP.F16.F32.PACK_AB R197, R162, R5 ;  /* 0x00000005a2c5723e */ /* 0x002fe200000000ff */
[----:B------:R-:W-:Y:S01]  /*d060*/  FADD.FTZ R159, R169, R176 ;  /* 0x000000b0a99f7221 */ /* 0x000fe20000010000 */
        /* <DEDUP_REMOVED lines=10> */
[----:B------:R-:W-:Y:S01]  /*d110*/  F2FP.F16.F32.PACK_AB R202, R173, R202 ;  /* 0x000000caadca723e */ /* 0x000fe200000000ff */
[----:B-1----:R-:W-:-:S02]  /*d120*/  FADD.FTZ R17, R5, R160 ;  /* 0x000000a005117221 */ /* 0x002fc40000010000 */
[C---:B------:R-:W-:Y:S01]  /*d130*/  FADD.FTZ R157, R181.reuse, R164 ;  /* 0x000000a4b59d7221 */ /* 0x040fe20000010000 */
[----:B------:R-:W-:Y:S01]  /*d140*/  F2FP.F16.F32.PACK_AB R203, R174, R203 ;  /* 0x000000cbaecb723e */ /* 0x000fe200000000ff */
[----:B------:R-:W-:Y:S02]  /*d150*/  FADD.FTZ R160, R162, R17 ;  /* 0x00000011a2a07221 */ /* 0x000fe40000010000 */
[----:B------:R-:W-:Y:S01]  /*d160*/  FADD.FTZ R164, R198, R157 ;  /* 0x0000009dc6a47221 */ /* 0x000fe20000010000 */
[----:B------:R-:W-:Y:S01]  /*d170*/  F2FP.F16.F32.PACK_AB R196, R181, R196 ;  /* 0x000000c4b5c4723e */ /* 0x000fe200000000ff */
[----:B------:R-:W-:Y:S02]  /*d180*/  FADD.FTZ R17, R199, R160 ;  /* 0x000000a0c7117221 */ /* 0x000fe40000010000 */
[----:B------:R-:W-:Y:S01]  /*d190*/  FADD.FTZ R164, R161, R164 ;  /* 0x000000a4a1a47221 */ /* 0x000fe20000010000 */
[C---:B--2---:R-:W-:Y:S01]  /*d1a0*/  F2FP.F16.F32.PACK_AB R199, R154.reuse, R199 ;  /* 0x000000c79ac7723e */ /* 0x044fe200000000ff */
[----:B------:R-:W-:-:S02]  /*d1b0*/  FADD.FTZ R17, R154, R17 ;  /* 0x000000119a117221 */ /* 0x000fc40000010000 */
[----:B------:R-:W-:Y:S01]  /*d1c0*/  FADD.FTZ R5, R21, R164 ;  /* 0x000000a415057221 */ /* 0x000fe20000010000 */
[----:B------:R-:W-:Y:S01]  /*d1d0*/  F2FP.F16.F32.PACK_AB R198, R161, R198 ;  /* 0x000000c6a1c6723e */ /* 0x000fe200000000ff */
[----:B----4-:R-:W-:Y:S02]  /*d1e0*/  FADD.FTZ R17, R166, R17 ;  /* 0x00000011a6117221 */ /* 0x010fe40000010000 */
[----:B------:R-:W-:Y:S01]  /*d1f0*/  FADD.FTZ R154, R152, R5 ;  /* 0x00000005989a7221 */ /* 0x000fe20000010000 */
[C---:B------:R-:W-:Y:S01]  /*d200*/  F2FP.F16.F32.PACK_AB R193, R155.reuse, R166 ;  /* 0x000000a69bc1723e */ /* 0x040fe200000000ff */
[----:B------:R-:W-:Y:S02]  /*d210*/  FADD.FTZ R17, R155, R17 ;  /* 0x000000119b117221 */ /* 0x000fe40000010000 */
[----:B------:R-:W-:Y:S01]  /*d220*/  FADD.FTZ R5, R153, R154 ;  /* 0x0000009a99057221 */ /* 0x000fe20000010000 */
[----:B------:R-:W-:Y:S01]  /*d230*/  F2FP.F16.F32.PACK_AB R195, R156, R158 ;  /* 0x0000009e9cc3723e */ /* 0x000fe200000000ff */
[----:B------:R-:W-:-:S02]  /*d240*/  FADD.FTZ R21, R158, R17 ;  /* 0x000000119e157221 */ /* 0x000fc40000010000 */
[----:B------:R-:W-:Y:S01]  /*d250*/  FADD.FTZ R17, R20, R5 ;  /* 0x0000000514117221 */ /* 0x000fe20000010000 */
[----:B------:R-:W-:Y:S02]  /*d260*/  IMAD.MOV.U32 R20, RZ, RZ, R3 ;  /* 0x000000ffff147224 */ /* 0x000fe400078e0003 */
[----:B------:R-:W-:Y:S01]  /*d270*/  FADD.FTZ R5, R156, R21 ;  /* 0x000000159c057221 */ /* 0x000fe20000010000 */
[----:B------:R-:W-:Y:S01]  /*d280*/  MOV R21, R4 ;  /* 0x0000000400157202 */ /* 0x000fe20000000f00 */
[----:B---3--:R-:W-:Y:S06]  /*d290*/  @P2 BRA `(.L_x_1972) ;  /* 0xffffffc400542947 */ /* 0x008fec000383ffff */
.L_x_1963:
        /* <DEDUP_REMOVED lines=131> */
.L_x_1973:
[----:B------:R-:W-:Y:S01]  /*dad0*/  R2UR UR6, R16 ;  /* 0x00000000100672ca */ /* 0x000fe200000e0000 */
[----:B------:R-:W-:-:S12]  /*dae0*/  ULEA UR5, UR46, UR60, 0x3 ;  /* 0x0000003c2e057291 */ /* 0x000fd8000f8e183f */
[----:B------:R-:W-:-:S05]  /*daf0*/  IMAD.U32 R0, RZ, RZ, UR6 ;  /* 0x00000006ff007e24 */ /* 0x000fca000f8e00ff */
[----:B------:R-:W-:-:S04]  /*db00*/  SHF.L.U32 R0, R0, 0x1f, RZ ;  /* 0x0000001f00007819 */ /* 0x000fc800000006ff */
[----:B------:R1:W2:Y:S01]  /*db10*/  SYNCS.PHASECHK.TRANS64.TRYWAIT P2, [UR5+0x38850], R0 ;  /* 0x03885000ff0075a7 */ /* 0x0002a20008040145 */
[----:B------:R-:W-:Y:S05]  /*db20*/  @!P0 BRA `(.L_x_1974) ;  /* 0x0000000000048947 */ /* 0x000fea0003800000 */
[----:B------:R-:W-:Y:S01]  /*db30*/  BPT.TRAP 0x1 ;  /* 0x000000040000795c */ /* 0x000fe20000300000 */
.L_x_1974:
[----:B--2---:R-:W-:Y:S05]  /*db40*/  @P2 BRA `(.L_x_1975) ;  /* 0x0000000000082947 */ /* 0x004fea0003800000 */
[----:B------:R-:W2:Y:S02]  /*db50*/  SYNCS.PHASECHK.TRANS64.TRYWAIT P0, [UR5+0x38850], R0 ;  /* 0x03885000ff0075a7 */ /* 0x000ea40008000145 */
[----:B--2---:R-:W-:Y:S05]  /*db60*/  @!P0 BRA `(.L_x_1976) ;  /* 0x0000005c006c8947 */ /* 0x004fea0003800000 */
.L_x_1975:
[----:B------:R-:W-:Y:S01]  /*db70*/  UIADD3 UR60, UR60, 0x400, URZ ;  /* 0x000004003c3c7890 */ /* 0x000fe2000fffe03f */
[----:B------:R-:W-:Y:S01]  /*db80*/  WARPGROUP.ARRIVE ;  /* 0x00000000000079c5 */ /* 0x000fe20000000000 */
[----:B------:R-:W-:Y:S01]  /*db90*/  UMOV UR7, 0x40000040 ;  /* 0x4000004000077882 */ /* 0x000fe20000000000 */
[----:B------:R-:W-:Y:S01]  /*dba0*/  UMOV UR11, 0x40000040 ;  /* 0x40000040000b7882 */ /* 0x000fe20000000000 */
[----:B------:R-:W-:Y:S01]  /*dbb0*/  USHF.R.U32.HI UR60, URZ, 0x4, UR60 ;  /* 0x000000043f3c7899 */ /* 0x000fe2000801163c */
[----:B------:R-:W3:Y:S01]  /*dbc0*/  SHFL.BFLY PT, R2, R5, 0x2, 0x1f ;  /* 0x0c401f0005027f89 */ /* 0x000ee200000e0000 */
[----:B------:R-:W-:Y:S01]  /*dbd0*/  R2UR UR12, R219 ;  /* 0x00000000db0c72ca */ /* 0x000fe200000e0000 */
[----:B------:R-:W-:Y:S01]  /*dbe0*/  IMAD.U32 R12, RZ, RZ, UR5 ;  /* 0x00000005ff0c7e24 */ /* 0x000fe2000f8e00ff */
[----:B------:R-:W-:Y:S01]  /*dbf0*/  ULOP3.LUT UR60, UR60, 0x3fff, URZ, 0xc0, !UPT ;  /* 0x00003fff3c3c7892 */ /* 0x000fe2000f8ec03f */
[----:B-12---:R-:W1:Y:S01]  /*dc00*/  SHFL.BFLY PT, R0, R17, 0x2, 0x1f ;  /* 0x0c401f0011007f89 */ /* 0x006e6200000e0000 */
[----:B------:R-:W-:-:S02]  /*dc10*/  R2UR UR9, R16 ;  /* 0x00000000100972ca */ /* 0x000fc400000e0000 */
[----:B------:R-:W-:Y:S01]  /*dc20*/  ULOP3.LUT UR6, UR60, 0x2800000, URZ, 0xfc, !UPT ;  /* 0x028000003c067892 */ /* 0x000fe2000f8efc3f */
[----:B------:R-:W-:-:S03]  /*dc30*/  MOV R13, UR4 ;  /* 0x00000004000d7c02 */ /* 0x000fc60008000f00 */
[----:B------:R-:W-:Y:S02]  /*dc40*/  UIMAD UR6, UR46, 0xa00, UR6 ;  /* 0x00000a002e0678a4 */ /* 0x000fe4000f8e0206 */
[----:B------:R-:W-:Y:S02]  /*dc50*/  UIADD3 UR46, UR46, 0x1, URZ ;  /* 0x000000012e2e7890 */ /* 0x000fe4000fffe03f */
[----:B------:R-:W-:Y:S02]  /*dc60*/  UIADD3 UR8, UR6, 0x80, URZ ;  /* 0x0000008006087890 */ /* 0x000fe4000fffe03f */
[----:B------:R-:W-:Y:S02]  /*dc70*/  UISETP.NE.AND UP0, UPT, UR46, 0x2, UPT ;  /* 0x000000022e00788c */ /* 0x000fe4000bf05270 */
[----:B------:R-:W-:Y:S01]  /*dc80*/  UIADD3 UR12, UR12, 0x1, URZ ;  /* 0x000000010c0c7890 */ /* 0x000fe2000fffe03f */
[----:B------:R-:W-:Y:S01]  /*dc90*/  HGMMA.64x256x16.F32 R24, R208, gdesc[UR4].tnspB, R24, gsb0 ;  /* 0x43e00004d0187df0 */ /* 0x000fe20008000818 */
[----:B------:R-:W-:Y:S01]  /*dca0*/  UMOV UR7, 0x40000040 ;  /* 0x4000004000077882 */ /* 0x000fe20000000000 */
[----:B------:R-:W-:Y:S01]  /*dcb0*/  UMOV UR10, UR8 ;  /* 0x00000008000a7c82 */ /* 0x000fe20008000000 */
[----:B------:R-:W-:Y:S01]  /*dcc0*/  UIADD3 UR8, UR6, 0x100, URZ ;  /* 0x0000010006087890 */ /* 0x000fe2000fffe03f */
[----:B---3--:R-:W-:Y:S01]  /*dcd0*/  FADD.FTZ R2, R2, R5 ;  /* 0x0000000502027221 */ /* 0x008fe20000010000 */
[----:B------:R-:W-:Y:S01]  /*dce0*/  MOV R5, RZ ;  /* 0x000000ff00057202 */ /* 0x000fe20000000f00 */
[----:B------:R-:W-:Y:S01]  /*dcf0*/  IMAD.U32 R219, RZ, RZ, UR12 ;  /* 0x0000000cffdb7e24 */ /* 0x000fe2000f8e00ff */
[----:B------:R-:W-:Y:S01]  /*dd00*/  USEL UR46, UR46, URZ, UP0 ;  /* 0x0000003f2e2e7287 */ /* 0x000fe20008000000 */
[----:B-1----:R-:W-:Y:S01]  /*dd10*/  FADD.FTZ R0, R0, R17 ;  /* 0x0000001100007221 */ /* 0x002fe20000010000 */
[----:B------:R-:W1:Y:S04]  /*dd20*/  SHFL.BFLY PT, R9, R2, 0x1, 0x1f ;  /* 0x0c201f0002097f89 */ /* 0x000e6800000e0000 */
[----:B------:R-:W2:Y:S01]  /*dd30*/  SHFL.BFLY PT, R7, R0, 0x1, 0x1f ;  /* 0x0c201f0000077f89 */ /* 0x000ea200000e0000 */
[----:B-1----:R-:W-:Y:S01]  /*dd40*/  FADD.FTZ R11, R2, R9 ;  /* 0x00000009020b7221 */ /* 0x002fe20000010000 */
[----:B------:R-:W-:Y:S01]  /*dd50*/  IMAD.U32 R9, RZ, RZ, UR4 ;  /* 0x00000004ff097e24 */ /* 0x000fe2000f8e00ff */
[----:B------:R-:W-:Y:S01]  /*dd60*/  USEL UR4, URZ, 0x1, UP0 ;  /* 0x000000013f047887 */ /* 0x000fe20008000000 */
[----:B------:R-:W-:-:S02]  /*dd70*/  IMAD.MOV.U32 R2, RZ, RZ, -0x800000 ;  /* 0xff800000ff027424 */ /* 0x000fc400078e00ff */
[----:B--2---:R-:W-:Y:S01]  /*dd80*/  FADD.FTZ R10, R0, R7 ;  /* 0x00000007000a7221 */ /* 0x004fe20000010000 */
[----:B------:R-:W-:Y:S01]  /*dd90*/  FSETP.NE.FTZ.AND P2, PT, R11, RZ, PT ;  /* 0x000000ff0b00720b */ /* 0x000fe20003f55000 */
[----:B------:R-:W-:Y:S01]  /*dda0*/  IMAD.MOV.U32 R7, RZ, RZ, RZ ;  /* 0x000000ffff077224 */ /* 0x000fe200078e00ff */
[----:B------:R-:W-:Y:S01]  /*ddb0*/  ULOP3.LUT UR9, UR9, UR4, URZ, 0x3c, !UPT ;  /* 0x0000000409097292 */ /* 0x000fe2000f8e3c3f */
[----:B------:R-:W-:Y:S01]  /*ddc0*/  IMAD.MOV.U32 R0, RZ, RZ, -0x800000 ;  /* 0xff800000ff007424 */ /* 0x000fe200078e00ff */
[----:B------:R-:W-:-:S04]  /*ddd0*/  FSETP.NE.FTZ.AND P0, PT, R10, RZ, PT ;  /* 0x000000ff0a00720b */ /* 0x000fc80003f15000 */
[----:B------:R-:W-:-:S05]  /*dde0*/  IMAD.U32 R16, RZ, RZ, UR9 ;  /* 0x00000009ff107e24 */ /* 0x000fca000f8e00ff */
[----:B------:R-:W1:Y:S01]  /*ddf0*/  @P2 MUFU.LG2 R8, R11 ;  /* 0x0000000b00082308 */ /* 0x000e620000000c00 */
[----:B------:R-:W-:-:S03]  /*de00*/  @P2 FMUL.FTZ R13, R13, 0.69314718246459960938 ;  /* 0x3f3172180d0d2820 */ /* 0x000fc60000410000 */
[----:B------:R-:W-:-:S04]  /*de10*/  @P0 FMUL.FTZ R9, R9, 0.69314718246459960938 ;  /* 0x3f31721809090820 */ /* 0x000fc80000410000 */
[----:B------:R-:W-:Y:S08]  /*de20*/  @P2 MUFU.RCP R5, R11 ;  /* 0x0000000b00052308 */ /* 0x000ff00000001000 */
[----:B------:R-:W2:Y:S01]  /*de30*/  @P0 MUFU.LG2 R6, R10 ;  /* 0x0000000a00060308 */ /* 0x000ea20000000c00 */
[----:B-1----:R-:W-:-:S04]  /*de40*/  @P2 FMUL.FTZ R8, R8, 0.69314718246459960938 ;  /* 0x3f31721808082820 */ /* 0x002fc80000410000 */
[----:B------:R-:W-:-:S03]  /*de50*/  @P2 FFMA.FTZ R2, R13, R3, R8 ;  /* 0x000000030d022223 */ /* 0x000fc60000010008 */
[----:B------:R1:W3:Y:S02]  /*de60*/  @P0 MUFU.RCP R7, R10 ;  /* 0x0000000a00070308 */ /* 0x0002e40000001000 */
[----:B-1----:R-:W-:Y:S01]  /*de70*/  @!P1 IADD3 R10, R12, 0x38860, RZ ;  /* 0x000388600c0a9810 */ /* 0x002fe20007ffe0ff */
[----:B--2---:R-:W-:-:S03]  /*de80*/  @P0 FMUL.FTZ R6, R6, 0.69314718246459960938 ;  /* 0x3f31721806060820 */ /* 0x004fc60000410000 */
[----:B------:R-:W-:Y:S01]  /*de90*/  @!P1 PRMT R3, RZ, 0x654, R10 ;  /* 0x00000654ff039816 */ /* 0x000fe2000000000a */
[----:B------:R-:W-:Y:S01]  /*dea0*/  @P0 FFMA.FTZ R0, R9, R4, R6 ;  /* 0x0000000409000223 */ /* 0x000fe20000010006 */
[----:B------:R-:W-:Y:S01]  /*deb0*/  PLOP3.LUT P0, PT, PT, PT, PT, 0x8, 0x0 ;  /* 0x000000000000781c */ /* 0x000fe20003f0e170 */
        /* <DEDUP_REMOVED lines=18> */
[----:B------:R-:W-:-:S15]  /*dfe0*/  WARPGROUP.ARRIVE ;  /* 0x00000000000079c5 */ /* 0x000fde0000000000 */
[----:B------:R-:W-:-:S08]  /*dff0*/  NOP ;  /* 0x0000000000007918 */ /* 0x000fd00000000000 */
[----:B------:R-:W-:Y:S03]  /*e000*/  HGMMA.64x256x16.F32 R24, R192, gdesc[UR4].tnspB, R24, gsb0 ;  /* 0x43e00004c0187df0 */ /* 0x000fe60008000818 */
[----:B------:R-:W-:Y:S02]  /*e010*/  WARPGROUP.DEPBAR.LE gsb0, 0x0 ;  /* 0x00008000000079c5 */ /* 0x000fe40000010000 */
[-C--:B------:R-:W-:Y:S01]  /*e020*/  FMUL.FTZ R163, R83, R5.reuse ;  /* 0x0000000553a37220 */ /* 0x080fe20000410000 */
[-C--:B------:R-:W-:Y:S01]  /*e030*/  FMUL.FTZ R83, R86, R5.reuse ;  /* 0x0000000556537220 */ /* 0x080fe20000410000 */
[-C--:B------:R-:W-:Y:S01]  /*e040*/  FMUL.FTZ R86, R87, R5.reuse ;  /* 0x0000000557567220 */ /* 0x080fe20000410000 */
[-C--:B------:R-:W-:Y:S01]  /*e050*/  FMUL.FTZ R87, R91, R5.reuse ;  /* 0x000000055b577220 */ /* 0x080fe20000410000 */
[-C--:B------:R-:W-:Y:S01]  /*e060*/  FMUL.FTZ R91, R94, R5.reuse ;  /* 0x000000055e5b7220 */ /* 0x080fe20000410000 */
[----:B------:R-:W-:Y:S01]  /*e070*/  FMUL.FTZ R94, R95, R5 ;  /* 0x000000055f5e7220 */ /* 0x000fe20000410000 */
[-C--:B---3--:R-:W-:Y:S01]  /*e080*/  FMUL.FTZ R4, R24, R7.reuse ;  /* 0x0000000718047220 */ /* 0x088fe20000410000 */
        /* <DEDUP_REMOVED lines=122> */
.L_x_1946:
        /* <DEDUP_REMOVED lines=9> */
[----:B------:R-:W-:Y:S01]  /*e8c0*/  BAR.SYNC.DEFER_BLOCKING 0x1, 0x100 ;  /* 0x0044000000007b1d */ /* 0x000fe20000010000 */
[C---:B------:R-:W-:Y:S01]  /*e8d0*/  IADD3 R31, P3, R22.reuse, 0x4000, RZ ;  /* 0x00004000161f7810 */ /* 0x040fe20007f7e0ff */
[----:B------:R-:W-:Y:S01]  /*e8e0*/  USHF.R.S32.HI UR5, URZ, 0x1f, UR43 ;  /* 0x0000001f3f057899 */ /* 0x000fe2000801142b */
[----:B------:R-:W-:Y:S02]  /*e8f0*/  LOP3.LUT R26, R27, 0x380, RZ, 0xc0, !PT ;  /* 0x000003801b1a7812 */ /* 0x000fe400078ec0ff */
[C---:B------:R-:W-:Y:S01]  /*e900*/  IADD3 R19, P6, R22.reuse, 0x20, RZ ;  /* 0x0000002016137810 */ /* 0x040fe20007fde0ff */
[----:B------:R-:W-:Y:S01]  /*e910*/  ULDC UR10, c[0x0][0xa88] ;  /* 0x0002a200000a7ab9 */ /* 0x000fe20000000800 */
[----:B------:R-:W-:Y:S01]  /*e920*/  IADD3 R21, P5, R22, 0x40, RZ ;  /* 0x0000004016157810 */ /* 0x000fe20007fbe0ff */
[----:B------:R-:W-:Y:S01]  /*e930*/  ULDC.64 UR6, c[0x0][0xb70] ;  /* 0x0002dc0000067ab9 */ /* 0x000fe20000000a00 */
[----:B------:R-:W-:Y:S01]  /*e940*/  LOP3.LUT R30, R31, 0x380, RZ, 0xc0, !PT ;  /* 0x000003801f1e7812 */ /* 0x000fe200078ec0ff */
[----:B------:R-:W-:Y:S01]  /*e950*/  UIMAD UR5, UR5, UR6, URZ ;  /* 0x00000006050572a4 */ /* 0x000fe2000f8e023f */
[----:B------:R-:W-:Y:S01]  /*e960*/  SHF.R.U64 R26, R26, 0x3, RZ ;  /* 0x000000031a1a7819 */ /* 0x000fe200000012ff */
[----:B------:R-:W-:Y:S01]  /*e970*/  UIMAD.WIDE.U32 UR8, UR43, UR6, URZ ;  /* 0x000000062b0872a5 */ /* 0x000fe2000f8e003f */
[----:B------:R-:W-:Y:S01]  /*e980*/  LOP3.LUT R18, R19, 0x380, RZ, 0xc0, !PT ;  /* 0x0000038013127812 */ /* 0x000fe200078ec0ff */
[----:B------:R-:W-:Y:S01]  /*e990*/  UIMAD UR5, UR43, UR7, UR5 ;  /* 0x000000072b0572a4 */ /* 0x000fe2000f8e0205 */
[----:B------:R-:W-:Y:S01]  /*e9a0*/  IADD3 R35, P2, R22, 0x4020, RZ ;  /* 0x0000402016237810 */ /* 0x000fe20007f5e0ff */
[----:B------:R-:W-:Y:S01]  /*e9b0*/  ULDC.64 UR12, c[0x0][0x208] ;  /* 0x00008200000c7ab9 */ /* 0x000fe20000000a00 */
[----:B------:R-:W-:Y:S01]  /*e9c0*/  LOP3.LUT R20, R21, 0x380, RZ, 0xc0, !PT ;  /* 0x0000038015147812 */ /* 0x000fe200078ec0ff */
[----:B------:R-:W-:Y:S01]  /*e9d0*/  UIADD3 UR5, UR9, UR5, URZ ;  /* 0x0000000509057290 */ /* 0x000fe2000fffe03f */
[----:B------:R-:W-:Y:S01]  /*e9e0*/  SHF.R.U64 R30, R30, 0x3, RZ ;  /* 0x000000031e1e7819 */ /* 0x000fe200000012ff */
[----:B------:R-:W-:Y:S01]  /*e9f0*/  ULDC.64 UR6, c[0x0][0xb40] ;  /* 0x0002d00000067ab9 */ /* 0x000fe20000000a00 */
[----:B------:R-:W-:Y:S01]  /*ea00*/  LOP3.LUT R26, R26, R27, RZ, 0x3c, !PT ;  /* 0x0000001b1a1a7212 */ /* 0x000fe200078e3cff */
[----:B------:R-:W-:Y:S01]  /*ea10*/  IMAD.X R27, RZ, RZ, R23, P4 ;  /* 0x000000ffff1b7224 */ /* 0x000fe200020e0617 */
[----:B------:R-:W-:-:S02]  /*ea20*/  SHF.R.U64 R18, R18, 0x3, RZ ;  /* 0x0000000312127819 */ /* 0x000fc400000012ff */
[----:B------:R-:W-:Y:S02]  /*ea30*/  LOP3.LUT R34, R35, 0x380, RZ, 0xc0, !PT ;  /* 0x0000038023227812 */ /* 0x000fe400078ec0ff */
[----:B------:R-:W-:Y:S02]  /*ea40*/  SHF.R.U64 R20, R20, 0x3, RZ ;  /* 0x0000000314147819 */ /* 0x000fe400000012ff */
[----:B------:R-:W-:Y:S02]  /*ea50*/  IADD3 R47, P4, R22, 0x8000, RZ ;  /* 0x00008000162f7810 */ /* 0x000fe40007f9e0ff */
[----:B------:R-:W-:Y:S01]  /*ea60*/  LOP3.LUT R30, R30, R31, RZ, 0x3c, !PT ;  /* 0x0000001f1e1e7212 */ /* 0x000fe200078e3cff */
[--C-:B------:R-:W-:Y:S01]  /*ea70*/  IMAD.X R31, RZ, RZ, R23.reuse, P3 ;  /* 0x000000ffff1f7224 */ /* 0x100fe200018e0617 */
[----:B------:R-:W-:Y:S02]  /*ea80*/  IADD3 R103, R215, UR42, RZ ;  /* 0x0000002ad7677c10 */ /* 0x000fe4000fffe0ff */
[----:B------:R-:W-:Y:S01]  /*ea90*/  LOP3.LUT R18, R18, R19, RZ, 0x3c, !PT ;  /* 0x0000001312127212 */ /* 0x000fe200078e3cff */
[----:B------:R-:W-:Y:S01]  /*eaa0*/  IMAD.X R19, RZ, RZ, R23, P6 ;  /* 0x000000ffff137224 */ /* 0x000fe200030e0617 */
[----:B------:R-:W-:Y:S01]  /*eab0*/  SHF.R.U64 R34, R34, 0x3, RZ ;  /* 0x0000000322227819 */ /* 0x000fe200000012ff */
[----:B------:R-:W-:Y:S01]  /*eac0*/  VIADD R5, R103, 0x8 ;  /* 0x0000000867057836 */ /* 0x000fe20000000000 */
[----:B------:R-:W-:-:S02]  /*ead0*/  IADD3 R51, P3, R22, 0x8020, RZ ;  /* 0x0000802016337810 */ /* 0x000fc40007f7e0ff */
[----:B------:R-:W-:Y:S02]  /*eae0*/  LOP3.LUT R20, R20, R21, RZ, 0x3c, !PT ;  /* 0x0000001514147212 */ /* 0x000fe400078e3cff */
[----:B------:R-:W-:Y:S02]  /*eaf0*/  LOP3.LUT R46, R47, 0x380, RZ, 0xc0, !PT ;  /* 0x000003802f2e7812 */ /* 0x000fe400078ec0ff */
[C---:B------:R-:W-:Y:S02]  /*eb00*/  IADD3 R39, P6, R22.reuse, 0x4040, RZ ;  /* 0x0000404016277810 */ /* 0x040fe40007fde0ff */
[----:B------:R-:W-:Y:S02]  /*eb10*/  IADD3.X R21, RZ, R23, RZ, P5, !PT ;  /* 0x00000017ff157210 */ /* 0x000fe40002ffe4ff */
[----:B------:R-:W-:Y:S02]  /*eb20*/  IADD3 R43, P5, R22, 0x4060, RZ ;  /* 0x00004060162b7810 */ /* 0x000fe40007fbe0ff */
[----:B------:R-:W-:-:S02]  /*eb30*/  LOP3.LUT R34, R34, R35, RZ, 0x3c, !PT ;  /* 0x0000002322227212 */ /* 0x000fc400078e3cff */
[----:B------:R-:W-:Y:S02]  /*eb40*/  LOP3.LUT R67, R22, 0x380, RZ, 0xc0, !PT ;  /* 0x0000038016437812 */ /* 0x000fe400078ec0ff */
[----:B------:R-:W-:Y:S02]  /*eb50*/  LOP3.LUT R50, R51, 0x380, RZ, 0xc0, !PT ;  /* 0x0000038033327812 */ /* 0x000fe400078ec0ff */
[----:B------:R-:W-:Y:S02]  /*eb60*/  LOP3.LUT P0, RZ, R220, 0x3, RZ, 0xc0, !PT ;  /* 0x00000003dcff7812 */ /* 0x000fe4000780c0ff */
[----:B------:R-:W-:Y:S02]  /*eb70*/  SHF.R.U64 R46, R46, 0x3, RZ ;  /* 0x000000032e2e7819 */ /* 0x000fe400000012ff */
[----:B------:R-:W-:Y:S02]  /*eb80*/  IADD3.X R35, RZ, R23, RZ, P2, !PT ;  /* 0x00000017ff237210 */ /* 0x000fe400017fe4ff */
[----:B------:R-:W-:-:S02]  /*eb90*/  LOP3.LUT R38, R39, 0x380, RZ, 0xc0, !PT ;  /* 0x0000038027267812 */ /* 0x000fc400078ec0ff */
[----:B------:R-:W-:Y:S02]  /*eba0*/  IADD3 R55, P2, R22, 0x8040, RZ ;  /* 0x0000804016377810 */ /* 0x000fe40007f5e0ff */
[----:B------:R-:W-:Y:S02]  /*ebb0*/  LOP3.LUT R42, R43, 0x380, RZ, 0xc0, !PT ;  /* 0x000003802b2a7812 */ /* 0x000fe400078ec0ff */
[----:B------:R-:W-:Y:S02]  /*ebc0*/  SHF.R.U64 R67, R67, 0x3, RZ ;  /* 0x0000000343437819 */ /* 0x000fe400000012ff */
[----:B------:R-:W-:Y:S02]  /*ebd0*/  SHF.R.U64 R50, R50, 0x3, RZ ;  /* 0x0000000332327819 */ /* 0x000fe400000012ff */
[----:B------:R-:W-:Y:S02]  /*ebe0*/  ISETP.GE.OR P1, PT, R5, UR10, P0 ;  /* 0x0000000a05007c0c */ /* 0x000fe40008726670 */
[----:B------:R-:W-:Y:S01]  /*ebf0*/  LOP3.LUT R46, R46, R47, RZ, 0x3c, !PT ;  /* 0x0000002f2e2e7212 */ /* 0x000fe200078e3cff */
[----:B------:R-:W-:Y:S01]  /*ec00*/  IMAD.X R47, RZ, RZ, R23, P4 ;  /* 0x000000ffff2f7224 */ /* 0x000fe200020e0617 */
[----:B------:R-:W-:-:S02]  /*ec10*/  SHF.R.U64 R38, R38, 0x3, RZ ;  /* 0x0000000326267819 */ /* 0x000fc400000012ff */
[----:B------:R-:W-:Y:S02]  /*ec20*/  LOP3.LUT R54, R55, 0x380, RZ, 0xc0, !PT ;  /* 0x0000038037367812 */ /* 0x000fe400078ec0ff */
[----:B------:R-:W-:Y:S02]  /*ec30*/  F2FP.F16.F32.PACK_AB R5, R165, R162 ;  /* 0x000000a2a505723e */ /* 0x000fe400000000ff */
[----:B------:R-:W-:Y:S02]  /*ec40*/  SHF.R.U64 R42, R42, 0x3, RZ ;  /* 0x000000032a2a7819 */ /* 0x000fe400000012ff */
[----:B------:R-:W-:Y:S02]  /*ec50*/  IADD3 R75, P4, R22, 0xc020, RZ ;  /* 0x0000c020164b7810 */ /* 0x000fe40007f9e0ff */
[----:B------:R-:W-:Y:S02]  /*ec60*/  MOV R165, R20 ;  /* 0x0000001400a57202 */ /* 0x000fe40000000f00 */
[----:B------:R-:W-:Y:S01]  /*ec70*/  LOP3.LUT R66, R67, R22, RZ, 0x3c, !PT ;  /* 0x0000001643427212 */ /* 0x000fe200078e3cff */
[----:B------:R-:W1:Y:S01]  /*ec80*/  LDC.64 R20, c[0x0][0xb78] ;  /* 0x0002de00ff147b82 */ /* 0x000e620000000a00 */
[----:B------:R-:W-:Y:S01]  /*ec90*/  LOP3.LUT R50, R50, R51, RZ, 0x3c, !PT ;  /* 0x0000003332327212 */ /* 0x000fe200078e3cff */
[----:B------:R-:W-:Y:S01]  /*eca0*/  IMAD.X R51, RZ, RZ, R23, P3 ;  /* 0x000000ffff337224 */ /* 0x000fe200018e0617 */
[----:B------:R-:W-:-:S02]  /*ecb0*/  MOV R67, R23 ;  /* 0x0000001700437202 */ /* 0x000fc40000000f00 */
[----:B------:R-:W-:Y:S02]  /*ecc0*/  F2FP.F16.F32.PACK_AB R4, R25, R4 ;  /* 0x000000041904723e */ /* 0x000fe400000000ff */
[----:B------:R-:W-:Y:S01]  /*ecd0*/  LOP3.LUT R38, R38, R39, RZ, 0x3c, !PT ;  /* 0x0000002726267212 */ /* 0x000fe200078e3cff */
[--C-:B------:R-:W-:Y:S01]  /*ece0*/  IMAD.X R39, RZ, RZ, R23.reuse, P6 ;  /* 0x000000ffff277224 */ /* 0x100fe200030e0617 */
[----:B------:R-:W-:Y:S02]  /*ecf0*/  SHF.R.U64 R54, R54, 0x3, RZ ;  /* 0x0000000336367819 */ /* 0x000fe400000012ff */
[----:B------:R-:W-:Y:S02]  /*ed00*/  IADD3 R25, P3, R22, 0xc040, RZ ;  /* 0x0000c04016197810 */ /* 0x000fe40007f7e0ff */
[----:B------:R-:W-:Y:S01]  /*ed10*/  LOP3.LUT R42, R42, R43, RZ, 0x3c, !PT ;  /* 0x0000002b2a2a7212 */ /* 0x000fe200078e3cff */
[----:B------:R-:W-:Y:S01]  /*ed20*/  IMAD.X R43, RZ, RZ, R23, P5 ;  /* 0x000000ffff2b7224 */ /* 0x000fe200028e0617 */
[----:B------:R-:W-:-:S02]  /*ed30*/  LOP3.LUT R74, R75, 0x380, RZ, 0xc0, !PT ;  /* 0x000003804b4a7812 */ /* 0x000fc400078ec0ff */
[C---:B------:R-:W-:Y:S02]  /*ed40*/  IADD3 R59, P6, R22.reuse, 0x8060, RZ ;  /* 0x00008060163b7810 */ /* 0x040fe40007fde0ff */
[----:B------:R-:W-:Y:S02]  /*ed50*/  IADD3 R63, P5, R22, 0xc000, RZ ;  /* 0x0000c000163f7810 */ /* 0x000fe40007fbe0ff */
[----:B------:R-:W-:Y:S02]  /*ed60*/  MOV R67, R66 ;  /* 0x0000004200437202 */ /* 0x000fe40000000f00 */
[----:B------:R-:W-:Y:S02]  /*ed70*/  LOP3.LUT R54, R54, R55, RZ, 0x3c, !PT ;  /* 0x0000003736367212 */ /* 0x000fe400078e3cff */
[----:B------:R-:W-:Y:S02]  /*ed80*/  LOP3.LUT R66, R25, 0x380, RZ, 0xc0, !PT ;  /* 0x0000038019427812 */ /* 0x000fe400078ec0ff */
[----:B------:R-:W-:-:S02]  /*ed90*/  F2FP.F16.F32.PACK_AB R6, R29, R6 ;  /* 0x000000061d06723e */ /* 0x000fc400000000ff */
[----:B------:R-:W-:Y:S02]  /*eda0*/  F2FP.F16.F32.PACK_AB R7, R164, R7 ;  /* 0x00000007a407723e */ /* 0x000fe400000000ff */
[----:B------:R-:W-:Y:S02]  /*edb0*/  IADD3.X R55, RZ, R23, RZ, P2, !PT ;  /* 0x00000017ff377210 */ /* 0x000fe400017fe4ff */
[----:B------:R-:W-:Y:S01]  /*edc0*/  SHF.R.U64 R74, R74, 0x3, RZ ;  /* 0x000000034a4a7819 */ /* 0x000fe200000012ff */
[----:B------:R2:W-:Y:S01]  /*edd0*/  STSM.16.M88.4 [R67], R4 ;  /* 0x0000000443007844 */ /* 0x0005e20000000200 */
[----:B------:R-:W-:Y:S02]  /*ede0*/  LOP3.LUT R58, R59, 0x380, RZ, 0xc0, !PT ;  /* 0x000003803b3a7812 */ /* 0x000fe400078ec0ff */
[----:B------:R-:W-:Y:S02]  /*edf0*/  IADD3 R71, P2, R22, 0xc060, RZ ;  /* 0x0000c06016477810 */ /* 0x000fe40007f5e0ff */
[----:B------:R-:W-:-:S02]  /*ee00*/  LOP3.LUT R62, R63, 0x380, RZ, 0xc0, !PT ;  /* 0x000003803f3e7812 */ /* 0x000fc400078ec0ff */
[----:B------:R-:W-:Y:S02]  /*ee10*/  SHF.R.U64 R66, R66, 0x3, RZ ;  /* 0x0000000342427819 */ /* 0x000fe400000012ff */
[----:B------:R-:W-:Y:S02]  /*ee20*/  LOP3.LUT R74, R74, R75, RZ, 0x3c, !PT ;  /* 0x0000004b4a4a7212 */ /* 0x000fe400078e3cff */
[----:B------:R-:W-:Y:S02]  /*ee30*/  SHF.R.U64 R58, R58, 0x3, RZ ;  /* 0x000000033a3a7819 */ /* 0x000fe400000012ff */
[----:B------:R-:W-:Y:S02]  /*ee40*/  LOP3.LUT R70, R71, 0x380, RZ, 0xc0, !PT ;  /* 0x0000038047467812 */ /* 0x000fe400078ec0ff */
[----:B------:R-:W-:Y:S01]  /*ee50*/  MOV R166, R18 ;  /* 0x0000001200a67202 */ /* 0x000fe20000000f00 */
[----:B------:R-:W-:Y:S01]  /*ee60*/  IMAD.U32 R19, RZ, RZ, UR9 ;  /* 0x00000009ff137e24 */ /* 0x000fe2000f8e00ff */
[----:B------:R-:W-:Y:S01]  /*ee70*/  IADD3.X R75, RZ, R23, RZ, P4, !PT ;  /* 0x00000017ff4b7210 */ /* 0x000fe200027fe4ff */
[----:B------:R-:W-:Y:S01]  /*ee80*/  IMAD.U32 R19, RZ, RZ, UR5 ;  /* 0x00000005ff137e24 */ /* 0x000fe2000f8e00ff */
[----:B--2---:R-:W-:Y:S01]  /*ee90*/  F2FP.F16.F32.PACK_AB R4, R33, R32 ;  /* 0x000000202104723e */ /* 0x004fe200000000ff */
[----:B------:R-:W-:Y:S01]  /*eea0*/  USHF.R.S32.HI UR5, URZ, 0x1f, UR44 ;  /* 0x0000001f3f057899 */ /* 0x000fe2000801142c */
[----:B------:R-:W-:Y:S01]  /*eeb0*/  F2FP.F16.F32.PACK_AB R5, R153, R56 ;  /* 0x000000389905723e */ /* 0x000fe200000000ff */
[----:B------:R-:W-:Y:S01]  /*eec0*/  IMAD.X R67, RZ, RZ, R23, P3 ;  /* 0x000000ffff437224 */ /* 0x000fe200018e0617 */
[----:B------:R-:W-:-:S02]  /*eed0*/  F2FP.F16.F32.PACK_AB R6, R37, R36 ;  /* 0x000000242506723e */ /* 0x000fc400000000ff */
[----:B------:R-:W-:Y:S02]  /*eee0*/  F2FP.F16.F32.PACK_AB R7, R155, R52 ;  /* 0x000000349b07723e */ /* 0x000fe400000000ff */
[----:B------:R-:W-:Y:S02]  /*eef0*/  SHF.R.U64 R62, R62, 0x3, RZ ;  /* 0x000000033e3e7819 */ /* 0x000fe400000012ff */
[----:B------:R-:W-:Y:S01]  /*ef00*/  F2FP.F16.F32.PACK_AB R8, R41, R8 ;  /* 0x000000082908723e */ /* 0x000fe200000000ff */
[----:B------:R1:W-:Y:S01]  /*ef10*/  STSM.16.M88.4 [R166], R4 ;  /* 0x00000004a6007844 */ /* 0x0003e20000000200 */
[----:B------:R-:W-:Y:S02]  /*ef20*/  F2FP.F16.F32.PACK_AB R9, R64, R9 ;  /* 0x000000094009723e */ /* 0x000fe400000000ff */
[----:B------:R-:W-:Y:S02]  /*ef30*/  F2FP.F16.F32.PACK_AB R10, R45, R10 ;  /* 0x0000000a2d0a723e */ /* 0x000fe400000000ff */
[----:B------:R-:W-:-:S02]  /*ef40*/  F2FP.F16.F32.PACK_AB R11, R152, R11 ;  /* 0x0000000b980b723e */ /* 0x000fc400000000ff */
[----:B------:R-:W-:Y:S02]  /*ef50*/  LOP3.LUT R66, R66, R25, RZ, 0x3c, !PT ;  /* 0x0000001942427212 */ /* 0x000fe400078e3cff */
[----:B------:R-:W-:Y:S01]  /*ef60*/  MOV R164, R26 ;  /* 0x0000001a00a47202 */ /* 0x000fe20000000f00 */
[----:B------:R-:W-:Y:S01]  /*ef70*/  STSM.16.M88.4 [R165], R8 ;  /* 0x00000008a5007844 */ /* 0x000fe20000000200 */
[----:B------:R-:W-:Y:S02]  /*ef80*/  F2FP.F16.F32.PACK_AB R12, R49, R12 ;  /* 0x0000000c310c723e */ /* 0x000fe400000000ff */
[----:B------:R-:W-:Y:S02]  /*ef90*/  F2FP.F16.F32.PACK_AB R13, R154, R13 ;  /* 0x0000000d9a0d723e */ /* 0x000fe400000000ff */
[----:B------:R-:W-:Y:S01]  /*efa0*/  F2FP.F16.F32.PACK_AB R14, R53, R14 ;  /* 0x0000000e350e723e */ /* 0x000fe200000000ff */
[----:B-1----:R-:W-:Y:S01]  /*efb0*/  IMAD R4, R20, UR5, RZ ;  /* 0x0000000514047c24 */ /* 0x002fe2000f8e02ff */
[----:B------:R-:W-:-:S02]  /*efc0*/  F2FP.F16.F32.PACK_AB R15, R156, R15 ;  /* 0x0000000f9c0f723e */ /* 0x000fc400000000ff */
[----:B------:R-:W-:Y:S01]  /*efd0*/  MOV R162, R30 ;  /* 0x0000001e00a27202 */ /* 0x000fe20000000f00 */
[----:B------:R-:W-:Y:S01]  /*efe0*/  IMAD R4, R21, UR44, R4 ;  /* 0x0000002c15047c24 */ /* 0x000fe2000f8e0204 */
[----:B------:R-:W-:Y:S01]  /*eff0*/  MOV R35, R34 ;  /* 0x0000002200237202 */ /* 0x000fe20000000f00 */
[----:B------:R-:W-:Y:S01]  /*f000*/  STSM.16.M88.4 [R164], R12 ;  /* 0x0000000ca4007844 */ /* 0x000fe20000000200 */
[----:B------:R-:W-:Y:S02]  /*f010*/  F2FP.F16.F32.PACK_AB R24, R57, R24 ;  /* 0x000000183918723e */ /* 0x000fe400000000ff */
[----:B------:R-:W-:Y:S02]  /*f020*/  F2FP.F16.F32.PACK_AB R25, R157, R48 ;  /* 0x000000309d19723e */ /* 0x000fe400000000ff */
[----:B------:R-:W-:Y:S02]  /*f030*/  F2FP.F16.F32.PACK_AB R26, R61, R60 ;  /* 0x0000003c3d1a723e */ /* 0x000fe400000000ff */
[----:B------:R-:W-:-:S02]  /*f040*/  F2FP.F16.F32.PACK_AB R27, R159, R44 ;  /* 0x0000002c9f1b723e */ /* 0x000fc400000000ff */
[----:B------:R-:W-:Y:S01]  /*f050*/  LOP3.LUT R58, R58, R59, RZ, 0x3c, !PT ;  /* 0x0000003b3a3a7212 */ /* 0x000fe200078e3cff */
[----:B------:R-:W-:Y:S01]  /*f060*/  IMAD.X R59, RZ, RZ, R23, P6 ;  /* 0x000000ffff3b7224 */ /* 0x000fe200030e0617 */
[----:B------:R-:W-:Y:S01]  /*f070*/  SHF.R.U64 R70, R70, 0x3, RZ ;  /* 0x0000000346467819 */ /* 0x000fe200000012ff */
[----:B------:R-:W-:Y:S01]  /*f080*/  STSM.16.M88.4 [R162], R24 ;  /* 0x00000018a2007844 */ /* 0x000fe20000000200 */
[----:B------:R-:W-:Y:S02]  /*f090*/  MOV R34, R74 ;  /* 0x0000004a00227202 */ /* 0x000fe40000000f00 */
[----:B------:R-:W-:Y:S02]  /*f0a0*/  F2FP.F16.F32.PACK_AB R28, R65, R28 ;  /* 0x0000001c411c723e */ /* 0x000fe400000000ff */
[----:B------:R-:W-:Y:S02]  /*f0b0*/  F2FP.F16.F32.PACK_AB R29, R161, R40 ;  /* 0x00000028a11d723e */ /* 0x000fe400000000ff */
[----:B------:R-:W-:-:S02]  /*f0c0*/  F2FP.F16.F32.PACK_AB R30, R69, R68 ;  /* 0x00000044451e723e */ /* 0x000fc400000000ff */
[----:B------:R-:W-:Y:S02]  /*f0d0*/  F2FP.F16.F32.PACK_AB R31, R158, R17 ;  /* 0x000000119e1f723e */ /* 0x000fe400000000ff */
[----:B------:R-:W-:Y:S02]  /*f0e0*/  F2FP.F16.F32.PACK_AB R72, R73, R72 ;  /* 0x000000484948723e */ /* 0x000fe400000000ff */
[----:B------:R-:W-:Y:S01]  /*f0f0*/  F2FP.F16.F32.PACK_AB R80, R81, R80 ;  /* 0x000000505150723e */ /* 0x000fe200000000ff */
[----:B------:R-:W-:Y:S01]  /*f100*/  STSM.16.M88.4 [R35], R28 ;  /* 0x0000001c23007844 */ /* 0x000fe20000000200 */
[----:B------:R-:W-:Y:S01]  /*f110*/  LOP3.LUT R62, R62, R63, RZ, 0x3c, !PT ;  /* 0x0000003f3e3e7212 */ /* 0x000fe200078e3cff */
[----:B------:R-:W-:Y:S01]  /*f120*/  IMAD.X R63, RZ, RZ, R23, P5 ;  /* 0x000000ffff3f7224 */ /* 0x000fe200028e0617 */
[----:B------:R-:W-:Y:S02]  /*f130*/  MOV R38, R38 ;  /* 0x0000002600267202 */ /* 0x000fe40000000f00 */
[----:B------:R-:W-:-:S02]  /*f140*/  F2FP.F16.F32.PACK_AB R73, R160, R3 ;  /* 0x00000003a049723e */ /* 0x000fc400000000ff */
        /* <DEDUP_REMOVED lines=12> */
[----:B------:R-:W-:Y:S02]  /*f210*/  MOV R18, UR8 ;  /* 0x0000000800127c02 */ /* 0x000fe40008000f00 */
[----:B------:R-:W-:-:S02]  /*f220*/  F2FP.F16.F32.PACK_AB R90, R93, R92 ;  /* 0x0000005c5d5a723e */ /* 0x000fc400000000ff */
[----:B------:R-:W-:Y:S01]  /*f230*/  F2FP.F16.F32.PACK_AB R91, R94, R91 ;  /* 0x0000005b5e5b723e */ /* 0x000fe200000000ff */
[----:B------:R-:W-:Y:S01]  /*f240*/  IMAD.WIDE.U32 R18, R20, UR44, R18 ;  /* 0x0000002c14127c25 */ /* 0x000fe2000f8e0012 */
        /* <DEDUP_REMOVED lines=23> */
[----:B------:R-:W-:Y:S02]  /*f3c0*/  MOV R62, R62 ;  /* 0x0000003e003e7202 */ /* 0x000fe40000000f00 */
        /* <DEDUP_REMOVED lines=68> */
.L_x_1980:
[----:B------:R-:W-:Y:S05]  /*f810*/  BSYNC B0 ;  /* 0x0000000000007941 */ /* 0x000fea0003800000 */
.L_x_1979:
[----:B------:R-:W-:Y:S05]  /*f820*/  BRA `(.L_x_1978) ;  /* 0x0000000800947947 */ /* 0x000fea0003800000 */
.L_x_1977:
        /* <DEDUP_REMOVED lines=12> */
[----:B------:R-:W-:Y:S01]  /*f8f0*/  MOV R2, UR42 ;  /* 0x0000002a00027c02 */ /* 0x000fe20008000f00 */
[----:B------:R-:W-:-:S03]  /*f900*/  ULDC UR7, c[0x0][0xa88] ;  /* 0x0002a20000077ab9 */ /* 0x000fc60000000800 */
        /* <DEDUP_REMOVED lines=17> */
[----:B------:R-:W-:Y:S02]  /*fa20*/  LEA.HI.X R5, R2, UR9, R3, 0x2, P0 ;  /* 0x0000000902057c11 */ /* 0x000fe400080f1403 */
[----:B------:R-:W-:-:S05]  /*fa30*/  MOV R3, 0xff800000 ;  /* 0xff80000000037802 */ /* 0x000fca0000000f00 */
[----:B------:R1:W-:Y:S02]  /*fa40*/  STG.E desc[UR10][R4.64], R3 ;  /* 0x0000000304007986 */ /* 0x0003e4000c10190a */
.L_x_1982:
[----:B------:R-:W-:Y:S05]  /*fa50*/  BSYNC B0 ;  /* 0x0000000000007941 */ /* 0x000fea0003800000 */
.L_x_1981:
[----:B------:R-:W-:Y:S01]  /*fa60*/  R2UR UR7, R218 ;  /* 0x00000000da0772ca */ /* 0x000fe200000e0000 */
[----:B------:R-:W-:Y:S01]  /*fa70*/  ULDC UR5, c[0x0][0xa88] ;  /* 0x0002a20000057ab9 */ /* 0x000fe20000000800 */
[----:B-1----:R-:W-:Y:S01]  /*fa80*/  IMAD R3, R9, UR43, R8 ;  /* 0x0000002b09037c24 */ /* 0x002fe2000f8e0208 */
[----:B------:R-:W-:Y:S01]  /*fa90*/  UIADD3 UR42, -UR42, UR5, URZ ;  /* 0x000000052a2a7290 */ /* 0x000fe2000fffe13f */
[C---:B------:R-:W-:Y:S01]  /*faa0*/  VIADD R0, R216.reuse, 0x20 ;  /* 0x00000020d8007836 */ /* 0x040fe20000000000 */
[----:B------:R-:W-:Y:S01]  /*fab0*/  SHF.R.S32.HI R217, RZ, 0x1f, R216 ;  /* 0x0000001fffd97819 */ /* 0x000fe200000114d8 */
[C---:B------:R-:W-:Y:S01]  /*fac0*/  VIADD R2, R216.reuse, 0x40 ;  /* 0x00000040d8027836 */ /* 0x040fe20000000000 */
[----:B------:R-:W-:Y:S01]  /*fad0*/  IADD3 R7, R7, R3, RZ ;  /* 0x0000000307077210 */ /* 0x000fe20007ffe0ff */
[----:B------:R-:W-:Y:S01]  /*fae0*/  BSSY B0, `(.L_x_1983) ;  /* 0x0000024000007945 */ /* 0x000fe20003800000 */
        /* <DEDUP_REMOVED lines=8> */
[----:B--2---:R-:W-:-:S03]  /*fb70*/  VIADD R5, R14, UR5 ;  /* 0x000000050e057c36 */ /* 0x004fc60008000000 */
[----:B------:R-:W-:Y:S01]  /*fb80*/  IADD3 R11, R7, R3, RZ ;  /* 0x00000003070b7210 */ /* 0x000fe20007ffe0ff */
[----:B------:R-:W-:Y:S01]  /*fb90*/  IMAD.WIDE R4, R5, 0x80, R216 ;  /* 0x0000008005047825 */ /* 0x000fe200078e02d8 */
[----:B------:R-:W-:Y:S06]  /*fba0*/  @P2 BRA `(.L_x_1984) ;  /* 0x00000000005c2947 */ /* 0x000fec0003800000 */
[C---:B------:R-:W-:Y:S01]  /*fbb0*/  VIADD R2, R212.reuse, 0x80 ;  /* 0x00000080d4027836 */ /* 0x040fe20000000000 */
[----:B------:R-:W-:Y:S01]  /*fbc0*/  ULDC UR5, c[0x0][0xa8c] ;  /* 0x0002a30000057ab9 */ /* 0x000fe20000000800 */
[----:B------:R-:W-:Y:S01]  /*fbd0*/  VIADD R0, R212, 0x40 ;  /* 0x00000040d4007836 */ /* 0x000fe20000000000 */
[----:B------:R-:W-:Y:S01]  /*fbe0*/  ULDC.64 UR6, c[0x0][0xad8] ;  /* 0x0002b60000067ab9 */ /* 0x000fe20000000a00 */
[----:B------:R-:W-:Y:S01]  /*fbf0*/  IMAD.MOV.U32 R3, RZ, RZ, R11 ;  /* 0x000000ffff037224 */ /* 0x000fe200078e000b */
[----:B------:R-:W-:Y:S01]  /*fc00*/  ISETP.GE.AND P4, PT, R2, UR5, PT ;  /* 0x0000000502007c0c */ /* 0x000fe2000bf86270 */
[----:B------:R-:W-:Y:S01]  /*fc10*/  IMAD R9, R5, UR6, RZ ;  /* 0x0000000605097c24 */ /* 0x000fe2000f8e02ff */
[----:B------:R-:W-:Y:S01]  /*fc20*/  ISETP.GE.AND P3, PT, R0, UR5, PT ;  /* 0x0000000500007c0c */ /* 0x000fe2000bf66270 */
[----:B------:R-:W-:Y:S01]  /*fc30*/  IMAD.MOV.U32 R2, RZ, RZ, R6 ;  /* 0x000000ffff027224 */ /* 0x000fe200078e0006 */
[----:B------:R-:W-:Y:S01]  /*fc40*/  IADD3 R0, R212, 0xc0, RZ ;  /* 0x000000c0d4007810 */ /* 0x000fe20007ffe0ff */
[----:B------:R-:W-:Y:S01]  /*fc50*/  IMAD R9, R4, UR7, R9 ;  /* 0x0000000704097c24 */ /* 0x000fe2000f8e0209 */
[----:B------:R-:W-:Y:S01]  /*fc60*/  ISETP.GE.AND P2, PT, R212, UR5, PT ;  /* 0x00000005d4007c0c */ /* 0x000fe2000bf46270 */
[----:B------:R-:W-:Y:S01]  /*fc70*/  IMAD.WIDE.U32 R2, R4, UR6, R2 ;  /* 0x0000000604027c25 */ /* 0x000fe2000f8e0002 */
[----:B------:R-:W-:Y:S01]  /*fc80*/  ISETP.GE.AND P5, PT, R0, UR5, PT ;  /* 0x0000000500007c0c */ /* 0x000fe2000bfa6270 */
[----:B------:R-:W-:Y:S01]  /*fc90*/  ULDC.64 UR6, c[0x0][0xa80] ;  /* 0x0002a00000067ab9 */ /* 0x000fe20000000a00 */
[----:B------:R-:W-:Y:S01]  /*fca0*/  ULDC.64 UR8, c[0x0][0x208] ;  /* 0x0000820000087ab9 */ /* 0x000fe20000000a00 */
[----:B------:R-:W-:-:S02]  /*fcb0*/  LEA R12, P6, R2, UR6, 0x1 ;  /* 0x00000006020c7c11 */ /* 0x000fc4000f8c08ff */
[----:B------:R-:W-:-:S04]  /*fcc0*/  IADD3 R3, R3, R9, RZ ;  /* 0x0000000903037210 */ /* 0x000fc80007ffe0ff */
[----:B------:R-:W-:-:S05]  /*fcd0*/  LEA.HI.X R13, R2, UR7, R3, 0x1, P6 ;  /* 0x00000007020d7c11 */ /* 0x000fca000b0f0c03 */
[----:B------:R1:W-:Y:S04]  /*fce0*/  @!P2 STG.E.128 desc[UR8][R12.64], RZ ;  /* 0x000000ff0c00a986 */ /* 0x0003e8000c101d08 */
[----:B------:R1:W-:Y:S04]  /*fcf0*/  @!P3 STG.E.128 desc[UR8][R12.64+0x80], RZ ;  /* 0x000080ff0c00b986 */ /* 0x0003e8000c101d08 */
[----:B------:R1:W-:Y:S04]  /*fd00*/  @!P4 STG.E.128 desc[UR8][R12.64+0x100], RZ ;  /* 0x000100ff0c00c986 */ /* 0x0003e8000c101d08 */
[----:B------:R1:W-:Y:S02]  /*fd10*/  @!P5 STG.E.128 desc[UR8][R12.64+0x180], RZ ;  /* 0x000180ff0c00d986 */ /* 0x0003e4000c101d08 */
.L_x_1984:
[----:B------:R-:W-:Y:S05]  /*fd20*/  BSYNC B0 ;  /* 0x0000000000007941 */ /* 0x000fea0003800000 */
.L_x_1983:
[----:B------:R-:W-:Y:S01]  /*fd30*/  BSSY B0, `(.L_x_1985) ;  /* 0x000001c000007945 */ /* 0x000fe20003800000 */
[----:B------:R-:W-:-:S03]  /*fd40*/  ISETP.GE.AND P2, PT, R8, UR42, PT ;  /* 0x0000002a08007c0c */ /* 0x000fc6000bf46270 */
[----:B------:R-:W-:Y:S10]  /*fd50*/  @P0 BRA `(.L_x_1986) ;  /* 0x0000000000640947 */ /* 0x000ff40003800000 */
[----:B------:R-:W-:Y:S01]  /*fd60*/  IADD3 R9, P0, R4, 0x20, RZ ;  /* 0x0000002004097810 */ /* 0x000fe20007f1e0ff */
[C---:B------:R-:W-:Y:S01]  /*fd70*/  VIADD R3, R212.reuse, 0x80 ;  /* 0x00000080d4037836 */ /* 0x040fe20000000000 */
[----:B------:R-:W-:Y:S01]  /*fd80*/  ULDC UR5, c[0x0][0xa8c] ;  /* 0x0002a30000057ab9 */ /* 0x000fe20000000800 */
[C---:B------:R-:W-:Y:S01]  /*fd90*/  VIADD R2, R212.reuse, 0x40 ;  /* 0x00000040d4027836 */ /* 0x040fe20000000000 */
[----:B------:R-:W-:Y:S01]  /*fda0*/  IADD3.X R0, RZ, R5, RZ, P0, !PT ;  /* 0x00000005ff007210 */ /* 0x000fe200007fe4ff */
[----:B------:R-:W-:Y:S01]  /*fdb0*/  ULDC.64 UR6, c[0x0][0xad8] ;  /* 0x0002b60000067ab9 */ /* 0x000fe20000000a00 */
        /* <DEDUP_REMOVED lines=19> */
.L_x_1986:
[----:B------:R-:W-:Y:S05]  /*fef0*/  BSYNC B0 ;  /* 0x0000000000007941 */ /* 0x000fea0003800000 */
.L_x_1985:
        /* <DEDUP_REMOVED lines=27> */
.L_x_1988:
[----:B------:R-:W-:Y:S05]  /*100b0*/  BSYNC B0 ;  /* 0x0000000000007941 */ /* 0x000fea0003800000 */
.L_x_1987:
[----:B------:R-:W-:Y:S04]  /*100c0*/  BSSY B0, `(.L_x_1978) ;  /* 0x000001b000007945 */ /* 0x000fe80003800000 */
[----:B------:R-:W-:Y:S05]  /*100d0*/  @P2 BRA `(.L_x_1989) ;  /* 0x0000000000642947 */ /* 0x000fea0003800000 */
[----:B------:R-:W-:Y:S01]  /*100e0*/  IADD3 R7, P0, R4, 0x60, RZ ;  /* 0x0000006004077810 */ /* 0x000fe20007f1e0ff */
[----:B------:R-:W-:Y:S01]  /*100f0*/  VIADD R0, R212, 0x40 ;  /* 0x00000040d4007836 */ /* 0x000fe20000000000 */
[----:B------:R-:W-:Y:S01]  /*10100*/  ULDC UR5, c[0x0][0xa8c] ;  /* 0x0002a30000057ab9 */ /* 0x000fe20000000800 */
[----:B------:R-:W-:Y:S01]  /*10110*/  MOV R2, R6 ;  /* 0x0000000600027202 */ /* 0x000fe20000000f00 */
[----:B------:R-:W-:Y:S01]  /*10120*/  ULDC.64 UR6, c[0x0][0xad8] ;  /* 0x0002b60000067ab9 */ /* 0x000fe20000000a00 */
[----:B------:R-:W-:Y:S01]  /*10130*/  IADD3.X R4, RZ, R5, RZ, P0, !PT ;  /* 0x00000005ff047210 */ /* 0x000fe200007fe4ff */
[----:B------:R-:W-:Y:S01]  /*10140*/  IMAD.MOV.U32 R3, RZ, RZ, R11 ;  /* 0x000000ffff037224 */ /* 0x000fe200078e000b */
[----:B------:R-:W-:Y:S01]  /*10150*/  ISETP.GE.AND P2, PT, R0, UR5, PT ;  /* 0x0000000500007c0c */ /* 0x000fe2000bf46270 */
[C---:B------:R-:W-:Y:S01]  /*10160*/  VIADD R5, R212.reuse, 0x80 ;  /* 0x00000080d4057836 */ /* 0x040fe20000000000 */
[----:B------:R-:W-:Y:S01]  /*10170*/  ISETP.GE.AND P1, PT, R212, UR5, PT ;  /* 0x00000005d4007c0c */ /* 0x000fe2000bf26270 */
[----:B------:R-:W-:Y:S01]  /*10180*/  IMAD R4, R4, UR6, RZ ;  /* 0x0000000604047c24 */ /* 0x000fe2000f8e02ff */
[----:B------:R-:W-:Y:S01]  /*10190*/  ULDC.64 UR8, c[0x0][0x208] ;  /* 0x0000820000087ab9 */ /* 0x000fe20000000a00 */
[----:B------:R-:W-:Y:S01]  /*101a0*/  VIADD R0, R212, 0xc0 ;  /* 0x000000c0d4007836 */ /* 0x000fe20000000000 */
[----:B------:R-:W-:Y:S01]  /*101b0*/  ISETP.GE.AND P3, PT, R5, UR5, PT ;  /* 0x0000000505007c0c */ /* 0x000fe2000bf66270 */
[----:B------:R-:W-:-:S03]  /*101c0*/  IMAD.WIDE.U32 R2, R7, UR6, R2 ;  /* 0x0000000607027c25 */ /* 0x000fc6000f8e0002 */
[----:B------:R-:W-:Y:S01]  /*101d0*/  ISETP.GE.AND P4, PT, R0, UR5, PT ;  /* 0x0000000500007c0c */ /* 0x000fe2000bf86270 */
[----:B------:R-:W-:Y:S01]  /*101e0*/  IMAD R7, R7, UR7, R4 ;  /* 0x0000000707077c24 */ /* 0x000fe2000f8e0204 */
[----:B------:R-:W-:Y:S02]  /*101f0*/  ULDC.64 UR6, c[0x0][0xa80] ;  /* 0x0002a00000067ab9 */ /* 0x000fe40000000a00 */
[----:B------:R-:W-:Y:S02]  /*10200*/  LEA R4, P0, R2, UR6, 0x1 ;  /* 0x0000000602047c11 */ /* 0x000fe4000f8008ff */
[----:B------:R-:W-:-:S04]  /*10210*/  IADD3 R3, R3, R7, RZ ;  /* 0x0000000703037210 */ /* 0x000fc80007ffe0ff */
[----:B------:R-:W-:-:S05]  /*10220*/  LEA.HI.X R5, R2, UR7, R3, 0x1, P0 ;  /* 0x0000000702057c11 */ /* 0x000fca00080f0c03 */
[----:B------:R4:W-:Y:S04]  /*10230*/  @!P1 STG.E.128 desc[UR8][R4.64], RZ ;  /* 0x000000ff04009986 */ /* 0x0009e8000c101d08 */
[----:B------:R4:W-:Y:S04]  /*10240*/  @!P2 STG.E.128 desc[UR8][R4.64+0x80], RZ ;  /* 0x000080ff0400a986 */ /* 0x0009e8000c101d08 */
[----:B------:R4:W-:Y:S04]  /*10250*/  @!P3 STG.E.128 desc[UR8][R4.64+0x100], RZ ;  /* 0x000100ff0400b986 */ /* 0x0009e8000c101d08 */
[----:B------:R4:W-:Y:S02]  /*10260*/  @!P4 STG.E.128 desc[UR8][R4.64+0x180], RZ ;  /* 0x000180ff0400c986 */ /* 0x0009e4000c101d08 */
.L_x_1989:
[----:B------:R-:W-:Y:S05]  /*10270*/  BSYNC B0 ;  /* 0x0000000000007941 */ /* 0x000fea0003800000 */
.L_x_1978:
[----:B------:R-:W5:Y:S02]  /*10280*/  LDC R0, c[0x0][0xda8] ;  /* 0x00036a00ff007b82 */ /* 0x000f640000000800 */
[----:B-----5:R-:W-:-:S13]  /*10290*/  ISETP.LE.AND P0, PT, R0, UR4, PT ;  /* 0x0000000400007c0c */ /* 0x020fda000bf03270 */
[----:B------:R-:W-:Y:S05]  /*102a0*/  @!P0 BRA `(.L_x_1990) ;  /* 0xffffff0800cc8947 */ /* 0x000fea000383ffff */
[----:B------:R-:W-:Y:S05]  /*102b0*/  EXIT ;  /* 0x000000000000794d */ /* 0x000fea0003800000 */
.L_x_1942:
        /* <DEDUP_REMOVED lines=8> */
[----:B------:R-:W-:Y:S02]  /*10340*/  IMAD.MOV.U32 R17, RZ, RZ, 0x1 ;  /* 0x00000001ff117424 */ /* 0x000fe400078e00ff */
[----:B------:R-:W-:-:S04]  /*10350*/  IMAD.MOV.U32 R16, RZ, RZ, RZ ;  /* 0x000000ffff107224 */ /* 0x000fc800078e00ff */
[----:B------:R-:W1:Y:S02]  /*10360*/  LDC R0, c[0x0][0xda8] ;  /* 0x00036a00ff007b82 */ /* 0x000e640000000800 */
[----:B-1----:R-:W-:-:S13]  /*10370*/  ISETP.LE.AND P0, PT, R0, UR4, PT ;  /* 0x0000000400007c0c */ /* 0x002fda000bf03270 */
[----:B------:R-:W-:Y:S05]  /*10380*/  @P0 BRA `(.L_x_1991) ;  /* 0x0000003000000947 */ /* 0x000fea0003800000 */
[----:B------:R-:W1:Y:S01]  /*10390*/  S2R R2, SR_TID.X ;  /* 0x0000000000027919 */ /* 0x000e620000002100 */
[----:B------:R-:W-:Y:S01]  /*103a0*/  MOV R18, UR4 ;  /* 0x0000000400127c02 */ /* 0x000fe20008000f00 */
[----:B------:R-:W-:Y:S01]  /*103b0*/  IMAD.MOV.U32 R16, RZ, RZ, RZ ;  /* 0x000000ffff107224 */ /* 0x000fe200078e00ff */
[----:B------:R-:W-:Y:S01]  /*103c0*/  ULDC UR50, c[0x0][0xc] ;  /* 0x0000030000327ab9 */ /* 0x000fe20000000800 */
[----:B------:R-:W-:Y:S01]  /*103d0*/  IMAD.MOV.U32 R17, RZ, RZ, 0x1 ;  /* 0x00000001ff117424 */ /* 0x000fe200078e00ff */
[----:B------:R-:W-:Y:S01]  /*103e0*/  ULDC.64 UR42, c[0x0][0x198] ;  /* 0x00006600002a7ab9 */ /* 0x000fe20000000a00 */
[----:B------:R-:W-:Y:S01]  /*103f0*/  UMOV UR49, URZ ;  /* 0x0000003f00317c82 */ /* 0x000fe20008000000 */
[----:B-1----:R-:W-:-:S07]  /*10400*/  LOP3.LUT R19, R2, 0x1f, RZ, 0xc0, !PT ;  /* 0x0000001f02137812 */ /* 0x002fce00078ec0ff */
.L_x_2039:
        /* <DEDUP_REMOVED lines=21> */
.L_x_1992:
[----:B------:R-:W-:Y:S01]  /*10560*/  ULDC UR9, c[0x0][0xdc4] ;  /* 0x0003710000097ab9 */ /* 0x000fe20000000800 */
[----:B------:R-:W-:Y:S01]  /*10570*/  UMOV UR6, UR7 ;  /* 0x0000000700067c82 */ /* 0x000fe20008000000 */
[----:B------:R-:W-:-:S11]  /*10580*/  UISETP.NE.AND UP0, UPT, UR9, 0x1, UPT ;  /* 0x000000010900788c */ /* 0x000fd6000bf05270 */
[----:B------:R-:W-:Y:S02]  /*10590*/  @UP0 ULDC.64 UR10, c[0x0][0xdc8] ;  /* 0x00037200000a0ab9 */ /* 0x000fe40000000a00 */
[----:B------:R-:W-:-:S04]  /*105a0*/  UIMAD.WIDE.U32 UR4, UR7, UR10, URZ ;  /* 0x0000000a070472a5 */ /* 0x000fc8000f8e003f */
[----:B------:R-:W-:-:S04]  /*105b0*/  @UP0 USHF.R.U32.HI UR6, URZ, UR11, UR5 ;  /* 0x0000000b3f060299 */ /* 0x000fc80008011605 */
[----:B------:R-:W-:-:S12]  /*105c0*/  UIMAD UR4, UR6, UR9, URZ ;  /* 0x00000009060472a4 */ /* 0x000fd8000f8e023f */
.L_x_1993:
[----:B------:R-:W-:Y:S01]  /*105d0*/  ULDC.64 UR10, c[0x0][0x3f8] ;  /* 0x0000fe00000a7ab9 */ /* 0x000fe20000000a00 */
[----:B------:R-:W-:Y:S01]  /*105e0*/  ULOP3.LUT UR6, URZ, UR6, URZ, 0x33, !UPT ;  /* 0x000000063f067292 */ /* 0x000fe2000f8e333f */
[----:B------:R-:W-:Y:S01]  /*105f0*/  BSSY B6, `(.L_x_1994) ;  /* 0x00002ca000067945 */ /* 0x000fe20003800000 */
[----:B------:R-:W-:Y:S02]  /*10600*/  UISETP.NE.U32.AND UP0, UPT, UR10, URZ, UPT ;  /* 0x0000003f0a00728c */ /* 0x000fe4000bf05070 */
[----:B------:R-:W-:Y:S02]  /*10610*/  UIADD3 UR9, UR7, -UR4, URZ ;  /* 0x8000000407097290 */ /* 0x000fe4000fffe03f */
[----:B------:R-:W-:Y:S01]  /*10620*/  UISETP.NE.AND.EX UP0, UPT, UR11, URZ, UPT, UP0 ;  /* 0x0000003f0b00728c */ /* 0x000fe2000bf05300 */
[----:B------:R-:W-:Y:S01]  /*10630*/  ULDC UR4, c[0x0][0xdac] ;  /* 0x00036b0000047ab9 */ /* 0x000fe20000000800 */
[----:B------:R-:W-:Y:S01]  /*10640*/  ULDC UR5, c[0x0][0x404] ;  /* 0x0001010000057ab9 */ /* 0x000fe20000000800 */
[----:B------:R-:W-:Y:S01]  /*10650*/  UIADD3 UR6, UR6, UR4, URZ ;  /* 0x0000000406067290 */ /* 0x000fe2000fffe03f */
[----:B------:R-:W-:-:S02]  /*10660*/  ULDC UR7, c[0x0][0x2e0] ;  /* 0x0000b80000077ab9 */ /* 0x000fc40000000800 */
[----:B------:R-:W-:Y:S01]  /*10670*/  ULDC UR4, c[0x0][0x288] ;  /* 0x0000a20000047ab9 */ /* 0x000fe20000000800 */
[----:B------:R-:W-:Y:S02]  /*10680*/  USHF.L.U32 UR45, UR6, 0x7, URZ ;  /* 0x00000007062d7899 */ /* 0x000fe4000800063f */
[----:B------:R-:W-:Y:S02]  /*10690*/  USEL UR6, UR5, 0x1, UP0 ;  /* 0x0000000105067887 */ /* 0x000fe40008000000 */
[----:B------:R-:W-:Y:S02]  /*106a0*/  UIADD3 UR5, UR45, 0xcf, -UR4 ;  /* 0x000000cf2d057890 */ /* 0x000fe4000fffe804 */
[----:B------:R-:W-:Y:S02]  /*106b0*/  UIMAD UR4, UR6, UR7, 0x4f ;  /* 0x0000004f060474a4 */ /* 0x000fe4000f8e0207 */
[----:B------:R-:W-:Y:S02]  /*106c0*/  UIMAD UR6, UR6, UR7, UR5 ;  /* 0x00000007060672a4 */ /* 0x000fe4000f8e0205 */
[----:B------:R-:W-:Y:S01]  /*106d0*/  UIMAD.WIDE UR4, UR4, 0x66666667, URZ ;  /* 0x66666667040478a5 */ /* 0x000fe2000f8e023f */
[----:B------:R-:W-:Y:S01]  /*106e0*/  ULDC UR10, c[0x0][0xdc4] ;  /* 0x00037100000a7ab9 */ /* 0x000fe20000000800 */
[----:B------:R-:W-:-:S02]  /*106f0*/  UIMAD.WIDE UR6, UR6, 0x66666667, URZ ;  /* 0x66666667060678a5 */ /* 0x000fc4000f8e023f */
[----:B------:R-:W-:Y:S02]  /*10700*/  UIMAD UR10, UR8, UR10, UR9 ;  /* 0x0000000a080a72a4 */ /* 0x000fe4000f8e0209 */
[----:B------:R-:W-:Y:S01]  /*10710*/  USHF.R.U32.HI UR6, URZ, 0x1f, UR7 ;  /* 0x0000001f3f067899 */ /* 0x000fe20008011607 */
[----:B------:R-:W-:Y:S01]  /*10720*/  UMOV UR8, UR5 ;  /* 0x0000000500087c82 */ /* 0x000fe20008000000 */
[----:B------:R-:W-:Y:S01]  /*10730*/  ULDC UR11, c[0x0][0xdb8] ;  /* 0x00036e00000b7ab9 */ /* 0x000fe20000000800 */
[----:B------:R-:W-:Y:S02]  /*10740*/  USHF.R.U32.HI UR9, URZ, 0x1f, UR8 ;  /* 0x0000001f3f097899 */ /* 0x000fe40008011608 */
[----:B------:R-:W-:Y:S02]  /*10750*/  ULEA.HI.SX32 UR6, UR7, UR6, 0x1b ;  /* 0x0000000607067291 */ /* 0x000fe4000f8fda3f */
[----:B------:R-:W-:Y:S02]  /*10760*/  ULEA.HI.SX32 UR9, UR8, UR9, 0x1b ;  /* 0x0000000908097291 */ /* 0x000fe4000f8fda3f */
[----:B------:R-:W-:-:S02]  /*10770*/  UISETP.NE.AND UP1, UPT, UR11, 0x1, UPT ;  /* 0x000000010b00788c */ /* 0x000fc4000bf25270 */
[----:B------:R-:W-:Y:S01]  /*10780*/  UISETP.LT.AND UP0, UPT, UR9, UR6, UPT ;  /* 0x000000060900728c */ /* 0x000fe2000bf01270 */
[----:B------:R-:W-:-:S03]  /*10790*/  UMOV UR47, UR10 ;  /* 0x0000000a002f7c82 */ /* 0x000fc60008000000 */
[----:B------:R-:W-:-:S05]  /*107a0*/  USEL UR41, UR9, UR6, UP0 ;  /* 0x0000000609297287 */ /* 0x000fca0008000000 */
[----:B------:R-:W-:Y:S01]  /*107b0*/  @UP1 ULDC UR12, c[0x0][0xdbc] ;  /* 0x00036f00000c1ab9 */ /* 0x000fe20000000800 */
[----:B------:R-:W-:Y:S01]  /*107c0*/  ISETP.LT.AND P0, PT, RZ, UR41, PT ;  /* 0x00000029ff007c0c */ /* 0x000fe2000bf01270 */
[----:B------:R-:W-:Y:S01]  /*107d0*/  UIMAD.WIDE.U32 UR4, UR10, UR12, URZ ;  /* 0x0000000c0a0472a5 */ /* 0x000fe2000f8e003f */
[----:B------:R-:W-:-:S03]  /*107e0*/  @UP1 ULDC UR7, c[0x0][0xdc0] ;  /* 0x0003700000071ab9 */ /* 0x000fc60000000800 */
[----:B------:R-:W-:-:S04]  /*107f0*/  @UP1 USHF.R.U32.HI UR47, URZ, UR7, UR5 ;  /* 0x000000073f2f1299 */ /* 0x000fc80008011605 */
[----:B------:R-:W-:-:S04]  /*10800*/  UIADD3 UR46, -UR47, URZ, URZ ;  /* 0x0000003f2f2e7290 */ /* 0x000fc8000fffe13f */
[----:B------:R-:W-:Y:S01]  /*10810*/  UIMAD UR46, UR11, UR46, UR10 ;  /* 0x0000002e0b2e72a4 */ /* 0x000fe2000f8e020a */
[----:B------:R-:W-:Y:S11]  /*10820*/  @P0 BRA `(.L_x_1995) ;  /* 0x0000000000440947 */ /* 0x000ff60003800000 */
[----:B------:R-:W-:Y:S02]  /*10830*/  ISETP.NE.AND P0, PT, R19, RZ, PT ;  /* 0x000000ff1300720c */ /* 0x000fe40003f05270 */
[----:B------:R-:W-:-:S11]  /*10840*/  MOV R13, R18 ;  /* 0x00000012000d7202 */ /* 0x000fd60000000f00 */
        /* <DEDUP_REMOVED lines=15> */
.L_x_1995:
        /* <DEDUP_REMOVED lines=23> */
.L_x_1997:
        /* <DEDUP_REMOVED lines=20> */
.L_x_1999:
        /* <DEDUP_REMOVED lines=16> */
.L_x_1998:
[----:B------:R-:W-:Y:S01]  /*10cf0*/  ULDC.64 UR4, c[0x0][0x9f8] ;  /* 0x00027e0000047ab9 */ /* 0x000fe20000000a00 */
[----:B------:R-:W-:Y:S01]  /*10d00*/  IMAD.U32 R5, RZ, RZ, UR47 ;  /* 0x0000002fff057e24 */ /* 0x000fe2000f8e00ff */
[----:B------:R-:W-:Y:S01]  /*10d10*/  ISETP.NE.U32.AND P0, PT, RZ, UR4, PT ;  /* 0x00000004ff007c0c */ /* 0x000fe2000bf05070 */
[----:B------:R-:W-:Y:S01]  /*10d20*/  IMAD.U32 R0, RZ, RZ, UR47 ;  /* 0x0000002fff007e24 */ /* 0x000fe2000f8e00ff */
[----:B------:R-:W-:Y:S01]  /*10d30*/  ULDC.64 UR6, c[0x0][0x208] ;  /* 0x0000820000067ab9 */ /* 0x000fe20000000a00 */
[----:B------:R-:W1:Y:S01]  /*10d40*/  LDC R4, c[0x0][0x428] ;  /* 0x00010a00ff047b82 */ /* 0x000e620000000800 */
[----:B------:R-:W-:-:S13]  /*10d50*/  ISETP.NE.AND.EX P0, PT, RZ, UR5, PT, P0 ;  /* 0x00000005ff007c0c */ /* 0x000fda000bf05300 */
[----:B------:R-:W2:Y:S02]  /*10d60*/  @P0 LDC.64 R2, c[0x0][0x9f8] ;  /* 0x00027e00ff020b82 */ /* 0x000ea40000000a00 */
[----:B--2---:R-:W-:-:S05]  /*10d70*/  @P0 IMAD.WIDE R2, R5, 0x4, R2 ;  /* 0x0000000405020825 */ /* 0x004fca00078e0202 */
[----:B------:R2:W3:Y:S01]  /*10d80*/  @P0 LDG.E R0, desc[UR6][R2.64] ;  /* 0x0000000602000981 */ /* 0x0004e2000c1e1900 */
[----:B-1----:R-:W-:Y:S01]  /*10d90*/  ISETP.NE.AND P0, PT, R4, 0x1, PT ;  /* 0x000000010400780c */ /* 0x002fe20003f05270 */
[----:B------:R-:W-:Y:S01]  /*10da0*/  UMOV UR44, URZ ;  /* 0x0000003f002c7c82 */ /* 0x000fe20008000000 */
[----:B------:R-:W-:Y:S01]  /*10db0*/  ISETP.NE.AND P1, PT, R19, RZ, PT ;  /* 0x000000ff1300720c */ /* 0x000fe20003f25270 */
[----:B------:R-:W-:Y:S01]  /*10dc0*/  UMOV UR8, 0x40 ;  /* 0x0000004000087882 */ /* 0x000fe20000000000 */
[----:B------:R-:W-:Y:S01]  /*10dd0*/  MOV R4, UR46 ;  /* 0x0000002e00047c02 */ /* 0x000fe20008000f00 */
[----:B------:R-:W-:Y:S01]  /*10de0*/  UMOV UR9, UR45 ;  /* 0x0000002d00097c82 */ /* 0x000fe20008000000 */
[----:B------:R-:W-:Y:S01]  /*10df0*/  UMOV UR10, UR46 ;  /* 0x0000002e000a7c82 */ /* 0x000fe20008000000 */
[----:B------:R-:W-:Y:S01]  /*10e00*/  UMOV UR11, UR47 ;  /* 0x0000002f000b7c82 */ /* 0x000fe20008000000 */
[----:B------:R-:W-:Y:S01]  /*10e10*/  UMOV UR12, 0x80 ;  /* 0x00000080000c7882 */ /* 0x000fe20000000000 */
[----:B--2---:R-:W1:Y:S01]  /*10e20*/  LDC.64 R2, c[0x0][0x3f8] ;  /* 0x0000fe00ff027b82 */ /* 0x004e620000000a00 */
[----:B------:R-:W-:Y:S01]  /*10e30*/  UMOV UR13, UR45 ;  /* 0x0000002d000d7c82 */ /* 0x000fe20008000000 */
[----:B------:R-:W-:Y:S01]  /*10e40*/  UMOV UR14, UR46 ;  /* 0x0000002e000e7c82 */ /* 0x000fe20008000000 */
[----:B------:R-:W-:Y:S01]  /*10e50*/  UMOV UR15, UR47 ;  /* 0x0000002f000f7c82 */ /* 0x000fe20008000000 */
[----:B------:R-:W-:Y:S01]  /*10e60*/  UMOV UR16, 0xc0 ;  /* 0x000000c000107882 */ /* 0x000fe20000000000 */
[----:B------:R-:W-:Y:S01]  /*10e70*/  UMOV UR17, UR45 ;  /* 0x0000002d00117c82 */ /* 0x000fe20008000000 */
[----:B------:R-:W-:Y:S01]  /*10e80*/  VOTEU.ALL UP1, P1 ;  /* 0x00000000003f7886 */ /* 0x000fe20000820000 */
[----:B------:R-:W-:Y:S01]  /*10e90*/  UMOV UR18, UR46 ;  /* 0x0000002e00127c82 */ /* 0x000fe20008000000 */
[----:B------:R-:W2:Y:S01]  /*10ea0*/  @P0 LDC R5, c[0x0][0x42c] ;  /* 0x00010b00ff050b82 */ /* 0x000ea20000000800 */
[----:B------:R-:W-:Y:S01]  /*10eb0*/  UMOV UR19, UR47 ;  /* 0x0000002f00137c82 */ /* 0x000fe20008000000 */
[----:B------:R-:W-:Y:S01]  /*10ec0*/  UMOV UR6, 0xffffffff ;  /* 0xffffffff00067882 */ /* 0x000fe20000000000 */
[----:B------:R-:W-:-:S04]  /*10ed0*/  @!UP1 UIADD3 UR4, UP0, UR42, 0x270, URZ ;  /* 0x000002702a049890 */ /* 0x000fc8000ff1e03f */
[----:B------:R-:W-:Y:S01]  /*10ee0*/  @!UP1 UIADD3.X UR5, URZ, UR43, URZ, UP0, !UPT ;  /* 0x0000002b3f059290 */ /* 0x000fe200087fe43f */
[----:B------:R-:W4:Y:S08]  /*10ef0*/  @P0 LDC R6, c[0x0][0x430] ;  /* 0x00010c00ff060b82 */ /* 0x000f300000000800 */
[----:B------:R1:W-:Y:S01]  /*10f00*/  @!UP1 UTMAPF.L2.4D [UR44], [UR4] ;  /* 0x0000002c040095b8 */ /* 0x0003e20008018000 */
[----:B--2---:R-:W-:Y:S01]  /*10f10*/  @P0 IMAD.HI.U32 R5, R5, UR46, RZ ;  /* 0x0000002e05050c27 */ /* 0x004fe2000f8e00ff */
[----:B------:R2:W-:Y:S04]  /*10f20*/  @!UP1 UTMAPF.L2.4D [UR8], [UR4] ;  /* 0x00000008040095b8 */ /* 0x0005e80008018000 */
[----:B----4-:R-:W-:Y:S01]  /*10f30*/  @P0 SHF.R.U32.HI R4, RZ, R6, R5 ;  /* 0x00000006ff040219 */ /* 0x010fe20000011605 */
[----:B------:R2:W-:Y:S01]  /*10f40*/  @!UP1 UTMAPF.L2.4D [UR12], [UR4] ;  /* 0x0000000c040095b8 */ /* 0x0005e20008018000 */
[----:B-1----:R-:W-:Y:S01]  /*10f50*/  ISETP.NE.U32.AND P0, PT, R2, RZ, PT ;  /* 0x000000ff0200720c */ /* 0x002fe20003f05070 */
[----:B------:R-:W-:-:S03]  /*10f60*/  IMAD.U32 R5, RZ, RZ, UR41 ;  /* 0x00000029ff057e24 */ /* 0x000fc6000f8e00ff */
[----:B------:R-:W-:Y:S01]  /*10f70*/  ISETP.NE.AND.EX P0, PT, R3, RZ, PT, P0 ;  /* 0x000000ff0300720c */ /* 0x000fe20003f05300 */
[----:B------:R-:W-:Y:S01]  /*10f80*/  VIADD R5, R5, 0xffffffff ;  /* 0xffffffff05057836 */ /* 0x000fe20000000000 */
[----:B------:R2:W-:Y:S02]  /*10f90*/  @!UP1 UTMAPF.L2.4D [UR16], [UR4] ;  /* 0x00000010040095b8 */ /* 0x0005e40008018000 */
[----:B---3--:R-:W-:Y:S01]  /*10fa0*/  SEL R6, R0, RZ, !P0 ;  /* 0x000000ff00067207 */ /* 0x008fe20004000000 */
[----:B--2---:R-:W-:Y:S08]  /*10fb0*/  BRA.DIV UR6, `(.L_x_2000) ;  /* 0x0000002a06707947 */ /* 0x004ff0000b800000 */
.L_x_2051:
[----:B------:R-:W-:Y:S01]  /*10fc0*/  UMOV UR4, 0xffffffff ;  /* 0xffffffff00047882 */ /* 0x000fe20000000000 */
[----:B------:R-:W-:Y:S02]  /*10fd0*/  SHF.R.S32.HI R12, RZ, 0x1f, R0 ;  /* 0x0000001fff0c7819 */ /* 0x000fe40000011400 */
[----:B------:R-:W-:Y:S05]  /*10fe0*/  BRA.DIV UR4, `(.L_x_2001) ;  /* 0x0000002a04907947 */ /* 0x000fea000b800000 */
[----:B------:R-:W-:-:S13]  /*10ff0*/  ELECT P6, URZ, PT ;  /* 0x00000000003f782f */ /* 0x000fda00038c0000 */
.L_x_2054:
[----:B------:R-:W-:Y:S05]  /*11000*/  @!P6 BRA `(.L_x_2002) ;  /* 0x000000040004e947 */ /* 0x000fea0003800000 */
[----:B------:R-:W-:Y:S01]  /*11010*/  MOV R6, R0 ;  /* 0x0000000000067202 */ /* 0x000fe20000000f00 */
        /* <DEDUP_REMOVED lines=11> */
[--C-:B------:R-:W-:Y:S01]  /*110d0*/  SHF.R.S32.HI R7, RZ, 0x1f, R10.reuse ;  /* 0x0000001fff077819 */ /* 0x100fe2000001140a */
[----:B------:R-:W-:-:S04]  /*110e0*/  IMAD.MOV.U32 R6, RZ, RZ, R10 ;  /* 0x000000ffff067224 */ /* 0x000fc800078e000a */
[----:B------:R-:W-:-:S05]  /*110f0*/  IMAD.WIDE.U32 R6, R0, UR4, R6 ;  /* 0x0000000400067c25 */ /* 0x000fca000f8e0006 */
[----:B------:R-:W-:Y:S02]  /*11100*/  IADD3 R7, R7, R9, RZ ;  /* 0x0000000907077210 */ /* 0x000fe40007ffe0ff */
[----:B------:R-:W-:-:S04]  /*11110*/  LEA R8, P2, R6, R2, 0x2 ;  /* 0x0000000206087211 */ /* 0x000fc800078410ff */
[----:B------:R-:W-:-:S05]  /*11120*/  LEA.HI.X R9, R6, R3, R7, 0x2, P2 ;  /* 0x0000000306097211 */ /* 0x000fca00010f1407 */
[----:B------:R1:W5:Y:S01]  /*11130*/  LDG.E R6, desc[UR6][R8.64] ;  /* 0x0000000608067981 */ /* 0x000362000c1e1900 */
[----:B------:R-:W-:-:S04]  /*11140*/  IMAD.MOV R10, RZ, RZ, -R10 ;  /* 0x000000ffff0a7224 */ /* 0x000fc800078e0a0a */
[----:B------:R-:W-:-:S07]  /*11150*/  IMAD R5, R11, R10, R5 ;  /* 0x0000000a0b057224 */ /* 0x000fce00078e0205 */
.L_x_2003:
[----:B------:R-:W2:Y:S01]  /*11160*/  S2R R7, SR_TID.X ;  /* 0x0000000000077919 */ /* 0x000ea20000002100 */
[----:B-1----:R-:W-:Y:S02]  /*11170*/  LEA R8, R16, UR40, 0x3 ;  /* 0x0000002810087c11 */ /* 0x002fe4000f8e18ff */
[----:B--2---:R-:W-:Y:S02]  /*11180*/  LOP3.LUT R9, R7, 0x7f, RZ, 0xc0, !PT ;  /* 0x0000007f07097812 */ /* 0x004fe400078ec0ff */
[----:B------:R-:W-:Y:S02]  /*11190*/  SHF.L.U32 R7, R17, 0x1f, RZ ;  /* 0x0000001f11077819 */ /* 0x000fe400000006ff */
[----:B------:R-:W-:Y:S02]  /*111a0*/  ISETP.NE.AND P3, PT, R9, RZ, PT ;  /* 0x000000ff0900720c */ /* 0x000fe40003f65270 */
[----:B------:R-:W1:Y:S02]  /*111b0*/  SYNCS.PHASECHK.TRANS64.TRYWAIT P2, [R8+URZ+0x38840], R7 ;  /* 0x03884007080075a7 */ /* 0x000e64000804017f */
[----:B-1----:R-:W-:Y:S09]  /*111c0*/  @!P2 BRA `(.L_x_2004) ;  /* 0x000000280038a947 */ /* 0x002ff20003800000 */
.L_x_2055:
[----:B------:R-:W-:Y:S05]  /*111d0*/  @P3 BRA `(.L_x_2005) ;  /* 0x0000000000143947 */ /* 0x000fea0003800000 */
[----:B------:R-:W-:Y:S01]  /*111e0*/  ISETP.NE.AND P2, PT, R19, RZ, PT ;  /* 0x000000ff1300720c */ /* 0x000fe20003f45270 */
[----:B-1----:R-:W-:-:S04]  /*111f0*/  IMAD.MOV.U32 R7, RZ, RZ, 0xa000 ;  /* 0x0000a000ff077424 */ /* 0x002fc800078e00ff */
[----:B------:R2:W-:Y:S08]  /*11200*/  SYNCS.ARRIVE.TRANS64 RZ, [R8+URZ+0x38830], R7 ;  /* 0x0388300708ff79a7 */ /* 0x0005f0000800003f */
[----:B------:R-:W-:Y:S05]  /*11210*/  @!P2 BRA `(.L_x_2005) ;  /* 0x000000000004a947 */ /* 0x000fea0003800000 */
[----:B------:R-:W-:Y:S01]  /*11220*/  BPT.TRAP 0x1 ;  /* 0x000000040000795c */ /* 0x000fe20000300000 */
.L_x_2005:
        /* <DEDUP_REMOVED lines=11> */
[----:B------:R-:W-:Y:S02]  /*112e0*/  UIMAD UR14, UR14, 0xa000, UR40 ;  /* 0x0000a0000e0e78a4 */ /* 0x000fe4000f8e0228 */
[----:B------:R-:W-:Y:S02]  /*112f0*/  UIADD3 UR9, UR9, 0x38830, URZ ;  /* 0x0003883009097890 */ /* 0x000fe4000fffe03f */
[----:B------:R-:W-:Y:S02]  /*11300*/  UIMAD UR11, UR11, 0x50, URZ ;  /* 0x000000500b0b78a4 */ /* 0x000fe4000f8e023f */
[----:B------:R-:W-:Y:S02]  /*11310*/  UIADD3 UR8, UR14, 0x24400, URZ ;  /* 0x000244000e087890 */ /* 0x000fe4000fffe03f */
[----:B------:R-:W-:Y:S02]  /*11320*/  UIADD3 UR15, UR14, 0x26c00, URZ ;  /* 0x00026c000e0f7890 */ /* 0x000fe4000fffe03f */
[----:B------:R-:W-:-:S02]  /*11330*/  UIADD3 UR17, UR14, 0x29400, URZ ;  /* 0x000294000e117890 */ /* 0x000fc4000fffe03f */
[----:B------:R-:W-:-:S03]  /*11340*/  UIADD3 UR18, UR14, 0x2bc00, URZ ;  /* 0x0002bc000e127890 */ /* 0x000fc6000fffe03f */
[----:B------:R3:W-:Y:S01]  /*11350*/  UTMALDG.4D [UR8], [UR4], desc[UR6] ;  /* 0x00000608040075b4 */ /* 0x0007e20008019000 */
[----:B------:R-:W-:Y:S01]  /*11360*/  UMOV UR14, 0x80 ;  /* 0x00000080000e7882 */ /* 0x000fe20000000000 */
[----:B---3--:R-:W-:Y:S01]  /*11370*/  UMOV UR8, UR15 ;  /* 0x0000000f00087c82 */ /* 0x008fe20008000000 */
[----:B------:R-:W-:Y:S02]  /*11380*/  UMOV UR10, UR16 ;  /* 0x00000010000a7c82 */ /* 0x000fe40008000000 */
        /* <DEDUP_REMOVED lines=9> */
.L_x_2002:
        /* <DEDUP_REMOVED lines=9> */
[----:B-12---:R-:W-:Y:S01]  /*114b0*/  @P2 MOV R7, 0x10000 ;  /* 0x0001000000072802 */ /* 0x006fe20000000f00 */
        /* <DEDUP_REMOVED lines=35> */
.L_x_2056:
[----:B------:R-:W-:-:S06]  /*116f0*/  UISETP.GE.AND UP0, UPT, UR41, 0x2, UPT ;  /* 0x000000022900788c */ /* 0x000fcc000bf06270 */
[----:B------:R-:W-:-:S13]  /*11700*/  PLOP3.LUT P2, PT, PT, PT, UP0, 0x80, 0x0 ;  /* 0x000000000000781c */ /* 0x000fda0003f4f008 */
[----:B------:R-:W-:Y:S05]  /*11710*/  @!P2 BRA `(.L_x_2007) ;  /* 0x0000001400c8a947 */ /* 0x000fea0003800000 */
[----:B------:R-:W-:Y:S02]  /*11720*/  ULOP3.LUT UR4, UR41, 0x1, URZ, 0xc0, !UPT ;  /* 0x0000000129047892 */ /* 0x000fe4000f8ec03f */
[----:B------:R-:W-:Y:S02]  /*11730*/  UIADD3 UR48, UR41, -0x2, URZ ;  /* 0xfffffffe29307890 */ /* 0x000fe4000fffe03f */
[----:B------:R-:W-:Y:S01]  /*11740*/  UISETP.NE.U32.AND UP0, UPT, UR4, 0x1, UPT ;  /* 0x000000010400788c */ /* 0x000fe2000bf05070 */
[----:B------:R-:W-:-:S03]  /*11750*/  ULDC.64 UR38, c[0x0][0x408] ;  /* 0x0001020000267ab9 */ /* 0x000fc60000000a00 */
[----:B-1----:R-:W-:Y:S02]  /*11760*/  IMAD.U32 R7, RZ, RZ, UR48 ;  /* 0x00000030ff077e24 */ /* 0x002fe4000f8e00ff */
[----:B------:R-:W-:-:S13]  /*11770*/  PLOP3.LUT P2, PT, PT, PT, UP0, 0x80, 0x0 ;  /* 0x000000000000781c */ /* 0x000fda0003f4f008 */
[----:B------:R-:W-:Y:S05]  /*11780*/  @!P2 BRA `(.L_x_2008) ;  /* 0x0000000400f0a947 */ /* 0x000fea0003800000 */
[----:B------:R-:W-:Y:S01]  /*11790*/  IADD3 R7, R16, 0x1, RZ ;  /* 0x0000000110077810 */ /* 0x000fe20007ffe0ff */
[----:B------:R-:W-:Y:S03]  /*117a0*/  BSSY B0, `(.L_x_2009) ;  /* 0x0000076000007945 */ /* 0x000fe60003800000 */
[----:B------:R-:W-:-:S04]  /*117b0*/  ISETP.NE.AND P2, PT, R7, 0x2, PT ;  /* 0x000000020700780c */ /* 0x000fc80003f45270 */
[----:B------:R-:W-:Y:S02]  /*117c0*/  SEL R10, RZ, 0x1, P2 ;  /* 0x00000001ff0a7807 */ /* 0x000fe40001000000 */
[----:B------:R-:W-:Y:S02]  /*117d0*/  SEL R7, R7, RZ, P2 ;  /* 0x000000ff07077207 */ /* 0x000fe40001000000 */
[----:B------:R-:W-:Y:S01]  /*117e0*/  LOP3.LUT R10, R17, R10, RZ, 0x3c, !PT ;  /* 0x0000000a110a7212 */ /* 0x000fe200078e3cff */
[----:B------:R-:W-:Y:S06]  /*117f0*/  @!P6 BRA `(.L_x_2010) ;  /* 0x0000000400c0e947 */ /* 0x000fec0003800000 */
[----:B------:R-:W-:Y:S02]  /*11800*/  IMAD.MOV.U32 R9, RZ, RZ, R6 ;  /* 0x000000ffff097224 */ /* 0x000fe400078e0006 */
[----:B------:R-:W-:Y:S01]  /*11810*/  IMAD.U32 R8, RZ, RZ, UR48 ;  /* 0x00000030ff087e24 */ /* 0x000fe2000f8e00ff */
[----:B------:R-:W-:Y:S06]  /*11820*/  @!P0 BRA `(.L_x_2011) ;  /* 0x0000000000548947 */ /* 0x000fec0003800000 */
[----:B------:R-:W-:Y:S01]  /*11830*/  ULDC UR7, c[0x0][0x41c] ;  /* 0x0001070000077ab9 */ /* 0x000fe20000000800 */
[----:B------:R-:W-:Y:S01]  /*11840*/  UMOV UR6, UR48 ;  /* 0x0000003000067c82 */ /* 0x000fe20008000000 */
[----:B------:R-:W-:Y:S01]  /*11850*/  UISETP.NE.AND UP0, UPT, UR7, 0x1, UPT ;  /* 0x000000010700788c */ /* 0x000fe2000bf05270 */
[----:B------:R-:W-:-:S10]  /*11860*/  ULDC.64 UR10, c[0x0][0x208] ;  /* 0x00008200000a7ab9 */ /* 0x000fd40000000a00 */
[----:B------:R-:W-:Y:S02]  /*11870*/  @UP0 ULDC.64 UR8, c[0x0][0x420] ;  /* 0x0001080000080ab9 */ /* 0x000fe40000000a00 */
[----:B------:R-:W-:-:S04]  /*11880*/  UIMAD.WIDE.U32 UR4, UR48, UR8, URZ ;  /* 0x00000008300472a5 */ /* 0x000fc8000f8e003f */
[----:B------:R-:W-:-:S03]  /*11890*/  @UP0 USHF.R.U32.HI UR6, URZ, UR9, UR5 ;  /* 0x000000093f060299 */ /* 0x000fc60008011605 */
[----:B------:R-:W-:Y:S01]  /*118a0*/  ULDC.64 UR8, c[0x0][0x408] ;  /* 0x0001020000087ab9 */ /* 0x000fe20000000a00 */
[----:B------:R-:W-:Y:S01]  /*118b0*/  USHF.R.S32.HI UR4, URZ, 0x1f, UR6 ;  /* 0x0000001f3f047899 */ /* 0x000fe20008011406 */
[----:B------:R-:W-:Y:S01]  /*118c0*/  IMAD R11, R12, UR8, RZ ;  /* 0x000000080c0b7c24 */ /* 0x000fe2000f8e02ff */
[----:B------:R-:W-:-:S03]  /*118d0*/  MOV R8, UR6 ;  /* 0x0000000600087c02 */ /* 0x000fc60008000f00 */
[C---:B------:R-:W-:Y:S02]  /*118e0*/  IMAD R11, R0.reuse, UR9, R11 ;  /* 0x00000009000b7c24 */ /* 0x040fe4000f8e020b */
[----:B------:R-:W-:Y:S02]  /*118f0*/  IMAD.U32 R9, RZ, RZ, UR4 ;  /* 0x00000004ff097e24 */ /* 0x000fe4000f8e00ff */
[----:B------:R-:W-:-:S04]  /*11900*/  IMAD.WIDE.U32 R8, R0, UR8, R8 ;  /* 0x0000000800087c25 */ /* 0x000fc8000f8e0008 */
[----:B------:R-:W-:Y:S01]  /*11910*/  IMAD.IADD R9, R11, 0x1, R9 ;  /* 0x000000010b097824 */ /* 0x000fe200078e0209 */
[----:B------:R-:W-:-:S04]  /*11920*/  LEA R2, P2, R8, R2, 0x2 ;  /* 0x0000000208027211 */ /* 0x000fc800078410ff */
[----:B------:R-:W-:-:S05]  /*11930*/  LEA.HI.X R3, R8, R3, R9, 0x2, P2 ;  /* 0x0000000308037211 */ /* 0x000fca00010f1409 */
[----:B------:R1:W5:Y:S01]  /*11940*/  LDG.E R9, desc[UR10][R2.64] ;  /* 0x0000000a02097981 */ /* 0x000362000c1e1900 */
[----:B------:R-:W-:-:S04]  /*11950*/  UIADD3 UR4, -UR6, URZ, URZ ;  /* 0x0000003f06047290 */ /* 0x000fc8000fffe13f */
[----:B------:R-:W-:-:S06]  /*11960*/  UIMAD UR4, UR7, UR4, UR48 ;  /* 0x00000004070472a4 */ /* 0x000fcc000f8e0230 */
[----:B-1----:R-:W-:-:S07]  /*11970*/  MOV R8, UR4 ;  /* 0x0000000400087c02 */ /* 0x002fce0008000f00 */
.L_x_2011:
[----:B------:R-:W1:Y:S01]  /*11980*/  S2R R2, SR_TID.X ;  /* 0x0000000000027919 */ /* 0x000e620000002100 */
[----:B------:R-:W-:Y:S02]  /*11990*/  LEA R3, R7, UR40, 0x3 ;  /* 0x0000002807037c11 */ /* 0x000fe4000f8e18ff */
[----:B-1----:R-:W-:Y:S02]  /*119a0*/  LOP3.LUT R11, R2, 0x7f, RZ, 0xc0, !PT ;  /* 0x0000007f020b7812 */ /* 0x002fe400078ec0ff */
[----:B------:R-:W-:Y:S02]  /*119b0*/  SHF.L.U32 R2, R10, 0x1f, RZ ;  /* 0x0000001f0a027819 */ /* 0x000fe400000006ff */
[----:B------:R-:W-:Y:S02]  /*119c0*/  ISETP.NE.AND P2, PT, R11, RZ, PT ;  /* 0x000000ff0b00720c */ /* 0x000fe40003f45270 */
[----:B------:R-:W1:Y:S02]  /*119d0*/  SYNCS.PHASECHK.TRANS64.TRYWAIT P3, [R3+URZ+0x38840], R2 ;  /* 0x03884002030075a7 */ /* 0x000e64000806017f */
[----:B-1----:R-:W-:Y:S09]  /*119e0*/  @!P3 BRA `(.L_x_2012) ;  /* 0x00000020005cb947 */ /* 0x002ff20003800000 */
.L_x_2057:
[----:B------:R-:W-:Y:S05]  /*119f0*/  @P2 BRA `(.L_x_2013) ;  /* 0x0000000000142947 */ /* 0x000fea0003800000 */
[----:B------:R-:W-:Y:S01]  /*11a00*/  ISETP.NE.AND P3, PT, R19, RZ, PT ;  /* 0x000000ff1300720c */ /* 0x000fe20003f65270 */
[----:B-1----:R-:W-:-:S04]  /*11a10*/  IMAD.MOV.U32 R2, RZ, RZ, 0xa000 ;  /* 0x0000a000ff027424 */ /* 0x002fc800078e00ff */
[----:B------:R2:W-:Y:S08]  /*11a20*/  SYNCS.ARRIVE.TRANS64 RZ, [R3+URZ+0x38830], R2 ;  /* 0x0388300203ff79a7 */ /* 0x0005f0000800003f */
[----:B------:R-:W-:Y:S05]  /*11a30*/  @!P3 BRA `(.L_x_2013) ;  /* 0x000000000004b947 */ /* 0x000fea0003800000 */
[----:B------:R-:W-:Y:S01]  /*11a40*/  BPT.TRAP 0x1 ;  /* 0x000000040000795c */ /* 0x000fe20000300000 */
.L_x_2013:
        /* <DEDUP_REMOVED lines=12> */
[----:B-12---:R-:W-:Y:S01]  /*11b10*/  SHF.L.U32 R3, R17, 0x1f, RZ ;  /* 0x0000001f11037819 */ /* 0x006fe200000006ff */
[----:B------:R-:W-:-:S02]  /*11b20*/  UIMAD UR14, UR14, 0xa000, UR40 ;  /* 0x0000a0000e0e78a4 */ /* 0x000fc4000f8e0228 */
[----:B------:R-:W-:Y:S02]  /*11b30*/  UIADD3 UR9, UR9, 0x38830, URZ ;  /* 0x0003883009097890 */ /* 0x000fe4000fffe03f */
[----:B------:R-:W-:Y:S01]  /*11b40*/  UIMAD UR11, UR11, 0x50, URZ ;  /* 0x000000500b0b78a4 */ /* 0x000fe2000f8e023f */
        /* <DEDUP_REMOVED lines=19> */
.L_x_2058:
[----:B------:R-:W-:Y:S05]  /*11c80*/  @P2 BRA `(.L_x_2015) ;  /* 0x0000000000182947 */ /* 0x000fea0003800000 */
[----:B------:R-:W-:Y:S01]  /*11c90*/  ISETP.NE.AND P2, PT, R19, RZ, PT ;  /* 0x000000ff1300720c */ /* 0x000fe20003f45270 */
[----:B-1----:R-:W-:Y:S01]  /*11ca0*/  IMAD.MOV.U32 R3, RZ, RZ, 0xa000 ;  /* 0x0000a000ff037424 */ /* 0x002fe200078e00ff */
[----:B------:R-:W-:-:S04]  /*11cb0*/  LEA R2, R16, UR40, 0x3 ;  /* 0x0000002810027c11 */ /* 0x000fc8000f8e18ff */
[----:B------:R2:W-:Y:S07]  /*11cc0*/  SYNCS.ARRIVE.TRANS64 RZ, [R2+URZ+0x38850], R3 ;  /* 0x0388500302ff79a7 */ /* 0x0005ee000800003f */
[----:B------:R-:W-:Y:S05]  /*11cd0*/  @!P2 BRA `(.L_x_2015) ;  /* 0x000000000004a947 */ /* 0x000fea0003800000 */
[----:B------:R-:W-:Y:S01]  /*11ce0*/  BPT.TRAP 0x1 ;  /* 0x000000040000795c */ /* 0x000fe20000300000 */
.L_x_2015:
        /* <DEDUP_REMOVED lines=10> */
[----:B------:R-:W-:Y:S01]  /*11d90*/  MOV R6, R9 ;  /* 0x0000000900067202 */ /* 0x000fe20000000f00 */
[----:B------:R-:W-:-:S02]  /*11da0*/  IMAD.MOV.U32 R5, RZ, RZ, R8 ;  /* 0x000000ffff057224 */ /* 0x000fc400078e0008 */
[----:B------:R-:W-:Y:S02]  /*11db0*/  UIMAD UR16, UR9, 0xa000, UR40 ;  /* 0x0000a000091078a4 */ /* 0x000fe4000f8e0228 */
[----:B------:R-:W-:Y:S02]  /*11dc0*/  ULEA UR9, UR9, UR40, 0x3 ;  /* 0x0000002809097291 */ /* 0x000fe4000f8e183f */
[----:B------:R-:W-:Y:S02]  /*11dd0*/  UIMAD UR11, UR11, 0x50, URZ ;  /* 0x000000500b0b78a4 */ /* 0x000fe4000f8e023f */
[----:B------:R-:W-:Y:S02]  /*11de0*/  UIADD3 UR8, UR16, 0x400, URZ ;  /* 0x0000040010087890 */ /* 0x000fe4000fffe03f */
[----:B------:R-:W-:Y:S02]  /*11df0*/  UIADD3 UR9, UR9, 0x38850, URZ ;  /* 0x0003885009097890 */ /* 0x000fe4000fffe03f */
[----:B------:R-:W-:-:S02]  /*11e00*/  UIADD3 UR14, UR16, 0x2c00, URZ ;  /* 0x00002c00100e7890 */ /* 0x000fc4000fffe03f */
        /* <DEDUP_REMOVED lines=15> */
.L_x_2010:
[----:B------:R-:W-:Y:S05]  /*11f00*/  BSYNC B0 ;  /* 0x0000000000007941 */ /* 0x000fea0003800000 */
.L_x_2009:
[----:B------:R-:W-:Y:S01]  /*11f10*/  UIADD3 UR4, UR41, -0x3, URZ ;  /* 0xfffffffd29047890 */ /* 0x000fe2000fffe03f */
[----:B------:R-:W-:Y:S01]  /*11f20*/  IMAD.MOV.U32 R16, RZ, RZ, R7 ;  /* 0x000000ffff107224 */ /* 0x000fe200078e0007 */
[----:B------:R-:W-:-:S04]  /*11f30*/  MOV R17, R10 ;  /* 0x0000000a00117202 */ /* 0x000fc80000000f00 */
[----:B------:R-:W-:-:S07]  /*11f40*/  IMAD.U32 R7, RZ, RZ, UR4 ;  /* 0x00000004ff077e24 */ /* 0x000fce000f8e00ff */
.L_x_2008:
[----:B------:R-:W-:Y:S01]  /*11f50*/  ISETP.NE.AND P2, PT, RZ, UR48, PT ;  /* 0x00000030ff007c0c */ /* 0x000fe2000bf45270 */
[----:B------:R-:W-:-:S12]  /*11f60*/  BSSY B0, `(.L_x_2007) ;  /* 0x00000ed000007945 */ /* 0x000fd80003800000 */
[----:B------:R-:W-:Y:S05]  /*11f70*/  @!P2 BRA `(.L_x_2016) ;  /* 0x0000000c00aca947 */ /* 0x000fea0003800000 */
[----:B------:R-:W-:-:S07]  /*11f80*/  IMAD.MOV.U32 R8, RZ, RZ, R6 ;  /* 0x000000ffff087224 */ /* 0x000fce00078e0006 */
.L_x_2031:
[----:B------:R-:W-:Y:S01]  /*11f90*/  IADD3 R10, R16, 0x1, RZ ;  /* 0x00000001100a7810 */ /* 0x000fe20007ffe0ff */
[----:B------:R-:W-:Y:S05]  /*11fa0*/  YIELD ;  /* 0x0000000000007946 */ /* 0x000fea0003800000 */
[----:B------:R-:W-:Y:S01]  /*11fb0*/  ISETP.NE.AND P2, PT, R10, 0x2, PT ;  /* 0x000000020a00780c */ /* 0x000fe20003f45270 */
[----:B------:R-:W-:Y:S03]  /*11fc0*/  BSSY B1, `(.L_x_2017) ;  /* 0x0000070000017945 */ /* 0x000fe60003800000 */
[----:B-12---:R-:W-:-:S02]  /*11fd0*/  SEL R2, RZ, 0x1, P2 ;  /* 0x00000001ff027807 */ /* 0x006fc40001000000 */
        /* <DEDUP_REMOVED lines=23> */
.L_x_2019:
[----:B------:R-:W1:Y:S01]  /*12150*/  S2R R2, SR_TID.X ;  /* 0x0000000000027919 */ /* 0x000e620000002100 */
[----:B------:R-:W-:Y:S02]  /*12160*/  LEA R3, R10, UR40, 0x3 ;  /* 0x000000280a037c11 */ /* 0x000fe4000f8e18ff */
[----:B-1----:R-:W-:Y:S02]  /*12170*/  LOP3.LUT R9, R2, 0x7f, RZ, 0xc0, !PT ;  /* 0x0000007f02097812 */ /* 0x002fe400078ec0ff */
[----:B------:R-:W-:Y:S02]  /*12180*/  SHF.L.U32 R2, R11, 0x1f, RZ ;  /* 0x0000001f0b027819 */ /* 0x000fe400000006ff */
[----:B------:R-:W-:Y:S02]  /*12190*/  ISETP.NE.AND P2, PT, R9, RZ, PT ;  /* 0x000000ff0900720c */ /* 0x000fe40003f45270 */
[----:B------:R-:W1:Y:S02]  /*121a0*/  SYNCS.PHASECHK.TRANS64.TRYWAIT P3, [R3+URZ+0x38840], R2 ;  /* 0x03884002030075a7 */ /* 0x000e64000806017f */
[----:B-1----:R-:W-:Y:S09]  /*121b0*/  @!P3 BRA `(.L_x_2020) ;  /* 0x000000180090b947 */ /* 0x002ff20003800000 */
.L_x_2059:
[----:B------:R-:W-:Y:S05]  /*121c0*/  @P2 BRA `(.L_x_2021) ;  /* 0x0000000000142947 */ /* 0x000fea0003800000 */
[----:B------:R-:W-:Y:S01]  /*121d0*/  ISETP.NE.AND P3, PT, R19, RZ, PT ;  /* 0x000000ff1300720c */ /* 0x000fe20003f65270 */
[----:B-1----:R-:W-:-:S04]  /*121e0*/  IMAD.MOV.U32 R2, RZ, RZ, 0xa000 ;  /* 0x0000a000ff027424 */ /* 0x002fc800078e00ff */
[----:B------:R2:W-:Y:S08]  /*121f0*/  SYNCS.ARRIVE.TRANS64 RZ, [R3+URZ+0x38830], R2 ;  /* 0x0388300203ff79a7 */ /* 0x0005f0000800003f */
[----:B------:R-:W-:Y:S05]  /*12200*/  @!P3 BRA `(.L_x_2021) ;  /* 0x000000000004b947 */ /* 0x000fea0003800000 */
[----:B------:R-:W-:Y:S01]  /*12210*/  BPT.TRAP 0x1 ;  /* 0x000000040000795c */ /* 0x000fe20000300000 */
.L_x_2021:
        /* <DEDUP_REMOVED lines=13> */
[----:B------:R-:W-:-:S02]  /*122f0*/  UIMAD UR14, UR14, 0xa000, UR40 ;  /* 0x0000a0000e0e78a4 */ /* 0x000fc4000f8e0228 */
[----:B------:R-:W-:Y:S02]  /*12300*/  UIADD3 UR9, UR9, 0x38830, URZ ;  /* 0x0003883009097890 */ /* 0x000fe4000fffe03f */
[----:B------:R-:W-:Y:S01]  /*12310*/  UIMAD UR11, UR11, 0x50, URZ ;  /* 0x000000500b0b78a4 */ /* 0x000fe2000f8e023f */
[----:B-12---:R-:W-:Y:S01]  /*12320*/  LEA R2, R16, UR19, 0x3 ;  /* 0x0000001310027c11 */ /* 0x006fe2000f8e18ff */
        /* <DEDUP_REMOVED lines=18> */
.L_x_2060:
[----:B------:R-:W-:Y:S05]  /*12450*/  @P2 BRA `(.L_x_2023) ;  /* 0x0000000000142947 */ /* 0x000fea0003800000 */
[----:B------:R-:W-:Y:S02]  /*12460*/  ISETP.NE.AND P2, PT, R19, RZ, PT ;  /* 0x000000ff1300720c */ /* 0x000fe40003f45270 */
[----:B------:R-:W-:-:S04]  /*12470*/  MOV R3, 0xa000 ;  /* 0x0000a00000037802 */ /* 0x000fc80000000f00 */
[----:B------:R2:W-:Y:S07]  /*12480*/  SYNCS.ARRIVE.TRANS64 RZ, [R2+URZ+0x50], R3 ;  /* 0x0000500302ff79a7 */ /* 0x0005ee000800003f */
[----:B------:R-:W-:Y:S05]  /*12490*/  @!P2 BRA `(.L_x_2023) ;  /* 0x000000000004a947 */ /* 0x000fea0003800000 */
[----:B------:R-:W-:Y:S01]  /*124a0*/  BPT.TRAP 0x1 ;  /* 0x000000040000795c */ /* 0x000fe20000300000 */
.L_x_2023:
        /* <DEDUP_REMOVED lines=12> */
[----:B------:R-:W-:Y:S01]  /*12570*/  UIMAD UR14, UR14, 0xa000, UR40 ;  /* 0x0000a0000e0e78a4 */ /* 0x000fe2000f8e0228 */
[----:B------:R-:W-:Y:S01]  /*12580*/  IMAD.MOV.U32 R6, RZ, RZ, R8 ;  /* 0x000000ffff067224 */ /* 0x000fe200078e0008 */
[----:B------:R-:W-:Y:S02]  /*12590*/  UIMAD UR11, UR11, 0x50, URZ ;  /* 0x000000500b0b78a4 */ /* 0x000fe4000f8e023f */
[----:B------:R-:W-:Y:S02]  /*125a0*/  UIADD3 UR9, UR9, 0x50, URZ ;  /* 0x0000005009097890 */ /* 0x000fe4000fffe03f */
[----:B------:R-:W-:Y:S02]  /*125b0*/  UIADD3 UR8, UR14, 0x400, URZ ;  /* 0x000004000e087890 */ /* 0x000fe4000fffe03f */
[----:B------:R-:W-:Y:S02]  /*125c0*/  UIADD3 UR15, UR14, 0x2c00, URZ ;  /* 0x00002c000e0f7890 */ /* 0x000fe4000fffe03f */
[----:B------:R-:W-:-:S02]  /*125d0*/  UIADD3 UR16, UR14, 0x5400, URZ ;  /* 0x000054000e107890 */ /* 0x000fc4000fffe03f */
        /* <DEDUP_REMOVED lines=14> */
.L_x_2018:
[----:B------:R-:W-:Y:S05]  /*126c0*/  BSYNC B1 ;  /* 0x0000000000017941 */ /* 0x000fea0003800000 */
.L_x_2017:
[----:B------:R-:W-:Y:S01]  /*126d0*/  IADD3 R16, R10, 0x1, RZ ;  /* 0x000000010a107810 */ /* 0x000fe20007ffe0ff */
[----:B------:R-:W-:Y:S03]  /*126e0*/  BSSY B1, `(.L_x_2024) ;  /* 0x0000071000017945 */ /* 0x000fe60003800000 */
[----:B------:R-:W-:-:S04]  /*126f0*/  ISETP.NE.AND P2, PT, R16, 0x2, PT ;  /* 0x000000021000780c */ /* 0x000fc80003f45270 */
[----:B-12---:R-:W-:Y:S02]  /*12700*/  SEL R2, RZ, 0x1, P2 ;  /* 0x00000001ff027807 */ /* 0x006fe40001000000 */
[----:B------:R-:W-:Y:S02]  /*12710*/  SEL R16, R16, RZ, P2 ;  /* 0x000000ff10107207 */ /* 0x000fe40001000000 */
[----:B------:R-:W-:Y:S01]  /*12720*/  LOP3.LUT R17, R11, R2, RZ, 0x3c, !PT ;  /* 0x000000020b117212 */ /* 0x000fe200078e3cff */
[----:B------:R-:W-:Y:S06]  /*12730*/  @!P6 BRA `(.L_x_2025) ;  /* 0x0000000400ace947 */ /* 0x000fec0003800000 */
[----:B------:R-:W-:Y:S01]  /*12740*/  VIADD R13, R7, 0xffffffff ;  /* 0xffffffff070d7836 */ /* 0x000fe20000000000 */
        /* <DEDUP_REMOVED lines=19> */
.L_x_2026:
[----:B------:R-:W1:Y:S01]  /*12880*/  S2R R2, SR_TID.X ;  /* 0x0000000000027919 */ /* 0x000e620000002100 */
[----:B------:R-:W-:Y:S02]  /*12890*/  SHF.L.U32 R3, R17, 0x1f, RZ ;  /* 0x0000001f11037819 */ /* 0x000fe400000006ff */
[----:B-1----:R-:W-:Y:S02]  /*128a0*/  LOP3.LUT R9, R2, 0x7f, RZ, 0xc0, !PT ;  /* 0x0000007f02097812 */ /* 0x002fe400078ec0ff */
[----:B------:R-:W-:Y:S02]  /*128b0*/  LEA R2, R16, UR40, 0x3 ;  /* 0x0000002810027c11 */ /* 0x000fe4000f8e18ff */
[----:B------:R-:W-:Y:S02]  /*128c0*/  ISETP.NE.AND P2, PT, R9, RZ, PT ;  /* 0x000000ff0900720c */ /* 0x000fe40003f45270 */
[----:B------:R-:W1:Y:S02]  /*128d0*/  SYNCS.PHASECHK.TRANS64.TRYWAIT P3, [R2+URZ+0x38840], R3 ;  /* 0x03884003020075a7 */ /* 0x000e64000806017f */
[----:B-1----:R-:W-:Y:S09]  /*128e0*/  @!P3 BRA `(.L_x_2027) ;  /* 0x0000001000ecb947 */ /* 0x002ff20003800000 */
.L_x_2061:
[----:B------:R-:W-:Y:S05]  /*128f0*/  @P2 BRA `(.L_x_2028) ;  /* 0x0000000000142947 */ /* 0x000fea0003800000 */
[----:B------:R-:W-:Y:S01]  /*12900*/  ISETP.NE.AND P3, PT, R19, RZ, PT ;  /* 0x000000ff1300720c */ /* 0x000fe20003f65270 */
[----:B-1----:R-:W-:-:S04]  /*12910*/  IMAD.MOV.U32 R3, RZ, RZ, 0xa000 ;  /* 0x0000a000ff037424 */ /* 0x002fc800078e00ff */
[----:B------:R2:W-:Y:S08]  /*12920*/  SYNCS.ARRIVE.TRANS64 RZ, [R2+URZ+0x38830], R3 ;  /* 0x0388300302ff79a7 */ /* 0x0005f0000800003f */
[----:B------:R-:W-:Y:S05]  /*12930*/  @!P3 BRA `(.L_x_2028) ;  /* 0x000000000004b947 */ /* 0x000fea0003800000 */
[----:B------:R-:W-:Y:S01]  /*12940*/  BPT.TRAP 0x1 ;  /* 0x000000040000795c */ /* 0x000fe20000300000 */
.L_x_2028:
        /* <DEDUP_REMOVED lines=13> */
[----:B------:R-:W-:Y:S01]  /*12a20*/  UIMAD UR14, UR9, 0xa000, UR40 ;  /* 0x0000a000090e78a4 */ /* 0x000fe2000f8e0228 */
[----:B-12---:R-:W-:Y:S01]  /*12a30*/  LEA R2, R10, UR19, 0x3 ;  /* 0x000000130a027c11 */ /* 0x006fe2000f8e18ff */
[----:B------:R-:W-:-:S02]  /*12a40*/  ULEA UR9, UR9, UR19, 0x3 ;  /* 0x0000001309097291 */ /* 0x000fc4000f8e183f */
[----:B------:R-:W-:Y:S02]  /*12a50*/  UIMAD UR11, UR11, 0x50, URZ ;  /* 0x000000500b0b78a4 */ /* 0x000fe4000f8e023f */
        /* <DEDUP_REMOVED lines=18> */
.L_x_2062:
[----:B------:R-:W-:Y:S05]  /*12b80*/  @P2 BRA `(.L_x_2030) ;  /* 0x0000000000142947 */ /* 0x000fea0003800000 */
[----:B------:R-:W-:Y:S02]  /*12b90*/  ISETP.NE.AND P2, PT, R19, RZ, PT ;  /* 0x000000ff1300720c */ /* 0x000fe40003f45270 */
[----:B------:R-:W-:-:S04]  /*12ba0*/  MOV R3, 0xa000 ;  /* 0x0000a00000037802 */ /* 0x000fc80000000f00 */
[----:B------:R2:W-:Y:S07]  /*12bb0*/  SYNCS.ARRIVE.TRANS64 RZ, [R2+URZ+0x50], R3 ;  /* 0x0000500302ff79a7 */ /* 0x0005ee000800003f */
[----:B------:R-:W-:Y:S05]  /*12bc0*/  @!P2 BRA `(.L_x_2030) ;  /* 0x000000000004a947 */ /* 0x000fea0003800000 */
[----:B------:R-:W-:Y:S01]  /*12bd0*/  BPT.TRAP 0x1 ;  /* 0x000000040000795c */ /* 0x000fe20000300000 */
.L_x_2030:
        /* <DEDUP_REMOVED lines=33> */
.L_x_2025:
[----:B------:R-:W-:Y:S05]  /*12df0*/  BSYNC B1 ;  /* 0x0000000000017941 */ /* 0x000fea0003800000 */
.L_x_2024:
[C---:B------:R-:W-:Y:S02]  /*12e00*/  ISETP.GT.AND P2, PT, R7.reuse, 0x1, PT ;  /* 0x000000010700780c */ /* 0x040fe40003f44270 */
[----:B------:R-:W-:-:S11]  /*12e10*/  IADD3 R7, R7, -0x2, RZ ;  /* 0xfffffffe07077810 */ /* 0x000fd60007ffe0ff */
[----:B------:R-:W-:Y:S05]  /*12e20*/  @P2 BRA `(.L_x_2031) ;  /* 0xfffffff000582947 */ /* 0x000fea000383ffff */
.L_x_2016:
[----:B------:R-:W-:Y:S05]  /*12e30*/  BSYNC B0 ;  /* 0x0000000000007941 */ /* 0x000fea0003800000 */
.L_x_2007:
[----:B------:R-:W-:Y:S04]  /*12e40*/  BSSY B0, `(.L_x_2032) ;  /* 0x000000f000007945 */ /* 0x000fe80003800000 */
[----:B------:R-:W-:Y:S05]  /*12e50*/  @P1 BRA `(.L_x_2033) ;  /* 0x0000000000341947 */ /* 0x000fea0003800000 */
[----:B-1----:R-:W1:Y:S01]  /*12e60*/  S2R R7, SR_LANEID ;  /* 0x0000000000077919 */ /* 0x002e620000000000 */
[----:B------:R-:W-:Y:S01]  /*12e70*/  VOTEU.ANY UR4, UPT, PT ;  /* 0x0000000000047886 */ /* 0x000fe200038e0100 */
[----:B--2---:R-:W2:Y:S01]  /*12e80*/  LDC.64 R2, c[0x0][0xdf0] ;  /* 0x00037c00ff027b82 */ /* 0x004ea20000000a00 */
        /* <DEDUP_REMOVED lines=10> */
.L_x_2033:
[----:B------:R-:W-:Y:S05]  /*12f30*/  BSYNC B0 ;  /* 0x0000000000007941 */ /* 0x000fea0003800000 */
.L_x_2032:
[----:B------:R-:W-:Y:S04]  /*12f40*/  BSSY B0, `(.L_x_2034) ;  /* 0x000002e000007945 */ /* 0x000fe80003800000 */
[----:B------:R-:W-:Y:S05]  /*12f50*/  @!P6 BRA `(.L_x_2035) ;  /* 0x0000000000b0e947 */ /* 0x000fea0003800000 */
[----:B------:R-:W3:Y:S01]  /*12f60*/  S2R R0, SR_TID.X ;  /* 0x0000000000007919 */ /* 0x000ee20000002100 */
[----:B-12---:R-:W-:Y:S02]  /*12f70*/  LEA R3, R16, UR40, 0x3 ;  /* 0x0000002810037c11 */ /* 0x006fe4000f8e18ff */
[----:B---3--:R-:W-:Y:S02]  /*12f80*/  LOP3.LUT R2, R0, 0x7f, RZ, 0xc0, !PT ;  /* 0x0000007f00027812 */ /* 0x008fe400078ec0ff */
[----:B------:R-:W-:Y:S02]  /*12f90*/  SHF.L.U32 R0, R17, 0x1f, RZ ;  /* 0x0000001f11007819 */ /* 0x000fe400000006ff */
[----:B------:R-:W-:Y:S02]  /*12fa0*/  ISETP.NE.AND P1, PT, R2, RZ, PT ;  /* 0x000000ff0200720c */ /* 0x000fe40003f25270 */
[----:B------:R-:W1:Y:S02]  /*12fb0*/  SYNCS.PHASECHK.TRANS64.TRYWAIT P0, [R3+URZ+0x38860], R0 ;  /* 0x03886000030075a7 */ /* 0x000e64000800017f */
[----:B-1----:R-:W-:Y:S09]  /*12fc0*/  @!P0 BRA `(.L_x_2036) ;  /* 0x0000000c005c8947 */ /* 0x002ff20003800000 */
.L_x_2063:
[----:B------:R-:W-:Y:S05]  /*12fd0*/  @P1 BRA `(.L_x_2037) ;  /* 0x0000000000141947 */ /* 0x000fea0003800000 */
[----:B------:R-:W-:Y:S01]  /*12fe0*/  ISETP.NE.AND P0, PT, R19, RZ, PT ;  /* 0x000000ff1300720c */ /* 0x000fe20003f05270 */
[----:B-1----:R-:W-:-:S04]  /*12ff0*/  IMAD.MOV.U32 R0, RZ, RZ, 0xa000 ;  /* 0x0000a000ff007424 */ /* 0x002fc800078e00ff */
[----:B------:R2:W-:Y:S08]  /*13000*/  SYNCS.ARRIVE.TRANS64 RZ, [R3+URZ+0x38850], R0 ;  /* 0x0388500003ff79a7 */ /* 0x0005f0000800003f */
[----:B------:R-:W-:Y:S05]  /*13010*/  @!P0 BRA `(.L_x_2037) ;  /* 0x0000000000048947 */ /* 0x000fea0003800000 */
[----:B------:R-:W-:Y:S01]  /*13020*/  BPT.TRAP 0x1 ;  /* 0x000000040000795c */ /* 0x000fe20000300000 */
.L_x_2037:
        /* <DEDUP_REMOVED lines=11> */
[----:B------:R-:W-:Y:S02]  /*130e0*/  UIMAD UR14, UR14, 0xa000, UR40 ;  /* 0x0000a0000e0e78a4 */ /* 0x000fe4000f8e0228 */
        /* <DEDUP_REMOVED lines=19> */
.L_x_2035:
[----:B------:R-:W-:Y:S05]  /*13220*/  BSYNC B0 ;  /* 0x0000000000007941 */ /* 0x000fea0003800000 */
.L_x_2034:
[----:B------:R-:W-:Y:S01]  /*13230*/  VIADD R16, R16, 0x1 ;  /* 0x0000000110107836 */ /* 0x000fe20000000000 */
[----:B------:R-:W-:-:S04]  /*13240*/  MOV R13, R18 ;  /* 0x00000012000d7202 */ /* 0x000fc80000000f00 */
[----:B------:R-:W-:-:S04]  /*13250*/  ISETP.NE.AND P0, PT, R16, 0x2, PT ;  /* 0x000000021000780c */ /* 0x000fc80003f05270 */
[----:B-12---:R-:W-:Y:S02]  /*13260*/  SEL R0, RZ, 0x1, P0 ;  /* 0x00000001ff007807 */ /* 0x006fe40000000000 */
[----:B------:R-:W-:Y:S02]  /*13270*/  SEL R16, R16, RZ, P0 ;  /* 0x000000ff10107207 */ /* 0x000fe40000000000 */
[----:B------:R-:W-:-:S07]  /*13280*/  LOP3.LUT R17, R17, R0, RZ, 0x3c, !PT ;  /* 0x0000000011117212 */ /* 0x000fce00078e3cff */
.L_x_1996:
[----:B------:R-:W-:Y:S05]  /*13290*/  BSYNC B6 ;  /* 0x0000000000067941 */ /* 0x000fea0003800000 */
.L_x_1994:
[----:B------:R-:W-:-:S03]  /*132a0*/  UMOV UR4, 0xffffffff ;  /* 0xffffffff00047882 */ /* 0x000fc60000000000 */
[----:B------:R-:W-:Y:S05]  /*132b0*/  BRA.DIV UR4, `(.L_x_2038) ;  /* 0x0000000a04b47947 */ /* 0x000fea000b800000 */
[----:B------:R1:W2:Y:S02]  /*132c0*/  SHFL.IDX PT, R14, R13, RZ, 0x1f ;  /* 0x00001fff0d0e7589 */ /* 0x0002a400000e0000 */
.L_x_2066:
[----:B------:R-:W-:Y:S01]  /*132d0*/  ISETP.NE.AND P0, PT, R19, RZ, PT ;  /* 0x000000ff1300720c */ /* 0x000fe20003f05270 */
[----:B------:R-:W-:Y:S05]  /*132e0*/  WARPSYNC.ALL ;  /* 0x0000000000007948 */ /* 0x000fea0003800000 */
[----:B------:R-:W-:Y:S01]  /*132f0*/  BAR.SYNC.DEFER_BLOCKING 0x4, 0x120 ;  /* 0x0104800000007b1d */ /* 0x000fe20000010000 */
[----:B--2---:R-:W-:-:S05]  /*13300*/  IMAD.MOV.U32 R18, RZ, RZ, R14 ;  /* 0x000000ffff127224 */ /* 0x004fca00078e000e */
[----:B------:R-:W-:Y:S01]  /*13310*/  ULDC UR4, c[0x0][0xda8] ;  /* 0x00036a0000047ab9 */ /* 0x000fe20000000800 */
[----:B------:R-:W-:Y:S01]  /*13320*/  @!P0 MOV R0, 0x400 ;  /* 0x0000040000008802 */ /* 0x000fe20000000f00 */
[----:B------:R-:W2:Y:S03]  /*13330*/  @!P0 S2R R3, SR_CgaCtaId ;  /* 0x0000000000038919 */ /* 0x000ea60000008800 */
[----:B--2---:R-:W-:-:S05]  /*13340*/  @!P0 LEA R0, R3, R0, 0x18 ;  /* 0x0000000003008211 */ /* 0x004fca00078ec0ff */
[----:B------:R2:W-:Y:S01]  /*13350*/  @!P0 STS [R0+0x388d0], R13 ;  /* 0x0388d00d00008388 */ /* 0x0005e20000000800 */
[----:B------:R-:W-:Y:S06]  /*13360*/  BAR.ARV 0x5, 0x120 ;  /* 0x0144800000007b1d */ /* 0x000fec0000002000 */
[----:B------:R-:W-:-:S13]  /*13370*/  ISETP.GE.AND P0, PT, R18, UR4, PT ;  /* 0x0000000412007c0c */ /* 0x000fda000bf06270 */
[----:B--2---:R-:W-:Y:S05]  /*13380*/  @!P0 BRA `(.L_x_2039) ;  /* 0xffffffd000208947 */ /* 0x004fea000383ffff */
.L_x_1991:
        /* <DEDUP_REMOVED lines=11> */
.L_x_2067:
        /* <DEDUP_REMOVED lines=12> */
[----:B------:R-:W-:-:S04]  /*13500*/  MOV R0, UR4 ;  /* 0x0000000400007c02 */ /* 0x000fc80008000f00 */
[----:B------:R-:W-:-:S13]  /*13510*/  ISETP.NE.AND P2, PT, R0, 0x3, PT ;  /* 0x000000030000780c */ /* 0x000fda0003f45270 */
[----:B------:R-:W-:Y:S05]  /*13520*/  @!P2 BRA `(.L_x_2043) ;  /* 0x000000000004a947 */ /* 0x000fea0003800000 */
[----:B------:R-:W-:Y:S01]  /*13530*/  BPT.TRAP 0x1 ;  /* 0x000000040000795c */ /* 0x000fe20000300000 */
.L_x_2043:
[----:B------:R-:W-:Y:S01]  /*13540*/  VIADD R3, R7, 0x38840 ;  /* 0x0003884007037836 */ /* 0x000fe20000000000 */
[----:B------:R-:W-:Y:S02]  /*13550*/  SHF.L.U32 R4, R17, 0x1f, RZ ;  /* 0x0000001f11047819 */ /* 0x000fe400000006ff */
[C---:B------:R-:W-:Y:S01]  /*13560*/  IADD3 R0, R16.reuse, 0x1, RZ ;  /* 0x0000000110007810 */ /* 0x040fe20007ffe0ff */
[----:B------:R-:W-:-:S03]  /*13570*/  IMAD R5, R16, 0x8, R3 ;  /* 0x0000000810057824 */ /* 0x000fc600078e0203 */
[----:B------:R-:W-:Y:S01]  /*13580*/  ISETP.NE.AND P1, PT, R0, 0x2, PT ;  /* 0x000000020000780c */ /* 0x000fe20003f25270 */
[----:B------:R-:W2:Y:S03]  /*13590*/  SYNCS.PHASECHK.TRANS64.TRYWAIT P0, [R5+URZ], R4 ;  /* 0x00000004050075a7 */ /* 0x000ea6000800017f */
[----:B------:R-:W-:-:S04]  /*135a0*/  SEL R2, RZ, 0x1, P1 ;  /* 0x00000001ff027807 */ /* 0x000fc80000800000 */
[----:B------:R-:W-:Y:S02]  /*135b0*/  LOP3.LUT R17, R17, R2, RZ, 0x3c, !PT ;  /* 0x0000000211117212 */ /* 0x000fe400078e3cff */
[----:B------:R-:W-:Y:S02]  /*135c0*/  SEL R2, R0, RZ, P1 ;  /* 0x000000ff00027207 */ /* 0x000fe40000800000 */
[----:B------:R-:W-:-:S03]  /*135d0*/  SHF.L.U32 R0, R17, 0x1f, RZ ;  /* 0x0000001f11007819 */ /* 0x000fc600000006ff */
[----:B------:R-:W-:Y:S01]  /*135e0*/  IMAD R3, R2, 0x8, R3 ;  /* 0x0000000802037824 */ /* 0x000fe200078e0203 */
[----:B--2---:R-:W-:Y:S06]  /*135f0*/  @!P0 BRA `(.L_x_2044) ;  /* 0x00000008001c8947 */ /* 0x004fec0003800000 */
.L_x_2068:
[----:B------:R-:W3:Y:S02]  /*13600*/  SYNCS.PHASECHK.TRANS64.TRYWAIT P0, [R3+URZ], R0 ;  /* 0x00000000030075a7 */ /* 0x000ee4000800017f */
[----:B---3--:R-:W-:Y:S05]  /*13610*/  @!P0 BRA `(.L_x_2045) ;  /* 0x0000000800288947 */ /* 0x008fea0003800000 */
.L_x_2069:
[----:B------:R-:W-:Y:S05]  /*13620*/  @!P2 BRA `(.L_x_2046) ;  /* 0x000000000004a947 */ /* 0x000fea0003800000 */
[----:B------:R-:W-:Y:S01]  /*13630*/  BPT.TRAP 0x1 ;  /* 0x000000040000795c */ /* 0x000fe20000300000 */
.L_x_2046:
[----:B---3--:R-:W-:-:S05]  /*13640*/  VIADD R3, R7, 0x38860 ;  /* 0x0003886007037836 */ /* 0x008fca0000000000 */
[----:B--2---:R-:W-:-:S04]  /*13650*/  LEA R5, R16, R3, 0x3 ;  /* 0x0000000310057211 */ /* 0x004fc800078e18ff */
[----:B------:R-:W2:Y:S02]  /*13660*/  SYNCS.PHASECHK.TRANS64.TRYWAIT P0, [R5+URZ], R4 ;  /* 0x00000004050075a7 */ /* 0x000ea4000800017f */
[----:B--2---:R-:W-:Y:S05]  /*13670*/  @!P0 BRA `(.L_x_2047) ;  /* 0x0000000800248947 */ /* 0x004fea0003800000 */
.L_x_2070:
[----:B------:R-:W-:-:S07]  /*13680*/  IMAD R3, R2, 0x8, R3 ;  /* 0x0000000802037824 */ /* 0x000fce00078e0203 */
.L_x_2048:
[----:B---3--:R3:W4:Y:S02]  /*13690*/  SYNCS.PHASECHK.TRANS64.TRYWAIT P0, [R3+URZ], R0 ;  /* 0x00000000030075a7 */ /* 0x008724000800017f */
[----:B----4-:R-:W-:Y:S05]  /*136a0*/  @!P0 NANOSLEEP.SYNCS 0x989680 ;  /* 0x009896800000895d */ /* 0x010fea0003900000 */
[----:B------:R-:W4:Y:S02]  /*136b0*/  @!P0 SYNCS.PHASECHK.TRANS64 P0, [R3+URZ], R0 ;  /* 0x00000000030085a7 */ /* 0x000f24000800007f */
[----:B----4-:R-:W-:Y:S05]  /*136c0*/  @!P0 BRA `(.L_x_2048) ;  /* 0xfffffffc00f08947 */ /* 0x010fea000383ffff */
.L_x_2042:
[----:B------:R-:W-:Y:S05]  /*136d0*/  BSYNC B0 ;  /* 0x0000000000007941 */ /* 0x000fea0003800000 */
.L_x_2041:
[----:B------:R-:W-:Y:S05]  /*136e0*/  EXIT ;  /* 0x000000000000794d */ /* 0x000fea0003800000 */
.L_x_1948:
[----:B-1----:R-:W-:-:S04]  /*136f0*/  IMAD.U32 R3, RZ, RZ, UR60 ;  /* 0x0000003cff037e24 */ /* 0x002fc8000f8e00ff */
[----:B------:R1:W2:Y:S03]  /*13700*/  SYNCS.PHASECHK.TRANS64.TRYWAIT P1, [R3+URZ+0x38800], R0 ;  /* 0x03880000030075a7 */ /* 0x0002a6000802017f */
[----:B--2---:R-:W-:Y:S05]  /*13710*/  @!P1 NANOSLEEP.SYNCS 0x989680 ;  /* 0x009896800000995d */ /* 0x004fea0003900000 */
[----:B------:R-:W2:Y:S02]  /*13720*/  @!P1 SYNCS.PHASECHK.TRANS64 P1, [R3+URZ+0x38800], R0 ;  /* 0x03880000030095a7 */ /* 0x000ea4000802007f */
[----:B--2---:R-:W-:Y:S05]  /*13730*/  @!P1 BRA `(.L_x_1948) ;  /* 0xfffffffc00ec9947 */ /* 0x004fea000383ffff */
[----:B------:R-:W-:Y:S05]  /*13740*/  BRA `(.L_x_2049) ;  /* 0xfffffee000607947 */ /* 0x000fea000383ffff */
.L_x_1952:
[----:B--2---:R2:W3:Y:S02]  /*13750*/  SYNCS.PHASECHK.TRANS64.TRYWAIT P2, [R0+URZ+0x38830], R3 ;  /* 0x03883003000075a7 */ /* 0x0044e4000804017f */
[----:B---3--:R-:W-:Y:S05]  /*13760*/  @!P2 NANOSLEEP.SYNCS 0x989680 ;  /* 0x009896800000a95d */ /* 0x008fea0003900000 */
[----:B------:R-:W3:Y:S02]  /*13770*/  @!P2 SYNCS.PHASECHK.TRANS64 P2, [R0+URZ+0x38830], R3 ;  /* 0x038830030000a5a7 */ /* 0x000ee4000804007f */
[----:B---3--:R-:W-:Y:S05]  /*13780*/  @!P2 BRA `(.L_x_1952) ;  /* 0xfffffffc00f0a947 */ /* 0x008fea000383ffff */
[----:B------:R-:W-:Y:S05]  /*13790*/  BRA `(.L_x_1951) ;  /* 0xfffffee0008c7947 */ /* 0x000fea000383ffff */
.L_x_1957:
[----:B--2---:R-:W-:-:S04]  /*137a0*/  MOV R4, UR47 ;  /* 0x0000002f00047c02 */ /* 0x004fc80008000f00 */
[----:B------:R2:W3:Y:S03]  /*137b0*/  SYNCS.PHASECHK.TRANS64.TRYWAIT P2, [R4+URZ+0x38830], R3 ;  /* 0x03883003040075a7 */ /* 0x0004e6000804017f */
[----:B---3--:R-:W-:Y:S05]  /*137c0*/  @!P2 NANOSLEEP.SYNCS 0x989680 ;  /* 0x009896800000a95d */ /* 0x008fea0003900000 */
[----:B------:R-:W3:Y:S02]  /*137d0*/  @!P2 SYNCS.PHASECHK.TRANS64 P2, [R4+URZ+0x38830], R3 ;  /* 0x038830030400a5a7 */ /* 0x000ee4000804007f */
[----:B---3--:R-:W-:Y:S05]  /*137e0*/  @!P2 BRA `(.L_x_1957) ;  /* 0xfffffffc00eca947 */ /* 0x008fea000383ffff */
[----:B------:R-:W-:Y:S05]  /*137f0*/  BRA `(.L_x_1956) ;  /* 0xffffff2000ec7947 */ /* 0x000fea000383ffff */
.L_x_1961:
[----:B-12---:R-:W-:-:S04]  /*13800*/  IMAD.U32 R3, RZ, RZ, UR5 ;  /* 0x00000005ff037e24 */ /* 0x006fc8000f8e00ff */
[----:B------:R1:W2:Y:S03]  /*13810*/  SYNCS.PHASECHK.TRANS64.TRYWAIT P2, [R3+URZ+0x38850], R0 ;  /* 0x03885000030075a7 */ /* 0x0002a6000804017f */
[----:B--2---:R-:W-:Y:S05]  /*13820*/  @!P2 NANOSLEEP.SYNCS 0x989680 ;  /* 0x009896800000a95d */ /* 0x004fea0003900000 */
[----:B------:R-:W2:Y:S02]  /*13830*/  @!P2 SYNCS.PHASECHK.TRANS64 P2, [R3+URZ+0x38850], R0 ;  /* 0x038850000300a5a7 */ /* 0x000ea4000804007f */
[----:B--2---:R-:W-:Y:S05]  /*13840*/  @!P2 BRA `(.L_x_1961) ;  /* 0xfffffffc00eca947 */ /* 0x004fea000383ffff */
[----:B------:R-:W-:Y:S05]  /*13850*/  BRA `(.L_x_1960) ;  /* 0xffffff4800647947 */ /* 0x000fea000383ffff */
.L_x_1967:
[----:B--2---:R-:W-:-:S04]  /*13860*/  IMAD.U32 R4, RZ, RZ, UR4 ;  /* 0x00000004ff047e24 */ /* 0x004fc8000f8e00ff */
[----:B------:R2:W3:Y:S03]  /*13870*/  SYNCS.PHASECHK.TRANS64.TRYWAIT P2, [R4+URZ+0x38830], R3 ;  /* 0x03883003040075a7 */ /* 0x0004e6000804017f */
[----:B---3--:R-:W-:Y:S05]  /*13880*/  @!P2 NANOSLEEP.SYNCS 0x989680 ;  /* 0x009896800000a95d */ /* 0x008fea0003900000 */
[----:B------:R-:W3:Y:S02]  /*13890*/  @!P2 SYNCS.PHASECHK.TRANS64 P2, [R4+URZ+0x38830], R3 ;  /* 0x038830030400a5a7 */ /* 0x000ee4000804007f */
[----:B---3--:R-:W-:Y:S05]  /*138a0*/  @!P2 BRA `(.L_x_1967) ;  /* 0xfffffffc00eca947 */ /* 0x008fea000383ffff */
[----:B------:R-:W-:Y:S05]  /*138b0*/  BRA `(.L_x_1966) ;  /* 0xffffff6000147947 */ /* 0x000fea000383ffff */
.L_x_1971:
[----:B-12---:R-:W-:-:S04]  /*138c0*/  MOV R3, UR5 ;  /* 0x0000000500037c02 */ /* 0x006fc80008000f00 */
[----:B------:R1:W2:Y:S03]  /*138d0*/  SYNCS.PHASECHK.TRANS64.TRYWAIT P2, [R3+URZ+0x38850], R0 ;  /* 0x03885000030075a7 */ /* 0x0002a6000804017f */
[----:B--2---:R-:W-:Y:S05]  /*138e0*/  @!P2 NANOSLEEP.SYNCS 0x989680 ;  /* 0x009896800000a95d */ /* 0x004fea0003900000 */
[----:B------:R-:W2:Y:S02]  /*138f0*/  @!P2 SYNCS.PHASECHK.TRANS64 P2, [R3+URZ+0x38850], R0 ;  /* 0x038850000300a5a7 */ /* 0x000ea4000804007f */
[----:B--2---:R-:W-:Y:S05]  /*13900*/  @!P2 BRA `(.L_x_1971) ;  /* 0xfffffffc00eca947 */ /* 0x004fea000383ffff */
[----:B------:R-:W-:Y:S05]  /*13910*/  BRA `(.L_x_1970) ;  /* 0xffffff8800887947 */ /* 0x000fea000383ffff */
.L_x_1976:
[----:B--2---:R-:W-:-:S04]  /*13920*/  IMAD.U32 R7, RZ, RZ, UR5 ;  /* 0x00000005ff077e24 */ /* 0x004fc8000f8e00ff */
[----:B------:R2:W3:Y:S03]  /*13930*/  SYNCS.PHASECHK.TRANS64.TRYWAIT P0, [R7+URZ+0x38850], R0 ;  /* 0x03885000070075a7 */ /* 0x0004e6000800017f */
[----:B---3--:R-:W-:Y:S05]  /*13940*/  @!P0 NANOSLEEP.SYNCS 0x989680 ;  /* 0x009896800000895d */ /* 0x008fea0003900000 */
[----:B------:R-:W3:Y:S02]  /*13950*/  @!P0 SYNCS.PHASECHK.TRANS64 P0, [R7+URZ+0x38850], R0 ;  /* 0x03885000070085a7 */ /* 0x000ee4000800007f */
[----:B---3--:R-:W-:Y:S05]  /*13960*/  @!P0 BRA `(.L_x_1976) ;  /* 0xfffffffc00ec8947 */ /* 0x008fea000383ffff */
[----:B------:R-:W-:Y:S05]  /*13970*/  BRA `(.L_x_1975) ;  /* 0xffffffa0007c7947 */ /* 0x000fea000383ffff */
.L_x_2000:
[----:B------:R-:W1:Y:S01]  /*13980*/  S2R R7, SR_TID.X ;  /* 0x0000000000077919 */ /* 0x000e620000002100 */
[----:B------:R-:W-:Y:S01]  /*13990*/  MOV R12, RZ ;  /* 0x000000ff000c7202 */ /* 0x000fe20000000f00 */
[----:B------:R-:W-:Y:S02]  /*139a0*/  IMAD.MOV.U32 R11, RZ, RZ, 0x1f ;  /* 0x0000001fff0b7424 */ /* 0x000fe400078e00ff */
[----:B------:R-:W-:Y:S01]  /*139b0*/  IMAD.MOV.U32 R15, RZ, RZ, -0x1 ;  /* 0xffffffffff0f7424 */ /* 0x000fe200078e00ff */
[----:B-1----:R-:W-:-:S04]  /*139c0*/  SHF.R.U32.HI R7, RZ, 0x5, R7 ;  /* 0x00000005ff077819 */ /* 0x002fc80000011607 */
[----:B------:R-:W-:-:S05]  /*139d0*/  LOP3.LUT R7, R7, 0x3, RZ, 0xc0, !PT ;  /* 0x0000000307077812 */ /* 0x000fca00078ec0ff */
[----:B------:R-:W-:-:S07]  /*139e0*/  IMAD.MOV.U32 R13, RZ, RZ, R7 ;  /* 0x000000ffff0d7224 */ /* 0x000fce00078e0007 */
[----:B------:R-:W-:Y:S05]  /*139f0*/  WARPSYNC.COLLECTIVE R15, `(.L_x_2050) ;  /* 0x000000000f087348 */ /* 0x000fea0003c00000 */
[----:B------:R1:W2:Y:S02]  /*13a00*/  SHFL.IDX P6, R14, R13, R12, R11 ;  /* 0x0000000c0d0e7389 */ /* 0x0002a400000c000b */
[----:B-12---:R-:W-:Y:S01]  /*13a10*/  ENDCOLLECTIVE ;  /* 0x000000000000791b */ /* 0x006fe20003800000 */
.L_x_2050:
[----:B------:R-:W-:Y:S05]  /*13a20*/  BRA `(.L_x_2051) ;  /* 0xffffffd400647947 */ /* 0x000fea000383ffff */
.L_x_2001:
[----:B------:R-:W-:Y:S01]  /*13a30*/  BSSY B0, `(.L_x_2052) ;  /* 0x0000006000007945 */ /* 0x000fe20003800000 */
[----:B------:R-:W-:-:S07]  /*13a40*/  MOV R15, 0xffffffff ;  /* 0xffffffff000f7802 */ /* 0x000fce0000000f00 */
[----:B------:R-:W-:Y:S05]  /*13a50*/  WARPSYNC.COLLECTIVE R15, `(.L_x_2053) ;  /* 0x000000000f0c7348 */ /* 0x000fea0003c00000 */
[----:B------:R-:W-:Y:S02]  /*13a60*/  ELECT P6, UR62, PT ;  /* 0x00000000003e782f */ /* 0x000fe400038c0000 */
[----:B------:R-:W-:Y:S01]  /*13a70*/  MOV R14, UR62 ;  /* 0x0000003e000e7c02 */ /* 0x000fe20008000f00 */
[----:B------:R-:W-:Y:S10]  /*13a80*/  ENDCOLLECTIVE ;  /* 0x000000000000791b */ /* 0x000ff40003800000 */
.L_x_2053:
[----:B------:R-:W-:Y:S05]  /*13a90*/  BSYNC B0 ;  /* 0x0000000000007941 */ /* 0x000fea0003800000 */
.L_x_2052:
[----:B------:R-:W-:Y:S05]  /*13aa0*/  BRA `(.L_x_2054) ;  /* 0xffffffd400547947 */ /* 0x000fea000383ffff */
.L_x_2004:
[----:B-1----:R1:W2:Y:S02]  /*13ab0*/  SYNCS.PHASECHK.TRANS64.TRYWAIT P2, [R8+URZ+0x38840], R7 ;  /* 0x03884007080075a7 */ /* 0x0022a4000804017f */
[----:B--2---:R-:W-:Y:S05]  /*13ac0*/  @!P2 NANOSLEEP.SYNCS 0x989680 ;  /* 0x009896800000a95d */ /* 0x004fea0003900000 */
[----:B------:R-:W2:Y:S02]  /*13ad0*/  @!P2 SYNCS.PHASECHK.TRANS64 P2, [R8+URZ+0x38840], R7 ;  /* 0x038840070800a5a7 */ /* 0x000ea4000804007f */
[----:B--2---:R-:W-:Y:S05]  /*13ae0*/  @!P2 BRA `(.L_x_2004) ;  /* 0xfffffffc00f0a947 */ /* 0x004fea000383ffff */
[----:B------:R-:W-:Y:S05]  /*13af0*/  BRA `(.L_x_2055) ;  /* 0xffffffd400b47947 */ /* 0x000fea000383ffff */
.L_x_2006:
[----:B-1----:R-:W-:-:S04]  /*13b00*/  IMAD.U32 R8, RZ, RZ, UR40 ;  /* 0x00000028ff087e24 */ /* 0x002fc8000f8e00ff */
[----:B------:R1:W2:Y:S03]  /*13b10*/  SYNCS.PHASECHK.TRANS64.TRYWAIT P2, [R8+URZ+0x38820], R7 ;  /* 0x03882007080075a7 */ /* 0x0002a6000804017f */
[----:B--2---:R-:W-:Y:S05]  /*13b20*/  @!P2 NANOSLEEP.SYNCS 0x989680 ;  /* 0x009896800000a95d */ /* 0x004fea0003900000 */
[----:B------:R-:W2:Y:S02]  /*13b30*/  @!P2 SYNCS.PHASECHK.TRANS64 P2, [R8+URZ+0x38820], R7 ;  /* 0x038820070800a5a7 */ /* 0x000ea4000804007f */
[----:B--2---:R-:W-:Y:S05]  /*13b40*/  @!P2 BRA `(.L_x_2006) ;  /* 0xfffffffc00eca947 */ /* 0x004fea000383ffff */
[----:B------:R-:W-:Y:S05]  /*13b50*/  BRA `(.L_x_2056) ;  /* 0xffffffd800e47947 */ /* 0x000fea000383ffff */
.L_x_2012:
[----:B-1----:R1:W2:Y:S02]  /*13b60*/  SYNCS.PHASECHK.TRANS64.TRYWAIT P3, [R3+URZ+0x38840], R2 ;  /* 0x03884002030075a7 */ /* 0x0022a4000806017f */
[----:B--2---:R-:W-:Y:S05]  /*13b70*/  @!P3 NANOSLEEP.SYNCS 0x989680 ;  /* 0x009896800000b95d */ /* 0x004fea0003900000 */
[----:B------:R-:W2:Y:S02]  /*13b80*/  @!P3 SYNCS.PHASECHK.TRANS64 P3, [R3+URZ+0x38840], R2 ;  /* 0x038840020300b5a7 */ /* 0x000ea4000806007f */
[----:B--2---:R-:W-:Y:S05]  /*13b90*/  @!P3 BRA `(.L_x_2012) ;  /* 0xfffffffc00f0b947 */ /* 0x004fea000383ffff */
[----:B------:R-:W-:Y:S05]  /*13ba0*/  BRA `(.L_x_2057) ;  /* 0xffffffdc00907947 */ /* 0x000fea000383ffff */
.L_x_2014:
[----:B-1----:R1:W2:Y:S02]  /*13bb0*/  SYNCS.PHASECHK.TRANS64.TRYWAIT P3, [R2+URZ+0x60], R3 ;  /* 0x00006003020075a7 */ /* 0x0022a4000806017f */
[----:B--2---:R-:W-:Y:S05]  /*13bc0*/  @!P3 NANOSLEEP.SYNCS 0x989680 ;  /* 0x009896800000b95d */ /* 0x004fea0003900000 */
[----:B------:R-:W2:Y:S02]  /*13bd0*/  @!P3 SYNCS.PHASECHK.TRANS64 P3, [R2+URZ+0x60], R3 ;  /* 0x000060030200b5a7 */ /* 0x000ea4000806007f */
[----:B--2---:R-:W-:Y:S05]  /*13be0*/  @!P3 BRA `(.L_x_2014) ;  /* 0xfffffffc00f0b947 */ /* 0x004fea000383ffff */
[----:B------:R-:W-:Y:S05]  /*13bf0*/  BRA `(.L_x_2058) ;  /* 0xffffffe000207947 */ /* 0x000fea000383ffff */
.L_x_2020:
[----:B-1----:R1:W2:Y:S02]  /*13c00*/  SYNCS.PHASECHK.TRANS64.TRYWAIT P3, [R3+URZ+0x38840], R2 ;  /* 0x03884002030075a7 */ /* 0x0022a4000806017f */
[----:B--2---:R-:W-:Y:S05]  /*13c10*/  @!P3 NANOSLEEP.SYNCS 0x989680 ;  /* 0x009896800000b95d */ /* 0x004fea0003900000 */
[----:B------:R-:W2:Y:S02]  /*13c20*/  @!P3 SYNCS.PHASECHK.TRANS64 P3, [R3+URZ+0x38840], R2 ;  /* 0x038840020300b5a7 */ /* 0x000ea4000806007f */
[----:B--2---:R-:W-:Y:S05]  /*13c30*/  @!P3 BRA `(.L_x_2020) ;  /* 0xfffffffc00f0b947 */ /* 0x004fea000383ffff */
[----:B------:R-:W-:Y:S05]  /*13c40*/  BRA `(.L_x_2059) ;  /* 0xffffffe4005c7947 */ /* 0x000fea000383ffff */
.L_x_2022:
[----:B-1----:R1:W2:Y:S02]  /*13c50*/  SYNCS.PHASECHK.TRANS64.TRYWAIT P3, [R2+URZ+0x60], R17 ;  /* 0x00006011020075a7 */ /* 0x0022a4000806017f */
[----:B--2---:R-:W-:Y:S05]  /*13c60*/  @!P3 NANOSLEEP.SYNCS 0x989680 ;  /* 0x009896800000b95d */ /* 0x004fea0003900000 */
[----:B------:R-:W2:Y:S02]  /*13c70*/  @!P3 SYNCS.PHASECHK.TRANS64 P3, [R2+URZ+0x60], R17 ;  /* 0x000060110200b5a7 */ /* 0x000ea4000806007f */
[----:B--2---:R-:W-:Y:S05]  /*13c80*/  @!P3 BRA `(.L_x_2022) ;  /* 0xfffffffc00f0b947 */ /* 0x004fea000383ffff */
[----:B------:R-:W-:Y:S05]  /*13c90*/  BRA `(.L_x_2060) ;  /* 0xffffffe400ec7947 */ /* 0x000fea000383ffff */
.L_x_2027:
[----:B-1----:R1:W2:Y:S02]  /*13ca0*/  SYNCS.PHASECHK.TRANS64.TRYWAIT P3, [R2+URZ+0x38840], R3 ;  /* 0x03884003020075a7 */ /* 0x0022a4000806017f */
[----:B--2---:R-:W-:Y:S05]  /*13cb0*/  @!P3 NANOSLEEP.SYNCS 0x989680 ;  /* 0x009896800000b95d */ /* 0x004fea0003900000 */
[----:B------:R-:W2:Y:S02]  /*13cc0*/  @!P3 SYNCS.PHASECHK.TRANS64 P3, [R2+URZ+0x38840], R3 ;  /* 0x038840030200b5a7 */ /* 0x000ea4000806007f */
[----:B--2---:R-:W-:Y:S05]  /*13cd0*/  @!P3 BRA `(.L_x_2027) ;  /* 0xfffffffc00f0b947 */ /* 0x004fea000383ffff */
[----:B------:R-:W-:Y:S05]  /*13ce0*/  BRA `(.L_x_2061) ;  /* 0xffffffec00007947 */ /* 0x000fea000383ffff */
.L_x_2029:
[----:B-1----:R1:W2:Y:S02]  /*13cf0*/  SYNCS.PHASECHK.TRANS64.TRYWAIT P3, [R2+URZ+0x60], R11 ;  /* 0x0000600b020075a7 */ /* 0x0022a4000806017f */
[----:B--2---:R-:W-:Y:S05]  /*13d00*/  @!P3 NANOSLEEP.SYNCS 0x989680 ;  /* 0x009896800000b95d */ /* 0x004fea0003900000 */
[----:B------:R-:W2:Y:S02]  /*13d10*/  @!P3 SYNCS.PHASECHK.TRANS64 P3, [R2+URZ+0x60], R11 ;  /* 0x0000600b0200b5a7 */ /* 0x000ea4000806007f */
[----:B--2---:R-:W-:Y:S05]  /*13d20*/  @!P3 BRA `(.L_x_2029) ;  /* 0xfffffffc00f0b947 */ /* 0x004fea000383ffff */
[----:B------:R-:W-:Y:S05]  /*13d30*/  BRA `(.L_x_2062) ;  /* 0xffffffec00907947 */ /* 0x000fea000383ffff */
.L_x_2036:
[----:B-1----:R1:W2:Y:S02]  /*13d40*/  SYNCS.PHASECHK.TRANS64.TRYWAIT P0, [R3+URZ+0x38860], R0 ;  /* 0x03886000030075a7 */ /* 0x0022a4000800017f */
[----:B--2---:R-:W-:Y:S05]  /*13d50*/  @!P0 NANOSLEEP.SYNCS 0x989680 ;  /* 0x009896800000895d */ /* 0x004fea0003900000 */
[----:B------:R-:W2:Y:S02]  /*13d60*/  @!P0 SYNCS.PHASECHK.TRANS64 P0, [R3+URZ+0x38860], R0 ;  /* 0x03886000030085a7 */ /* 0x000ea4000800007f */
[----:B--2---:R-:W-:Y:S05]  /*13d70*/  @!P0 BRA `(.L_x_2036) ;  /* 0xfffffffc00f08947 */ /* 0x004fea000383ffff */
[----:B------:R-:W-:Y:S05]  /*13d80*/  BRA `(.L_x_2063) ;  /* 0xfffffff000907947 */ /* 0x000fea000383ffff */
.L_x_2038:
[----:B------:R-:W-:Y:S01]  /*13d90*/  BSSY B0, `(.L_x_2064) ;  /* 0x0000007000007945 */ /* 0x000fe20003800000 */
[----:B------:R-:W-:Y:S01]  /*13da0*/  IMAD.MOV.U32 R12, RZ, RZ, RZ ;  /* 0x000000ffff0c7224 */ /* 0x000fe200078e00ff */
[----:B------:R-:W-:Y:S01]  /*13db0*/  MOV R11, 0x1f ;  /* 0x0000001f000b7802 */ /* 0x000fe20000000f00 */
[----:B------:R-:W-:-:S07]  /*13dc0*/  IMAD.MOV.U32 R15, RZ, RZ, -0x1 ;  /* 0xffffffffff0f7424 */ /* 0x000fce00078e00ff */
[----:B------:R-:W-:Y:S05]  /*13dd0*/  WARPSYNC.COLLECTIVE R15, `(.L_x_2065) ;  /* 0x000000000f087348 */ /* 0x000fea0003c00000 */
[----:B------:R1:W2:Y:S02]  /*13de0*/  SHFL.IDX P6, R14, R13, R12, R11 ;  /* 0x0000000c0d0e7389 */ /* 0x0002a400000c000b */
[----:B-12---:R-:W-:Y:S01]  /*13df0*/  ENDCOLLECTIVE ;  /* 0x000000000000791b */ /* 0x006fe20003800000 */
.L_x_2065:
[----:B------:R-:W-:Y:S05]  /*13e00*/  BSYNC B0 ;  /* 0x0000000000007941 */ /* 0x000fea0003800000 */
.L_x_2064:
[----:B------:R-:W-:Y:S05]  /*13e10*/  BRA `(.L_x_2066) ;  /* 0xfffffff4002c7947 */ /* 0x000fea000383ffff */
.L_x_2040:
[----:B--2---:R2:W3:Y:S02]  /*13e20*/  SYNCS.PHASECHK.TRANS64.TRYWAIT P0, [R7+URZ+0x38820], R0 ;  /* 0x03882000070075a7 */ /* 0x0044e4000800017f */
[----:B---3--:R-:W-:Y:S05]  /*13e30*/  @!P0 NANOSLEEP.SYNCS 0x989680 ;  /* 0x009896800000895d */ /* 0x008fea0003900000 */
[----:B------:R-:W3:Y:S02]  /*13e40*/  @!P0 SYNCS.PHASECHK.TRANS64 P0, [R7+URZ+0x38820], R0 ;  /* 0x03882000070085a7 */ /* 0x000ee4000800007f */
[----:B---3--:R-:W-:Y:S05]  /*13e50*/  @!P0 BRA `(.L_x_2040) ;  /* 0xfffffffc00f08947 */ /* 0x008fea000383ffff */
[----:B------:R-:W-:Y:S05]  /*13e60*/  BRA `(.L_x_2067) ;  /* 0xfffffff400747947 */ /* 0x000fea000383ffff */
.L_x_2044:
[----:B--2---:R2:W3:Y:S02]  /*13e70*/  SYNCS.PHASECHK.TRANS64.TRYWAIT P0, [R5+URZ], R4 ;  /* 0x00000004050075a7 */ /* 0x0044e4000800017f */
[----:B---3--:R-:W-:Y:S05]  /*13e80*/  @!P0 NANOSLEEP.SYNCS 0x989680 ;  /* 0x009896800000895d */ /* 0x008fea0003900000 */
[----:B------:R-:W3:Y:S02]  /*13e90*/  @!P0 SYNCS.PHASECHK.TRANS64 P0, [R5+URZ], R4 ;  /* 0x00000004050085a7 */ /* 0x000ee4000800007f */
[----:B---3--:R-:W-:Y:S05]  /*13ea0*/  @!P0 BRA `(.L_x_2044) ;  /* 0xfffffffc00f08947 */ /* 0x008fea000383ffff */
[----:B------:R-:W-:Y:S05]  /*13eb0*/  BRA `(.L_x_2068) ;  /* 0xfffffff400d07947 */ /* 0x000fea000383ffff */
.L_x_2045:
[----:B---3--:R3:W4:Y:S02]  /*13ec0*/  SYNCS.PHASECHK.TRANS64.TRYWAIT P0, [R3+URZ], R0 ;  /* 0x00000000030075a7 */ /* 0x008724000800017f */
[----:B----4-:R-:W-:Y:S05]  /*13ed0*/  @!P0 NANOSLEEP.SYNCS 0x989680 ;  /* 0x009896800000895d */ /* 0x010fea0003900000 */
[----:B------:R-:W4:Y:S02]  /*13ee0*/  @!P0 SYNCS.PHASECHK.TRANS64 P0, [R3+URZ], R0 ;  /* 0x00000000030085a7 */ /* 0x000f24000800007f */
[----:B----4-:R-:W-:Y:S05]  /*13ef0*/  @!P0 BRA `(.L_x_2045) ;  /* 0xfffffffc00f08947 */ /* 0x010fea000383ffff */
[----:B------:R-:W-:Y:S05]  /*13f00*/  BRA `(.L_x_2069) ;  /* 0xfffffff400c47947 */ /* 0x000fea000383ffff */
.L_x_2047:
[----:B--2---:R2:W3:Y:S02]  /*13f10*/  SYNCS.PHASECHK.TRANS64.TRYWAIT P0, [R5+URZ], R4 ;  /* 0x00000004050075a7 */ /* 0x0044e4000800017f */
[----:B---3--:R-:W-:Y:S05]  /*13f20*/  @!P0 NANOSLEEP.SYNCS 0x989680 ;  /* 0x009896800000895d */ /* 0x008fea0003900000 */
[----:B------:R-:W3:Y:S02]  /*13f30*/  @!P0 SYNCS.PHASECHK.TRANS64 P0, [R5+URZ], R4 ;  /* 0x00000004050085a7 */ /* 0x000ee4000800007f */
[----:B---3--:R-:W-:Y:S05]  /*13f40*/  @!P0 BRA `(.L_x_2047) ;  /* 0xfffffffc00f08947 */ /* 0x008fea000383ffff */
[----:B------:R-:W-:Y:S05]  /*13f50*/  BRA `(.L_x_2070) ;  /* 0xfffffff400c87947 */ /* 0x000fea000383ffff */
.L_x_2071:
        /* <DEDUP_REMOVED lines=10> */
.L_x_2844:


//--------------------- .text._ZN7cutlass13device_kernelIN5flash11enable_sm90INS1_16FlashAttnFwdSm90INS1_25CollectiveMainloopFwdSm90ILi2EN4cute5tupleIJNS5_1CILi1EEES8_S8_EEENS6_IJNS7_ILi128EEENS7_ILi80EEENS7_ILi256EEEEEELi256ENS_6half_tEfNS_4arch4Sm90ELb1ELb0ELb0ELb1ELb0ELb0ELb0ELb1ELb1ELb0ELb0ELb0EEENS1_21CollectiveEpilogueFwdINS6_IJSA_SC_SB_EEES9_SE_SG_Li256ELb1ELb0ELb0ELb0EEENS1_36VarlenDynamicPersistentTileSchedulerILi128ELi80ELi256ELi32ELb0ELb0ELb1ELb1ELb1ELb1EEEEEEEEEvNT_6ParamsE --------------------------
	.section	.text._ZN7cutlass13device_kernelIN5flash11enable_sm90INS1_16FlashAttnFwdSm90INS1_25CollectiveMainloopFwdSm90ILi2EN4cute5tupleIJNS5_1CILi1EEES8_S8_EEENS6_IJNS7_ILi128EEENS7_ILi80EEENS7_ILi256EEEEEELi256ENS_6half_tEfNS_4arch4Sm90ELb1ELb0ELb0ELb1ELb0ELb0ELb0ELb1ELb1ELb0ELb0ELb0EEENS1_21CollectiveEpilogueFwdINS6_IJSA_SC_SB_EEES9_SE_SG_Li256ELb1ELb0ELb0ELb0EEENS1_36VarlenDynamicPersistentTileSchedulerILi128ELi80ELi256ELi32ELb0ELb0ELb1ELb1ELb1ELb1EEEEEEEEEvNT_6ParamsE,"ax",@progbits
	.align	128
.text._ZN7cutlass13device_kernelIN5flash11enable_sm90INS1_16FlashAttnFwdSm90INS1_25CollectiveMainloopFwdSm90ILi2EN4cute5tupleIJNS5_1CILi1EEES8_S8_EEENS6_IJNS7_ILi128EEENS7_ILi80EEENS7_ILi256EEEEEELi256ENS_6half_tEfNS_4arch4Sm90ELb1ELb0ELb0ELb1ELb0ELb0ELb0ELb1ELb1ELb0ELb0ELb0EEENS1_21CollectiveEpilogueFwdINS6_IJSA_SC_SB_EEES9_SE_SG_Li256ELb1ELb0ELb0ELb0EEENS1_36VarlenDynamicPersistentTileSchedulerILi128ELi80ELi256ELi32ELb0ELb0ELb1ELb1ELb1ELb1EEEEEEEEEvNT_6ParamsE:
        .type           _ZN7cutlass13device_kernelIN5flash11enable_sm90INS1_16FlashAttnFwdSm90INS1_25CollectiveMainloopFwdSm90ILi2EN4cute5tupleIJNS5_1CILi1EEES8_S8_EEENS6_IJNS7_ILi128EEENS7_ILi80EEENS7_ILi256EEEEEELi256ENS_6half_tEfNS_4arch4Sm90ELb1ELb0ELb0ELb1ELb0ELb0ELb0ELb1ELb1ELb0ELb0ELb0EEENS1_21CollectiveEpilogueFwdINS6_IJSA_SC_SB_EEES9_SE_SG_Li256ELb1ELb0ELb0ELb0EEENS1_36VarlenDynamicPersistentTileSchedulerILi128ELi80ELi256ELi32ELb0ELb0ELb1ELb1ELb1ELb1EEEEEEEEEvNT_6ParamsE,@function
        .size           _ZN7cutlass13device_kernelIN5flash11enable_sm90INS1_16FlashAttnFwdSm90INS1_25CollectiveMainloopFwdSm90ILi2EN4cute5tupleIJNS5_1CILi1EEES8_S8_EEENS6_IJNS7_ILi128EEENS7_ILi80EEENS7_ILi256EEEEEELi256ENS_6half_tEfNS_4arch4Sm90ELb1ELb0ELb0ELb1ELb0ELb0ELb0ELb1ELb1ELb0ELb0ELb0EEENS1_21CollectiveEpilogueFwdINS6_IJSA_SC_SB_EEES9_SE_SG_Li256ELb1ELb0ELb0ELb0EEENS1_36VarlenDynamicPersistentTileSchedulerILi128ELi80ELi256ELi32ELb0ELb0ELb1ELb1ELb1ELb1EEEEEEEEEvNT_6ParamsE,(.L_x_2845 - _ZN7cutlass13device_kernelIN5flash11enable_sm90INS1_16FlashAttnFwdSm90INS1_25CollectiveMainloopFwdSm90ILi2EN4cute5tupleIJNS5_1CILi1EEES8_S8_EEENS6_IJNS7_ILi128EEENS7_ILi80EEENS7_ILi256EEEEEELi256ENS_6half_tEfNS_4arch4Sm90ELb1ELb0ELb0ELb1ELb0ELb0ELb0ELb1ELb1ELb0ELb0ELb0EEENS1_21CollectiveEpilogueFwdINS6_IJSA_SC_SB_EEES9_SE_SG_Li256ELb1ELb0ELb0ELb0EEENS1_36VarlenDynamicPersistentTileSchedulerILi128ELi80ELi256ELi32ELb0ELb0ELb1ELb1ELb1ELb1EEEEEEEEEvNT_6ParamsE)
        .other          _ZN7cutlass13device_kernelIN5flash11enable_sm90INS1_16FlashAttnFwdSm90INS1_25CollectiveMainloopFwdSm90ILi2EN4cute5tupleIJNS5_1CILi1EEES8_S8_EEENS6_IJNS7_ILi128EEENS7_ILi80EEENS7_ILi256EEEEEELi256ENS_6half_tEfNS_4arch4Sm90ELb1ELb0ELb0ELb1ELb0ELb0ELb0ELb1ELb1ELb0ELb0ELb0EEENS1_21CollectiveEpilogueFwdINS6_IJSA_SC_SB_EEES9_SE_SG_Li256ELb1ELb0ELb0ELb0EEENS1_36VarlenDynamicPersistentTileSchedulerILi128ELi80ELi256ELi32ELb0ELb0ELb1ELb1ELb1ELb1EEEEEEEEEvNT_6ParamsE,@"STO_CUDA_ENTRY STV_DEFAULT"
_ZN7cutlass13device_kernelIN5flash11enable_sm90INS1_16FlashAttnFwdSm90INS1_25CollectiveMainloopFwdSm90ILi2EN4cute5tupleIJNS5_1CILi1EEES8_S8_EEENS6_IJNS7_ILi128EEENS7_ILi80EEENS7_ILi256EEEEEELi256ENS_6half_tEfNS_4arch4Sm90ELb1ELb0ELb0ELb1ELb0ELb0ELb0ELb1ELb1ELb0ELb0ELb0EEENS1_21CollectiveEpilogueFwdINS6_IJSA_SC_SB_EEES9_SE_SG_Li256ELb1ELb0ELb0ELb0EEENS1_36VarlenDynamicPersistentTileSchedulerILi128ELi80ELi256ELi32ELb0ELb0ELb1ELb1ELb1ELb1EEEEEEEEEvNT_6ParamsE:
        /* <DEDUP_REMOVED lines=21> */
.L_x_2073:
[----:B------:R-:W-:Y:S05]  /*0150*/  BSYNC B0 ;  /* 0x0000000000007941 */ /* 0x000fea0003800000 */
.L_x_2072:
        /* <DEDUP_REMOVED lines=41> */
.L_x_2074:
        /* <DEDUP_REMOVED lines=22> */
.L_x_2075:
        /* <DEDUP_REMOVED lines=18> */
.L_x_2076:
        /* <DEDUP_REMOVED lines=22> */
.L_x_2077:
        /* <DEDUP_REMOVED lines=22> */
.L_x_2078:
        /* <DEDUP_REMOVED lines=8> */
.L_x_2080:
        /* <DEDUP_REMOVED lines=17> */
[----:B------:R-:W0:Y:S11]  /*0ac0*/  S2R R0, SR_TID.X ;  /* 0x0000000000007919 */ /* 0x000e360000002100 */
[----:B------:R-:W-:Y:S01]  /*0ad0*/  IMAD.U32 R19, RZ, RZ, UR5 ;  /* 0x00000005ff137e24 */ /* 0x000fe2000f8e00ff */
[----:B------:R-:W-:Y:S01]  /*0ae0*/  R2UR UR5, R14 ;  /* 0x000000000e0572ca */ /* 0x000fe200000e0000 */
[----:B0-----:R-:W-:-:S05]  /*0af0*/  VIADD R225, R0, 0xffffff80 ;  /* 0xffffff8000e17836 */ /* 0x001fca0000000000 */
[----:B------:R-:W-:-:S04]  /*0b00*/  SHF.R.S32.HI R0, RZ, 0x1f, R225 ;  /* 0x0000001fff007819 */ /* 0x000fc800000114e1 */
[CC--:B------:R-:W-:Y:S02]  /*0b10*/  LEA.HI R3, R0.reuse, R225.reuse, RZ, 0x7 ;  /* 0x000000e100037211 */ /* 0x0c0fe400078f38ff */
[----:B------:R-:W-:Y:S02]  /*0b20*/  LEA.HI R4, R0, R225, RZ, 0x5 ;  /* 0x000000e100047211 */ /* 0x000fe400078f28ff */
[----:B------:R-:W-:Y:S02]  /*0b30*/  SHF.R.S32.HI R222, RZ, 0x7, R3 ;  /* 0x00000007ffde7819 */ /* 0x000fe40000011403 */
[----:B--2---:R-:W-:Y:S02]  /*0b40*/  R2UR UR4, R2 ;  /* 0x00000000020472ca */ /* 0x004fe400000e0000 */
[C---:B------:R-:W-:Y:S02]  /*0b50*/  LOP3.LUT R2, R3.reuse, 0xffffff80, RZ, 0xc0, !PT ;  /* 0xffffff8003027812 */ /* 0x040fe400078ec0ff */
[----:B------:R-:W-:-:S03]  /*0b60*/  LEA.HI R3, R3, R222, RZ, 0x1 ;  /* 0x000000de03037211 */ /* 0x000fc600078f08ff */
[----:B------:R-:W-:Y:S01]  /*0b70*/  IMAD.IADD R221, R225, 0x1, -R2 ;  /* 0x00000001e1dd7824 */ /* 0x000fe200078e0a02 */
[----:B------:R-:W-:-:S04]  /*0b80*/  LOP3.LUT R3, R3, 0x3fffffe, RZ, 0xc0, !PT ;  /* 0x03fffffe03037812 */ /* 0x000fc800078ec0ff */
[----:B------:R-:W-:Y:S01]  /*0b90*/  SHF.R.S32.HI R8, RZ, 0x1f, R221 ;  /* 0x0000001fff087819 */ /* 0x000fe200000114dd */
[----:B------:R-:W-:Y:S01]  /*0ba0*/  ULOP3.LUT UR4, UR4, 0x1, URZ, 0xfc, !UPT ;  /* 0x0000000104047892 */ /* 0x000fe2000f8efc3f */
[----:B------:R-:W-:Y:S02]  /*0bb0*/  IMAD.IADD R3, R222, 0x1, -R3 ;  /* 0x00000001de037824 */ /* 0x000fe400078e0a03 */
[CC--:B------:R-:W-:Y:S02]  /*0bc0*/  LEA.HI R9, R8.reuse, R221.reuse, RZ, 0x2 ;  /* 0x000000dd08097211 */ /* 0x0c0fe400078f10ff */
[----:B------:R-:W-:Y:S01]  /*0bd0*/  LEA.HI R8, R8, R221, RZ, 0x5 ;  /* 0x000000dd08087211 */ /* 0x000fe200078f28ff */
[----:B------:R-:W-:Y:S01]  /*0be0*/  IMAD.U32 R224, RZ, RZ, UR4 ;  /* 0x00000004ffe07e24 */ /* 0x000fe2000f8e00ff */
[--C-:B------:R-:W-:Y:S01]  /*0bf0*/  SHF.R.S32.HI R5, RZ, 0x2, R9.reuse ;  /* 0x00000002ff057819 */ /* 0x100fe20000011409 */
[----:B------:R-:W-:Y:S01]  /*0c00*/  UMOV UR4, URZ ;  /* 0x0000003f00047c82 */ /* 0x000fe20008000000 */
[----:B------:R-:W-:Y:S01]  /*0c10*/  SHF.R.S32.HI R2, RZ, 0x1f, R9 ;  /* 0x0000001fff027819 */ /* 0x000fe20000011409 */
[----:B------:R-:W-:Y:S01]  /*0c20*/  IMAD.U32 R220, RZ, RZ, UR4 ;  /* 0x00000004ffdc7e24 */ /* 0x000fe2000f8e00ff */
[----:B------:R-:W-:Y:S01]  /*0c30*/  SHF.R.S32.HI R8, RZ, 0x5, R8 ;  /* 0x00000005ff087819 */ /* 0x000fe20000011408 */
[----:B------:R-:W-:Y:S01]  /*0c40*/  IMAD.U32 R16, RZ, RZ, UR4 ;  /* 0x00000004ff107e24 */ /* 0x000fe2000f8e00ff */
[----:B------:R-:W-:-:S02]  /*0c50*/  LEA.HI R2, R2, R5, RZ, 0x3 ;  /* 0x0000000502027211 */ /* 0x000fc400078f18ff */
[----:B------:R-:W-:Y:S02]  /*0c60*/  LOP3.LUT R214, R9, 0x7ffffffc, RZ, 0xc0, !PT ;  /* 0x7ffffffc09d67812 */ /* 0x000fe400078ec0ff */
[----:B------:R-:W-:Y:S02]  /*0c70*/  LOP3.LUT R6, R2, 0xfffffff8, RZ, 0xc0, !PT ;  /* 0xfffffff802067812 */ /* 0x000fe400078ec0ff */
[CC--:B------:R-:W-:Y:S02]  /*0c80*/  LEA.HI R2, R0.reuse, R225.reuse, RZ, 0x4 ;  /* 0x000000e100027211 */ /* 0x0c0fe400078f20ff */
[----:B------:R-:W-:Y:S01]  /*0c90*/  LEA.HI R0, R0, R225, RZ, 0x3 ;  /* 0x000000e100007211 */ /* 0x000fe200078f18ff */
[----:B------:R-:W-:Y:S01]  /*0ca0*/  IMAD.IADD R11, R5, 0x1, -R6 ;  /* 0x00000001050b7824 */ /* 0x000fe200078e0a06 */
[----:B------:R-:W-:Y:S01]  /*0cb0*/  SHF.R.S32.HI R5, RZ, 0x4, R2 ;  /* 0x00000004ff057819 */ /* 0x000fe20000011402 */
[----:B------:R-:W-:Y:S01]  /*0cc0*/  IMAD.SHL.U32 R6, R4, 0x20, RZ ;  /* 0x0000002004067824 */ /* 0x000fe200078e00ff */
[----:B------:R-:W-:Y:S01]  /*0cd0*/  LOP3.LUT R4, R2, 0x3fffff0, RZ, 0xc0, !PT ;  /* 0x03fffff002047812 */ /* 0x000fe200078ec0ff */
[----:B------:R-:W-:Y:S01]  /*0ce0*/  IMAD R8, R8, 0x10, R11 ;  /* 0x0000001008087824 */ /* 0x000fe200078e020b */
[----:B------:R-:W-:-:S02]  /*0cf0*/  LEA.HI R2, R2, R5, RZ, 0x1 ;  /* 0x0000000502027211 */ /* 0x000fc400078f08ff */
[----:B------:R-:W-:Y:S01]  /*0d00*/  LOP3.LUT R7, R6, 0xfffffc00, RZ, 0xc0, !PT ;  /* 0xfffffc0006077812 */ /* 0x000fe200078ec0ff */
[----:B------:R-:W-:Y:S01]  /*0d10*/  IMAD.IADD R4, R225, 0x1, -R4 ;  /* 0x00000001e1047824 */ /* 0x000fe200078e0a04 */
[----:B------:R-:W-:Y:S01]  /*0d20*/  LOP3.LUT R2, R2, 0x1ffffffe, RZ, 0xc0, !PT ;  /* 0x1ffffffe02027812 */ /* 0x000fe200078ec0ff */
[----:B------:R-:W-:Y:S01]  /*0d30*/  IMAD R215, R3, 0x40, R8 ;  /* 0x0000004003d77824 */ /* 0x000fe200078e0208 */
[----:B------:R-:W-:Y:S01]  /*0d40*/  SHF.R.S32.HI R212, RZ, 0x3, R0 ;  /* 0x00000003ffd47819 */ /* 0x000fe20000011400 */
[----:B------:R-:W-:Y:S01]  /*0d50*/  IMAD R7, R4, 0x40, R7 ;  /* 0x0000004004077824 */ /* 0x000fe200078e0207 */
[----:B------:R-:W-:Y:S02]  /*0d60*/  IADD3 R2, R5, -R2, RZ ;  /* 0x8000000205027210 */ /* 0x000fe40007ffe0ff */
[----:B------:R-:W-:-:S03]  /*0d70*/  IADD3 R214, R221, -R214, RZ ;  /* 0x800000d6ddd67210 */ /* 0x000fc60007ffe0ff */
[----:B------:R-:W-:Y:S01]  /*0d80*/  IMAD R223, R2, 0x8, R7 ;  /* 0x0000000802df7824 */ /* 0x000fe200078e0207 */
[----:B------:R-:W-:Y:S01]  /*0d90*/  LOP3.LUT R2, R0, 0x1ffffff8, RZ, 0xc0, !PT ;  /* 0x1ffffff800027812 */ /* 0x000fe200078ec0ff */
[----:B------:R-:W-:-:S04]  /*0da0*/  IMAD.MOV.U32 R7, RZ, RZ, R15 ;  /* 0x000000ffff077224 */ /* 0x000fc800078e000f */
[----:B------:R-:W-:-:S04]  /*0db0*/  IMAD.IADD R2, R225, 0x1, -R2 ;  /* 0x00000001e1027824 */ /* 0x000fc800078e0a02 */
[----:B------:R-:W-:-:S07]  /*0dc0*/  IMAD.SHL.U32 R18, R2, 0x8, RZ ;  /* 0x0000000802127824 */ /* 0x000fce00078e00ff */
.L_x_2134:
        /* <DEDUP_REMOVED lines=14> */
[----:B------:R-:W-:Y:S01]  /*0eb0*/  IMAD.U32 R216, RZ, RZ, UR4 ;  /* 0x00000004ffd87e24 */ /* 0x000fe2000f8e00ff */
[----:B------:R-:W-:-:S04]  /*0ec0*/  @UP0 ULEA UR6, UP2, UR4, UR6, 0x2 ;  /* 0x0000000604060291 */ /* 0x000fc8000f84103f */
[----:B------:R-:W-:Y:S02]  /*0ed0*/  @UP0 ULEA.HI.X UR7, UR4, UR7, UR12, 0x2, UP2 ;  /* 0x0000000704070291 */ /* 0x000fe400090f140c */
[----:B------:R-:W-:Y:S01]  /*0ee0*/  IMAD.U32 R218, RZ, RZ, UR12 ;  /* 0x0000000cffda7e24 */ /* 0x000fe2000f8e00ff */
[----:B------:R-:W-:Y:S01]  /*0ef0*/  @UP1 ULEA UR8, UP0, UR4, UR8, 0x2 ;  /* 0x0000000804081291 */ /* 0x000fe2000f80103f */
[----:B------:R-:W-:-:S03]  /*0f00*/  IMAD.U32 R2, RZ, RZ, UR6 ;  /* 0x00000006ff027e24 */ /* 0x000fc6000f8e00ff */
[----:B------:R-:W-:Y:S01]  /*0f10*/  @UP1 ULEA.HI.X UR9, UR4, UR9, UR12, 0x2, UP0 ;  /* 0x0000000904091291 */ /* 0x000fe200080f140c */
[----:B------:R-:W-:Y:S01]  /*0f20*/  IMAD.U32 R3, RZ, RZ, UR7 ;  /* 0x00000007ff037e24 */ /* 0x000fe2000f8e00ff */
[----:B------:R-:W-:Y:S01]  /*0f30*/  ULDC.64 UR6, c[0x0][0x3f8] ;  /* 0x0000fe0000067ab9 */ /* 0x000fe20000000a00 */
[----:B---34-:R-:W-:-:S03]  /*0f40*/  IMAD.U32 R4, RZ, RZ, UR8 ;  /* 0x00000008ff047e24 */ /* 0x018fc6000f8e00ff */
[----:B------:R-:W-:Y:S01]  /*0f50*/  IMAD.U32 R5, RZ, RZ, UR9 ;  /* 0x00000009ff057e24 */ /* 0x000fe2000f8e00ff */
[----:B------:R-:W2:Y:S01]  /*0f60*/  @P0 LDG.E R2, desc[UR10][R2.64] ;  /* 0x0000000a02020981 */ /* 0x000ea2000c1e1900 */
[----:B------:R-:W-:Y:S01]  /*0f70*/  UISETP.NE.U32.AND UP0, UPT, UR6, URZ, UPT ;  /* 0x0000003f0600728c */ /* 0x000fe2000bf05070 */
[----:B------:R-:W-:Y:S02]  /*0f80*/  ULDC UR8, c[0x0][0x2e0] ;  /* 0x0000b80000087ab9 */ /* 0x000fe40000000800 */
[----:B------:R-:W3:Y:S01]  /*0f90*/  @P2 LDG.E R4, desc[UR10][R4.64] ;  /* 0x0000000a04042981 */ /* 0x000ee2000c1e1900 */
[----:B------:R-:W-:Y:S01]  /*0fa0*/  ULDC UR9, c[0x0][0x288] ;  /* 0x0000a20000097ab9 */ /* 0x000fe20000000800 */
[----:B------:R-:W-:Y:S01]  /*0fb0*/  UISETP.NE.AND.EX UP0, UPT, UR7, URZ, UPT, UP0 ;  /* 0x0000003f0700728c */ /* 0x000fe2000bf05300 */
[----:B------:R-:W-:Y:S01]  /*0fc0*/  IMAD.U32 R217, RZ, RZ, UR5 ;  /* 0x00000005ffd97e24 */ /* 0x000fe2000f8e00ff */
[----:B------:R-:W-:Y:S01]  /*0fd0*/  ULDC UR6, c[0x0][0x404] ;  /* 0x0001010000067ab9 */ /* 0x000fe20000000800 */
[----:B------:R-:W-:Y:S01]  /*0fe0*/  ULDC.64 UR10, c[0x0][0xa20] ;  /* 0x00028800000a7ab9 */ /* 0x000fe20000000a00 */
[----:B------:R-:W-:Y:S01]  /*0ff0*/  USEL UR6, UR6, 0x1, UP0 ;  /* 0x0000000106067887 */ /* 0x000fe20008000000 */
[----:B------:R-:W-:Y:S01]  /*1000*/  ISETP.NE.U32.AND P1, PT, RZ, UR10, PT ;  /* 0x0000000aff007c0c */ /* 0x000fe2000bf25070 */
[----:B------:R-:W-:-:S02]  /*1010*/  UMOV UR4, URZ ;  /* 0x0000003f00047c82 */ /* 0x000fc40008000000 */
[----:B------:R-:W-:Y:S01]  /*1020*/  UIMAD UR8, UR6, UR8, URZ ;  /* 0x00000008060872a4 */ /* 0x000fe2000f8e023f */
[----:B------:R-:W-:Y:S02]  /*1030*/  ISETP.NE.AND.EX P1, PT, RZ, UR11, PT, P1 ;  /* 0x0000000bff007c0c */ /* 0x000fe4000bf25310 */
[----:B--2---:R-:W-:Y:S02]  /*1040*/  @P0 R2UR UR4, R2 ;  /* 0x00000000020402ca */ /* 0x004fe400000e0000 */
[----:B---3--:R-:W-:-:S13]  /*1050*/  @P2 R2UR UR9, R4 ;  /* 0x00000000040922ca */ /* 0x008fda00000e0000 */
[----:B-----5:R-:W-:Y:S01]  /*1060*/  IMAD.U32 R22, RZ, RZ, UR9 ;  /* 0x00000009ff167e24 */ /* 0x020fe2000f8e00ff */
[----:B-1----:R-:W-:Y:S06]  /*1070*/  @P2 BRA `(.L_x_2081) ;  /* 0x0000000000402947 */ /* 0x002fec0003800000 */
        /* <DEDUP_REMOVED lines=8> */
[----:B------:R-:W-:Y:S01]  /*1100*/  MOV R2, UR6 ;  /* 0x0000000600027c02 */ /* 0x000fe20008000f00 */
[----:B------:R-:W-:-:S05]  /*1110*/  IMAD.U32 R3, RZ, RZ, UR7 ;  /* 0x00000007ff037e24 */ /* 0x000fca000f8e00ff */
[----:B------:R-:W2:Y:S04]  /*1120*/  LDG.E R4, desc[UR12][R2.64] ;  /* 0x0000000c02047981 */ /* 0x000ea8000c1e1900 */
[----:B------:R-:W3:Y:S01]  /*1130*/  LDG.E R0, desc[UR12][R2.64+0x4] ;  /* 0x0000040c02007981 */ /* 0x000ee2000c1e1900 */
[----:B--2---:R-:W-:Y:S02]  /*1140*/  R2UR UR5, R4 ;  /* 0x00000000040572ca */ /* 0x004fe400000e0000 */
[----:B---3--:R-:W-:-:S13]  /*1150*/  R2UR UR6, R0 ;  /* 0x00000000000672ca */ /* 0x008fda00000e0000 */
[----:B------:R-:W-:-:S06]  /*1160*/  UIADD3 UR5, -UR5, UR6, URZ ;  /* 0x0000000605057290 */ /* 0x000fcc000fffe13f */
[----:B------:R-:W-:-:S07]  /*1170*/  IMAD.U32 R22, RZ, RZ, UR5 ;  /* 0x00000005ff167e24 */ /* 0x000fce000f8e00ff */
.L_x_2081:
[----:B------:R-:W-:-:S13]  /*1180*/  R2UR UR5, R19 ;  /* 0x00000000130572ca */ /* 0x000fda00000e0000 */
[----:B------:R-:W-:Y:S01]  /*1190*/  IMAD.U32 R219, RZ, RZ, UR5 ;  /* 0x00000005ffdb7e24 */ /* 0x000fe2000f8e00ff */
[----:B------:R-:W-:Y:S06]  /*11a0*/  @!P1 BRA `(.L_x_2082) ;  /* 0x0000000000289947 */ /* 0x000fec0003800000 */
[----:B------:R-:W-:Y:S01]  /*11b0*/  R2UR UR6, R216 ;  /* 0x00000000d80672ca */ /* 0x000fe200000e0000 */
[----:B------:R-:W-:Y:S01]  /*11c0*/  ULDC.64 UR8, c[0x0][0x208] ;  /* 0x0000820000087ab9 */ /* 0x000fe20000000a00 */
[----:B------:R-:W-:-:S11]  /*11d0*/  R2UR UR7, R218 ;  /* 0x00000000da0772ca */ /* 0x000fd600000e0000 */
[----:B------:R-:W-:-:S04]  /*11e0*/  ULEA UR5, UP0, UR6, UR10, 0x2 ;  /* 0x0000000a06057291 */ /* 0x000fc8000f80103f */
[----:B------:R-:W-:Y:S02]  /*11f0*/  ULEA.HI.X UR6, UR6, UR11, UR7, 0x2, UP0 ;  /* 0x0000000b06067291 */ /* 0x000fe400080f1407 */
[----:B------:R-:W-:-:S04]  /*1200*/  IMAD.U32 R2, RZ, RZ, UR5 ;  /* 0x00000005ff027e24 */ /* 0x000fc8000f8e00ff */
[----:B------:R-:W-:-:S05]  /*1210*/  IMAD.U32 R3, RZ, RZ, UR6 ;  /* 0x00000006ff037e24 */ /* 0x000fca000f8e00ff */
[----:B------:R-:W2:Y:S02]  /*1220*/  LDG.E R2, desc[UR8][R2.64] ;  /* 0x0000000802027981 */ /* 0x000ea4000c1e1900 */
[----:B--2---:R-:W-:Y:S01]  /*1230*/  R2UR UR8, R2 ;  /* 0x00000000020872ca */ /* 0x004fe200000e0000 */
[----:B------:R-:W-:-:S14]  /*1240*/  BRA `(.L_x_2083) ;  /* 0x00000000003c7947 */ /* 0x000fdc0003800000 */
.L_x_2082:
        /* <DEDUP_REMOVED lines=15> */
.L_x_2083:
[----:B------:R-:W-:Y:S01]  /*1340*/  R2UR UR5, R19 ;  /* 0x00000000130572ca */ /* 0x000fe200000e0000 */
[----:B------:R-:W-:Y:S01]  /*1350*/  UIADD3 UR6, -UR4, UR8, URZ ;  /* 0x0000000804067290 */ /* 0x000fe2000fffe13f */
[----:B------:R-:W-:Y:S01]  /*1360*/  R2UR UR7, R22 ;  /* 0x00000000160772ca */ /* 0x000fe200000e0000 */
[----:B------:R-:W-:Y:S01]  /*1370*/  IMAD.MOV.U32 R0, RZ, RZ, RZ ;  /* 0x000000ffff007224 */ /* 0x000fe200078e00ff */
[----:B------:R-:W-:Y:S01]  /*1380*/  PLOP3.LUT P0, PT, PT, PT, PT, 0x80, 0x0 ;  /* 0x000000000000781c */ /* 0x000fe20003f0f070 */
[----:B------:R-:W-:Y:S01]  /*1390*/  UIADD3 UR4, UR6, 0x4f, URZ ;  /* 0x0000004f06047890 */ /* 0x000fe2000fffe03f */
[----:B------:R-:W-:Y:S01]  /*13a0*/  CS2R R2, SRZ ;  /* 0x0000000000027805 */ /* 0x000fe2000001ff00 */
[----:B------:R-:W-:Y:S01]  /*13b0*/  IMAD.U32 R23, RZ, RZ, UR6 ;  /* 0x00000006ff177e24 */ /* 0x000fe2000f8e00ff */
[----:B------:R-:W-:Y:S02]  /*13c0*/  CS2R R150, SRZ ;  /* 0x0000000000967805 */ /* 0x000fe4000001ff00 */
[----:B------:R-:W-:-:S02]  /*13d0*/  CS2R R148, SRZ ;  /* 0x0000000000947805 */ /* 0x000fc4000001ff00 */
[----:B------:R-:W-:Y:S02]  /*13e0*/  CS2R R146, SRZ ;  /* 0x0000000000927805 */ /* 0x000fe4000001ff00 */
[----:B------:R-:W-:Y:S02]  /*13f0*/  CS2R R144, SRZ ;  /* 0x0000000000907805 */ /* 0x000fe4000001ff00 */
[----:B------:R-:W-:Y:S01]  /*1400*/  CS2R R142, SRZ ;  /* 0x00000000008e7805 */ /* 0x000fe2000001ff00 */
[----:B------:R-:W-:Y:S01]  /*1410*/  ULEA UR5, UR5, 0xcf, 0x7 ;  /* 0x000000cf05057891 */ /* 0x000fe2000f8e383f */
[----:B------:R-:W-:Y:S02]  /*1420*/  CS2R R140, SRZ ;  /* 0x00000000008c7805 */ /* 0x000fe4000001ff00 */
[----:B------:R-:W-:Y:S02]  /*1430*/  CS2R R138, SRZ ;  /* 0x00000000008a7805 */ /* 0x000fe4000001ff00 */
[----:B------:R-:W-:Y:S01]  /*1440*/  CS2R R136, SRZ ;  /* 0x0000000000887805 */ /* 0x000fe2000001ff00 */
[----:B------:R-:W-:Y:S01]  /*1450*/  UIADD3 UR6, UR6, UR5, -UR7 ;  /* 0x0000000506067290 */ /* 0x000fe2000fffe807 */
        /* <DEDUP_REMOVED lines=12> */
[----:B------:R-:W-:-:S02]  /*1520*/  CS2R R122, SRZ ;  /* 0x00000000007a7805 */ /* 0x000fc4000001ff00 */
[----:B------:R-:W-:Y:S02]  /*1530*/  CS2R R120, SRZ ;  /* 0x0000000000787805 */ /* 0x000fe4000001ff00 */
[----:B------:R-:W-:Y:S01]  /*1540*/  CS2R R118, SRZ ;  /* 0x0000000000767805 */ /* 0x000fe2000001ff00 */
[----:B------:R-:W-:Y:S01]  /*1550*/  UISETP.LT.AND UP0, UPT, UR4, UR6, UPT ;  /* 0x000000060400728c */ /* 0x000fe2000bf01270 */
[----:B------:R-:W-:Y:S02]  /*1560*/  CS2R R116, SRZ ;  /* 0x0000000000747805 */ /* 0x000fe4000001ff00 */
[----:B------:R-:W-:Y:S02]  /*1570*/  CS2R R114, SRZ ;  /* 0x0000000000727805 */ /* 0x000fe4000001ff00 */
[----:B------:R-:W-:Y:S01]  /*1580*/  CS2R R112, SRZ ;  /* 0x0000000000707805 */ /* 0x000fe2000001ff00 */
[----:B------:R-:W-:Y:S01]  /*1590*/  USEL UR61, UR4, UR6, UP0 ;  /* 0x00000006043d7287 */ /* 0x000fe20008000000 */
[----:B------:R-:W-:-:S02]  /*15a0*/  CS2R R110, SRZ ;  /* 0x00000000006e7805 */ /* 0x000fc4000001ff00 */
[----:B------:R-:W-:Y:S02]  /*15b0*/  CS2R R108, SRZ ;  /* 0x00000000006c7805 */ /* 0x000fe4000001ff00 */
[----:B------:R-:W-:Y:S01]  /*15c0*/  CS2R R106, SRZ ;  /* 0x00000000006a7805 */ /* 0x000fe2000001ff00 */
[----:B------:R-:W-:Y:S01]  /*15d0*/  UISETP.GE.AND UP0, UPT, UR61, 0x1, UPT ;  /* 0x000000013d00788c */ /* 0x000fe2000bf06270 */
[----:B------:R-:W-:Y:S02]  /*15e0*/  CS2R R104, SRZ ;  /* 0x0000000000687805 */ /* 0x000fe4000001ff00 */
[----:B------:R-:W-:Y:S02]  /*15f0*/  MOV R168, RZ ;  /* 0x000000ff00a87202 */ /* 0x000fe40000000f00 */
[----:B------:R-:W-:Y:S02]  /*1600*/  CS2R R166, SRZ ;  /* 0x0000000000a67805 */ /* 0x000fe4000001ff00 */
[----:B------:R-:W-:-:S02]  /*1610*/  CS2R R100, SRZ ;  /* 0x0000000000647805 */ /* 0x000fc4000001ff00 */
[----:B------:R-:W-:Y:S02]  /*1620*/  CS2R R164, SRZ ;  /* 0x0000000000a47805 */ /* 0x000fe4000001ff00 */
[----:B------:R-:W-:Y:S02]  /*1630*/  PLOP3.LUT P1, PT, PT, PT, UP0, 0x80, 0x0 ;  /* 0x000000000000781c */ /* 0x000fe40003f2f008 */
        /* <DEDUP_REMOVED lines=36> */
[----:B------:R-:W-:Y:S01]  /*1880*/  CS2R R24, SRZ ;  /* 0x0000000000187805 */ /* 0x000fe2000001ff00 */
[----:B------:R-:W-:Y:S06]  /*1890*/  @!P1 BRA `(.L_x_2084) ;  /* 0x000000cc00d89947 */ /* 0x000fec0003800000 */
[----:B------:R-:W0:Y:S01]  /*18a0*/  SHFL.IDX PT, R0, R222, RZ, 0x1f ;  /* 0x00001fffde007589 */ /* 0x000e2200000e0000 */
[----:B------:R-:W1:Y:S01]  /*18b0*/  S2UR UR7, SR_CgaCtaId ;  /* 0x00000000000779c3 */ /* 0x000e620000008800 */
[----:B------:R-:W-:Y:S01]  /*18c0*/  UMOV UR6, 0x400 ;  /* 0x0000040000067882 */ /* 0x000fe20000000000 */
[----:B0-----:R-:W-:Y:S01]  /*18d0*/  R2UR UR4, R0 ;  /* 0x00000000000472ca */ /* 0x001fe200000e0000 */
[----:B-1----:R-:W-:-:S04]  /*18e0*/  ULEA UR8, UR7, UR6, 0x18 ;  /* 0x0000000607087291 */ /* 0x002fc8000f8ec03f */
[----:B------:R-:W-:Y:S02]  /*18f0*/  UIADD3 UR6, UR8, 0x14400, URZ ;  /* 0x0001440008067890 */ /* 0x000fe4000fffe03f */
[----:B------:R-:W-:Y:S02]  /*1900*/  IMAD.U32 R17, RZ, RZ, UR8 ;  /* 0x00000008ff117e24 */ /* 0x000fe4000f8e00ff */
        /* <DEDUP_REMOVED lines=22> */
[----:B0-----:R-:W-:-:S07]  /*1a70*/  IMAD.MOV.U32 R13, RZ, RZ, RZ ;  /* 0x000000ffff0d7224 */ /* 0x001fce00078e00ff */
[----:B------:R-:W-:-:S07]  /*1a80*/  LEPC R20, `(.L_x_2085) ;  /* 0x000000001014794e */ /* 0x000fce0000000000 */
[----:B-1----:R-:W-:Y:S05]  /*1a90*/  CALL.ABS.NOINC R2 ;  /* 0x0000000002007343 */ /* 0x002fea0003c00000 */
.L_x_2085:
[----:B------:R-:W-:Y:S02]  /*1aa0*/  R2UR UR7, R220 ;  /* 0x00000000dc0772ca */ /* 0x000fe400000e0000 */
[----:B------:R-:W-:Y:S02]  /*1ab0*/  R2UR UR6, R17 ;  /* 0x00000000110672ca */ /* 0x000fe400000e0000 */
[----:B------:R-:W-:-:S09]  /*1ac0*/  R2UR UR5, R224 ;  /* 0x00000000e00572ca */ /* 0x000fd200000e0000 */
[----:B------:R-:W-:-:S04]  /*1ad0*/  ULEA.HI UR4, UR7, UR7, URZ, 0x1 ;  /* 0x0000000707047291 */ /* 0x000fc8000f8f083f */
[----:B------:R-:W-:Y:S01]  /*1ae0*/  ULOP3.LUT UR4, UR4, 0xfffffffe, URZ, 0xc0, !UPT ;  /* 0xfffffffe04047892 */ /* 0x000fe2000f8ec03f */
[----:B------:R-:W-:-:S03]  /*1af0*/  IMAD.U32 R2, RZ, RZ, UR5 ;  /* 0x00000005ff027e24 */ /* 0x000fc6000f8e00ff */
[----:B------:R-:W-:Y:S02]  /*1b00*/  UIADD3 UR4, UR7, -UR4, URZ ;  /* 0x8000000407047290 */ /* 0x000fe4000fffe03f */
[----:B------:R-:W-:-:S04]  /*1b10*/  ISETP.NE.AND P0, PT, R2, 0x3, PT ;  /* 0x000000030200780c */ /* 0x000fc80003f05270 */
[----:B------:R-:W-:-:S05]  /*1b20*/  IMAD.U32 R0, RZ, RZ, UR4 ;  /* 0x00000004ff007e24 */ /* 0x000fca000f8e00ff */
[----:B------:R-:W-:-:S04]  /*1b30*/  SHF.L.U32 R0, R0, 0x1f, RZ ;  /* 0x0000001f00007819 */ /* 0x000fc800000006ff */
[----:B------:R-:W0:Y:S02]  /*1b40*/  SYNCS.PHASECHK.TRANS64.TRYWAIT P1, [UR6+0x38800], R0 ;  /* 0x03880000ff0075a7 */ /* 0x000e240008020146 */
[----:B0-----:R-:W-:Y:S05]  /*1b50*/  @!P1 BRA `(.L_x_2086) ;  /* 0x0000015000749947 */ /* 0x001fea0003800000 */
.L_x_2223:
[----:B------:R-:W-:Y:S05]  /*1b60*/  @!P0 BRA `(.L_x_2087) ;  /* 0x0000000000048947 */ /* 0x000fea0003800000 */
[----:B------:R-:W-:Y:S01]  /*1b70*/  BPT.TRAP 0x1 ;  /* 0x000000040000795c */ /* 0x000fe20000300000 */
.L_x_2087:
[----:B------:R-:W-:Y:S01]  /*1b80*/  R2UR UR5, R16 ;  /* 0x00000000100572ca */ /* 0x000fe200000e0000 */
[----:B0-----:R-:W-:Y:S01]  /*1b90*/  IMAD.U32 R0, RZ, RZ, UR60 ;  /* 0x0000003cff007e24 */ /* 0x001fe2000f8e00ff */
[----:B------:R-:W-:-:S11]  /*1ba0*/  R2UR UR4, R17 ;  /* 0x00000000110472ca */ /* 0x000fd600000e0000 */
[----:B------:R-:W-:Y:S02]  /*1bb0*/  IMAD.U32 R3, RZ, RZ, UR5 ;  /* 0x00000005ff037e24 */ /* 0x000fe4000f8e00ff */
[----:B------:R-:W-:-:S03]  /*1bc0*/  LEA R0, R0, UR4, 0x3 ;  /* 0x0000000400007c11 */ /* 0x000fc6000f8e18ff */
[----:B------:R-:W-:-:S04]  /*1bd0*/  SHF.L.U32 R3, R3, 0x1f, RZ ;  /* 0x0000001f03037819 */ /* 0x000fc800000006ff */
[----:B------:R0:W1:Y:S01]  /*1be0*/  SYNCS.PHASECHK.TRANS64.TRYWAIT P2, [R0+URZ+0x38830], R3 ;  /* 0x03883003000075a7 */ /* 0x000062000804017f */
[----:B------:R-:W-:Y:S05]  /*1bf0*/  @!P0 BRA `(.L_x_2088) ;  /* 0x0000000000048947 */ /* 0x000fea0003800000 */
[----:B------:R-:W-:Y:S01]  /*1c00*/  BPT.TRAP 0x1 ;  /* 0x000000040000795c */ /* 0x000fe20000300000 */
.L_x_2088:
[----:B------:R-:W2:Y:S01]  /*1c10*/  S2R R2, SR_TID.X ;  /* 0x0000000000027919 */ /* 0x000ea20000002100 */
[----:B------:R-:W-:Y:S01]  /*1c20*/  IMAD.MOV.U32 R151, RZ, RZ, RZ ;  /* 0x000000ffff977224 */ /* 0x000fe200078e00ff */
[----:B--2---:R-:W-:Y:S01]  /*1c30*/  LOP3.LUT P1, RZ, R2, 0x7f, RZ, 0xc0, !PT ;  /* 0x0000007f02ff7812 */ /* 0x004fe2000782c0ff */
[----:B-1----:R-:W-:-:S12]  /*1c40*/  @P2 BRA `(.L_x_2089) ;  /* 0x0000000000082947 */ /* 0x002fd80003800000 */
[----:B------:R-:W1:Y:S02]  /*1c50*/  SYNCS.PHASECHK.TRANS64.TRYWAIT P2, [R0+URZ+0x38830], R3 ;  /* 0x03883003000075a7 */ /* 0x000e64000804017f */
[----:B-1----:R-:W-:Y:S05]  /*1c60*/  @!P2 BRA `(.L_x_2090) ;  /* 0x00000150004ca947 */ /* 0x002fea0003800000 */
.L_x_2089:
[----:B------:R-:W-:Y:S05]  /*1c70*/  WARPSYNC.ALL ;  /* 0x0000000000007948 */ /* 0x000fea0003800000 */
[----:B------:R-:W-:Y:S01]  /*1c80*/  R2UR UR4, R17 ;  /* 0x00000000110472ca */ /* 0x000fe200000e0000 */
[----:B------:R-:W-:Y:S01]  /*1c90*/  ULOP3.LUT UR5, UR36, 0x10000, URZ, 0xfc, !UPT ;  /* 0x0001000024057892 */ /* 0x000fe2000f8efc3f */
[----:B------:R-:W-:Y:S01]  /*1ca0*/  WARPGROUP.ARRIVE ;  /* 0x00000000000079c5 */ /* 0x000fe20000000000 */
[----:B------:R-:W-:Y:S01]  /*1cb0*/  UMOV UR9, 0x40000040 ;  /* 0x4000004000097882 */ /* 0x000fe20000000000 */
[----:B------:R-:W-:Y:S01]  /*1cc0*/  UMOV UR11, 0x40000040 ;  /* 0x40000040000b7882 */ /* 0x000fe20000000000 */
[----:B------:R-:W-:Y:S01]  /*1cd0*/  UMOV UR15, UR9 ;  /* 0x00000009000f7c82 */ /* 0x000fe20008000000 */
[----:B------:R-:W-:Y:S01]  /*1ce0*/  MOV R13, UR9 ;  /* 0x00000009000d7c02 */ /* 0x000fe20008000f00 */
[----:B------:R-:W-:Y:S01]  /*1cf0*/  UIADD3 UR7, UR5, 0x2, URZ ;  /* 0x0000000205077890 */ /* 0x000fe2000fffe03f */
[----:B01----:R-:W-:Y:S01]  /*1d00*/  @!P1 VIADD R0, R0, 0x38840 ;  /* 0x0003884000009836 */ /* 0x003fe20000000000 */
[----:B------:R-:W-:Y:S01]  /*1d10*/  UMOV UR8, UR5 ;  /* 0x0000000500087c82 */ /* 0x000fe20008000000 */
[----:B------:R-:W-:Y:S01]  /*1d20*/  UMOV UR17, 0x40000040 ;  /* 0x4000004000117882 */ /* 0x000fe20000000000 */
[----:B------:R-:W-:Y:S01]  /*1d30*/  UMOV UR14, UR8 ;  /* 0x00000008000e7c82 */ /* 0x000fe20008000000 */
[----:B------:R-:W-:Y:S01]  /*1d40*/  IMAD.U32 R12, RZ, RZ, UR8 ;  /* 0x00000008ff0c7e24 */ /* 0x000fe2000f8e00ff */
[----:B------:R-:W-:Y:S01]  /*1d50*/  UIADD3 UR4, UR4, 0x24400, URZ ;  /* 0x0002440004047890 */ /* 0x000fe2000fffe03f */
[----:B------:R-:W-:Y:S01]  /*1d60*/  IMAD.U32 R11, RZ, RZ, UR17 ;  /* 0x00000011ff0b7e24 */ /* 0x000fe2000f8e00ff */
[----:B------:R-:W-:Y:S01]  /*1d70*/  UMOV UR16, UR7 ;  /* 0x0000000700107c82 */ /* 0x000fe20008000000 */
[----:B------:R-:W-:Y:S01]  /*1d80*/  UMOV UR19, 0x40000040 ;  /* 0x4000004000137882 */ /* 0x000fe20000000000 */
[----:B------:R-:W-:Y:S01]  /*1d90*/  USHF.R.U32.HI UR4, URZ, 0x4, UR4 ;  /* 0x000000043f047899 */ /* 0x000fe20008011604 */
[----:B------:R-:W-:Y:S01]  /*1da0*/  IMAD.U32 R10, RZ, RZ, UR16 ;  /* 0x00000010ff0a7e24 */ /* 0x000fe2000f8e00ff */
[----:B------:R-:W-:Y:S01]  /*1db0*/  UIADD3 UR7, UR5, 0x4, URZ ;  /* 0x0000000405077890 */ /* 0x000fe2000fffe03f */
[----:B------:R-:W-:Y:S01]  /*1dc0*/  @!P1 PRMT R0, RZ, 0x654, R0 ;  /* 0x00000654ff009816 */ /* 0x000fe20000000000 */
[----:B------:R-:W-:Y:S01]  /*1dd0*/  ULOP3.LUT UR4, UR4, 0x3fff, URZ, 0xc0, !UPT ;  /* 0x00003fff04047892 */ /* 0x000fe2000f8ec03f */
[--C-:B------:R-:W-:Y:S01]  /*1de0*/  IMAD.MOV.U32 R150, RZ, RZ, R151.reuse ;  /* 0x000000ffff967224 */ /* 0x100fe200078e0097 */
[----:B------:R-:W-:Y:S01]  /*1df0*/  UMOV UR13, 0x40000040 ;  /* 0x40000040000d7882 */ /* 0x000fe20000000000 */
[----:B------:R-:W-:Y:S01]  /*1e00*/  UIADD3 UR20, UR5, 0x404, URZ ;  /* 0x0000040405147890 */ /* 0x000fe2000fffe03f */
[--C-:B------:R-:W-:Y:S01]  /*1e10*/  IMAD.MOV.U32 R149, RZ, RZ, R151.reuse ;  /* 0x000000ffff957224 */ /* 0x100fe200078e0097 */
[----:B------:R-:W-:Y:S01]  /*1e20*/  ULOP3.LUT UR6, UR4, 0x10000, URZ, 0xfc, !UPT ;  /* 0x0001000004067892 */ /* 0x000fe2000f8efc3f */
[--C-:B------:R-:W-:Y:S01]  /*1e30*/  IMAD.MOV.U32 R148, RZ, RZ, R151.reuse ;  /* 0x000000ffff947224 */ /* 0x100fe200078e0097 */
[----:B------:R-:W-:Y:S01]  /*1e40*/  UMOV UR21, 0x40000040 ;  /* 0x4000004000157882 */ /* 0x000fe20000000000 */
[----:B------:R-:W-:Y:S01]  /*1e50*/  UMOV UR23, 0x40000040 ;  /* 0x4000004000177882 */ /* 0x000fe20000000000 */
[----:B------:R-:W-:Y:S01]  /*1e60*/  UIMAD UR4, UR60, 0xa00, UR6 ;  /* 0x00000a003c0478a4 */ /* 0x000fe2000f8e0206 */
[--C-:B------:R-:W-:Y:S01]  /*1e70*/  IMAD.MOV.U32 R147, RZ, RZ, R151.reuse ;  /* 0x000000ffff937224 */ /* 0x100fe200078e0097 */
[----:B------:R-:W-:Y:S01]  /*1e80*/  UIADD3 UR24, UR5, 0x406, URZ ;  /* 0x0000040605187890 */ /* 0x000fe2000fffe03f */
[----:B------:R-:W-:Y:S01]  /*1e90*/  IMAD.U32 R15, RZ, RZ, UR6 ;  /* 0x00000006ff0f7e24 */ /* 0x000fe2000f8e00ff */
[----:B------:R-:W-:Y:S01]  /*1ea0*/  UIADD3 UR6, UR4, 0x200, URZ ;  /* 0x0000020004067890 */ /* 0x000fe2000fffe03f */
[--C-:B------:R-:W-:Y:S01]  /*1eb0*/  IMAD.MOV.U32 R146, RZ, RZ, R151.reuse ;  /* 0x000000ffff927224 */ /* 0x100fe200078e0097 */
[----:B------:R-:W-:Y:S01]  /*1ec0*/  UIADD3 UR12, UR4, 0x2, URZ ;  /* 0x00000002040c7890 */ /* 0x000fe2000fffe03f */
[-C--:B------:R-:W-:Y:S01]  /*1ed0*/  MOV R145, R151.reuse ;  /* 0x0000009700917202 */ /* 0x080fe20000000f00 */
[----:B------:R-:W-:Y:S01]  /*1ee0*/  UMOV UR10, UR4 ;  /* 0x00000004000a7c82 */ /* 0x000fe20008000000 */
[----:B------:R-:W-:Y:S01]  /*1ef0*/  UIADD3 UR22, UR4, 0x284, URZ ;  /* 0x0000028404167890 */ /* 0x000fe2000fffe03f */
[----:B------:R-:W-:Y:S01]  /*1f00*/  HGMMA.64x16x16.F32 R56, gdesc[UR8], RZ, !UPT, gsb0 ;  /* 0x00200000083879f0 */ /* 0x000fe2000c0008ff */
[----:B------:R-:W-:Y:S01]  /*1f10*/  UIADD3 UR10, UR4, 0x80, URZ ;  /* 0x00000080040a7890 */ /* 0x000fe2000fffe03f */
[--C-:B------:R-:W-:Y:S01]  /*1f20*/  IMAD.MOV.U32 R144, RZ, RZ, R151.reuse ;  /* 0x000000ffff907224 */ /* 0x100fe200078e0097 */
        /* <DEDUP_REMOVED lines=47> */
[----:B------:R-:W-:Y:S01]  /*2220*/  IMAD.MOV.U32 R129, RZ, RZ, R151 ;  /* 0x000000ffff817224 */ /* 0x000fe200078e0097 */
[----:B------:R-:W-:Y:S01]  /*2230*/  UIADD3 UR54, UR4, 0x784, URZ ;  /* 0x0000078404367890 */ /* 0x000fe2000fffe03f */
        /* <DEDUP_REMOVED lines=42> */
[--C-:B------:R-:W-:Y:S01]  /*24e0*/  IMAD.MOV.U32 R102, RZ, RZ, R151.reuse ;  /* 0x000000ffff667224 */ /* 0x100fe200078e0097 */
[----:B------:R-:W-:Y:S02]  /*24f0*/  WARPGROUP.DEPBAR.LE gsb0, 0x0 ;  /* 0x00008000000079c5 */ /* 0x000fe40000010000 */
[----:B------:R-:W-:Y:S01]  /*2500*/  WARPGROUP.ARRIVE ;  /* 0x00000000000079c5 */ /* 0x000fe20000000000 */
[--C-:B------:R-:W-:Y:S02]  /*2510*/  IMAD.MOV.U32 R101, RZ, RZ, R151.reuse ;  /* 0x000000ffff657224 */ /* 0x100fe400078e0097 */
[----:B------:R-:W-:-:S02]  /*2520*/  IMAD.MOV.U32 R100, RZ, RZ, R151 ;  /* 0x000000ffff647224 */ /* 0x000fc400078e0097 */
[--C-:B------:R-:W-:Y:S01]  /*2530*/  IMAD.MOV.U32 R98, RZ, RZ, R151.reuse ;  /* 0x000000ffff627224 */ /* 0x100fe200078e0097 */
[----:B------:R-:W-:Y:S01]  /*2540*/  HGMMA.64x16x16.F32 R40, gdesc[UR8], RZ, !UPT, gsb0 ;  /* 0x00200000082879f0 */ /* 0x000fe2000c0008ff */
[----:B------:R-:W-:Y:S01]  /*2550*/  UIADD3 UR10, UR4, 0x180, URZ ;  /* 0x00000180040a7890 */ /* 0x000fe2000fffe03f */
[--C-:B------:R-:W-:Y:S01]  /*2560*/  IMAD.MOV.U32 R97, RZ, RZ, R151.reuse ;  /* 0x000000ffff617224 */ /* 0x100fe200078e0097 */
[----:B------:R-:W-:Y:S01]  /*2570*/  UMOV UR8, UR14 ;  /* 0x0000000e00087c82 */ /* 0x000fe20008000000 */
[----:B------:R-:W-:Y:S01]  /*2580*/  UMOV UR9, UR15 ;  /* 0x0000000f00097c82 */ /* 0x000fe20008000000 */
[----:B------:R-:W-:Y:S01]  /*2590*/  UMOV UR11, 0x40000040 ;  /* 0x40000040000b7882 */ /* 0x000fe20000000000 */
        /* <DEDUP_REMOVED lines=22> */
[--C-:B------:R-:W-:Y:S01]  /*2700*/  IMAD.MOV.U32 R71, RZ, RZ, R151.reuse ;  /* 0x000000ffff477224 */ /* 0x100fe200078e0097 */
[----:B------:R-:W-:Y:S02]  /*2710*/  WARPGROUP.DEPBAR.LE gsb0, 0x0 ;  /* 0x00008000000079c5 */ /* 0x000fe40000010000 */
[----:B------:R-:W-:Y:S01]  /*2720*/  WARPGROUP.ARRIVE ;  /* 0x00000000000079c5 */ /* 0x000fe20000000000 */
[--C-:B------:R-:W-:Y:S02]  /*2730*/  IMAD.MOV.U32 R70, RZ, RZ, R151.reuse ;  /* 0x000000ffff467224 */ /* 0x100fe400078e0097 */
        /* <DEDUP_REMOVED lines=13> */
[----:B------:R-:W-:Y:S01]  /*2810*/  IMAD.MOV.U32 R64, RZ, RZ, R151 ;  /* 0x000000ffff407224 */ /* 0x000fe200078e0097 */
        /* <DEDUP_REMOVED lines=90> */
[----:B------:R-:W-:Y:S02]  /*2dc0*/  UMOV UR56, UR5 ;  /* 0x0000000500387c82 */ /* 0x000fe40008000000 */
[----:B------:R-:W-:Y:S01]  /*2dd0*/  UMOV UR58, UR7 ;  /* 0x00000007003a7c82 */ /* 0x000fe20008000000 */
[----:B------:R-:W-:Y:S01]  /*2de0*/  IMAD.U32 R6, RZ, RZ, UR56 ;  /* 0x00000038ff067e24 */ /* 0x000fe2000f8e00ff */
        /* <DEDUP_REMOVED lines=24> */
[----:B------:R-:W-:Y:S01]  /*2f70*/  R2UR UR11, R19 ;  /* 0x00000000130b72ca */ /* 0x000fe200000e0000 */
[----:B------:R-:W-:-:S06]  /*2f80*/  UIADD3 UR10, UR61, -0x2, URZ ;  /* 0xfffffffe3d0a7890 */ /* 0x000fcc000fffe03f */
[----:B------:R-:W-:-:S06]  /*2f90*/  IMAD.U32 R227, RZ, RZ, UR10 ;  /* 0x0000000affe37e24 */ /* 0x000fcc000f8e00ff */
[----:B------:R-:W-:-:S05]  /*2fa0*/  IMAD.U32 R4, RZ, RZ, UR11 ;  /* 0x0000000bff047e24 */ /* 0x000fca000f8e00ff */
[----:B------:R-:W-:Y:S01]  /*2fb0*/  LEA R4, R4, R215, 0x7 ;  /* 0x000000d704047211 */ /* 0x000fe200078e38ff */
        /* <DEDUP_REMOVED lines=26> */
[----:B------:R-:W-:Y:S01]  /*3160*/  UIMAD UR5, UR61, -0x50, UR15 ;  /* 0xffffffb03d0578a4 */ /* 0x000fe2000f8e020f */
        /* <DEDUP_REMOVED lines=238> */
[----:B------:R-:W-:Y:S02]  /*4050*/  UIADD3 UR6, -UR14, 0x51, UR5 ;  /* 0x000000510e067890 */ /* 0x000fe4000fffe105 */
[----:B------:R-:W-:-:S04]  /*4060*/  UIADD3 UR5, UR5, 0x50, URZ ;  /* 0x0000005005057890 */ /* 0x000fc8000fffe03f */
[----:B------:R-:W-:Y:S02]  /*4070*/  IMAD.U32 R3, RZ, RZ, UR6 ;  /* 0x00000006ff037e24 */ /* 0x000fe4000f8e00ff */
[----:B------:R-:W-:Y:S01]  /*4080*/  IMAD.U32 R5, RZ, RZ, UR5 ;  /* 0x00000005ff057e24 */ /* 0x000fe2000f8e00ff */
[----:B------:R-:W-:Y:S01]  /*4090*/  ULDC UR5, c[0x0][0x988] ;  /* 0x0002620000057ab9 */ /* 0x000fe20000000800 */
[C---:B------:R-:W-:Y:S02]  /*40a0*/  IMAD R3, R214.reuse, -0x2, R3 ;  /* 0xfffffffed6037824 */ /* 0x040fe400078e0203 */
[----:B------:R-:W-:-:S03]  /*40b0*/  IMAD R2, R214, -0x2, R5 ;  /* 0xfffffffed6027824 */ /* 0x000fc600078e0205 */
[----:B------:R-:W-:-:S04]  /*40c0*/  IADD3 R5, R3, 0x8, R4 ;  /* 0x0000000803057810 */ /* 0x000fc80007ffe004 */
[----:B------:R-:W-:Y:S02]  /*40d0*/  VIMNMX R5, R2, R5, PT ;  /* 0x0000000502057248 */ /* 0x000fe40003fe0100 */
[----:B------:R-:W-:Y:S02]  /*40e0*/  VIADDMNMX R2, R4, R3, R2, PT ;  /* 0x0000000304027246 */ /* 0x000fe40003800102 */
[C---:B------:R-:W-:Y:S02]  /*40f0*/  ISETP.GT.AND P2, PT, R5.reuse, RZ, PT ;  /* 0x000000ff0500720c */ /* 0x040fe40003f44270 */
[C---:B------:R-:W-:Y:S02]  /*4100*/  ISETP.GT.AND P3, PT, R5.reuse, 0x1, PT ;  /* 0x000000010500780c */ /* 0x040fe40003f64270 */
[----:B------:R-:W-:Y:S01]  /*4110*/  ISETP.GT.AND P4, PT, R5, 0x8, PT ;  /* 0x000000080500780c */ /* 0x000fe20003f84270 */
        /* <DEDUP_REMOVED lines=62> */
[----:B------:R-:W-:Y:S01]  /*4500*/  UIADD3 UR4, UR15, -UR14, URZ ;  /* 0x8000000e0f047290 */ /* 0x000fe2000fffe03f */
[----:B------:R-:W-:-:S02]  /*4510*/  FSEL R46, R46, -INF , P3 ;  /* 0xff8000002e2e7808 */ /* 0x000fc40001800000 */
[----:B------:R-:W-:Y:S01]  /*4520*/  FMNMX.FTZ R21, R43, R14, !PT ;  /* 0x0000000e2b157209 */ /* 0x000fe20007810000 */
[----:B------:R-:W-:Y:S01]  /*4530*/  ULEA UR4, UR11, UR4, 0x7 ;  /* 0x000000040b047291 */ /* 0x000fe2000f8e383f */
[----:B------:R-:W-:Y:S02]  /*4540*/  ISETP.GT.AND P3, PT, R5, 0x30, PT ;  /* 0x000000300500780c */ /* 0x000fe40003f64270 */
[----:B------:R-:W-:Y:S01]  /*4550*/  FSEL R47, R47, -INF , P2 ;  /* 0xff8000002f2f7808 */ /* 0x000fe20001000000 */
[----:B------:R-:W-:Y:S01]  /*4560*/  UIMAD.WIDE UR6, UR4, 0x66666667, URZ ;  /* 0x66666667040678a5 */ /* 0x000fe2000f8e023f */
[----:B------:R-:W-:Y:S02]  /*4570*/  FMNMX.FTZ R14, R46, R21, !PT ;  /* 0x000000152e0e7209 */ /* 0x000fe40007810000 */
[----:B------:R-:W-:Y:S01]  /*4580*/  ISETP.GT.AND P2, PT, R5, 0x31, PT ;  /* 0x000000310500780c */ /* 0x000fe20003f44270 */
[----:B------:R-:W-:Y:S01]  /*4590*/  USHF.R.U32.HI UR4, URZ, 0x1f, UR7 ;  /* 0x0000001f3f047899 */ /* 0x000fe20008011607 */
[----:B------:R-:W-:-:S03]  /*45a0*/  FMNMX.FTZ R21, R47, R14, !PT ;  /* 0x0000000e2f157209 */ /* 0x000fc60007810000 */
[----:B------:R-:W-:-:S04]  /*45b0*/  ULEA.HI.SX32 UR4, UR7, UR4, 0x1b ;  /* 0x0000000407047291 */ /* 0x000fc8000f8fda3f */
[----:B------:R-:W-:-:S04]  /*45c0*/  UISETP.LT.AND UP0, UPT, URZ, UR4, UPT ;  /* 0x000000043f00728c */ /* 0x000fc8000bf01270 */
[----:B------:R-:W-:-:S04]  /*45d0*/  USEL UR11, URZ, UR4, !UP0 ;  /* 0x000000043f0b7287 */ /* 0x000fc8000c000000 */
[----:B------:R-:W-:Y:S02]  /*45e0*/  UISETP.GE.AND UP0, UPT, UR10, UR11, UPT ;  /* 0x0000000b0a00728c */ /* 0x000fe4000bf06270 */
[----:B------:R-:W-:Y:S01]  /*45f0*/  IMAD.U32 R226, RZ, RZ, UR11 ;  /* 0x0000000bffe27e24 */ /* 0x000fe2000f8e00ff */
[----:B------:R-:W-:Y:S02]  /*4600*/  WARPGROUP.DEPBAR.LE gsb0, 0x0 ;  /* 0x00008000000079c5 */ /* 0x000fe40000010000 */
[----:B------:R-:W-:Y:S01]  /*4610*/  WARPGROUP.ARRIVE ;  /* 0x00000000000079c5 */ /* 0x000fe20000000000 */
[----:B------:R-:W-:Y:S02]  /*4620*/  FSEL R34, R34, -INF , P3 ;  /* 0xff80000022227808 */ /* 0x000fe40001800000 */
[----:B------:R-:W-:Y:S02]  /*4630*/  ISETP.GT.AND P3, PT, R5, 0x38, PT ;  /* 0x000000380500780c */ /* 0x000fe40003f64270 */
[----:B------:R-:W-:Y:S01]  /*4640*/  FSEL R35, R35, -INF , P2 ;  /* 0xff80000023237808 */ /* 0x000fe20001000000 */
[----:B------:R-:W-:Y:S01]  /*4650*/  HGMMA.64x16x16.F32 R24, gdesc[UR56], R24, gsb0 ;  /* 0x00200000381879f0 */ /* 0x000fe20008000818 */
        /* <DEDUP_REMOVED lines=8> */
[----:B------:R-:W-:Y:S01]  /*46e0*/  FMNMX.FTZ R21, R39, R14, !PT ;  /* 0x0000000e27157209 */ /* 0x000fe20007810000 */
[----:B------:R-:W-:Y:S02]  /*46f0*/  WARPGROUP.DEPBAR.LE gsb0, 0x0 ;  /* 0x00008000000079c5 */ /* 0x000fe40000010000 */
[----:B------:R-:W-:Y:S01]  /*4700*/  FSEL R26, R26, -INF , P3 ;  /* 0xff8000001a1a7808 */ /* 0x000fe20001800000 */
[----:B------:R0:W-:Y:S01]  /*4710*/  @!P1 SYNCS.ARRIVE.TRANS64.RED.A1T0 RZ, [R0+URZ], RZ ;  /* 0x000000ff00ff99a7 */ /* 0x0001e2000810043f */
[----:B------:R-:W-:Y:S02]  /*4720*/  ISETP.GT.AND P3, PT, R5, 0x48, PT ;  /* 0x000000480500780c */ /* 0x000fe40003f64270 */
[----:B------:R-:W-:Y:S02]  /*4730*/  FSEL R27, R27, -INF , P2 ;  /* 0xff8000001b1b7808 */ /* 0x000fe40001000000 */
[----:B------:R-:W-:-:S02]  /*4740*/  FMNMX.FTZ R14, R26, R21, !PT ;  /* 0x000000151a0e7209 */ /* 0x000fc40007810000 */
[----:B------:R-:W-:Y:S02]  /*4750*/  ISETP.GT.AND P2, PT, R5, 0x49, PT ;  /* 0x000000490500780c */ /* 0x000fe40003f44270 */
[----:B------:R-:W-:Y:S02]  /*4760*/  FSEL R30, R30, -INF , P3 ;  /* 0xff8000001e1e7808 */ /* 0x000fe40001800000 */
[----:B------:R-:W-:Y:S02]  /*4770*/  FMNMX.FTZ R5, R27, R14, !PT ;  /* 0x0000000e1b057209 */ /* 0x000fe40007810000 */
[----:B------:R-:W-:Y:S02]  /*4780*/  FSEL R31, R31, -INF , P2 ;  /* 0xff8000001f1f7808 */ /* 0x000fe40001000000 */
[----:B------:R-:W-:Y:S02]  /*4790*/  FMNMX.FTZ R14, R30, R5, !PT ;  /* 0x000000051e0e7209 */ /* 0x000fe40007810000 */
[----:B------:R-:W-:-:S02]  /*47a0*/  ISETP.GT.AND P2, PT, R2, RZ, PT ;  /* 0x000000ff0200720c */ /* 0x000fc40003f44270 */
[----:B------:R-:W-:Y:S02]  /*47b0*/  FMNMX.FTZ R14, R31, R14, !PT ;  /* 0x0000000e1f0e7209 */ /* 0x000fe40007810000 */
[----:B------:R-:W-:Y:S02]  /*47c0*/  ISETP.GT.AND P3, PT, R2, 0x1, PT ;  /* 0x000000010200780c */ /* 0x000fe40003f64270 */
[----:B------:R-:W-:Y:S01]  /*47d0*/  FSEL R56, R56, -INF , P2 ;  /* 0xff80000038387808 */ /* 0x000fe20001000000 */
[----:B------:R-:W1:Y:S01]  /*47e0*/  SHFL.BFLY PT, R5, R14, 0x2, 0x1f ;  /* 0x0c401f000e057f89 */ /* 0x000e6200000e0000 */
[----:B------:R-:W-:Y:S02]  /*47f0*/  FSEL R57, R57, -INF , P3 ;  /* 0xff80000039397808 */ /* 0x000fe40001800000 */
[C---:B------:R-:W-:Y:S02]  /*4800*/  ISETP.GT.AND P2, PT, R2.reuse, 0x9, PT ;  /* 0x000000090200780c */ /* 0x040fe40003f44270 */
[----:B------:R-:W-:-:S02]  /*4810*/  ISETP.GT.AND P3, PT, R2, 0x11, PT ;  /* 0x000000110200780c */ /* 0x000fc40003f64270 */
[----:B------:R-:W-:Y:S02]  /*4820*/  FSEL R61, R61, -INF , P2 ;  /* 0xff8000003d3d7808 */ /* 0x000fe40001000000 */
[----:B------:R-:W-:Y:S02]  /*4830*/  ISETP.GT.AND P2, PT, R2, 0x10, PT ;  /* 0x000000100200780c */ /* 0x000fe40003f44270 */
[----:B------:R-:W-:Y:S02]  /*4840*/  FSEL R49, R49, -INF , P3 ;  /* 0xff80000031317808 */ /* 0x000fe40001800000 */
[----:B------:R-:W-:Y:S02]  /*4850*/  FSEL R48, R48, -INF , P2 ;  /* 0xff80000030307808 */ /* 0x000fe40001000000 */
[----:B------:R-:W-:-:S04]  /*4860*/  ISETP.GT.AND P2, PT, R2, 0x18, PT ;  /* 0x000000180200780c */ /* 0x000fc80003f44270 */
[----:B------:R-:W-:Y:S02]  /*4870*/  FSEL R52, R52, -INF , P2 ;  /* 0xff80000034347808 */ /* 0x000fe40001000000 */
[----:B------:R-:W-:Y:S02]  /*4880*/  ISETP.GT.AND P2, PT, R2, 0x20, PT ;  /* 0x000000200200780c */ /* 0x000fe40003f44270 */
[----:B-1----:R-:W-:Y:S02]  /*4890*/  FMNMX.FTZ R20, R14, R5, !PT ;  /* 0x000000050e147209 */ /* 0x002fe40007810000 */
[----:B------:R-:W-:Y:S02]  /*48a0*/  FMNMX.FTZ R5, R56, R57, !PT ;  /* 0x0000003938057209 */ /* 0x000fe40007810000 */
[----:B------:R-:W-:Y:S01]  /*48b0*/  FSEL R40, R40, -INF , P2 ;  /* 0xff80000028287808 */ /* 0x000fe20001000000 */
[----:B------:R-:W1:Y:S01]  /*48c0*/  SHFL.BFLY PT, R21, R20, 0x1, 0x1f ;  /* 0x0c201f0014157f89 */ /* 0x000e6200000e0000 */
        /* <DEDUP_REMOVED lines=12> */
[----:B-1----:R-:W-:-:S02]  /*4990*/  FMNMX.FTZ R3, R20, R21, !PT ;  /* 0x0000001514037209 */ /* 0x002fc40007810000 */
        /* <DEDUP_REMOVED lines=21> */
[----:B------:R-:W1:Y:S01]  /*4af0*/  MUFU.EX2 R59, R59 ;  /* 0x0000003b003b7308 */ /* 0x000e620000000800 */
        /* <DEDUP_REMOVED lines=15> */
[----:B------:R-:W2:Y:S01]  /*4bf0*/  MUFU.EX2 R63, R63 ;  /* 0x0000003f003f7308 */ /* 0x000ea20000000800 */
        /* <DEDUP_REMOVED lines=15> */
[--C-:B------:R-:W-:Y:S01]  /*4cf0*/  FFMA.FTZ R30, R30, UR5, -R14.reuse ;  /* 0x000000051e1e7c23 */ /* 0x100fe2000801080e */
[----:B------:R-:W3:Y:S01]  /*4d00*/  MUFU.EX2 R51, R51 ;  /* 0x0000003300337308 */ /* 0x000ee20000000800 */
[----:B------:R-:W-:Y:S01]  /*4d10*/  FFMA.FTZ R14, R31, UR5, -R14 ;  /* 0x000000051f0e7c23 */ /* 0x000fe2000801080e */
[----:B------:R-:W-:Y:S01]  /*4d20*/  FMNMX.FTZ R2, R29, R2, !PT ;  /* 0x000000021d027209 */ /* 0x000fe20007810000 */
[----:B------:R-:W-:Y:S01]  /*4d30*/  IMAD.MOV.U32 R31, RZ, RZ, R151 ;  /* 0x000000ffff1f7224 */ /* 0x000fe200078e0097 */
[----:B-1----:R-:W-:-:S02]  /*4d40*/  F2FP.F16.F32.PACK_AB R209, R59, R58 ;  /* 0x0000003a3bd1723e */ /* 0x002fc400000000ff */
[----:B--2---:R-:W-:Y:S01]  /*4d50*/  F2FP.F16.F32.PACK_AB R211, R63, R62 ;  /* 0x0000003e3fd3723e */ /* 0x004fe200000000ff */
[----:B------:R-:W1:Y:S01]  /*4d60*/  SHFL.BFLY PT, R5, R2, 0x2, 0x1f ;  /* 0x0c401f0002057f89 */ /* 0x000e6200000e0000 */
[----:B------:R-:W-:Y:S08]  /*4d70*/  MUFU.EX2 R54, R54 ;  /* 0x0000003600367308 */ /* 0x000ff00000000800 */
[----:B------:R-:W-:Y:S01]  /*4d80*/  MUFU.EX2 R195, R14 ;  /* 0x0000000e00c37308 */ /* 0x000fe20000000800 */
[----:B---3--:R-:W-:-:S07]  /*4d90*/  F2FP.F16.F32.PACK_AB R205, R51, R50 ;  /* 0x0000003233cd723e */ /* 0x008fce00000000ff */
[----:B------:R-:W2:Y:S01]  /*4da0*/  MUFU.EX2 R55, R55 ;  /* 0x0000003700377308 */ /* 0x000ea20000000800 */
[----:B-1----:R-:W-:-:S07]  /*4db0*/  FMNMX.FTZ R5, R2, R5, !PT ;  /* 0x0000000502057209 */ /* 0x002fce0007810000 */
[----:B------:R-:W-:Y:S01]  /*4dc0*/  MUFU.EX2 R42, R42 ;  /* 0x0000002a002a7308 */ /* 0x000fe20000000800 */
[----:B------:R-:W1:Y:S07]  /*4dd0*/  SHFL.BFLY PT, R4, R5, 0x1, 0x1f ;  /* 0x0c201f0005047f89 */ /* 0x000e6e00000e0000 */
[----:B------:R-:W3:Y:S01]  /*4de0*/  MUFU.EX2 R43, R43 ;  /* 0x0000002b002b7308 */ /* 0x000ee20000000800 */
[----:B--2---:R-:W-:-:S07]  /*4df0*/  F2FP.F16.F32.PACK_AB R207, R55, R54 ;  /* 0x0000003637cf723e */ /* 0x004fce00000000ff */
[----:B------:R-:W-:Y:S08]  /*4e00*/  MUFU.EX2 R46, R46 ;  /* 0x0000002e002e7308 */ /* 0x000ff00000000800 */
[----:B------:R-:W2:Y:S01]  /*4e10*/  MUFU.EX2 R47, R47 ;  /* 0x0000002f002f7308 */ /* 0x000ea20000000800 */
[----:B---3--:R-:W-:Y:S02]  /*4e20*/  F2FP.F16.F32.PACK_AB R201, R43, R42 ;  /* 0x0000002a2bc9723e */ /* 0x008fe400000000ff */
[----:B-1----:R-:W-:Y:S01]  /*4e30*/  FMNMX.FTZ R4, R5, R4, !PT ;  /* 0x0000000405047209 */ /* 0x002fe20007810000 */
[----:B------:R-:W-:Y:S01]  /*4e40*/  FADD.FTZ R5, R58, R59 ;  /* 0x0000003b3a057221 */ /* 0x000fe20000010000 */
[----:B------:R-:W-:-:S02]  /*4e50*/  IMAD.MOV.U32 R59, RZ, RZ, R151 ;  /* 0x000000ffff3b7224 */ /* 0x000fc400078e0097 */
[C---:B------:R-:W-:Y:S01]  /*4e60*/  FSETP.NEU.FTZ.AND P2, PT, R4.reuse, -INF , PT ;  /* 0xff8000000400780b */ /* 0x040fe20003f5d000 */
[----:B------:R-:W-:Y:S01]  /*4e70*/  FMUL.FTZ R2, R4, UR5 ;  /* 0x0000000504027c20 */ /* 0x000fe20008410000 */
[----:B------:R-:W-:Y:S01]  /*4e80*/  FADD.FTZ R14, R62, R5 ;  /* 0x000000053e0e7221 */ /* 0x000fe20000010000 */
[----:B------:R-:W-:Y:S01]  /*4e90*/  MUFU.EX2 R34, R34 ;  /* 0x0000002200227308 */ /* 0x000fe20000000800 */
[--C-:B------:R-:W-:Y:S02]  /*4ea0*/  IMAD.MOV.U32 R62, RZ, RZ, R151.reuse ;  /* 0x000000ffff3e7224 */ /* 0x100fe400078e0097 */
[----:B------:R-:W-:Y:S01]  /*4eb0*/  FSEL R2, R2, RZ, P2 ;  /* 0x000000ff02027208 */ /* 0x000fe20001000000 */
[----:B------:R-:W-:Y:S01]  /*4ec0*/  FADD.FTZ R5, R63, R14 ;  /* 0x0000000e3f057221 */ /* 0x000fe20000010000 */
[----:B------:R-:W-:Y:S01]  /*4ed0*/  PLOP3.LUT P2, PT, PT, PT, UP0, 0x80, 0x0 ;  /* 0x000000000000781c */ /* 0x000fe20003f4f008 */
[----:B------:R-:W-:Y:S01]  /*4ee0*/  IMAD.MOV.U32 R58, RZ, RZ, R151 ;  /* 0x000000ffff3a7224 */ /* 0x000fe200078e0097 */
[----:B--2---:R-:W-:Y:S01]  /*4ef0*/  F2FP.F16.F32.PACK_AB R203, R47, R46 ;  /* 0x0000002e2fcb723e */ /* 0x004fe200000000ff */
[--C-:B------:R-:W-:Y:S01]  /*4f00*/  FFMA.FTZ R56, R56, UR5, -R2.reuse ;  /* 0x0000000538387c23 */ /* 0x100fe20008010802 */
[--C-:B------:R-:W-:Y:S01]  /*4f10*/  FFMA.FTZ R57, R57, UR5, -R2.reuse ;  /* 0x0000000539397c23 */ /* 0x100fe20008010802 */
[--C-:B------:R-:W-:Y:S01]  /*4f20*/  FFMA.FTZ R60, R60, UR5, -R2.reuse ;  /* 0x000000053c3c7c23 */ /* 0x100fe20008010802 */
[--C-:B------:R-:W-:Y:S01]  /*4f30*/  FFMA.FTZ R61, R61, UR5, -R2.reuse ;  /* 0x000000053d3d7c23 */ /* 0x100fe20008010802 */
[--C-:B------:R-:W-:Y:S01]  /*4f40*/  FFMA.FTZ R48, R48, UR5, -R2.reuse ;  /* 0x0000000530307c23 */ /* 0x100fe20008010802 */
[--C-:B------:R-:W-:Y:S01]  /*4f50*/  FFMA.FTZ R49, R49, UR5, -R2.reuse ;  /* 0x0000000531317c23 */ /* 0x100fe20008010802 */
[----:B------:R-:W-:Y:S01]  /*4f60*/  MUFU.EX2 R56, R56 ;  /* 0x0000003800387308 */ /* 0x000fe20000000800 */
[----:B------:R-:W-:Y:S01]  /*4f70*/  FADD.FTZ R14, R50, R5 ;  /* 0x00000005320e7221 */ /* 0x000fe20000010000 */
[--C-:B------:R-:W-:Y:S01]  /*4f80*/  FFMA.FTZ R52, R52, UR5, -R2.reuse ;  /* 0x0000000534347c23 */ /* 0x100fe20008010802 */
[--C-:B------:R-:W-:Y:S01]  /*4f90*/  FFMA.FTZ R53, R53, UR5, -R2.reuse ;  /* 0x0000000535357c23 */ /* 0x100fe20008010802 */
[----:B------:R-:W-:Y:S01]  /*4fa0*/  FFMA.FTZ R40, R40, UR5, -R2 ;  /* 0x0000000528287c23 */ /* 0x000fe20008010802 */
[----:B------:R-:W-:Y:S01]  /*4fb0*/  FADD.FTZ R21, R51, R14 ;  /* 0x0000000e33157221 */ /* 0x000fe20000010000 */
[--C-:B------:R-:W-:Y:S01]  /*4fc0*/  FFMA.FTZ R41, R41, UR5, -R2.reuse ;  /* 0x0000000529297c23 */ /* 0x100fe20008010802 */
[--C-:B------:R-:W-:Y:S01]  /*4fd0*/  FFMA.FTZ R44, R44, UR5, -R2.reuse ;  /* 0x000000052c2c7c23 */ /* 0x100fe20008010802 */
[----:B------:R-:W1:Y:S01]  /*4fe0*/  MUFU.EX2 R57, R57 ;  /* 0x0000003900397308 */ /* 0x000e620000000800 */
[----:B------:R-:W-:Y:S01]  /*4ff0*/  FADD.FTZ R20, R54, R21 ;  /* 0x0000001536147221 */ /* 0x000fe20000010000 */
[--C-:B------:R-:W-:Y:S01]  /*5000*/  FFMA.FTZ R45, R45, UR5, -R2.reuse ;  /* 0x000000052d2d7c23 */ /* 0x100fe20008010802 */
[--C-:B------:R-:W-:Y:S01]  /*5010*/  FFMA.FTZ R32, R32, UR5, -R2.reuse ;  /* 0x0000000520207c23 */ /* 0x100fe20008010802 */
[----:B------:R-:W-:Y:S01]  /*5020*/  FFMA.FTZ R33, R33, UR5, -R2 ;  /* 0x0000000521217c23 */ /* 0x000fe20008010802 */
[----:B------:R-:W-:Y:S01]  /*5030*/  FADD.FTZ R21, R55, R20 ;  /* 0x0000001437157221 */ /* 0x000fe20000010000 */
[--C-:B------:R-:W-:Y:S01]  /*5040*/  FFMA.FTZ R36, R36, UR5, -R2.reuse ;  /* 0x0000000524247c23 */ /* 0x100fe20008010802 */
[--C-:B------:R-:W-:Y:S01]  /*5050*/  FFMA.FTZ R37, R37, UR5, -R2.reuse ;  /* 0x0000000525257c23 */ /* 0x100fe20008010802 */
[----:B------:R-:W2:Y:S01]  /*5060*/  MUFU.EX2 R60, R60 ;  /* 0x0000003c003c7308 */ /* 0x000ea20000000800 */
[----:B------:R-:W-:Y:S01]  /*5070*/  FADD.FTZ R20, R42, R21 ;  /* 0x000000152a147221 */ /* 0x000fe20000010000 */
[--C-:B------:R-:W-:Y:S01]  /*5080*/  FFMA.FTZ R24, R24, UR5, -R2.reuse ;  /* 0x0000000518187c23 */ /* 0x100fe20008010802 */
[--C-:B------:R-:W-:Y:S01]  /*5090*/  FFMA.FTZ R25, R25, UR5, -R2.reuse ;  /* 0x0000000519197c23 */ /* 0x100fe20008010802 */
[----:B------:R-:W-:Y:S01]  /*50a0*/  FFMA.FTZ R28, R28, UR5, -R2 ;  /* 0x000000051c1c7c23 */ /* 0x000fe20008010802 */
[----:B------:R-:W-:Y:S01]  /*50b0*/  FADD.FTZ R21, R43, R20 ;  /* 0x000000142b157221 */ /* 0x000fe20000010000 */
[----:B------:R-:W-:Y:S01]  /*50c0*/  FFMA.FTZ R2, R29, UR5, -R2 ;  /* 0x000000051d027c23 */ /* 0x000fe20008010802 */
[-C--:B------:R-:W-:Y:S01]  /*50d0*/  MOV R63, R151.reuse ;  /* 0x00000097003f7202 */ /* 0x080fe20000000f00 */
[----:B------:R-:W3:Y:S01]  /*50e0*/  MUFU.EX2 R61, R61 ;  /* 0x0000003d003d7308 */ /* 0x000ee20000000800 */
[----:B-1----:R-:W-:Y:S01]  /*50f0*/  FADD.FTZ R5, R56, R57 ;  /* 0x0000003938057221 */ /* 0x002fe20000010000 */
[----:B------:R-:W-:Y:S01]  /*5100*/  F2FP.F16.F32.PACK_AB R208, R57, R56 ;  /* 0x0000003839d0723e */ /* 0x000fe200000000ff */
[--C-:B------:R-:W-:Y:S01]  /*5110*/  IMAD.MOV.U32 R57, RZ, RZ, R151.reuse ;  /* 0x000000ffff397224 */ /* 0x100fe200078e0097 */
[----:B------:R-:W-:Y:S01]  /*5120*/  MOV R54, R151 ;  /* 0x0000009700367202 */ /* 0x000fe20000000f00 */
[----:B------:R-:W-:-:S02]  /*5130*/  IMAD.MOV.U32 R56, RZ, RZ, R151 ;  /* 0x000000ffff387224 */ /* 0x000fc400078e0097 */
[----:B------:R-:W-:Y:S01]  /*5140*/  IMAD.MOV.U32 R55, RZ, RZ, R151 ;  /* 0x000000ffff377224 */ /* 0x000fe200078e0097 */
[----:B------:R-:W1:Y:S01]  /*5150*/  MUFU.EX2 R48, R48 ;  /* 0x0000003000307308 */ /* 0x000e620000000800 */
[----:B--2---:R-:W-:Y:S01]  /*5160*/  FADD.FTZ R14, R60, R5 ;  /* 0x000000053c0e7221 */ /* 0x004fe20000010000 */
[--C-:B------:R-:W-:Y:S02]  /*5170*/  IMAD.MOV.U32 R51, RZ, RZ, R151.reuse ;  /* 0x000000ffff337224 */ /* 0x100fe400078e0097 */
[--C-:B------:R-:W-:Y:S02]  /*5180*/  IMAD.MOV.U32 R50, RZ, RZ, R151.reuse ;  /* 0x000000ffff327224 */ /* 0x100fe400078e0097 */
[--C-:B------:R-:W-:Y:S02]  /*5190*/  IMAD.MOV.U32 R43, RZ, RZ, R151.reuse ;  /* 0x000000ffff2b7224 */ /* 0x100fe400078e0097 */
[----:B------:R-:W2:Y:S01]  /*51a0*/  MUFU.EX2 R49, R49 ;  /* 0x0000003100317308 */ /* 0x000ea20000000800 */
[C---:B---3--:R-:W-:Y:S01]  /*51b0*/  FADD.FTZ R5, R61.reuse, R14 ;  /* 0x0000000e3d057221 */ /* 0x048fe20000010000 */
[----:B------:R-:W-:Y:S01]  /*51c0*/  F2FP.F16.F32.PACK_AB R210, R61, R60 ;  /* 0x0000003c3dd2723e */ /* 0x000fe200000000ff */
[----:B------:R-:W-:-:S02]  /*51d0*/  IMAD.MOV.U32 R61, RZ, RZ, R151 ;  /* 0x000000ffff3d7224 */ /* 0x000fc400078e0097 */
[--C-:B------:R-:W-:Y:S02]  /*51e0*/  IMAD.MOV.U32 R60, RZ, RZ, R151.reuse ;  /* 0x000000ffff3c7224 */ /* 0x100fe400078e0097 */
[----:B------:R-:W-:Y:S01]  /*51f0*/  IMAD.MOV.U32 R42, RZ, RZ, R151 ;  /* 0x000000ffff2a7224 */ /* 0x000fe200078e0097 */
[----:B------:R-:W0:Y:S01]  /*5200*/  MUFU.EX2 R52, R52 ;  /* 0x0000003400347308 */ /* 0x000e220000000800 */
[----:B-1----:R-:W-:Y:S01]  /*5210*/  FADD.FTZ R14, R48, R5 ;  /* 0x00000005300e7221 */ /* 0x002fe20000010000 */
[----:B------:R-:W-:-:S06]  /*5220*/  IMAD.MOV.U32 R29, RZ, RZ, R151 ;  /* 0x000000ffff1d7224 */ /* 0x000fcc00078e0097 */
[----:B------:R-:W1:Y:S01]  /*5230*/  MUFU.EX2 R53, R53 ;  /* 0x0000003500357308 */ /* 0x000e620000000800 */
[C---:B--2---:R-:W-:Y:S01]  /*5240*/  FADD.FTZ R5, R49.reuse, R14 ;  /* 0x0000000e31057221 */ /* 0x044fe20000010000 */
[----:B------:R-:W-:Y:S01]  /*5250*/  FADD.FTZ R14, R46, R21 ;  /* 0x000000152e0e7221 */ /* 0x000fe20000010000 */
[----:B------:R-:W-:Y:S01]  /*5260*/  F2FP.F16.F32.PACK_AB R204, R49, R48 ;  /* 0x0000003031cc723e */ /* 0x000fe200000000ff */
[--C-:B------:R-:W-:Y:S02]  /*5270*/  IMAD.MOV.U32 R49, RZ, RZ, R151.reuse ;  /* 0x000000ffff317224 */ /* 0x100fe400078e0097 */
[----:B------:R-:W-:Y:S01]  /*5280*/  FADD.FTZ R21, R47, R14 ;  /* 0x0000000e2f157221 */ /* 0x000fe20000010000 */
[----:B------:R-:W-:Y:S01]  /*5290*/  IMAD.MOV.U32 R48, RZ, RZ, R151 ;  /* 0x000000ffff307224 */ /* 0x000fe200078e0097 */
[----:B------:R-:W2:Y:S01]  /*52a0*/  MUFU.EX2 R40, R40 ;  /* 0x0000002800287308 */ /* 0x000ea20000000800 */
[----:B0-----:R-:W-:Y:S01]  /*52b0*/  FADD.FTZ R0, R52, R5 ;  /* 0x0000000534007221 */ /* 0x001fe20000010000 */
[----:B------:R-:W-:Y:S01]  /*52c0*/  FADD.FTZ R14, R34, R21 ;  /* 0x00000015220e7221 */ /* 0x000fe20000010000 */
[----:B------:R-:W-:-:S02]  /*52d0*/  IMAD.MOV.U32 R47, RZ, RZ, R151 ;  /* 0x000000ffff2f7224 */ /* 0x000fc400078e0097 */
        /* <DEDUP_REMOVED lines=21> */
[----:B0-----:R-:W-:-:S07]  /*5430*/  FADD.FTZ R0, R44, R5 ;  /* 0x000000052c007221 */ /* 0x001fce0000010000 */
[----:B------:R-:W0:Y:S01]  /*5440*/  MUFU.EX2 R26, R26 ;  /* 0x0000001a001a7308 */ /* 0x000e220000000800 */
[C---:B-1----:R-:W-:Y:S01]  /*5450*/  FADD.FTZ R21, R39.reuse, R14 ;  /* 0x0000000e27157221 */ /* 0x042fe20000010000 */
[----:B------:R-:W-:Y:S01]  /*5460*/  F2FP.F16.F32.PACK_AB R199, R39, R38 ;  /* 0x0000002627c7723e */ /* 0x000fe200000000ff */
[--C-:B------:R-:W-:Y:S02]  /*5470*/  IMAD.MOV.U32 R39, RZ, RZ, R151.reuse ;  /* 0x000000ffff277224 */ /* 0x100fe400078e0097 */
[----:B------:R-:W-:-:S03]  /*5480*/  IMAD.MOV.U32 R38, RZ, RZ, R151 ;  /* 0x000000ffff267224 */ /* 0x000fc600078e0097 */
[----:B------:R-:W1:Y:S01]  /*5490*/  MUFU.EX2 R32, R32 ;  /* 0x0000002000207308 */ /* 0x000e620000000800 */
[C---:B--2---:R-:W-:Y:S01]  /*54a0*/  FADD.FTZ R5, R45.reuse, R0 ;  /* 0x000000002d057221 */ /* 0x044fe20000010000 */
[----:B------:R-:W-:Y:S01]  /*54b0*/  F2FP.F16.F32.PACK_AB R202, R45, R44 ;  /* 0x0000002c2dca723e */ /* 0x000fe200000000ff */
[----:B------:R-:W-:Y:S01]  /*54c0*/  IMAD.MOV.U32 R44, RZ, RZ, R151 ;  /* 0x000000ffff2c7224 */ /* 0x000fe200078e0097 */
[----:B------:R-:W-:-:S04]  /*54d0*/  MOV R45, R151 ;  /* 0x00000097002d7202 */ /* 0x000fc80000000f00 */
[----:B------:R-:W2:Y:S01]  /*54e0*/  MUFU.EX2 R27, R27 ;  /* 0x0000001b001b7308 */ /* 0x000ea20000000800 */
[----:B0-----:R-:W-:-:S07]  /*54f0*/  FADD.FTZ R14, R26, R21 ;  /* 0x000000151a0e7221 */ /* 0x001fce0000010000 */
[----:B------:R-:W0:Y:S01]  /*5500*/  MUFU.EX2 R33, R33 ;  /* 0x0000002100217308 */ /* 0x000e220000000800 */
[----:B-1----:R-:W-:-:S07]  /*5510*/  FADD.FTZ R0, R32, R5 ;  /* 0x0000000520007221 */ /* 0x002fce0000010000 */
[----:B------:R-:W1:Y:S01]  /*5520*/  MUFU.EX2 R36, R36 ;  /* 0x0000002400247308 */ /* 0x000e620000000800 */
[C---:B--2---:R-:W-:Y:S01]  /*5530*/  FADD.FTZ R21, R27.reuse, R14 ;  /* 0x0000000e1b157221 */ /* 0x044fe20000010000 */
[----:B------:R-:W-:Y:S01]  /*5540*/  F2FP.F16.F32.PACK_AB R193, R27, R26 ;  /* 0x0000001a1bc1723e */ /* 0x000fe200000000ff */
[----:B------:R-:W-:-:S05]  /*5550*/  IMAD.MOV.U32 R26, RZ, RZ, R151 ;  /* 0x000000ffff1a7224 */ /* 0x000fca00078e0097 */
        /* <DEDUP_REMOVED lines=8> */
[----:B--2---:R-:W-:-:S04]  /*55e0*/  FADD.FTZ R14, R30, R21 ;  /* 0x000000151e0e7221 */ /* 0x004fc80000010000 */
[C---:B------:R-:W-:Y:S01]  /*55f0*/  FADD.FTZ R5, R195.reuse, R14 ;  /* 0x0000000ec3057221 */ /* 0x040fe20000010000 */
[----:B------:R-:W-:Y:S01]  /*5600*/  F2FP.F16.F32.PACK_AB R195, R195, R30 ;  /* 0x0000001ec3c3723e */ /* 0x000fe200000000ff */
[--C-:B------:R-:W-:Y:S01]  /*5610*/  IMAD.MOV.U32 R30, RZ, RZ, R151.reuse ;  /* 0x000000ffff1e7224 */ /* 0x100fe200078e0097 */
[----:B------:R-:W2:Y:S01]  /*5620*/  MUFU.EX2 R25, R25 ;  /* 0x0000001900197308 */ /* 0x000ea20000000800 */
[C---:B0-----:R-:W-:Y:S01]  /*5630*/  FADD.FTZ R27, R37.reuse, R0 ;  /* 0x00000000251b7221 */ /* 0x041fe20000010000 */
[----:B------:R-:W-:Y:S01]  /*5640*/  F2FP.F16.F32.PACK_AB R198, R37, R36 ;  /* 0x0000002425c6723e */ /* 0x000fe200000000ff */
[----:B------:R-:W-:Y:S01]  /*5650*/  IMAD.MOV.U32 R37, RZ, RZ, R151 ;  /* 0x000000ffff257224 */ /* 0x000fe200078e0097 */
[----:B------:R-:W-:-:S04]  /*5660*/  MOV R36, R151 ;  /* 0x0000009700247202 */ /* 0x000fc80000000f00 */
[----:B------:R-:W0:Y:S01]  /*5670*/  MUFU.EX2 R28, R28 ;  /* 0x0000001c001c7308 */ /* 0x000e220000000800 */
[----:B-1----:R-:W-:-:S07]  /*5680*/  FADD.FTZ R0, R24, R27 ;  /* 0x0000001b18007221 */ /* 0x002fce0000010000 */
[----:B------:R1:W3:Y:S01]  /*5690*/  MUFU.EX2 R21, R2 ;  /* 0x0000000200157308 */ /* 0x0002e20000000800 */
[C---:B--2---:R-:W-:Y:S01]  /*56a0*/  FADD.FTZ R27, R25.reuse, R0 ;  /* 0x00000000191b7221 */ /* 0x044fe20000010000 */
[----:B------:R-:W-:Y:S01]  /*56b0*/  F2FP.F16.F32.PACK_AB R192, R25, R24 ;  /* 0x0000001819c0723e */ /* 0x000fe200000000ff */
[----:B------:R-:W-:Y:S02]  /*56c0*/  IMAD.MOV.U32 R0, RZ, RZ, 0x3f800000 ;  /* 0x3f800000ff007424 */ /* 0x000fe400078e00ff */
[--C-:B------:R-:W-:Y:S02]  /*56d0*/  IMAD.MOV.U32 R25, RZ, RZ, R151.reuse ;  /* 0x000000ffff197224 */ /* 0x100fe400078e0097 */
[----:B------:R-:W-:Y:S02]  /*56e0*/  IMAD.MOV.U32 R24, RZ, RZ, R151 ;  /* 0x000000ffff187224 */ /* 0x000fe400078e0097 */
[----:B0-----:R-:W-:Y:S01]  /*56f0*/  FADD.FTZ R14, R28, R27 ;  /* 0x0000001b1c0e7221 */ /* 0x001fe20000010000 */
[----:B-1----:R-:W-:-:S02]  /*5700*/  IMAD.MOV.U32 R2, RZ, RZ, 0x3f800000 ;  /* 0x3f800000ff027424 */ /* 0x002fc400078e00ff */
[----:B------:R-:W-:Y:S01]  /*5710*/  IMAD.MOV.U32 R27, RZ, RZ, R151 ;  /* 0x000000ffff1b7224 */ /* 0x000fe200078e0097 */
[C---:B---3--:R-:W-:Y:S01]  /*5720*/  F2FP.F16.F32.PACK_AB R194, R21.reuse, R28 ;  /* 0x0000001c15c2723e */ /* 0x048fe200000000ff */
[----:B------:R-:W-:Y:S01]  /*5730*/  FADD.FTZ R14, R21, R14 ;  /* 0x0000000e150e7221 */ /* 0x000fe20000010000 */
[----:B------:R-:W-:Y:S01]  /*5740*/  MOV R28, R151 ;  /* 0x00000097001c7202 */ /* 0x000fe20000000f00 */
[----:B------:R-:W-:Y:S06]  /*5750*/  @!P2 BRA `(.L_x_2091) ;  /* 0x00000040002ca947 */ /* 0x000fec0003800000 */
[----:B------:R-:W-:Y:S01]  /*5760*/  R2UR UR5, R227 ;  /* 0x00000000e30572ca */ /* 0x000fe200000e0000 */
[----:B------:R-:W-:Y:S01]  /*5770*/  IMAD.MOV.U32 R21, RZ, RZ, R3 ;  /* 0x000000ffff157224 */ /* 0x000fe200078e0003 */
[----:B------:R-:W-:Y:S01]  /*5780*/  R2UR UR4, R16 ;  /* 0x00000000100472ca */ /* 0x000fe200000e0000 */
[----:B------:R-:W-:Y:S01]  /*5790*/  IMAD.MOV.U32 R20, RZ, RZ, R4 ;  /* 0x000000ffff147224 */ /* 0x000fe200078e0004 */
[----:B------:R-:W-:Y:S01]  /*57a0*/  CS2R R150, SRZ ;  /* 0x0000000000967805 */ /* 0x000fe2000001ff00 */
[----:B------:R-:W-:Y:S01]  /*57b0*/  IMAD.MOV.U32 R2, RZ, RZ, 0x3f800000 ;  /* 0x3f800000ff027424 */ /* 0x000fe200078e00ff */
[----:B------:R-:W-:Y:S02]  /*57c0*/  CS2R R146, SRZ ;  /* 0x0000000000927805 */ /* 0x000fe4000001ff00 */
[----:B------:R-:W-:Y:S02]  /*57d0*/  CS2R R142, SRZ ;  /* 0x00000000008e7805 */ /* 0x000fe4000001ff00 */
[----:B------:R-:W-:-:S02]  /*57e0*/  CS2R R138, SRZ ;  /* 0x00000000008a7805 */ /* 0x000fc4000001ff00 */
[----:B------:R-:W-:Y:S02]  /*57f0*/  CS2R R134, SRZ ;  /* 0x0000000000867805 */ /* 0x000fe4000001ff00 */
[----:B------:R-:W-:Y:S02]  /*5800*/  CS2R R130, SRZ ;  /* 0x0000000000827805 */ /* 0x000fe4000001ff00 */
[----:B------:R-:W-:Y:S02]  /*5810*/  CS2R R126, SRZ ;  /* 0x00000000007e7805 */ /* 0x000fe4000001ff00 */
[----:B------:R-:W-:Y:S01]  /*5820*/  CS2R R122, SRZ ;  /* 0x00000000007a7805 */ /* 0x000fe2000001ff00 */
[----:B------:R-:W-:Y:S01]  /*5830*/  IMAD.U32 R228, RZ, RZ, UR5 ;  /* 0x00000005ffe47e24 */ /* 0x000fe2000f8e00ff */
[----:B------:R-:W-:Y:S02]  /*5840*/  CS2R R118, SRZ ;  /* 0x0000000000767805 */ /* 0x000fe4000001ff00 */
[----:B------:R-:W-:-:S02]  /*5850*/  MOV R229, UR4 ;  /* 0x0000000400e57c02 */ /* 0x000fc40008000f00 */
        /* <DEDUP_REMOVED lines=56> */
.L_x_2100:
[----:B------:R-:W-:Y:S01]  /*5be0*/  R2UR UR6, R229 ;  /* 0x00000000e50672ca */ /* 0x000fe200000e0000 */
        /* <DEDUP_REMOVED lines=8> */
.L_x_2092:
[----:B------:R-:W-:Y:S02]  /*5c70*/  R2UR UR4, R17 ;  /* 0x00000000110472ca */ /* 0x000fe400000e0000 */
[----:B------:R-:W-:-:S11]  /*5c80*/  R2UR UR5, R16 ;  /* 0x00000000100572ca */ /* 0x000fd600000e0000 */
[----:B------:R-:W-:Y:S02]  /*5c90*/  ULEA UR4, UR60, UR4, 0x3 ;  /* 0x000000043c047291 */ /* 0x000fe4000f8e183f */
[----:B------:R-:W-:-:S04]  /*5ca0*/  IMAD.U32 R3, RZ, RZ, UR5 ;  /* 0x00000005ff037e24 */ /* 0x000fc8000f8e00ff */
[----:B------:R-:W-:Y:S01]  /*5cb0*/  IMAD.U32 R227, RZ, RZ, UR4 ;  /* 0x00000004ffe37e24 */ /* 0x000fe2000f8e00ff */
[----:B------:R-:W-:-:S04]  /*5cc0*/  SHF.L.U32 R3, R3, 0x1f, RZ ;  /* 0x0000001f03037819 */ /* 0x000fc800000006ff */
[----:B------:R0:W1:Y:S01]  /*5cd0*/  SYNCS.PHASECHK.TRANS64.TRYWAIT P2, [UR4+0x38830], R3 ;  /* 0x03883003ff0075a7 */ /* 0x0000620008040144 */
[----:B------:R-:W-:Y:S05]  /*5ce0*/  @!P0 BRA `(.L_x_2093) ;  /* 0x0000000000048947 */ /* 0x000fea0003800000 */
[----:B------:R-:W-:Y:S01]  /*5cf0*/  BPT.TRAP 0x1 ;  /* 0x000000040000795c */ /* 0x000fe20000300000 */
.L_x_2093:
[----:B-1----:R-:W-:Y:S05]  /*5d00*/  @P2 BRA `(.L_x_2094) ;  /* 0x00000000000c2947 */ /* 0x002fea0003800000 */
[----:B------:R-:W-:-:S13]  /*5d10*/  R2UR UR4, R227 ;  /* 0x00000000e30472ca */ /* 0x000fda00000e0000 */
[----:B------:R-:W1:Y:S02]  /*5d20*/  SYNCS.PHASECHK.TRANS64.TRYWAIT P2, [UR4+0x38830], R3 ;  /* 0x03883003ff0075a7 */ /* 0x000e640008040144 */
[----:B-1----:R-:W-:Y:S05]  /*5d30*/  @!P2 BRA `(.L_x_2095) ;  /* 0x00000110002ca947 */ /* 0x002fea0003800000 */
.L_x_2094:
        /* <DEDUP_REMOVED lines=580> */
.L_x_2096:
[----:B------:R-:W-:Y:S02]  /*8180*/  R2UR UR4, R17 ;  /* 0x00000000110472ca */ /* 0x000fe400000e0000 */
[----:B------:R-:W-:-:S11]  /*8190*/  R2UR UR5, R229 ;  /* 0x00000000e50572ca */ /* 0x000fd600000e0000 */
[----:B------:R-:W-:Y:S02]  /*81a0*/  ULEA UR4, UR61, UR4, 0x3 ;  /* 0x000000043d047291 */ /* 0x000fe4000f8e183f */
[----:B------:R-:W-:-:S05]  /*81b0*/  IMAD.U32 R0, RZ, RZ, UR5 ;  /* 0x00000005ff007e24 */ /* 0x000fca000f8e00ff */
[----:B------:R-:W-:-:S04]  /*81c0*/  SHF.L.U32 R0, R0, 0x1f, RZ ;  /* 0x0000001f00007819 */ /* 0x000fc800000006ff */
[----:B------:R2:W3:Y:S01]  /*81d0*/  SYNCS.PHASECHK.TRANS64.TRYWAIT P2, [UR4+0x38850], R0 ;  /* 0x03885000ff0075a7 */ /* 0x0004e20008040144 */
[----:B------:R-:W-:Y:S05]  /*81e0*/  @!P0 BRA `(.L_x_2097) ;  /* 0x0000000000048947 */ /* 0x000fea0003800000 */
[----:B------:R-:W-:Y:S01]  /*81f0*/  BPT.TRAP 0x1 ;  /* 0x000000040000795c */ /* 0x000fe20000300000 */
.L_x_2097:
[----:B---3--:R-:W-:Y:S05]  /*8200*/  @P2 BRA `(.L_x_2098) ;  /* 0x0000000000082947 */ /* 0x008fea0003800000 */
[----:B------:R-:W3:Y:S02]  /*8210*/  SYNCS.PHASECHK.TRANS64.TRYWAIT P2, [UR4+0x38850], R0 ;  /* 0x03885000ff0075a7 */ /* 0x000ee40008040144 */
[----:B---3--:R-:W-:Y:S05]  /*8220*/  @!P2 BRA `(.L_x_2099) ;  /* 0x000000ec000ca947 */ /* 0x008fea0003800000 */
.L_x_2098:
[----:B------:R-:W-:Y:S01]  /*8230*/  R2UR UR5, R17 ;  /* 0x00000000110572ca */ /* 0x000fe200000e0000 */
[----:B------:R-:W-:Y:S01]  /*8240*/  WARPGROUP.ARRIVE ;  /* 0x00000000000079c5 */ /* 0x000fe20000000000 */
[----:B------:R-:W-:Y:S01]  /*8250*/  UMOV UR7, 0x40000040 ;  /* 0x4000004000077882 */ /* 0x000fe20000000000 */
[----:B------:R-:W-:Y:S01]  /*8260*/  R2UR UR18, R19 ;  /* 0x00000000131272ca */ /* 0x000fe200000e0000 */
[----:B01----:R-:W-:Y:S01]  /*8270*/  IMAD.MOV.U32 R3, RZ, RZ, -0x2 ;  /* 0xfffffffeff037424 */ /* 0x003fe200078e00ff */
[----:B------:R-:W-:Y:S02]  /*8280*/  R2UR UR11, R228 ;  /* 0x00000000e40b72ca */ /* 0x000fe400000e0000 */
[----:B------:R-:W-:Y:S02]  /*8290*/  R2UR UR15, R23 ;  /* 0x00000000170f72ca */ /* 0x000fe400000e0000 */
[----:B------:R-:W-:-:S04]  /*82a0*/  R2UR UR14, R22 ;  /* 0x00000000160e72ca */ /* 0x000fc800000e0000 */
[----:B------:R-:W-:-:S04]  /*82b0*/  UIADD3 UR5, UR5, 0x400, URZ ;  /* 0x0000040005057890 */ /* 0x000fc8000fffe03f */
[----:B------:R-:W-:-:S04]  /*82c0*/  USHF.R.U32.HI UR5, URZ, 0x4, UR5 ;  /* 0x000000043f057899 */ /* 0x000fc80008011605 */
[----:B------:R-:W-:-:S04]  /*82d0*/  ULOP3.LUT UR5, UR5, 0x3fff, URZ, 0xc0, !UPT ;  /* 0x00003fff05057892 */ /* 0x000fc8000f8ec03f */
[----:B------:R-:W-:-:S04]  /*82e0*/  ULOP3.LUT UR5, UR5, 0x2800000, URZ, 0xfc, !UPT ;  /* 0x0280000005057892 */ /* 0x000fc8000f8efc3f */
[----:B------:R-:W-:Y:S02]  /*82f0*/  UIMAD UR10, UR61, 0xa00, UR5 ;  /* 0x00000a003d0a78a4 */ /* 0x000fe4000f8e0205 */
[----:B------:R-:W-:Y:S01]  /*8300*/  USHF.L.U32 UR5, UR18, 0x7, URZ ;  /* 0x0000000712057899 */ /* 0x000fe2000800063f */
[----:B------:R-:W-:-:S03]  /*8310*/  UMOV UR61, UR60 ;  /* 0x0000003c003d7c82 */ /* 0x000fc60008000000 */
[----:B------:R-:W-:Y:S01]  /*8320*/  UIMAD UR5, UR11, -0x50, UR5 ;  /* 0xffffffb00b0578a4 */ /* 0x000fe2000f8e0205 */
[----:B------:R-:W-:-:S08]  /*8330*/  UMOV UR6, UR10 ;  /* 0x0000000a00067c82 */ /* 0x000fd00008000000 */
[----:B------:R-:W-:Y:S01]  /*8340*/  HGMMA.64x256x16.F32 R24, R208, gdesc[UR4].tnspB, R24, gsb0 ;  /* 0x43e00004d0187df0 */ /* 0x000fe20008000818 */
[----:B------:R-:W-:Y:S01]  /*8350*/  UIADD3 UR6, UR10, 0x80, URZ ;  /* 0x000000800a067890 */ /* 0x000fe2000fffe03f */
[----:B------:R-:W-:Y:S01]  /*8360*/  UMOV UR7, 0x40000040 ;  /* 0x4000004000077882 */ /* 0x000fe20000000000 */
[----:B------:R-:W-:-:S04]  /*8370*/  UIADD3 UR5, UR5, 0x1, UR15 ;  /* 0x0000000105057890 */ /* 0x000fc8000fffe00f */
[----:B------:R-:W-:-:S03]  /*8380*/  UIADD3 UR5, UR5, -UR14, URZ ;  /* 0x8000000e05057290 */ /* 0x000fc6000fffe03f */
[----:B------:R-:W-:-:S03]  /*8390*/  ULDC UR14, c[0x0][0x988] ;  /* 0x00026200000e7ab9 */ /* 0x000fc60000000800 */
[----:B--2---:R-:W-:Y:S01]  /*83a0*/  IMAD R0, R214, R3, UR5 ;  /* 0x00000005d6007e24 */ /* 0x004fe2000f8e0203 */
[----:B------:R-:W-:Y:S01]  /*83b0*/  UMOV UR5, UR14 ;  /* 0x0000000e00057c82 */ /* 0x000fe20008000000 */
[----:B------:R-:W-:Y:S02]  /*83c0*/  R2UR UR14, R227 ;  /* 0x00000000e30e72ca */ /* 0x000fe400000e0000 */
[----:B------:R-:W-:-:S05]  /*83d0*/  IMAD.IADD R0, R215, 0x1, R0 ;  /* 0x00000001d7007824 */ /* 0x000fca00078e0200 */
        /* <DEDUP_REMOVED lines=8> */
[C---:B------:R-:W-:Y:S02]  /*8460*/  ISETP.GT.AND P2, PT, R0.reuse, 0x10, PT ;  /* 0x000000100000780c */ /* 0x040fe40003f44270 */
[----:B------:R-:W-:Y:S02]  /*8470*/  FSEL R189, R189, -INF , P3 ;  /* 0xff800000bdbd7808 */ /* 0x000fe40001800000 */
[----:B------:R-:W-:Y:S02]  /*8480*/  ISETP.GT.AND P3, PT, R0, 0x11, PT ;  /* 0x000000110000780c */ /* 0x000fe40003f64270 */
[----:B------:R-:W-:-:S02]  /*8490*/  FSEL R176, R176, -INF , P2 ;  /* 0xff800000b0b07808 */ /* 0x000fc40001000000 */
[C---:B------:R-:W-:Y:S02]  /*84a0*/  ISETP.GT.AND P2, PT, R0.reuse, 0x18, PT ;  /* 0x000000180000780c */ /* 0x040fe40003f44270 */
[----:B------:R-:W-:Y:S02]  /*84b0*/  FSEL R177, R177, -INF , P3 ;  /* 0xff800000b1b17808 */ /* 0x000fe40001800000 */
[----:B------:R-:W-:Y:S02]  /*84c0*/  ISETP.GT.AND P3, PT, R0, 0x19, PT ;  /* 0x000000190000780c */ /* 0x000fe40003f64270 */
[----:B------:R-:W-:Y:S02]  /*84d0*/  FSEL R180, R180, -INF , P2 ;  /* 0xff800000b4b47808 */ /* 0x000fe40001000000 */
[----:B------:R-:W-:Y:S02]  /*84e0*/  ISETP.GT.AND P2, PT, R0, 0x20, PT ;  /* 0x000000200000780c */ /* 0x000fe40003f44270 */
[----:B------:R-:W-:-:S02]  /*84f0*/  FSEL R181, R181, -INF , P3 ;  /* 0xff800000b5b57808 */ /* 0x000fc40001800000 */
        /* <DEDUP_REMOVED lines=20> */
[C---:B------:R-:W-:Y:S01]  /*8640*/  ISETP.GT.AND P3, PT, R0.reuse, 0x49, PT ;  /* 0x000000490000780c */ /* 0x040fe20003f64270 */
[----:B------:R-:W-:Y:S01]  /*8650*/  VIADD R0, R0, 0x8 ;  /* 0x0000000800007836 */ /* 0x000fe20000000000 */
[----:B------:R-:W-:Y:S02]  /*8660*/  FSEL R156, R156, -INF , P2 ;  /* 0xff8000009c9c7808 */ /* 0x000fe40001000000 */
[----:B------:R-:W-:Y:S02]  /*8670*/  FSEL R157, R157, -INF , P3 ;  /* 0xff8000009d9d7808 */ /* 0x000fe40001800000 */
[----:B------:R-:W-:-:S02]  /*8680*/  ISETP.GT.AND P2, PT, R0, RZ, PT ;  /* 0x000000ff0000720c */ /* 0x000fc40003f44270 */
        /* <DEDUP_REMOVED lines=23> */
[----:B------:R-:W-:Y:S01]  /*8800*/  FSEL R158, R158, -INF , P3 ;  /* 0xff8000009e9e7808 */ /* 0x000fe20001800000 */
        /* <DEDUP_REMOVED lines=13> */
[----:B------:R-:W-:-:S04]  /*88e0*/  FMNMX.FTZ R201, R185, R2, !PT ;  /* 0x00000002b9c97209 */ /* 0x000fc80007810000 */
[----:B------:R-:W-:-:S15]  /*88f0*/  FMNMX.FTZ R2, R188, R201, !PT ;  /* 0x000000c9bc027209 */ /* 0x000fde0007810000 */
[----:B------:R-:W-:-:S03]  /*8900*/  NOP ;  /* 0x0000000000007918 */ /* 0x000fc60000000000 */
        /* <DEDUP_REMOVED lines=21> */
[----:B0-----:R-:W-:Y:S02]  /*8a60*/  FMNMX.FTZ R201, R2, R201, !PT ;  /* 0x000000c902c97209 */ /* 0x001fe40007810000 */
[----:B------:R-:W-:-:S03]  /*8a70*/  FMNMX.FTZ R2, R186, R21, !PT ;  /* 0x00000015ba027209 */ /* 0x000fc60007810000 */
[----:B------:R-:W0:Y:S02]  /*8a80*/  SHFL.BFLY PT, R4, R201, 0x1, 0x1f ;  /* 0x0c201f00c9047f89 */ /* 0x000e2400000e0000 */
[----:B0-----:R-:W-:-:S04]  /*8a90*/  FMNMX.FTZ R4, R201, R4, !PT ;  /* 0x00000004c9047209 */ /* 0x001fc80007810000 */
[C---:B------:R-:W-:Y:S01]  /*8aa0*/  FSETP.NEU.FTZ.AND P2, PT, R4.reuse, -INF , PT ;  /* 0xff8000000400780b */ /* 0x040fe20003f5d000 */
[----:B------:R-:W-:Y:S01]  /*8ab0*/  FMUL.FTZ R184, R4, UR5 ;  /* 0x0000000504b87c20 */ /* 0x000fe20008410000 */
[----:B------:R-:W-:Y:S02]  /*8ac0*/  WARPGROUP.DEPBAR.LE gsb0, 0x0 ;  /* 0x00008000000079c5 */ /* 0x000fe40000010000 */
[----:B------:R-:W-:Y:S01]  /*8ad0*/  FMNMX.FTZ R197, R187, R2, !PT ;  /* 0x00000002bbc57209 */ /* 0x000fe20007810000 */
[----:B------:R-:W-:Y:S01]  /*8ae0*/  WARPGROUP.ARRIVE ;  /* 0x00000000000079c5 */ /* 0x000fe20000000000 */
[----:B------:R-:W-:Y:S02]  /*8af0*/  FSEL R2, R184, RZ, P2 ;  /* 0x000000ffb8027208 */ /* 0x000fe40001000000 */
[----:B------:R-:W-:-:S03]  /*8b00*/  FMNMX.FTZ R184, R190, R197, !PT ;  /* 0x000000c5beb87209 */ /* 0x000fc60007810000 */
[--C-:B------:R-:W-:Y:S01]  /*8b10*/  FFMA.FTZ R197, R3, UR5, -R2.reuse ;  /* 0x0000000503c57c23 */ /* 0x100fe20008010802 */
[----:B------:R-:W-:Y:S01]  /*8b20*/  FMNMX.FTZ R3, R191, R184, !PT ;  /* 0x000000b8bf037209 */ /* 0x000fe20007810000 */
[----:B------:R-:W-:Y:S01]  /*8b30*/  HGMMA.64x256x16.F32 R24, R192, gdesc[UR4].tnspB, R24, gsb0 ;  /* 0x43e00004c0187df0 */ /* 0x000fe20008000818 */
        /* <DEDUP_REMOVED lines=50> */
[----:B0-----:R-:W-:Y:S02]  /*8e60*/  FSEL R177, R159, -INF , P4 ;  /* 0xff8000009fb17808 */ /* 0x001fe40002000000 */
[----:B------:R-:W-:Y:S02]  /*8e70*/  FMNMX.FTZ R0, R158, R3, !PT ;  /* 0x000000039e007209 */ /* 0x000fe40007810000 */
[----:B------:R-:W-:Y:S02]  /*8e80*/  R2UR UR6, R226 ;  /* 0x00000000e20672ca */ /* 0x000fe400000e0000 */
[----:B------:R-:W-:Y:S01]  /*8e90*/  FMNMX.FTZ R0, R177, R0, !PT ;  /* 0x00000000b1007209 */ /* 0x000fe20007810000 */
[----:B------:R0:W-:Y:S04]  /*8ea0*/  MUFU.EX2 R159, R181 ;  /* 0x000000b5009f7308 */ /* 0x0001e80000000800 */
[----:B------:R-:W1:Y:S04]  /*8eb0*/  SHFL.BFLY PT, R3, R0, 0x2, 0x1f ;  /* 0x0c401f0000037f89 */ /* 0x000e6800000e0000 */
[----:B------:R-:W-:Y:S01]  /*8ec0*/  MUFU.EX2 R210, R210 ;  /* 0x000000d200d27308 */ /* 0x000fe20000000800 */
[----:B0-----:R-:W-:Y:S01]  /*8ed0*/  FSEL R181, R4, RZ, P2 ;  /* 0x000000ff04b57208 */ /* 0x001fe20001000000 */
[----:B------:R-:W-:Y:S01]  /*8ee0*/  UISETP.GT.AND UP0, UPT, UR11, UR6, UPT ;  /* 0x000000060b00728c */ /* 0x000fe2000bf04270 */
[----:B------:R-:W-:-:S03]  /*8ef0*/  R2UR UR6, R16 ;  /* 0x00000000100672ca */ /* 0x000fc600000e0000 */
[----:B------:R-:W-:Y:S02]  /*8f00*/  FADD.FTZ R181, -R181, R20 ;  /* 0x00000014b5b57221 */ /* 0x000fe40000010100 */
[----:B------:R-:W-:Y:S08]  /*8f10*/  MUFU.EX2 R175, R189 ;  /* 0x000000bd00af7308 */ /* 0x000ff00000000800 */
[----:B------:R-:W-:Y:S01]  /*8f20*/  MUFU.EX2 R204, R204 ;  /* 0x000000cc00cc7308 */ /* 0x000fe20000000800 */
[----:B------:R-:W-:Y:S01]  /*8f30*/  IMAD.U32 R229, RZ, RZ, UR6 ;  /* 0x00000006ffe57e24 */ /* 0x000fe2000f8e00ff */
[----:B-1----:R-:W-:Y:S01]  /*8f40*/  FMNMX.FTZ R160, R0, R3, !PT ;  /* 0x0000000300a07209 */ /* 0x002fe20007810000 */
[----:B------:R-:W-:-:S05]  /*8f50*/  FMUL.FTZ R0, R181, UR5 ;  /* 0x00000005b5007c20 */ /* 0x000fca0008410000 */
[----:B------:R-:W-:Y:S01]  /*8f60*/  MUFU.EX2 R206, R206 ;  /* 0x000000ce00ce7308 */ /* 0x000fe20000000800 */
[----:B------:R-:W0:Y:S07]  /*8f70*/  SHFL.BFLY PT, R3, R160, 0x1, 0x1f ;  /* 0x0c201f00a0037f89 */ /* 0x000e2e00000e0000 */
[----:B------:R-:W1:Y:S08]  /*8f80*/  MUFU.EX2 R0, R0 ;  /* 0x0000000000007308 */ /* 0x000e700000000800 */
[----:B------:R-:W-:Y:S08]  /*8f90*/  MUFU.EX2 R200, R200 ;  /* 0x000000c800c87308 */ /* 0x000ff00000000800 */
[----:B------:R-:W-:Y:S01]  /*8fa0*/  MUFU.EX2 R169, R169 ;  /* 0x000000a900a97308 */ /* 0x000fe20000000800 */
[----:B0-----:R-:W-:-:S04]  /*8fb0*/  FMNMX.FTZ R3, R160, R3, !PT ;  /* 0x00000003a0037209 */ /* 0x001fc80007810000 */
[C---:B------:R-:W-:Y:S01]  /*8fc0*/  FSETP.NEU.FTZ.AND P2, PT, R3.reuse, -INF , PT ;  /* 0xff8000000300780b */ /* 0x040fe20003f5d000 */
[C---:B------:R-:W-:Y:S02]  /*8fd0*/  FMUL.FTZ R2, R3.reuse, UR5 ;  /* 0x0000000503027c20 */ /* 0x040fe40008410000 */
[----:B------:R-:W-:Y:S03]  /*8fe0*/  MUFU.EX2 R202, R202 ;  /* 0x000000ca00ca7308 */ /* 0x000fe60000000800 */
[----:B------:R-:W-:Y:S02]  /*8ff0*/  FSEL R181, R2, RZ, P2 ;  /* 0x000000ff02b57208 */ /* 0x000fe40001000000 */
[----:B------:R-:W-:Y:S02]  /*9000*/  FSEL R2, R3, RZ, P2 ;  /* 0x000000ff03027208 */ /* 0x000fe40001000000 */
[----:B------:R-:W-:Y:S01]  /*9010*/  PLOP3.LUT P2, PT, PT, PT, UP0, 0x80, 0x0 ;  /* 0x000000000000781c */ /* 0x000fe20003f4f008 */
[--C-:B------:R-:W-:Y:S01]  /*9020*/  FFMA.FTZ R209, R186, UR5, -R181.reuse ;  /* 0x00000005bad17c23 */ /* 0x100fe200080108b5 */
[----:B------:R-:W-:Y:S01]  /*9030*/  FFMA.FTZ R20, R187, UR5, -R181 ;  /* 0x00000005bb147c23 */ /* 0x000fe200080108b5 */
[----:B------:R-:W-:Y:S01]  /*9040*/  FADD.FTZ R2, -R2, R21 ;  /* 0x0000001502027221 */ /* 0x000fe20000010100 */
[----:B-1----:R-:W-:Y:S01]  /*9050*/  FFMA.FTZ R21, R0, R14, R179 ;  /* 0x0000000e00157223 */ /* 0x002fe200000100b3 */
[--C-:B------:R-:W-:Y:S01]  /*9060*/  FFMA.FTZ R211, R190, UR5, -R181.reuse ;  /* 0x00000005bed37c23 */ /* 0x100fe200080108b5 */
[----:B------:R-:W-:Y:S01]  /*9070*/  FFMA.FTZ R201, R170, UR5, -R181 ;  /* 0x00000005aac97c23 */ /* 0x000fe200080108b5 */
[----:B------:R-:W-:Y:S01]  /*9080*/  FMUL.FTZ R2, R2, UR5 ;  /* 0x0000000502027c20 */ /* 0x000fe20008410000 */
[----:B------:R-:W-:Y:S01]  /*9090*/  MUFU.EX2 R209, R209 ;  /* 0x000000d100d17308 */ /* 0x000fe20000000800 */
[----:B------:R-:W-:Y:S01]  /*90a0*/  FADD.FTZ R21, R208, R21 ;  /* 0x00000015d0157221 */ /* 0x000fe20000010000 */
[--C-:B------:R-:W-:Y:S01]  /*90b0*/  FFMA.FTZ R160, R191, UR5, -R181.reuse ;  /* 0x00000005bfa07c23 */ /* 0x100fe200080108b5 */
[----:B------:R-:W-:Y:S01]  /*90c0*/  FFMA.FTZ R170, R171, UR5, -R181 ;  /* 0x00000005abaa7c23 */ /* 0x000fe200080108b5 */
[----:B------:R-:W-:-:S02]  /*90d0*/  IMAD.U32 R171, RZ, RZ, UR14 ;  /* 0x0000000effab7e24 */ /* 0x000fc4000f8e00ff */
[----:B------:R-:W-:Y:S01]  /*90e0*/  FADD.FTZ R14, R210, R21 ;  /* 0x00000015d20e7221 */ /* 0x000fe20000010000 */
[--C-:B------:R-:W-:Y:S01]  /*90f0*/  FFMA.FTZ R205, R178, UR5, -R181.reuse ;  /* 0x00000005b2cd7c23 */ /* 0x100fe200080108b5 */
[--C-:B------:R-:W-:Y:S01]  /*9100*/  FFMA.FTZ R164, R184, UR5, -R181.reuse ;  /* 0x00000005b8a47c23 */ /* 0x100fe200080108b5 */
[----:B------:R-:W0:Y:S01]  /*9110*/  MUFU.EX2 R2, R2 ;  /* 0x0000000200027308 */ /* 0x000e220000000800 */
[----:B------:R-:W-:Y:S01]  /*9120*/  FADD.FTZ R21, R175, R14 ;  /* 0x0000000eaf157221 */ /* 0x000fe20000010000 */
[----:B------:R-:W-:Y:S01]  /*9130*/  @!P1 IADD3 R14, R171, 0x38840, RZ ;  /* 0x00038840ab0e9810 */ /* 0x000fe20007ffe0ff */
[--C-:B------:R-:W-:Y:S01]  /*9140*/  FFMA.FTZ R207, R182, UR5, -R181.reuse ;  /* 0x00000005b6cf7c23 */ /* 0x100fe200080108b5 */
[--C-:B------:R-:W-:Y:S01]  /*9150*/  FFMA.FTZ R168, R183, UR5, -R181.reuse ;  /* 0x00000005b7a87c23 */ /* 0x100fe200080108b5 */
[----:B------:R-:W-:Y:S01]  /*9160*/  FFMA.FTZ R203, R174, UR5, -R181 ;  /* 0x00000005aecb7c23 */ /* 0x000fe200080108b5 */
[----:B------:R-:W-:Y:S01]  /*9170*/  @!P1 PRMT R14, RZ, 0x654, R14 ;  /* 0x00000654ff0e9816 */ /* 0x000fe2000000000e */
[----:B------:R-:W-:Y:S01]  /*9180*/  FADD.FTZ R174, R204, R21 ;  /* 0x00000015ccae7221 */ /* 0x000fe20000010000 */
[----:B------:R-:W1:Y:S01]  /*9190*/  MUFU.EX2 R20, R20 ;  /* 0x0000001400147308 */ /* 0x000e620000000800 */
[--C-:B------:R-:W-:Y:S01]  /*91a0*/  FFMA.FTZ R172, R185, UR5, -R181.reuse ;  /* 0x00000005b9ac7c23 */ /* 0x100fe200080108b5 */
[--C-:B------:R-:W-:Y:S01]  /*91b0*/  FFMA.FTZ R197, R162, UR5, -R181.reuse ;  /* 0x00000005a2c57c23 */ /* 0x100fe200080108b5 */
[----:B------:R-:W-:Y:S01]  /*91c0*/  FADD.FTZ R21, R167, R174 ;  /* 0x000000aea7157221 */ /* 0x000fe20000010000 */
[--C-:B------:R-:W-:Y:S01]  /*91d0*/  FFMA.FTZ R162, R163, UR5, -R181.reuse ;  /* 0x00000005a3a27c23 */ /* 0x100fe200080108b5 */
[--C-:B------:R-:W-:Y:S01]  /*91e0*/  FFMA.FTZ R199, R166, UR5, -R181.reuse ;  /* 0x00000005a6c77c23 */ /* 0x100fe200080108b5 */
[----:B------:R-:W-:Y:S01]  /*91f0*/  FFMA.FTZ R176, R176, UR5, -R181 ;  /* 0x00000005b0b07c23 */ /* 0x000fe200080108b5 */
[----:B------:R-:W-:Y:S01]  /*9200*/  FADD.FTZ R174, R206, R21 ;  /* 0x00000015ceae7221 */ /* 0x000fe20000010000 */
[----:B------:R-:W-:Y:S01]  /*9210*/  MUFU.EX2 R211, R211 ;  /* 0x000000d300d37308 */ /* 0x000fe20000000800 */
[----:B0-----:R-:W-:Y:S01]  /*9220*/  FFMA.FTZ R5, R2, R5, R209 ;  /* 0x0000000502057223 */ /* 0x001fe200000100d1 */
[--C-:B------:R-:W-:Y:S01]  /*9230*/  FFMA.FTZ R155, R155, UR5, -R181.reuse ;  /* 0x000000059b9b7c23 */ /* 0x100fe200080108b5 */
[----:B------:R-:W-:Y:S01]  /*9240*/  FADD.FTZ R21, R159, R174 ;  /* 0x000000ae9f157221 */ /* 0x000fe20000010000 */
[--C-:B------:R-:W-:Y:S01]  /*9250*/  FFMA.FTZ R158, R158, UR5, -R181.reuse ;  /* 0x000000059e9e7c23 */ /* 0x100fe200080108b5 */
[----:B------:R-:W-:Y:S01]  /*9260*/  FFMA.FTZ R177, R177, UR5, -R181 ;  /* 0x00000005b1b17c23 */ /* 0x000fe200080108b5 */
[----:B------:R-:W-:-:S02]  /*9270*/  IMAD.U32 R171, RZ, RZ, UR4 ;  /* 0x00000004ffab7e24 */ /* 0x000fc4000f8e00ff */
[----:B------:R-:W-:Y:S01]  /*9280*/  FADD.FTZ R174, R200, R21 ;  /* 0x00000015c8ae7221 */ /* 0x000fe20000010000 */
[----:B------:R-:W-:Y:S01]  /*9290*/  MUFU.EX2 R160, R160 ;  /* 0x000000a000a07308 */ /* 0x000fe20000000800 */
[----:B------:R-:W-:Y:S01]  /*92a0*/  UIADD3 UR4, UR11, -0x1, URZ ;  /* 0xffffffff0b047890 */ /* 0x000fe2000fffe03f */
[----:B------:R-:W-:Y:S02]  /*92b0*/  @!P1 VIADD R163, R171, 0x38860 ;  /* 0x00038860aba39836 */ /* 0x000fe40000000000 */
[----:B------:R-:W-:Y:S01]  /*92c0*/  FADD.FTZ R21, R169, R174 ;  /* 0x000000aea9157221 */ /* 0x000fe20000010000 */
[----:B-1----:R-:W-:Y:S02]  /*92d0*/  F2FP.F16.F32.PACK_AB R209, R20, R209 ;  /* 0x000000d114d1723e */ /* 0x002fe400000000ff */
[----:B------:R-:W-:Y:S01]  /*92e0*/  F2FP.F16.F32.PACK_AB R208, R208, R179 ;  /* 0x000000b3d0d0723e */ /* 0x000fe200000000ff */
[----:B------:R-:W-:Y:S01]  /*92f0*/  FADD.FTZ R166, R202, R21 ;  /* 0x00000015caa67221 */ /* 0x000fe20000010000 */
[----:B------:R-:W-:Y:S01]  /*9300*/  MUFU.EX2 R205, R205 ;  /* 0x000000cd00cd7308 */ /* 0x000fe20000000800 */
[----:B------:R-:W-:Y:S01]  /*9310*/  @!P1 PRMT R163, RZ, 0x654, R163 ;  /* 0x00000654ffa39816 */ /* 0x000fe200000000a3 */
[----:B------:R-:W-:Y:S01]  /*9320*/  IMAD.U32 R228, RZ, RZ, UR4 ;  /* 0x00000004ffe47e24 */ /* 0x000fe2000f8e00ff */
[----:B------:R-:W-:-:S02]  /*9330*/  F2FP.F16.F32.PACK_AB R210, R175, R210 ;  /* 0x000000d2afd2723e */ /* 0x000fc400000000ff */
[----:B------:R-:W-:Y:S02]  /*9340*/  F2FP.F16.F32.PACK_AB R204, R167, R204 ;  /* 0x000000cca7cc723e */ /* 0x000fe400000000ff */
[----:B------:R-:W-:Y:S01]  /*9350*/  F2FP.F16.F32.PACK_AB R206, R159, R206 ;  /* 0x000000ce9fce723e */ /* 0x000fe200000000ff */
[----:B------:R-:W-:Y:S01]  /*9360*/  MUFU.EX2 R164, R164 ;  /* 0x000000a400a47308 */ /* 0x000fe20000000800 */
[----:B------:R-:W-:-:S07]  /*9370*/  F2FP.F16.F32.PACK_AB R200, R169, R200 ;  /* 0x000000c8a9c8723e */ /* 0x000fce00000000ff */
[----:B------:R-:W-:Y:S08]  /*9380*/  MUFU.EX2 R207, R207 ;  /* 0x000000cf00cf7308 */ /* 0x000ff00000000800 */
[----:B------:R-:W-:Y:S08]  /*9390*/  MUFU.EX2 R168, R168 ;  /* 0x000000a800a87308 */ /* 0x000ff00000000800 */
[----:B------:R-:W-:Y:S08]  /*93a0*/  MUFU.EX2 R201, R201 ;  /* 0x000000c900c97308 */ /* 0x000ff00000000800 */
[----:B------:R-:W-:Y:S08]  /*93b0*/  MUFU.EX2 R170, R170 ;  /* 0x000000aa00aa7308 */ /* 0x000ff00000000800 */
[----:B------:R-:W0:Y:S08]  /*93c0*/  MUFU.EX2 R173, R173 ;  /* 0x000000ad00ad7308 */ /* 0x000e300000000800 */
[----:B------:R-:W-:Y:S08]  /*93d0*/  MUFU.EX2 R203, R203 ;  /* 0x000000cb00cb7308 */ /* 0x000ff00000000800 */
[----:B------:R-:W1:Y:S01]  /*93e0*/  MUFU.EX2 R196, R196 ;  /* 0x000000c400c47308 */ /* 0x000e620000000800 */
[C---:B0-----:R-:W-:Y:S01]  /*93f0*/  FADD.FTZ R21, R173.reuse, R166 ;  /* 0x000000a6ad157221 */ /* 0x041fe20000010000 */
[----:B------:R-:W-:-:S06]  /*9400*/  F2FP.F16.F32.PACK_AB R202, R173, R202 ;  /* 0x000000caadca723e */ /* 0x000fcc00000000ff */
[----:B------:R-:W-:Y:S08]  /*9410*/  MUFU.EX2 R172, R172 ;  /* 0x000000ac00ac7308 */ /* 0x000ff00000000800 */
[----:B------:R-:W0:Y:S01]  /*9420*/  MUFU.EX2 R161, R161 ;  /* 0x000000a100a17308 */ /* 0x000e220000000800 */
[----:B-1----:R-:W-:Y:S01]  /*9430*/  FADD.FTZ R166, R196, R21 ;  /* 0x00000015c4a67221 */ /* 0x002fe20000010000 */
[----:B------:R-:W-:-:S02]  /*9440*/  WARPGROUP.DEPBAR.LE gsb0, 0x0 ;  /* 0x00008000000079c5 */ /* 0x000fc40000010000 */
[----:B------:R1:W-:Y:S04]  /*9450*/  @!P1 SYNCS.ARRIVE.TRANS64.RED.A1T0 RZ, [R14+URZ], RZ ;  /* 0x000000ff0eff99a7 */ /* 0x0003e8000810043f */
[----:B------:R-:W-:Y:S01]  /*9460*/  MUFU.EX2 R197, R197 ;  /* 0x000000c500c57308 */ /* 0x000fe20000000800 */
[----:B------:R-:W-:Y:S01]  /*9470*/  FFMA.FTZ R193, R154, UR5, -R181 ;  /* 0x000000059ac17c23 */ /* 0x000fe200080108b5 */
[----:B-1----:R-:W-:-:S06]  /*9480*/  FADD.FTZ R14, R20, R5 ;  /* 0x00000005140e7221 */ /* 0x002fcc0000010000 */
[----:B------:R-:W1:Y:S01]  /*9490*/  MUFU.EX2 R198, R198 ;  /* 0x000000c600c67308 */ /* 0x000e620000000800 */
[----:B0-----:R-:W-:Y:S01]  /*94a0*/  FADD.FTZ R21, R161, R166 ;  /* 0x000000a6a1157221 */ /* 0x001fe20000010000 */
[----:B------:R0:W-:Y:S01]  /*94b0*/  @!P1 SYNCS.ARRIVE.TRANS64.RED.A1T0 RZ, [R163+URZ], RZ ;  /* 0x000000ffa3ff99a7 */ /* 0x0001e2000810043f */
[----:B------:R-:W-:Y:S01]  /*94c0*/  FADD.FTZ R5, R211, R14 ;  /* 0x0000000ed3057221 */ /* 0x000fe20000010000 */
[----:B------:R-:W-:Y:S01]  /*94d0*/  F2FP.F16.F32.PACK_AB R196, R161, R196 ;  /* 0x000000c4a1c4723e */ /* 0x000fe200000000ff */
[----:B------:R-:W-:Y:S01]  /*94e0*/  IMAD.MOV.U32 R20, RZ, RZ, R4 ;  /* 0x000000ffff147224 */ /* 0x000fe200078e0004 */
[C---:B------:R-:W-:Y:S01]  /*94f0*/  F2FP.F16.F32.PACK_AB R211, R160.reuse, R211 ;  /* 0x000000d3a0d3723e */ /* 0x040fe200000000ff */
[----:B------:R-:W-:Y:S01]  /*9500*/  FADD.FTZ R14, R160, R5 ;  /* 0x00000005a00e7221 */ /* 0x000fe20000010000 */
[----:B------:R-:W-:Y:S03]  /*9510*/  MUFU.EX2 R162, R162 ;  /* 0x000000a200a27308 */ /* 0x000fe60000000800 */
[----:B------:R-:W-:Y:S01]  /*9520*/  FADD.FTZ R5, R205, R14 ;  /* 0x0000000ecd057221 */ /* 0x000fe20000010000 */
[----:B------:R-:W-:-:S03]  /*9530*/  F2FP.F16.F32.PACK_AB R205, R164, R205 ;  /* 0x000000cda4cd723e */ /* 0x000fc600000000ff */
[----:B------:R-:W-:Y:S01]  /*9540*/  FADD.FTZ R14, R164, R5 ;  /* 0x00000005a40e7221 */ /* 0x000fe20000010000 */
[----:B------:R-:W2:Y:S01]  /*9550*/  MUFU.EX2 R165, R165 ;  /* 0x000000a500a57308 */ /* 0x000ea20000000800 */
[----:B-1----:R-:W-:Y:S02]  /*9560*/  FADD.FTZ R166, R198, R21 ;  /* 0x00000015c6a67221 */ /* 0x002fe40000010000 */
[----:B------:R-:W-:Y:S01]  /*9570*/  FADD.FTZ R5, R207, R14 ;  /* 0x0000000ecf057221 */ /* 0x000fe20000010000 */
[----:B------:R-:W-:-:S03]  /*9580*/  F2FP.F16.F32.PACK_AB R207, R168, R207 ;  /* 0x000000cfa8cf723e */ /* 0x000fc600000000ff */
[----:B------:R-:W-:Y:S01]  /*9590*/  FADD.FTZ R14, R168, R5 ;  /* 0x00000005a80e7221 */ /* 0x000fe20000010000 */
[----:B------:R-:W-:Y:S03]  /*95a0*/  MUFU.EX2 R199, R199 ;  /* 0x000000c700c77308 */ /* 0x000fe60000000800 */
[----:B------:R-:W-:Y:S01]  /*95b0*/  FADD.FTZ R5, R201, R14 ;  /* 0x0000000ec9057221 */ /* 0x000fe20000010000 */
[----:B------:R-:W-:-:S03]  /*95c0*/  F2FP.F16.F32.PACK_AB R201, R170, R201 ;  /* 0x000000c9aac9723e */ /* 0x000fc600000000ff */
[----:B------:R-:W-:Y:S01]  /*95d0*/  FADD.FTZ R14, R170, R5 ;  /* 0x00000005aa0e7221 */ /* 0x000fe20000010000 */
[----:B------:R-:W1:Y:S01]  /*95e0*/  MUFU.EX2 R152, R152 ;  /* 0x0000009800987308 */ /* 0x000e620000000800 */
[C---:B--2---:R-:W-:Y:S01]  /*95f0*/  FADD.FTZ R21, R165.reuse, R166 ;  /* 0x000000a6a5157221 */ /* 0x044fe20000010000 */
[----:B------:R-:W-:Y:S01]  /*9600*/  F2FP.F16.F32.PACK_AB R198, R165, R198 ;  /* 0x000000c6a5c6723e */ /* 0x000fe200000000ff */
[----:B------:R-:W-:Y:S01]  /*9610*/  FADD.FTZ R5, R203, R14 ;  /* 0x0000000ecb057221 */ /* 0x000fe20000010000 */
[----:B------:R-:W-:-:S03]  /*9620*/  F2FP.F16.F32.PACK_AB R203, R172, R203 ;  /* 0x000000cbaccb723e */ /* 0x000fc600000000ff */
[----:B------:R-:W-:Y:S01]  /*9630*/  FADD.FTZ R14, R172, R5 ;  /* 0x00000005ac0e7221 */ /* 0x000fe20000010000 */
[----:B------:R-:W2:Y:S03]  /*9640*/  MUFU.EX2 R153, R153 ;  /* 0x0000009900997308 */ /* 0x000ea60000000800 */
[----:B------:R-:W-:Y:S01]  /*9650*/  FADD.FTZ R5, R197, R14 ;  /* 0x0000000ec5057221 */ /* 0x000fe20000010000 */
[----:B------:R-:W-:-:S03]  /*9660*/  F2FP.F16.F32.PACK_AB R197, R162, R197 ;  /* 0x000000c5a2c5723e */ /* 0x000fc600000000ff */
[----:B------:R-:W-:Y:S01]  /*9670*/  FADD.FTZ R14, R162, R5 ;  /* 0x00000005a20e7221 */ /* 0x000fe20000010000 */
[----:B------:R-:W3:Y:S01]  /*9680*/  MUFU.EX2 R154, R176 ;  /* 0x000000b0009a7308 */ /* 0x000ee20000000800 */
[----:B-1----:R-:W-:Y:S02]  /*9690*/  FADD.FTZ R166, R152, R21 ;  /* 0x0000001598a67221 */ /* 0x002fe40000010000 */
[----:B------:R-:W-:-:S05]  /*96a0*/  FADD.FTZ R5, R199, R14 ;  /* 0x0000000ec7057221 */ /* 0x000fca0000010000 */
[----:B------:R-:W1:Y:S01]  /*96b0*/  MUFU.EX2 R193, R193 ;  /* 0x000000c100c17308 */ /* 0x000e620000000800 */
[C---:B--2---:R-:W-:Y:S01]  /*96c0*/  F2FP.F16.F32.PACK_AB R192, R153.reuse, R152 ;  /* 0x0000009899c0723e */ /* 0x044fe200000000ff */
[----:B------:R-:W-:-:S06]  /*96d0*/  FADD.FTZ R21, R153, R166 ;  /* 0x000000a699157221 */ /* 0x000fcc0000010000 */
[----:B------:R-:W2:Y:S01]  /*96e0*/  MUFU.EX2 R155, R155 ;  /* 0x0000009b009b7308 */ /* 0x000ea20000000800 */
[C---:B---3--:R-:W-:Y:S01]  /*96f0*/  FADD.FTZ R152, R154.reuse, R5 ;  /* 0x000000059a987221 */ /* 0x048fe20000010000 */
[----:B------:R-:W-:-:S06]  /*9700*/  F2FP.F16.F32.PACK_AB R199, R154, R199 ;  /* 0x000000c79ac7723e */ /* 0x000fcc00000000ff */
[----:B------:R-:W3:Y:S01]  /*9710*/  MUFU.EX2 R156, R156 ;  /* 0x0000009c009c7308 */ /* 0x000ee20000000800 */
[----:B-1----:R-:W-:-:S07]  /*9720*/  FADD.FTZ R152, R193, R152 ;  /* 0x00000098c1987221 */ /* 0x002fce0000010000 */
[----:B------:R-:W1:Y:S01]  /*9730*/  MUFU.EX2 R195, R158 ;  /* 0x0000009e00c37308 */ /* 0x000e620000000800 */
[C---:B--2---:R-:W-:Y:S01]  /*9740*/  FADD.FTZ R152, R155.reuse, R152 ;  /* 0x000000989b987221 */ /* 0x044fe20000010000 */
[----:B------:R-:W-:-:S06]  /*9750*/  F2FP.F16.F32.PACK_AB R193, R155, R193 ;  /* 0x000000c19bc1723e */ /* 0x000fcc00000000ff */
[----:B------:R-:W2:Y:S01]  /*9760*/  MUFU.EX2 R157, R157 ;  /* 0x0000009d009d7308 */ /* 0x000ea20000000800 */
[----:B---3--:R-:W-:Y:S01]  /*9770*/  FADD.FTZ R166, R156, R21 ;  /* 0x000000159ca67221 */ /* 0x008fe20000010000 */
[----:B------:R-:W-:-:S06]  /*9780*/  IMAD.MOV.U32 R21, RZ, RZ, R3 ;  /* 0x000000ffff157224 */ /* 0x000fcc00078e0003 */
[----:B------:R-:W3:Y:S01]  /*9790*/  MUFU.EX2 R177, R177 ;  /* 0x000000b100b17308 */ /* 0x000ee20000000800 */
[----:B-1----:R-:W-:Y:S01]  /*97a0*/  FADD.FTZ R152, R195, R152 ;  /* 0x00000098c3987221 */ /* 0x002fe20000010000 */
[C---:B--2---:R-:W-:Y:S01]  /*97b0*/  FADD.FTZ R14, R157.reuse, R166 ;  /* 0x000000a69d0e7221 */ /* 0x044fe20000010000 */
[----:B------:R-:W-:Y:S02]  /*97c0*/  F2FP.F16.F32.PACK_AB R194, R157, R156 ;  /* 0x0000009c9dc2723e */ /* 0x000fe400000000ff */
[C---:B---3--:R-:W-:Y:S01]  /*97d0*/  FADD.FTZ R5, R177.reuse, R152 ;  /* 0x00000098b1057221 */ /* 0x048fe20000010000 */
[----:B------:R-:W-:Y:S01]  /*97e0*/  F2FP.F16.F32.PACK_AB R195, R177, R195 ;  /* 0x000000c3b1c3723e */ /* 0x000fe200000000ff */
[----:B0-----:R-:W-:Y:S06]  /*97f0*/  @P2 BRA `(.L_x_2100) ;  /* 0xffffffc000f82947 */ /* 0x001fec000383ffff */
[----:B------:R-:W-:-:S07]  /*9800*/  IMAD.U32 R227, RZ, RZ, UR4 ;  /* 0x00000004ffe37e24 */ /* 0x000fce000f8e00ff */
.L_x_2091:
[----:B------:R-:W-:-:S13]  /*9810*/  R2UR UR4, R227 ;  /* 0x00000000e30472ca */ /* 0x000fda00000e0000 */
[----:B------:R-:W-:-:S13]  /*9820*/  ISETP.LE.AND P2, PT, RZ, UR4, PT ;  /* 0x00000004ff007c0c */ /* 0x000fda000bf43270 */
[----:B------:R-:W-:Y:S05]  /*9830*/  @!P2 BRA `(.L_x_2101) ;  /* 0x000000380080a947 */ /* 0x000fea0003800000 */
[----:B------:R-:W-:Y:S01]  /*9840*/  R2UR UR4, R16 ;  /* 0x00000000100472ca */ /* 0x000fe200000e0000 */
[----:B------:R-:W-:Y:S01]  /*9850*/  IMAD.MOV.U32 R19, RZ, RZ, R3 ;  /* 0x000000ffff137224 */ /* 0x000fe200078e0003 */
[----:B------:R-:W-:Y:S01]  /*9860*/  MOV R21, R4 ;  /* 0x0000000400157202 */ /* 0x000fe20000000f00 */
[----:B------:R-:W-:-:S10]  /*9870*/  UMOV UR61, UR60 ;  /* 0x0000003c003d7c82 */ /* 0x000fd40008000000 */
[----:B------:R-:W-:-:S07]  /*9880*/  IMAD.U32 R20, RZ, RZ, UR4 ;  /* 0x00000004ff147e24 */ /* 0x000fce000f8e00ff */
.L_x_2110:
        /* <DEDUP_REMOVED lines=9> */
.L_x_2102:
[----:B------:R-:W-:Y:S02]  /*9920*/  R2UR UR4, R17 ;  /* 0x00000000110472ca */ /* 0x000fe400000e0000 */
[----:B------:R-:W-:-:S11]  /*9930*/  R2UR UR5, R16 ;  /* 0x00000000100572ca */ /* 0x000fd600000e0000 */
[----:B------:R-:W-:Y:S02]  /*9940*/  ULEA UR4, UR60, UR4, 0x3 ;  /* 0x000000043c047291 */ /* 0x000fe4000f8e183f */
[----:B------:R-:W-:-:S05]  /*9950*/  IMAD.U32 R3, RZ, RZ, UR5 ;  /* 0x00000005ff037e24 */ /* 0x000fca000f8e00ff */
[----:B------:R-:W-:-:S04]  /*9960*/  SHF.L.U32 R3, R3, 0x1f, RZ ;  /* 0x0000001f03037819 */ /* 0x000fc800000006ff */
[----:B------:R0:W1:Y:S01]  /*9970*/  SYNCS.PHASECHK.TRANS64.TRYWAIT P2, [UR4+0x38830], R3 ;  /* 0x03883003ff0075a7 */ /* 0x0000620008040144 */
[----:B------:R-:W-:Y:S05]  /*9980*/  @!P0 BRA `(.L_x_2103) ;  /* 0x0000000000048947 */ /* 0x000fea0003800000 */
[----:B------:R-:W-:Y:S01]  /*9990*/  BPT.TRAP 0x1 ;  /* 0x000000040000795c */ /* 0x000fe20000300000 */
.L_x_2103:
[----:B-1----:R-:W-:Y:S05]  /*99a0*/  @P2 BRA `(.L_x_2104) ;  /* 0x0000000000082947 */ /* 0x002fea0003800000 */
[----:B------:R-:W1:Y:S02]  /*99b0*/  SYNCS.PHASECHK.TRANS64.TRYWAIT P2, [UR4+0x38830], R3 ;  /* 0x03883003ff0075a7 */ /* 0x000e640008040144 */
[----:B-1----:R-:W-:Y:S05]  /*99c0*/  @!P2 BRA `(.L_x_2105) ;  /* 0x000000d4003ca947 */ /* 0x002fea0003800000 */
.L_x_2104:
        /* <DEDUP_REMOVED lines=627> */
[----:B------:R-:W-:Y:S01]  /*c100*/  UMOV UR7, 0x40000040 ;  /* 0x4000004000077882 */ /* 0x000fe20000000000 */
        /* <DEDUP_REMOVED lines=16> */
.L_x_2106:
        /* <DEDUP_REMOVED lines=8> */
.L_x_2107:
[----:B---3--:R-:W-:Y:S05]  /*c290*/  @P2 BRA `(.L_x_2108) ;  /* 0x0000000000082947 */ /* 0x008fea0003800000 */
[----:B------:R-:W3:Y:S02]  /*c2a0*/  SYNCS.PHASECHK.TRANS64.TRYWAIT P2, [UR4+0x38850], R0 ;  /* 0x03885000ff0075a7 */ /* 0x000ee40008040144 */
[----:B---3--:R-:W-:Y:S05]  /*c2b0*/  @!P2 BRA `(.L_x_2109) ;  /* 0x000000ac0018a947 */ /* 0x008fea0003800000 */
.L_x_2108:
[----:B------:R-:W-:Y:S01]  /*c2c0*/  R2UR UR11, R17 ;  /* 0x00000000110b72ca */ /* 0x000fe200000e0000 */
[----:B------:R-:W-:Y:S01]  /*c2d0*/  WARPGROUP.ARRIVE ;  /* 0x00000000000079c5 */ /* 0x000fe20000000000 */
[----:B------:R-:W-:Y:S01]  /*c2e0*/  UMOV UR7, 0x40000040 ;  /* 0x4000004000077882 */ /* 0x000fe20000000000 */
[----:B0-2---:R-:W-:Y:S01]  /*c2f0*/  FMNMX.FTZ R0, R184, R21, !PT ;  /* 0x00000015b8007209 */ /* 0x005fe20007810000 */
[----:B------:R-:W-:-:S03]  /*c300*/  ULDC UR14, c[0x0][0x988] ;  /* 0x00026200000e7ab9 */ /* 0x000fc60000000800 */
[----:B-1----:R-:W-:-:S04]  /*c310*/  FMNMX.FTZ R3, R185, R0, !PT ;  /* 0x00000000b9037209 */ /* 0x002fc80007810000 */
[----:B------:R-:W-:Y:S02]  /*c320*/  FMNMX.FTZ R0, R188, R3, !PT ;  /* 0x00000003bc007209 */ /* 0x000fe40007810000 */
[----:B------:R-:W-:Y:S02]  /*c330*/  UIADD3 UR5, UR11, 0x400, URZ ;  /* 0x000004000b057890 */ /* 0x000fe4000fffe03f */
[----:B------:R-:W-:Y:S02]  /*c340*/  FMNMX.FTZ R3, R189, R0, !PT ;  /* 0x00000000bd037209 */ /* 0x000fe40007810000 */
[----:B------:R-:W-:Y:S02]  /*c350*/  USHF.R.U32.HI UR5, URZ, 0x4, UR5 ;  /* 0x000000043f057899 */ /* 0x000fe40008011605 */
[----:B------:R-:W-:Y:S02]  /*c360*/  FMNMX.FTZ R0, R176, R3, !PT ;  /* 0x00000003b0007209 */ /* 0x000fe40007810000 */
[----:B------:R-:W-:-:S02]  /*c370*/  ULOP3.LUT UR5, UR5, 0x3fff, URZ, 0xc0, !UPT ;  /* 0x00003fff05057892 */ /* 0x000fc4000f8ec03f */
[----:B------:R-:W-:Y:S02]  /*c380*/  FMNMX.FTZ R3, R177, R0, !PT ;  /* 0x00000000b1037209 */ /* 0x000fe40007810000 */
[----:B------:R-:W-:Y:S02]  /*c390*/  ULOP3.LUT UR5, UR5, 0x2800000, URZ, 0xfc, !UPT ;  /* 0x0280000005057892 */ /* 0x000fe4000f8efc3f */
[----:B------:R-:W-:Y:S02]  /*c3a0*/  FMNMX.FTZ R0, R180, R3, !PT ;  /* 0x00000003b4007209 */ /* 0x000fe40007810000 */
[----:B------:R-:W-:Y:S02]  /*c3b0*/  UIMAD UR10, UR61, 0xa00, UR5 ;  /* 0x00000a003d0a78a4 */ /* 0x000fe4000f8e0205 */
[----:B------:R-:W-:Y:S01]  /*c3c0*/  FMNMX.FTZ R3, R181, R0, !PT ;  /* 0x00000000b5037209 */ /* 0x000fe20007810000 */
[----:B------:R-:W-:Y:S01]  /*c3d0*/  UMOV UR5, UR14 ;  /* 0x0000000e00057c82 */ /* 0x000fe20008000000 */
[----:B------:R-:W-:-:S02]  /*c3e0*/  UMOV UR61, UR60 ;  /* 0x0000003c003d7c82 */ /* 0x000fc40008000000 */
[----:B------:R-:W-:Y:S01]  /*c3f0*/  FMNMX.FTZ R0, R168, R3, !PT ;  /* 0x00000003a8007209 */ /* 0x000fe20007810000 */
        /* <DEDUP_REMOVED lines=16> */
[----:B------:R-:W0:Y:S02]  /*c500*/  SHFL.BFLY PT, R3, R2, 0x2, 0x1f ;  /* 0x0c401f0002037f89 */ /* 0x000e2400000e0000 */
[----:B0-----:R-:W-:-:S05]  /*c510*/  FMNMX.FTZ R22, R2, R3, !PT ;  /* 0x0000000302167209 */ /* 0x001fca0007810000 */
[----:B------:R-:W0:Y:S02]  /*c520*/  SHFL.BFLY PT, R3, R22, 0x1, 0x1f ;  /* 0x0c201f0016037f89 */ /* 0x000e2400000e0000 */
[----:B0-----:R-:W-:Y:S02]  /*c530*/  FMNMX.FTZ R4, R22, R3, !PT ;  /* 0x0000000316047209 */ /* 0x001fe40007810000 */
[----:B------:R-:W-:-:S03]  /*c540*/  FMNMX.FTZ R3, R187, R0, !PT ;  /* 0x00000000bb037209 */ /* 0x000fc60007810000 */
[C---:B------:R-:W-:Y:S01]  /*c550*/  FADD.FTZ R20, -R4.reuse, R21 ;  /* 0x0000001504147221 */ /* 0x040fe20000010100 */
[----:B------:R-:W-:-:S03]  /*c560*/  FMUL.FTZ R2, R4, UR5 ;  /* 0x0000000504027c20 */ /* 0x000fc60008410000 */
[----:B------:R-:W-:Y:S01]  /*c570*/  FMUL.FTZ R0, R20, UR5 ;  /* 0x0000000514007c20 */ /* 0x000fe20008410000 */
        /* <DEDUP_REMOVED lines=14> */
[----:B------:R-:W-:Y:S01]  /*c660*/  MUFU.EX2 R0, R0 ;  /* 0x0000000000007308 */ /* 0x000fe20000000800 */
[----:B------:R-:W-:Y:S01]  /*c670*/  IMAD.U32 R165, RZ, RZ, UR4 ;  /* 0x00000004ffa57e24 */ /* 0x000fe2000f8e00ff */
[----:B------:R-:W-:-:S03]  /*c680*/  FMNMX.FTZ R20, R182, R3, !PT ;  /* 0x00000003b6147209 */ /* 0x000fc60007810000 */
[----:B------:R-:W-:Y:S01]  /*c690*/  @!P1 VIADD R165, R165, 0x38860 ;  /* 0x00038860a5a59836 */ /* 0x000fe20000000000 */
[----:B------:R-:W-:Y:S02]  /*c6a0*/  FMNMX.FTZ R3, R183, R20, !PT ;  /* 0x00000014b7037209 */ /* 0x000fe40007810000 */
[----:B------:R-:W-:Y:S02]  /*c6b0*/  MUFU.EX2 R21, R21 ;  /* 0x0000001500157308 */ /* 0x000fe40000000800 */
[----:B------:R-:W-:Y:S02]  /*c6c0*/  FMNMX.FTZ R20, R170, R3, !PT ;  /* 0x00000003aa147209 */ /* 0x000fe40007810000 */
[----:B------:R-:W-:Y:S02]  /*c6d0*/  @!P1 PRMT R165, RZ, 0x654, R165 ;  /* 0x00000654ffa59816 */ /* 0x000fe400000000a5 */
[----:B------:R-:W-:Y:S02]  /*c6e0*/  FMNMX.FTZ R3, R171, R20, !PT ;  /* 0x00000014ab037209 */ /* 0x000fe40007810000 */
[----:B------:R-:W-:Y:S02]  /*c6f0*/  MUFU.EX2 R23, R23 ;  /* 0x0000001700177308 */ /* 0x000fe40000000800 */
[----:B------:R-:W-:-:S04]  /*c700*/  FMNMX.FTZ R20, R174, R3, !PT ;  /* 0x00000003ae147209 */ /* 0x000fc80007810000 */
        /* <DEDUP_REMOVED lines=13> */
[----:B------:R-:W-:Y:S03]  /*c7e0*/  MUFU.EX2 R161, R161 ;  /* 0x000000a100a17308 */ /* 0x000fe60000000800 */
[----:B------:R-:W0:Y:S05]  /*c7f0*/  SHFL.BFLY PT, R3, R20, 0x2, 0x1f ;  /* 0x0c401f0014037f89 */ /* 0x000e2a00000e0000 */
[----:B------:R-:W-:Y:S08]  /*c800*/  MUFU.EX2 R153, R153 ;  /* 0x0000009900997308 */ /* 0x000ff00000000800 */
[----:B------:R-:W-:Y:S01]  /*c810*/  MUFU.EX2 R22, R22 ;  /* 0x0000001600167308 */ /* 0x000fe20000000800 */
[----:B------:R-:W-:-:S02]  /*c820*/  WARPGROUP.DEPBAR.LE gsb0, 0x0 ;  /* 0x00008000000079c5 */ /* 0x000fc40000010000 */
[----:B------:R-:W-:Y:S01]  /*c830*/  WARPGROUP.ARRIVE ;  /* 0x00000000000079c5 */ /* 0x000fe20000000000 */
[--C-:B------:R-:W-:Y:S01]  /*c840*/  FFMA.FTZ R208, R185, UR5, -R2.reuse ;  /* 0x00000005b9d07c23 */ /* 0x100fe20008010802 */
[--C-:B------:R-:W-:Y:S01]  /*c850*/  FFMA.FTZ R210, R188, UR5, -R2.reuse ;  /* 0x00000005bcd27c23 */ /* 0x100fe20008010802 */
[----:B------:R-:W-:-:S03]  /*c860*/  FFMA.FTZ R185, R189, UR5, -R2 ;  /* 0x00000005bdb97c23 */ /* 0x000fc60008010802 */
[----:B------:R-:W-:Y:S01]  /*c870*/  HGMMA.64x256x16.F32 R24, R204, gdesc[UR4].tnspB, R24, gsb0 ;  /* 0x43e00004cc187df0 */ /* 0x000fe20008000818 */
[----:B------:R-:W-:Y:S01]  /*c880*/  UIADD3 UR6, UR10, 0x100, URZ ;  /* 0x000001000a067890 */ /* 0x000fe2000fffe03f */
[----:B------:R-:W-:Y:S01]  /*c890*/  MUFU.EX2 R208, R208 ;  /* 0x000000d000d07308 */ /* 0x000fe20000000800 */
[----:B------:R-:W-:-:S07]  /*c8a0*/  UMOV UR7, 0x40000040 ;  /* 0x4000004000077882 */ /* 0x000fce0000000000 */
[----:B------:R-:W-:Y:S08]  /*c8b0*/  MUFU.EX2 R210, R210 ;  /* 0x000000d200d27308 */ /* 0x000ff00000000800 */
[----:B------:R-:W-:Y:S01]  /*c8c0*/  MUFU.EX2 R185, R185 ;  /* 0x000000b900b97308 */ /* 0x000fe20000000800 */
[----:B------:R-:W-:Y:S02]  /*c8d0*/  WARPGROUP.DEPBAR.LE gsb0, 0x0 ;  /* 0x00008000000079c5 */ /* 0x000fe40000010000 */
[----:B------:R-:W-:Y:S01]  /*c8e0*/  WARPGROUP.ARRIVE ;  /* 0x00000000000079c5 */ /* 0x000fe20000000000 */
[--C-:B------:R-:W-:Y:S01]  /*c8f0*/  FFMA.FTZ R204, R176, UR5, -R2.reuse ;  /* 0x00000005b0cc7c23 */ /* 0x100fe20008010802 */
[----:B------:R-:W-:-:S05]  /*c900*/  FFMA.FTZ R206, R180, UR5, -R2 ;  /* 0x00000005b4ce7c23 */ /* 0x000fca0008010802 */
[----:B------:R-:W-:Y:S01]  /*c910*/  HGMMA.64x256x16.F32 R24, R200, gdesc[UR4].tnspB, R24, gsb0 ;  /* 0x43e00004c8187df0 */ /* 0x000fe20008000818 */
[----:B------:R-:W-:Y:S01]  /*c920*/  UIADD3 UR6, UR10, 0x180, URZ ;  /* 0x000001800a067890 */ /* 0x000fe2000fffe03f */
[----:B------:R-:W-:Y:S01]  /*c930*/  MUFU.EX2 R204, R204 ;  /* 0x000000cc00cc7308 */ /* 0x000fe20000000800 */
[----:B------:R-:W-:-:S07]  /*c940*/  UMOV UR7, 0x40000040 ;  /* 0x4000004000077882 */ /* 0x000fce0000000000 */
[----:B------:R-:W-:Y:S01]  /*c950*/  MUFU.EX2 R206, R206 ;  /* 0x000000ce00ce7308 */ /* 0x000fe20000000800 */
[----:B------:R-:W-:Y:S02]  /*c960*/  WARPGROUP.DEPBAR.LE gsb0, 0x0 ;  /* 0x00008000000079c5 */ /* 0x000fe40000010000 */
[----:B------:R-:W-:Y:S01]  /*c970*/  WARPGROUP.ARRIVE ;  /* 0x00000000000079c5 */ /* 0x000fe20000000000 */
[--C-:B------:R-:W-:Y:S01]  /*c980*/  FFMA.FTZ R200, R168, UR5, -R2.reuse ;  /* 0x00000005a8c87c23 */ /* 0x100fe20008010802 */
[----:B------:R-:W-:-:S13]  /*c990*/  FFMA.FTZ R202, R172, UR5, -R2 ;  /* 0x00000005acca7c23 */ /* 0x000fda0008010802 */
        /* <DEDUP_REMOVED lines=8> */
[----:B0-----:R-:W-:Y:S01]  /*ca20*/  FMNMX.FTZ R160, R20, R3, !PT ;  /* 0x0000000314a07209 */ /* 0x001fe20007810000 */
[--C-:B------:R-:W-:Y:S01]  /*ca30*/  FFMA.FTZ R198, R164, UR5, -R2.reuse ;  /* 0x00000005a4c67c23 */ /* 0x100fe20008010802 */
[----:B------:R-:W-:-:S11]  /*ca40*/  FFMA.FTZ R20, R152, UR5, -R2 ;  /* 0x0000000598147c23 */ /* 0x000fd60008010802 */
[----:B------:R-:W-:Y:S01]  /*ca50*/  HGMMA.64x256x16.F32 R24, R192, gdesc[UR4].tnspB, R24, gsb0 ;  /* 0x43e00004c0187df0 */ /* 0x000fe20008000818 */
[----:B------:R-:W0:Y:S01]  /*ca60*/  SHFL.BFLY PT, R3, R160, 0x1, 0x1f ;  /* 0x0c201f00a0037f89 */ /* 0x000e2200000e0000 */
[----:B------:R-:W-:Y:S01]  /*ca70*/  MUFU.EX2 R196, R196 ;  /* 0x000000c400c47308 */ /* 0x000fe20000000800 */
[----:B------:R-:W-:-:S07]  /*ca80*/  R2UR UR6, R227 ;  /* 0x00000000e30672ca */ /* 0x000fce00000e0000 */
[----:B------:R-:W-:Y:S06]  /*ca90*/  MUFU.EX2 R198, R198 ;  /* 0x000000c600c67308 */ /* 0x000fec0000000800 */
[----:B------:R-:W-:Y:S02]  /*caa0*/  UIADD3 UR4, UR6, -0x1, URZ ;  /* 0xffffffff06047890 */ /* 0x000fe4000fffe03f */
[----:B------:R-:W-:Y:S01]  /*cab0*/  ISETP.LT.AND P2, PT, RZ, UR6, PT ;  /* 0x00000006ff007c0c */ /* 0x000fe2000bf41270 */
[----:B------:R-:W-:Y:S01]  /*cac0*/  MUFU.EX2 R20, R20 ;  /* 0x0000001400147308 */ /* 0x000fe20000000800 */
[----:B------:R-:W-:-:S02]  /*cad0*/  R2UR UR6, R16 ;  /* 0x00000000100672ca */ /* 0x000fc400000e0000 */
[----:B------:R-:W-:Y:S01]  /*cae0*/  IMAD.U32 R227, RZ, RZ, UR4 ;  /* 0x00000004ffe37e24 */ /* 0x000fe2000f8e00ff */
        /* <DEDUP_REMOVED lines=11> */
[----:B0-----:R-:W-:-:S02]  /*cba0*/  IMAD.U32 R157, RZ, RZ, UR60 ;  /* 0x0000003cff9d7e24 */ /* 0x001fc4000f8e00ff */
[--C-:B------:R-:W-:Y:S01]  /*cbb0*/  FFMA.FTZ R164, R179, UR5, -R152.reuse ;  /* 0x00000005b3a47c23 */ /* 0x100fe20008010898 */
[--C-:B------:R-:W-:Y:S01]  /*cbc0*/  FFMA.FTZ R207, R182, UR5, -R152.reuse ;  /* 0x00000005b6cf7c23 */ /* 0x100fe20008010898 */
[--C-:B------:R-:W-:Y:S01]  /*cbd0*/  FFMA.FTZ R197, R162, UR5, -R152.reuse ;  /* 0x00000005a2c57c23 */ /* 0x100fe20008010898 */
[--C-:B------:R-:W-:Y:S01]  /*cbe0*/  FFMA.FTZ R168, R183, UR5, -R152.reuse ;  /* 0x00000005b7a87c23 */ /* 0x100fe20008010898 */
[----:B------:R-:W-:Y:S01]  /*cbf0*/  @!P1 LEA R157, R157, UR11, 0x3 ;  /* 0x0000000b9d9d9c11 */ /* 0x000fe2000f8e18ff */
[--C-:B------:R-:W-:Y:S01]  /*cc00*/  FFMA.FTZ R203, R174, UR5, -R152.reuse ;  /* 0x00000005aecb7c23 */ /* 0x100fe20008010898 */
[----:B------:R-:W0:Y:S01]  /*cc10*/  MUFU.EX2 R209, R209 ;  /* 0x000000d100d17308 */ /* 0x000e220000000800 */
[--C-:B------:R-:W-:Y:S01]  /*cc20*/  FFMA.FTZ R201, R170, UR5, -R152.reuse ;  /* 0x00000005aac97c23 */ /* 0x100fe20008010898 */
[--C-:B------:R-:W-:Y:S01]  /*cc30*/  FFMA.FTZ R170, R171, UR5, -R152.reuse ;  /* 0x00000005abaa7c23 */ /* 0x100fe20008010898 */
[----:B------:R-:W-:Y:S02]  /*cc40*/  @!P1 VIADD R157, R157, 0x38840 ;  /* 0x000388409d9d9836 */ /* 0x000fe40000000000 */
[--C-:B------:R-:W-:Y:S01]  /*cc50*/  FFMA.FTZ R199, R166, UR5, -R152.reuse ;  /* 0x00000005a6c77c23 */ /* 0x100fe20008010898 */
[--C-:B------:R-:W-:Y:S01]  /*cc60*/  FFMA.FTZ R172, R175, UR5, -R152.reuse ;  /* 0x00000005afac7c23 */ /* 0x100fe20008010898 */
[--C-:B------:R-:W-:Y:S01]  /*cc70*/  FFMA.FTZ R167, R167, UR5, -R152.reuse ;  /* 0x00000005a7a77c23 */ /* 0x100fe20008010898 */
[--C-:B------:R-:W-:Y:S01]  /*cc80*/  FFMA.FTZ R154, R154, UR5, -R152.reuse ;  /* 0x000000059a9a7c23 */ /* 0x100fe20008010898 */
[----:B------:R-:W1:Y:S01]  /*cc90*/  MUFU.EX2 R156, R156 ;  /* 0x0000009c009c7308 */ /* 0x000e620000000800 */
[----:B------:R-:W-:Y:S01]  /*cca0*/  @!P1 PRMT R157, RZ, 0x654, R157 ;  /* 0x00000654ff9d9816 */ /* 0x000fe2000000009d */
[--C-:B------:R-:W-:Y:S01]  /*ccb0*/  FFMA.FTZ R155, R155, UR5, -R152.reuse ;  /* 0x000000059b9b7c23 */ /* 0x100fe20008010898 */
[--C-:B------:R-:W-:Y:S01]  /*ccc0*/  FFMA.FTZ R158, R158, UR5, -R152.reuse ;  /* 0x000000059e9e7c23 */ /* 0x100fe20008010898 */
[----:B------:R-:W-:-:S04]  /*ccd0*/  FFMA.FTZ R159, R159, UR5, -R152 ;  /* 0x000000059f9f7c23 */ /* 0x000fc80008010898 */
[----:B------:R-:W2:Y:S01]  /*cce0*/  MUFU.EX2 R211, R211 ;  /* 0x000000d300d37308 */ /* 0x000ea20000000800 */
[----:B0-----:R-:W-:-:S07]  /*ccf0*/  FFMA.FTZ R5, R2, R5, R209 ;  /* 0x0000000502057223 */ /* 0x001fce00000100d1 */
        /* <DEDUP_REMOVED lines=25> */
[----:B------:R-:W-:Y:S01]  /*ce90*/  MUFU.EX2 R199, R199 ;  /* 0x000000c700c77308 */ /* 0x000fe20000000800 */
[C---:B--2---:R-:W-:Y:S01]  /*cea0*/  FADD.FTZ R156, R172.reuse, R5 ;  /* 0x00000005ac9c7221 */ /* 0x044fe20000010000 */
[----:B------:R-:W-:-:S06]  /*ceb0*/  F2FP.F16.F32.PACK_AB R203, R172, R203 ;  /* 0x000000cbaccb723e */ /* 0x000fcc00000000ff */
[----:B------:R-:W-:Y:S01]  /*cec0*/  MUFU.EX2 R162, R154 ;  /* 0x0000009a00a27308 */ /* 0x000fe20000000800 */
[----:B0-----:R-:W-:-:S07]  /*ced0*/  FADD.FTZ R5, R197, R156 ;  /* 0x0000009cc5057221 */ /* 0x001fce0000010000 */
[----:B------:R-:W0:Y:S08]  /*cee0*/  MUFU.EX2 R155, R155 ;  /* 0x0000009b009b7308 */ /* 0x000e300000000800 */
[----:B------:R-:W-:Y:S08]  /*cef0*/  MUFU.EX2 R158, R158 ;  /* 0x0000009e009e7308 */ /* 0x000ff00000000800 */
[----:B------:R-:W1:Y:S01]  /*cf00*/  MUFU.EX2 R159, R159 ;  /* 0x0000009f009f7308 */ /* 0x000e620000000800 */
[----:B------:R-:W-:-:S02]  /*cf10*/  WARPGROUP.DEPBAR.LE gsb0, 0x0 ;  /* 0x00008000000079c5 */ /* 0x000fc40000010000 */
[----:B------:R2:W-:Y:S01]  /*cf20*/  @!P1 SYNCS.ARRIVE.TRANS64.RED.A1T0 RZ, [R157+URZ], RZ ;  /* 0x000000ff9dff99a7 */ /* 0x0005e2000810043f */
[----:B------:R-:W-:Y:S02]  /*cf30*/  F2FP.F16.F32.PACK_AB R192, R153, R20 ;  /* 0x0000001499c0723e */ /* 0x000fe400000000ff */
[----:B------:R-:W-:Y:S02]  /*cf40*/  F2FP.F16.F32.PACK_AB R194, R19, R22 ;  /* 0x0000001613c2723e */ /* 0x000fe400000000ff */
[----:B0-----:R-:W-:Y:S02]  /*cf50*/  F2FP.F16.F32.PACK_AB R193, R155, R162 ;  /* 0x000000a29bc1723e */ /* 0x001fe400000000ff */
[----:B-1----:R-:W-:Y:S01]  /*cf60*/  F2FP.F16.F32.PACK_AB R195, R159, R158 ;  /* 0x0000009e9fc3723e */ /* 0x002fe200000000ff */
[----:B--2---:R-:W-:Y:S01]  /*cf70*/  FFMA.FTZ R157, R0, R14, R21 ;  /* 0x0000000e009d7223 */ /* 0x004fe20000010015 */
[----:B------:R-:W-:Y:S01]  /*cf80*/  FFMA.FTZ R14, R163, UR5, -R152 ;  /* 0x00000005a30e7c23 */ /* 0x000fe20008010898 */
[----:B------:R0:W-:Y:S01]  /*cf90*/  @!P1 SYNCS.ARRIVE.TRANS64.RED.A1T0 RZ, [R165+URZ], RZ ;  /* 0x000000ffa5ff99a7 */ /* 0x0001e2000810043f */
[----:B------:R-:W-:Y:S01]  /*cfa0*/  MUFU.EX2 R152, R167 ;  /* 0x000000a700987308 */ /* 0x000fe20000000800 */
[C---:B------:R-:W-:Y:S01]  /*cfb0*/  FADD.FTZ R157, R208.reuse, R157 ;  /* 0x0000009dd09d7221 */ /* 0x040fe20000010000 */
[----:B------:R-:W-:-:S03]  /*cfc0*/  F2FP.F16.F32.PACK_AB R208, R208, R21 ;  /* 0x00000015d0d0723e */ /* 0x000fc600000000ff */
[----:B------:R-:W-:Y:S01]  /*cfd0*/  FADD.FTZ R174, R210, R157 ;  /* 0x0000009dd2ae7221 */ /* 0x000fe20000010000 */
[C---:B------:R-:W-:Y:S02]  /*cfe0*/  F2FP.F16.F32.PACK_AB R210, R185.reuse, R210 ;  /* 0x000000d2b9d2723e */ /* 0x040fe400000000ff */
[----:B------:R-:W1:Y:S01]  /*cff0*/  MUFU.EX2 R14, R14 ;  /* 0x0000000e000e7308 */ /* 0x000e620000000800 */
[----:B------:R-:W-:-:S04]  /*d000*/  FADD.FTZ R157, R185, R174 ;  /* 0x000000aeb99d7221 */ /* 0x000fc80000010000 */
[----:B------:R-:W-:Y:S01]  /*d010*/  FADD.FTZ R166, R204, R157 ;  /* 0x0000009dcca67221 */ /* 0x000fe20000010000 */
[----:B------:R-:W-:-:S03]  /*d020*/  F2FP.F16.F32.PACK_AB R204, R23, R204 ;  /* 0x000000cc17cc723e */ /* 0x000fc600000000ff */
[----:B------:R-:W-:-:S04]  /*d030*/  FADD.FTZ R157, R23, R166 ;  /* 0x000000a6179d7221 */ /* 0x000fc80000010000 */
[----:B------:R-:W-:Y:S01]  /*d040*/  FADD.FTZ R166, R206, R157 ;  /* 0x0000009dcea67221 */ /* 0x000fe20000010000 */
[----:B------:R-:W-:-:S03]  /*d050*/  F2FP.F16.F32.PACK_AB R206, R181, R206 ;  /* 0x000000ceb5ce723e */ /* 0x000fc600000000ff */
[----:B------:R-:W-:Y:S01]  /*d060*/  FADD.FTZ R21, R181, R166 ;  /* 0x000000a6b5157221 */ /* 0x000fe20000010000 */
[----:B-1----:R-:W-:-:S03]  /*d070*/  F2FP.F16.F32.PACK_AB R197, R14, R197 ;  /* 0x000000c50ec5723e */ /* 0x002fc600000000ff */
[----:B------:R-:W-:Y:S01]  /*d080*/  FADD.FTZ R166, R200, R21 ;  /* 0x00000015c8a67221 */ /* 0x000fe20000010000 */
[----:B------:R-:W-:-:S03]  /*d090*/  F2FP.F16.F32.PACK_AB R200, R169, R200 ;  /* 0x000000c8a9c8723e */ /* 0x000fc600000000ff */
[----:B------:R-:W-:-:S04]  /*d0a0*/  FADD.FTZ R21, R169, R166 ;  /* 0x000000a6a9157221 */ /* 0x000fc80000010000 */
[----:B------:R-:W-:Y:S01]  /*d0b0*/  FADD.FTZ R160, R202, R21 ;  /* 0x00000015caa07221 */ /* 0x000fe20000010000 */
[----:B------:R-:W-:-:S03]  /*d0c0*/  F2FP.F16.F32.PACK_AB R202, R173, R202 ;  /* 0x000000caadca723e */ /* 0x000fc600000000ff */
[----:B------:R-:W-:-:S04]  /*d0d0*/  FADD.FTZ R21, R173, R160 ;  /* 0x000000a0ad157221 */ /* 0x000fc80000010000 */
[----:B------:R-:W-:Y:S01]  /*d0e0*/  FADD.FTZ R154, R196, R21 ;  /* 0x00000015c49a7221 */ /* 0x000fe20000010000 */
[----:B------:R-:W-:-:S03]  /*d0f0*/  F2FP.F16.F32.PACK_AB R196, R177, R196 ;  /* 0x000000c4b1c4723e */ /* 0x000fc600000000ff */
[----:B------:R-:W-:Y:S01]  /*d100*/  FADD.FTZ R21, R177, R154 ;  /* 0x0000009ab1157221 */ /* 0x000fe20000010000 */
[----:B------:R-:W-:-:S03]  /*d110*/  FADD.FTZ R154, R14, R5 ;  /* 0x000000050e9a7221 */ /* 0x000fc60000010000 */
        /* <DEDUP_REMOVED lines=8> */
[----:B------:R-:W-:-:S02]  /*d1a0*/  IMAD.U32 R20, RZ, RZ, UR6 ;  /* 0x00000006ff147e24 */ /* 0x000fc4000f8e00ff */
[----:B------:R-:W-:Y:S01]  /*d1b0*/  FADD.FTZ R21, R153, R14 ;  /* 0x0000000e99157221 */ /* 0x000fe20000010000 */
[----:B------:R-:W-:-:S03]  /*d1c0*/  FADD.FTZ R5, R155, R5 ;  /* 0x000000059b057221 */ /* 0x000fc60000010000 */
[----:B------:R-:W-:Y:S01]  /*d1d0*/  FADD.FTZ R14, R22, R21 ;  /* 0x00000015160e7221 */ /* 0x000fe20000010000 */
[----:B------:R-:W-:Y:S01]  /*d1e0*/  FADD.FTZ R5, R158, R5 ;  /* 0x000000059e057221 */ /* 0x000fe20000010000 */
[----:B------:R-:W-:Y:S02]  /*d1f0*/  IMAD.MOV.U32 R21, RZ, RZ, R4 ;  /* 0x000000ffff157224 */ /* 0x000fe400078e0004 */
[----:B------:R-:W-:Y:S01]  /*d200*/  FADD.FTZ R14, R19, R14 ;  /* 0x0000000e130e7221 */ /* 0x000fe20000010000 */
[----:B------:R-:W-:Y:S01]  /*d210*/  FADD.FTZ R5, R159, R5 ;  /* 0x000000059f057221 */ /* 0x000fe20000010000 */
[----:B------:R-:W-:Y:S01]  /*d220*/  MOV R19, R3 ;  /* 0x0000000300137202 */ /* 0x000fe20000000f00 */
[----:B0-----:R-:W-:Y:S06]  /*d230*/  @P2 BRA `(.L_x_2110) ;  /* 0xffffffc400942947 */ /* 0x001fec000383ffff */
.L_x_2101:
        /* <DEDUP_REMOVED lines=131> */
.L_x_2111:
        /* <DEDUP_REMOVED lines=8> */
.L_x_2112:
[----:B-1----:R-:W-:Y:S05]  /*daf0*/  @P2 BRA `(.L_x_2113) ;  /* 0x0000000000082947 */ /* 0x002fea0003800000 */
[----:B------:R-:W1:Y:S02]  /*db00*/  SYNCS.PHASECHK.TRANS64.TRYWAIT P0, [UR7+0x38850], R0 ;  /* 0x03885000ff0075a7 */ /* 0x000e640008000147 */
[----:B-1----:R-:W-:Y:S05]  /*db10*/  @!P0 BRA `(.L_x_2114) ;  /* 0x0000009400188947 */ /* 0x002fea0003800000 */
.L_x_2113:
[----:B------:R-:W-:Y:S01]  /*db20*/  R2UR UR4, R17 ;  /* 0x00000000110472ca */ /* 0x000fe200000e0000 */
[----:B------:R-:W-:Y:S01]  /*db30*/  WARPGROUP.ARRIVE ;  /* 0x00000000000079c5 */ /* 0x000fe20000000000 */
[----:B------:R-:W-:Y:S01]  /*db40*/  UMOV UR11, 0x40000040 ;  /* 0x40000040000b7882 */ /* 0x000fe20000000000 */
[----:B01----:R-:W0:Y:S01]  /*db50*/  SHFL.BFLY PT, R0, R5, 0x2, 0x1f ;  /* 0x0c401f0005007f89 */ /* 0x003e2200000e0000 */
[----:B------:R-:W-:Y:S01]  /*db60*/  IMAD.MOV.U32 R6, RZ, RZ, RZ ;  /* 0x000000ffff067224 */ /* 0x000fe200078e00ff */
[----:B------:R-:W-:Y:S01]  /*db70*/  R2UR UR9, R220 ;  /* 0x00000000dc0972ca */ /* 0x000fe200000e0000 */
[----:B------:R-:W-:Y:S01]  /*db80*/  IMAD.U32 R12, RZ, RZ, UR7 ;  /* 0x00000007ff0c7e24 */ /* 0x000fe2000f8e00ff */
[----:B------:R-:W1:Y:S01]  /*db90*/  SHFL.BFLY PT, R7, R14, 0x2, 0x1f ;  /* 0x0c401f000e077f89 */ /* 0x000e6200000e0000 */
[----:B------:R-:W-:Y:S02]  /*dba0*/  R2UR UR8, R16 ;  /* 0x00000000100872ca */ /* 0x000fe400000e0000 */
[----:B------:R-:W-:-:S03]  /*dbb0*/  MOV R13, UR5 ;  /* 0x00000005000d7c02 */ /* 0x000fc60008000f00 */
[----:B------:R-:W-:-:S04]  /*dbc0*/  UIADD3 UR4, UR4, 0x400, URZ ;  /* 0x0000040004047890 */ /* 0x000fc8000fffe03f */
[----:B------:R-:W-:Y:S02]  /*dbd0*/  USHF.R.U32.HI UR4, URZ, 0x4, UR4 ;  /* 0x000000043f047899 */ /* 0x000fe40008011604 */
[----:B------:R-:W-:Y:S02]  /*dbe0*/  UIADD3 UR9, UR9, 0x1, URZ ;  /* 0x0000000109097890 */ /* 0x000fe4000fffe03f */
[----:B------:R-:W-:-:S04]  /*dbf0*/  ULOP3.LUT UR4, UR4, 0x3fff, URZ, 0xc0, !UPT ;  /* 0x00003fff04047892 */ /* 0x000fc8000f8ec03f */
[----:B------:R-:W-:Y:S01]  /*dc00*/  ULOP3.LUT UR4, UR4, 0x2800000, URZ, 0xfc, !UPT ;  /* 0x0280000004047892 */ /* 0x000fe2000f8efc3f */
[----:B------:R-:W-:Y:S02]  /*dc10*/  IMAD.U32 R220, RZ, RZ, UR9 ;  /* 0x00000009ffdc7e24 */ /* 0x000fe4000f8e00ff */
[----:B0-----:R-:W-:Y:S01]  /*dc20*/  FADD.FTZ R2, R0, R5 ;  /* 0x0000000500027221 */ /* 0x001fe20000010000 */
[----:B------:R-:W-:Y:S01]  /*dc30*/  IMAD.MOV.U32 R5, RZ, RZ, RZ ;  /* 0x000000ffff057224 */ /* 0x000fe200078e00ff */
[----:B------:R-:W-:Y:S01]  /*dc40*/  UIMAD UR4, UR60, 0xa00, UR4 ;  /* 0x00000a003c0478a4 */ /* 0x000fe2000f8e0204 */
[----:B-1----:R-:W-:Y:S02]  /*dc50*/  FADD.FTZ R7, R7, R14 ;  /* 0x0000000e07077221 */ /* 0x002fe40000010000 */
[----:B------:R-:W0:Y:S01]  /*dc60*/  SHFL.BFLY PT, R9, R2, 0x1, 0x1f ;  /* 0x0c201f0002097f89 */ /* 0x000e2200000e0000 */
[----:B------:R-:W-:Y:S02]  /*dc70*/  UIADD3 UR6, UR4, 0x80, URZ ;  /* 0x0000008004067890 */ /* 0x000fe4000fffe03f */
[----:B------:R-:W-:Y:S01]  /*dc80*/  UIADD3 UR60, UR60, 0x1, URZ ;  /* 0x000000013c3c7890 */ /* 0x000fe2000fffe03f */
[----:B------:R-:W1:Y:S01]  /*dc90*/  SHFL.BFLY PT, R0, R7, 0x1, 0x1f ;  /* 0x0c201f0007007f89 */ /* 0x000e6200000e0000 */
[----:B------:R-:W-:-:S02]  /*dca0*/  UMOV UR10, UR4 ;  /* 0x00000004000a7c82 */ /* 0x000fc40008000000 */
[----:B------:R-:W-:Y:S01]  /*dcb0*/  HGMMA.64x256x16.F32 R24, R208, gdesc[UR8].tnspB, R24, gsb0 ;  /* 0x43e00008d0187df0 */ /* 0x000fe20008000818 */
[----:B------:R-:W-:Y:S01]  /*dcc0*/  UMOV UR10, UR6 ;  /* 0x00000006000a7c82 */ /* 0x000fe20008000000 */
[----:B------:R-:W-:Y:S01]  /*dcd0*/  UMOV UR11, 0x40000040 ;  /* 0x40000040000b7882 */ /* 0x000fe20000000000 */
[----:B------:R-:W-:Y:S02]  /*dce0*/  UIADD3 UR6, UR4, 0x100, URZ ;  /* 0x0000010004067890 */ /* 0x000fe4000fffe03f */
[----:B------:R-:W-:-:S04]  /*dcf0*/  UISETP.NE.AND UP0, UPT, UR60, 0x2, UPT ;  /* 0x000000023c00788c */ /* 0x000fc8000bf05270 */
[----:B------:R-:W-:Y:S01]  /*dd00*/  USEL UR60, UR60, URZ, UP0 ;  /* 0x0000003f3c3c7287 */ /* 0x000fe20008000000 */
[----:B0-----:R-:W-:Y:S01]  /*dd10*/  FADD.FTZ R11, R2, R9 ;  /* 0x00000009020b7221 */ /* 0x001fe20000010000 */
[----:B------:R-:W-:Y:S02]  /*dd20*/  IMAD.MOV.U32 R2, RZ, RZ, -0x800000 ;  /* 0xff800000ff027424 */ /* 0x000fe400078e00ff */
[----:B-1----:R-:W-:Y:S02]  /*dd30*/  FADD.FTZ R10, R7, R0 ;  /* 0x00000000070a7221 */ /* 0x002fe40000010000 */
[----:B------:R-:W-:Y:S01]  /*dd40*/  FSETP.NE.FTZ.AND P2, PT, R11, RZ, PT ;  /* 0x000000ff0b00720b */ /* 0x000fe20003f55000 */
[----:B------:R-:W-:Y:S02]  /*dd50*/  IMAD.U32 R7, RZ, RZ, UR5 ;  /* 0x00000005ff077e24 */ /* 0x000fe4000f8e00ff */
[----:B------:R-:W-:Y:S01]  /*dd60*/  IMAD.MOV.U32 R0, RZ, RZ, -0x800000 ;  /* 0xff800000ff007424 */ /* 0x000fe200078e00ff */
[----:B------:R-:W-:-:S09]  /*dd70*/  FSETP.NE.FTZ.AND P0, PT, R10, RZ, PT ;  /* 0x000000ff0a00720b */ /* 0x000fd20003f15000 */
[----:B------:R-:W0:Y:S01]  /*dd80*/  @P2 MUFU.LG2 R9, R11 ;  /* 0x0000000b00092308 */ /* 0x000e220000000c00 */
[----:B------:R-:W-:-:S03]  /*dd90*/  @P2 FMUL.FTZ R13, R13, 0.69314718246459960938 ;  /* 0x3f3172180d0d2820 */ /* 0x000fc60000410000 */
[----:B------:R-:W-:-:S04]  /*dda0*/  @P0 FMUL.FTZ R7, R7, 0.69314718246459960938 ;  /* 0x3f31721807070820 */ /* 0x000fc80000410000 */
        /* <DEDUP_REMOVED lines=30> */
[----:B------:R-:W-:-:S06]  /*df90*/  ULOP3.LUT UR8, UR8, UR4, URZ, 0x3c, !UPT ;  /* 0x0000000408087292 */ /* 0x000fcc000f8e3c3f */
[----:B------:R-:W-:Y:S01]  /*dfa0*/  IMAD.U32 R16, RZ, RZ, UR8 ;  /* 0x00000008ff107e24 */ /* 0x000fe2000f8e00ff */
[----:B------:R-:W-:Y:S02]  /*dfb0*/  WARPGROUP.DEPBAR.LE gsb0, 0x0 ;  /* 0x00008000000079c5 */ /* 0x000fe40000010000 */
[----:B------:R-:W-:-:S12]  /*dfc0*/  WARPGROUP.ARRIVE ;  /* 0x00000000000079c5 */ /* 0x000fd80000000000 */
[----:B------:R-:W-:Y:S03]  /*dfd0*/  HGMMA.64x256x16.F32 R24, R192, gdesc[UR8].tnspB, R24, gsb0 ;  /* 0x43e00008c0187df0 */ /* 0x000fe60008000818 */
[----:B------:R-:W-:Y:S02]  /*dfe0*/  WARPGROUP.DEPBAR.LE gsb0, 0x0 ;  /* 0x00008000000079c5 */ /* 0x000fe40000010000 */
[----:B------:R0:W-:Y:S01]  /*dff0*/  @!P1 SYNCS.ARRIVE.TRANS64.RED.A1T0 RZ, [R9+URZ], RZ ;  /* 0x000000ff09ff99a7 */ /* 0x0001e2000810043f */
[-C--:B--2---:R-:W-:Y:S01]  /*e000*/  FMUL.FTZ R3, R83, R5.reuse ;  /* 0x0000000553037220 */ /* 0x084fe20000410000 */
        /* <DEDUP_REMOVED lines=127> */
.L_x_2084:
[----:B------:R-:W0:Y:S01]  /*e800*/  S2R R4, SR_CgaCtaId ;  /* 0x0000000000047919 */ /* 0x000e220000008800 */
[----:B------:R-:W-:Y:S01]  /*e810*/  MOV R169, 0x400 ;  /* 0x0000040000a97802 */ /* 0x000fe20000000f00 */
[----:B------:R-:W-:Y:S01]  /*e820*/  BSSY B0, `(.L_x_2115) ;  /* 0x00002d0000007945 */ /* 0x000fe20003800000 */
[----:B------:R-:W-:Y:S02]  /*e830*/  BAR.SYNC.DEFER_BLOCKING 0x5, 0x120 ;  /* 0x0144800000007b1d */ /* 0x000fe40000010000 */
[----:B0-----:R-:W-:-:S05]  /*e840*/  LEA R169, R4, R169, 0x18 ;  /* 0x000000a904a97211 */ /* 0x001fca00078ec0ff */
[----:B------:R-:W0:Y:S02]  /*e850*/  LDS.128 R4, [R169+0x388d0] ;  /* 0x0388d000a9047984 */ /* 0x000e240000000c00 */
[----:B0-----:R-:W-:Y:S02]  /*e860*/  R2UR UR4, R5 ;  /* 0x00000000050472ca */ /* 0x001fe400000e0000 */
[----:B------:R-:W-:-:S11]  /*e870*/  R2UR UR5, R6 ;  /* 0x00000000060572ca */ /* 0x000fd600000e0000 */
[----:B------:R-:W-:Y:S01]  /*e880*/  IMAD.U32 R19, RZ, RZ, UR4 ;  /* 0x00000004ff137e24 */ /* 0x000fe2000f8e00ff */
[----:B------:R-:W-:Y:S06]  /*e890*/  BAR.ARV 0x4, 0x120 ;  /* 0x0104800000007b1d */ /* 0x000fec0000002000 */
[----:B------:R-:W-:Y:S05]  /*e8a0*/  @P0 BRA `(.L_x_2116) ;  /* 0x0000001c00c00947 */ /* 0x000fea0003800000 */
[----:B------:R-:W0:Y:S01]  /*e8b0*/  S2R R6, SR_SWINHI ;  /* 0x0000000000067919 */ /* 0x000e220000002f00 */
[----:B------:R-:W-:Y:S01]  /*e8c0*/  F2FP.F16.F32.PACK_AB R24, R25, R24 ;  /* 0x000000181918723e */ /* 0x000fe200000000ff */
[----:B------:R-:W-:Y:S01]  /*e8d0*/  ULDC.64 UR8, c[0x0][0xbe0] ;  /* 0x0002f80000087ab9 */ /* 0x000fe20000000a00 */
[----:B------:R-:W-:Y:S01]  /*e8e0*/  F2FP.F16.F32.PACK_AB R25, R163, R26 ;  /* 0x0000001aa319723e */ /* 0x000fe200000000ff */
[----:B------:R-:W-:Y:S01]  /*e8f0*/  UISETP.NE.U32.AND UP0, UPT, UR8, URZ, UPT ;  /* 0x0000003f0800728c */ /* 0x000fe2000bf05070 */
[----:B------:R-:W-:Y:S01]  /*e900*/  F2FP.F16.F32.PACK_AB R32, R33, R32 ;  /* 0x000000202120723e */ /* 0x000fe200000000ff */
[----:B------:R-:W-:Y:S01]  /*e910*/  ULDC.64 UR12, c[0x0][0x208] ;  /* 0x00008200000c7ab9 */ /* 0x000fe20000000a00 */
[----:B------:R-:W-:Y:S01]  /*e920*/  F2FP.F16.F32.PACK_AB R26, R29, R28 ;  /* 0x0000001c1d1a723e */ /* 0x000fe200000000ff */
[----:B------:R-:W-:Y:S01]  /*e930*/  UISETP.NE.AND.EX UP0, UPT, UR9, URZ, UPT, UP0 ;  /* 0x0000003f0900728c */ /* 0x000fe2000bf05300 */
        /* <DEDUP_REMOVED lines=40> */
[----:B------:R-:W-:Y:S02]  /*ebc0*/  IADD3 R187, P0, R102, 0x8020, RZ ;  /* 0x0000802066bb7810 */ /* 0x000fe40007f1e0ff */
[----:B------:R-:W-:Y:S02]  /*ebd0*/  IADD3.X R15, RZ, R103, RZ, P4, !PT ;  /* 0x00000067ff0f7210 */ /* 0x000fe400027fe4ff */
[----:B------:R-:W-:Y:S01]  /*ebe0*/  SHF.R.U64 R10, R10, 0x3, RZ ;  /* 0x000000030a0a7819 */ /* 0x000fe200000012ff */
[----:B------:R-:W-:Y:S01]  /*ebf0*/  IMAD.X R55, RZ, RZ, R103, P0 ;  /* 0x000000ffff377224 */ /* 0x000fe200000e0667 */
[----:B------:R-:W-:-:S02]  /*ec00*/  LOP3.LUT R22, R179, 0x380, RZ, 0xc0, !PT ;  /* 0x00000380b3167812 */ /* 0x000fc400078ec0ff */
[----:B------:R-:W-:Y:S02]  /*ec10*/  IADD3 R189, P4, R102, 0x8040, RZ ;  /* 0x0000804066bd7810 */ /* 0x000fe40007f9e0ff */
[----:B------:R-:W-:Y:S02]  /*ec20*/  SHF.R.U64 R12, R12, 0x3, RZ ;  /* 0x000000030c0c7819 */ /* 0x000fe400000012ff */
[----:B------:R-:W-:Y:S01]  /*ec30*/  LOP3.LUT R30, R181, 0x380, RZ, 0xc0, !PT ;  /* 0x00000380b51e7812 */ /* 0x000fe200078ec0ff */
[--C-:B------:R-:W-:Y:S01]  /*ec40*/  IMAD.X R63, RZ, RZ, R103.reuse, P4 ;  /* 0x000000ffff3f7224 */ /* 0x100fe200020e0667 */
[C---:B------:R-:W-:Y:S02]  /*ec50*/  IADD3 R191, P3, R102.reuse, 0x8060, RZ ;  /* 0x0000806066bf7810 */ /* 0x040fe40007f7e0ff */
[C---:B------:R-:W-:Y:S02]  /*ec60*/  IADD3 R193, P6, R102.reuse, 0xc000, RZ ;  /* 0x0000c00066c17810 */ /* 0x040fe40007fde0ff */
[C---:B------:R-:W-:Y:S01]  /*ec70*/  IADD3 R6, P5, R102.reuse, 0xc020, RZ ;  /* 0x0000c02066067810 */ /* 0x040fe20007fbe0ff */
[----:B------:R-:W-:Y:S01]  /*ec80*/  IMAD.X R71, RZ, RZ, R103, P3 ;  /* 0x000000ffff477224 */ /* 0x000fe200018e0667 */
[----:B------:R-:W-:-:S02]  /*ec90*/  IADD3 R98, P2, R102, 0xc040, RZ ;  /* 0x0000c04066627810 */ /* 0x000fc40007f5e0ff */
[----:B------:R-:W-:Y:S01]  /*eca0*/  IADD3 R170, P1, R102, 0xc060, RZ ;  /* 0x0000c06066aa7810 */ /* 0x000fe20007f3e0ff */
[--C-:B------:R-:W-:Y:S01]  /*ecb0*/  IMAD.X R95, RZ, RZ, R103.reuse, P5 ;  /* 0x000000ffff5f7224 */ /* 0x100fe200028e0667 */
[----:B------:R-:W-:Y:S01]  /*ecc0*/  SHF.R.U64 R14, R14, 0x3, RZ ;  /* 0x000000030e0e7819 */ /* 0x000fe200000012ff */
[--C-:B------:R-:W-:Y:S01]  /*ecd0*/  IMAD.X R99, RZ, RZ, R103.reuse, P2 ;  /* 0x000000ffff637224 */ /* 0x100fe200010e0667 */
[----:B------:R-:W-:Y:S02]  /*ece0*/  LOP3.LUT R38, R183, 0x380, RZ, 0xc0, !PT ;  /* 0x00000380b7267812 */ /* 0x000fe400078ec0ff */
[----:B------:R-:W-:Y:S01]  /*ecf0*/  LOP3.LUT R102, R9, R102, RZ, 0x3c, !PT ;  /* 0x0000006609667212 */ /* 0x000fe200078e3cff */
[----:B------:R-:W-:Y:S01]  /*ed00*/  IMAD.X R9, RZ, RZ, R103, P1 ;  /* 0x000000ffff097224 */ /* 0x000fe200008e0667 */
        /* <DEDUP_REMOVED lines=14> */
[----:B------:R-:W-:Y:S01]  /*edf0*/  MOV R102, R102 ;  /* 0x0000006600667202 */ /* 0x000fe20000000f00 */
[----:B------:R-:W-:Y:S01]  /*ee00*/  BAR.SYNC.DEFER_BLOCKING 0x1, 0x100 ;  /* 0x0044000000007b1d */ /* 0x000fe20000010000 */
[----:B------:R-:W-:Y:S02]  /*ee10*/  IADD3.X R79, RZ, R103, RZ, P6, !PT ;  /* 0x00000067ff4f7210 */ /* 0x000fe400037fe4ff */
[----:B------:R-:W-:Y:S02]  /*ee20*/  LOP3.LUT R22, R22, R179, RZ, 0x3c, !PT ;  /* 0x000000b316167212 */ /* 0x000fe400078e3cff */
[----:B------:R-:W-:Y:S02]  /*ee30*/  SHF.R.U64 R54, R54, 0x3, RZ ;  /* 0x0000000336367819 */ /* 0x000fe400000012ff */
[----:B------:R-:W-:Y:S02]  /*ee40*/  LOP3.LUT R94, R6, 0x380, RZ, 0xc0, !PT ;  /* 0x00000380065e7812 */ /* 0x000fe400078ec0ff */
[----:B------:R-:W-:-:S02]  /*ee50*/  MOV R10, R10 ;  /* 0x0000000a000a7202 */ /* 0x000fc40000000f00 */
[----:B------:R-:W-:Y:S02]  /*ee60*/  LOP3.LUT R30, R30, R181, RZ, 0x3c, !PT ;  /* 0x000000b51e1e7212 */ /* 0x000fe400078e3cff */
[----:B------:R-:W-:Y:S02]  /*ee70*/  SHF.R.U64 R62, R62, 0x3, RZ ;  /* 0x000000033e3e7819 */ /* 0x000fe400000012ff */
[----:B------:R-:W-:Y:S02]  /*ee80*/  LOP3.LUT R103, R98, 0x380, RZ, 0xc0, !PT ;  /* 0x0000038062677812 */ /* 0x000fe400078ec0ff */
[----:B------:R-:W-:Y:S02]  /*ee90*/  MOV R12, R12 ;  /* 0x0000000c000c7202 */ /* 0x000fe40000000f00 */
[----:B------:R-:W-:Y:S02]  /*eea0*/  LOP3.LUT R38, R38, R183, RZ, 0x3c, !PT ;  /* 0x000000b726267212 */ /* 0x000fe400078e3cff */
[----:B------:R-:W-:-:S02]  /*eeb0*/  SHF.R.U64 R70, R70, 0x3, RZ ;  /* 0x0000000346467819 */ /* 0x000fc400000012ff */
[----:B------:R-:W-:Y:S01]  /*eec0*/  LOP3.LUT R163, R170, 0x380, RZ, 0xc0, !PT ;  /* 0x00000380aaa37812 */ /* 0x000fe200078ec0ff */
[----:B------:R-:W-:Y:S01]  /*eed0*/  STSM.16.M88.4 [R102], R24 ;  /* 0x0000001866007844 */ /* 0x000fe20000000200 */
[----:B------:R-:W-:Y:S02]  /*eee0*/  MOV R14, R14 ;  /* 0x0000000e000e7202 */ /* 0x000fe40000000f00 */
[----:B------:R-:W-:Y:S01]  /*eef0*/  LOP3.LUT R46, R46, R185, RZ, 0x3c, !PT ;  /* 0x000000b92e2e7212 */ /* 0x000fe200078e3cff */
[----:B------:R0:W-:Y:S01]  /*ef00*/  STSM.16.M88.4 [R10], R32 ;  /* 0x000000200a007844 */ /* 0x0001e20000000200 */
[----:B------:R-:W-:Y:S02]  /*ef10*/  SHF.R.U64 R78, R78, 0x3, RZ ;  /* 0x000000034e4e7819 */ /* 0x000fe400000012ff */
[----:B------:R-:W-:Y:S01]  /*ef20*/  MOV R20, R20 ;  /* 0x0000001400147202 */ /* 0x000fe20000000f00 */
[----:B------:R1:W-:Y:S01]  /*ef30*/  STSM.16.M88.4 [R12], R40 ;  /* 0x000000280c007844 */ /* 0x0003e20000000200 */
[----:B------:R-:W-:-:S02]  /*ef40*/  F2FP.F16.F32.PACK_AB R59, R155, R59 ;  /* 0x0000003b9b3b723e */ /* 0x000fc400000000ff */
[----:B------:R-:W-:Y:S01]  /*ef50*/  F2FP.F16.F32.PACK_AB R65, R154, R66 ;  /* 0x000000429a41723e */ /* 0x000fe200000000ff */
[----:B------:R1:W-:Y:S01]  /*ef60*/  STSM.16.M88.4 [R14], R48 ;  /* 0x000000300e007844 */ /* 0x0003e20000000200 */
[----:B------:R-:W-:Y:S02]  /*ef70*/  F2FP.F16.F32.PACK_AB R72, R73, R72 ;  /* 0x000000484948723e */ /* 0x000fe400000000ff */
[----:B------:R-:W-:Y:S01]  /*ef80*/  LOP3.LUT R54, R54, R187, RZ, 0x3c, !PT ;  /* 0x000000bb36367212 */ /* 0x000fe200078e3cff */
[----:B------:R1:W-:Y:S01]  /*ef90*/  STSM.16.M88.4 [R20], R56 ;  /* 0x0000003814007844 */ /* 0x0003e20000000200 */
[----:B------:R-:W-:Y:S02]  /*efa0*/  SHF.R.U64 R29, R94, 0x3, RZ ;  /* 0x000000035e1d7819 */ /* 0x000fe400000012ff */
[----:B------:R-:W-:Y:S02]  /*efb0*/  MOV R22, R22 ;  /* 0x0000001600167202 */ /* 0x000fe40000000f00 */
[----:B------:R-:W-:-:S02]  /*efc0*/  F2FP.F16.F32.PACK_AB R66, R69, R68 ;  /* 0x000000444542723e */ /* 0x000fc400000000ff */
[----:B------:R-:W-:Y:S02]  /*efd0*/  F2FP.F16.F32.PACK_AB R67, R153, R67 ;  /* 0x000000439943723e */ /* 0x000fe400000000ff */
[----:B------:R-:W-:Y:S02]  /*efe0*/  F2FP.F16.F32.PACK_AB R73, R152, R74 ;  /* 0x0000004a9849723e */ /* 0x000fe400000000ff */
[----:B------:R-:W-:Y:S01]  /*eff0*/  F2FP.F16.F32.PACK_AB R80, R81, R80 ;  /* 0x000000505150723e */ /* 0x000fe200000000ff */
[----:B------:R1:W-:Y:S01]  /*f000*/  STSM.16.M88.4 [R22], R64 ;  /* 0x0000004016007844 */ /* 0x0003e20000000200 */
[----:B------:R-:W-:Y:S02]  /*f010*/  R2UR UR6, R218 ;  /* 0x00000000da0672ca */ /* 0x000fe400000e0000 */
[----:B------:R-:W-:Y:S02]  /*f020*/  R2UR UR4, R216 ;  /* 0x00000000d80472ca */ /* 0x000fe400000e0000 */
[----:B------:R-:W-:-:S02]  /*f030*/  LOP3.LUT R62, R62, R189, RZ, 0x3c, !PT ;  /* 0x000000bd3e3e7212 */ /* 0x000fc400078e3cff */
[----:B------:R-:W-:Y:S02]  /*f040*/  SHF.R.U64 R103, R103, 0x3, RZ ;  /* 0x0000000367677819 */ /* 0x000fe400000012ff */
[----:B------:R-:W-:Y:S02]  /*f050*/  MOV R30, R30 ;  /* 0x0000001e001e7202 */ /* 0x000fe40000000f00 */
[----:B------:R-:W-:Y:S02]  /*f060*/  F2FP.F16.F32.PACK_AB R74, R77, R76 ;  /* 0x0000004c4d4a723e */ /* 0x000fe400000000ff */
[----:B------:R-:W-:Y:S02]  /*f070*/  F2FP.F16.F32.PACK_AB R75, R17, R75 ;  /* 0x0000004b114b723e */ /* 0x000fe400000000ff */
[----:B------:R-:W-:Y:S01]  /*f080*/  F2FP.F16.F32.PACK_AB R81, R3, R82 ;  /* 0x000000520351723e */ /* 0x000fe200000000ff */
[----:B------:R-:W-:Y:S01]  /*f090*/  USHF.L.U64.HI UR11, UR4, 0x2, UR6 ;  /* 0x00000002040b7899 */ /* 0x000fe20008010206 */
[----:B------:R-:W-:Y:S01]  /*f0a0*/  LOP3.LUT R70, R70, R191, RZ, 0x3c, !PT ;  /* 0x000000bf46467212 */ /* 0x000fe200078e3cff */
[----:B------:R1:W-:Y:S01]  /*f0b0*/  STSM.16.M88.4 [R30], R72 ;  /* 0x000000481e007844 */ /* 0x0003e20000000200 */
        /* <DEDUP_REMOVED lines=13> */
[----:B------:R-:W-:Y:S01]  /*f190*/  @UP0 UIADD3 UR6, UP3, UR10, UR8, URZ ;  /* 0x000000080a060290 */ /* 0x000fe2000ff7e03f */
[----:B------:R-:W-:Y:S01]  /*f1a0*/  F2FP.F16.F32.PACK_AB R85, R91, R90 ;  /* 0x0000005a5b55723e */ /* 0x000fe200000000ff */
[----:B------:R-:W-:Y:S01]  /*f1b0*/  UIADD3.X UR8, UR11, UR7, URZ, UP2, !UPT ;  /* 0x000000070b087290 */ /* 0x000fe200097fe43f */
[----:B------:R-:W-:Y:S01]  /*f1c0*/  F2FP.F16.F32.PACK_AB R86, R93, R92 ;  /* 0x0000005c5d56723e */ /* 0x000fe200000000ff */
[----:B------:R-:W-:Y:S01]  /*f1d0*/  @UP0 UIADD3.X UR7, UR11, UR9, URZ, UP3, !UPT ;  /* 0x000000090b070290 */ /* 0x000fe20009ffe43f */
[----:B------:R-:W-:-:S02]  /*f1e0*/  F2FP.F16.F32.PACK_AB R87, R164, R87 ;  /* 0x00000057a457723e */ /* 0x000fc400000000ff */
[----:B------:R-:W-:Y:S02]  /*f1f0*/  F2FP.F16.F32.PACK_AB R165, R166, R165 ;  /* 0x000000a5a6a5723e */ /* 0x000fe400000000ff */
[----:B------:R-:W-:Y:S01]  /*f200*/  F2FP.F16.F32.PACK_AB R104, R105, R104 ;  /* 0x000000686968723e */ /* 0x000fe200000000ff */
[----:B------:R1:W-:Y:S01]  /*f210*/  STSM.16.M88.4 [R46], R84 ;  /* 0x000000542e007844 */ /* 0x0003e20000000200 */
[----:B------:R-:W-:Y:S02]  /*f220*/  LOP3.LUT R94, R29, R6, RZ, 0x3c, !PT ;  /* 0x000000061d5e7212 */ /* 0x000fe400078e3cff */
[----:B------:R-:W-:Y:S02]  /*f230*/  MOV R54, R54 ;  /* 0x0000003600367202 */ /* 0x000fe40000000f00 */
[----:B------:R-:W-:Y:S02]  /*f240*/  F2FP.F16.F32.PACK_AB R164, R97, R96 ;  /* 0x0000006061a4723e */ /* 0x000fe400000000ff */
[----:B------:R-:W-:-:S02]  /*f250*/  F2FP.F16.F32.PACK_AB R166, R101, R100 ;  /* 0x0000006465a6723e */ /* 0x000fc400000000ff */
[----:B------:R-:W-:Y:S02]  /*f260*/  F2FP.F16.F32.PACK_AB R167, R168, R167 ;  /* 0x000000a7a8a7723e */ /* 0x000fe400000000ff */
[----:B------:R-:W-:Y:S02]  /*f270*/  F2FP.F16.F32.PACK_AB R105, R107, R106 ;  /* 0x0000006a6b69723e */ /* 0x000fe400000000ff */
[----:B------:R-:W-:Y:S01]  /*f280*/  F2FP.F16.F32.PACK_AB R112, R113, R112 ;  /* 0x000000707170723e */ /* 0x000fe200000000ff */
[----:B------:R1:W-:Y:S01]  /*f290*/  STSM.16.M88.4 [R54], R164 ;  /* 0x000000a436007844 */ /* 0x0003e20000000200 */
[----:B------:R-:W-:Y:S02]  /*f2a0*/  LOP3.LUT R98, R103, R98, RZ, 0x3c, !PT ;  /* 0x0000006267627212 */ /* 0x000fe400078e3cff */
[----:B------:R-:W-:Y:S02]  /*f2b0*/  MOV R62, R62 ;  /* 0x0000003e003e7202 */ /* 0x000fe40000000f00 */
        /* <DEDUP_REMOVED lines=16> */
[----:B------:R-:W-:Y:S01]  /*f3c0*/  F2FP.F16.F32.PACK_AB R136, R137, R136 ;  /* 0x000000888988723e */ /* 0x000fe200000000ff */
[----:B------:R1:W-:Y:S01]  /*f3d0*/  STSM.16.M88.4 [R78], R120 ;  /* 0x000000784e007844 */ /* 0x0003e20000000200 */
[----:B------:R-:W-:Y:S02]  /*f3e0*/  MOV R94, R94 ;  /* 0x0000005e005e7202 */ /* 0x000fe40000000f00 */
[----:B------:R-:W-:Y:S02]  /*f3f0*/  F2FP.F16.F32.PACK_AB R130, R133, R132 ;  /* 0x000000848582723e */ /* 0x000fe400000000ff */
        /* <DEDUP_REMOVED lines=8> */
[----:B------:R-:W-:Y:S01]  /*f480*/  MOV R6, R8 ;  /* 0x0000000800067202 */ /* 0x000fe20000000f00 */
[----:B------:R1:W-:Y:S01]  /*f490*/  STSM.16.M88.4 [R98], R136 ;  /* 0x0000008862007844 */ /* 0x0003e20000000200 */
[----:B------:R-:W-:-:S02]  /*f4a0*/  F2FP.F16.F32.PACK_AB R146, R149, R148 ;  /* 0x000000949592723e */ /* 0x000fc400000000ff */
[----:B------:R-:W-:Y:S02]  /*f4b0*/  PLOP3.LUT P1, PT, PT, PT, UP1, 0x80, 0x0 ;  /* 0x000000000000781c */ /* 0x000fe40003f2f018 */
[----:B------:R-:W-:Y:S01]  /*f4c0*/  PLOP3.LUT P2, PT, PT, PT, UP0, 0x80, 0x0 ;  /* 0x000000000000781c */ /* 0x000fe20003f4f008 */
[----:B0-----:R-:W-:Y:S01]  /*f4d0*/  IMAD.U32 R10, RZ, RZ, UR6 ;  /* 0x00000006ff0a7e24 */ /* 0x001fe2000f8e00ff */
[----:B------:R-:W-:Y:S01]  /*f4e0*/  F2FP.F16.F32.PACK_AB R147, R151, R150 ;  /* 0x000000969793723e */ /* 0x000fe200000000ff */
[----:B------:R-:W-:Y:S02]  /*f4f0*/  IMAD.U32 R8, RZ, RZ, UR4 ;  /* 0x00000004ff087e24 */ /* 0x000fe4000f8e00ff */
[----:B------:R-:W-:Y:S02]  /*f500*/  IMAD.U32 R9, RZ, RZ, UR8 ;  /* 0x00000008ff097e24 */ /* 0x000fe4000f8e00ff */
[----:B------:R1:W-:Y:S01]  /*f510*/  STSM.16.M88.4 [R6], R144 ;  /* 0x0000009006007844 */ /* 0x0003e20000000200 */
[----:B------:R-:W-:Y:S01]  /*f520*/  BAR.SYNC.DEFER_BLOCKING 0x1, 0x100 ;  /* 0x0044000000007b1d */ /* 0x000fe20000010000 */
[----:B------:R-:W-:-:S05]  /*f530*/  IMAD.U32 R11, RZ, RZ, UR7 ;  /* 0x00000007ff0b7e24 */ /* 0x000fca000f8e00ff */
[----:B------:R-:W2:Y:S04]  /*f540*/  @P1 LDG.E R3, desc[UR12][R8.64] ;  /* 0x0000000c08031981 */ /* 0x000ea8000c1e1900 */
[----:B------:R-:W3:Y:S01]  /*f550*/  @P2 LDG.E R10, desc[UR12][R10.64] ;  /* 0x0000000c0a0a2981 */ /* 0x000ee2000c1e1900 */
[----:B------:R-:W-:Y:S01]  /*f560*/  IMAD R13, R212, 0x40, R18 ;  /* 0x00000040d40d7824 */ /* 0x000fe200078e0212 */
[----:B------:R-:W-:Y:S01]  /*f570*/  UMOV UR4, URZ ;  /* 0x0000003f00047c82 */ /* 0x000fe20008000000 */
[----:B------:R-:W-:Y:S02]  /*f580*/  ULDC UR10, c[0x0][0xa88] ;  /* 0x0002a200000a7ab9 */ /* 0x000fe40000000800 */
[----:B------:R-:W-:-:S03]  /*f590*/  IMAD.WIDE R4, R13, 0x2, R4 ;  /* 0x000000020d047825 */ /* 0x000fc600078e0204 */
[----:B------:R-:W-:Y:S02]  /*f5a0*/  IADD3 R21, P0, R4, 0x1000, RZ ;  /* 0x0000100004157810 */ /* 0x000fe40007f1e0ff */
[----:B--2---:R-:W-:Y:S02]  /*f5b0*/  @P1 R2UR UR4, R3 ;  /* 0x00000000030412ca */ /* 0x004fe400000e0000 */
[----:B---3--:R-:W-:Y:S01]  /*f5c0*/  @P2 R2UR UR10, R10 ;  /* 0x000000000a0a22ca */ /* 0x008fe200000e0000 */
[----:B-1----:R-:W-:-:S14]  /*f5d0*/  @P2 BRA `(.L_x_2117) ;  /* 0x00000000001c2947 */ /* 0x002fdc0003800000 */
[----:B------:R-:W-:Y:S05]  /*f5e0*/  @!P1 BRA `(.L_x_2117) ;  /* 0x0000000000189947 */ /* 0x000fea0003800000 */
[----:B------:R-:W-:Y:S02]  /*f5f0*/  ULDC.64 UR6, c[0x0][0x208] ;  /* 0x0000820000067ab9 */ /* 0x000fe40000000a00 */
[----:B------:R-:W2:Y:S04]  /*f600*/  LDG.E R6, desc[UR6][R8.64] ;  /* 0x0000000608067981 */ /* 0x000ea8000c1e1900 */
[----:B------:R-:W3:Y:S01]  /*f610*/  LDG.E R3, desc[UR6][R8.64+0x4] ;  /* 0x0000040608037981 */ /* 0x000ee2000c1e1900 */
[----:B--2---:R-:W-:Y:S02]  /*f620*/  R2UR UR6, R6 ;  /* 0x00000000060672ca */ /* 0x004fe400000e0000 */
[----:B---3--:R-:W-:-:S13]  /*f630*/  R2UR UR10, R3 ;  /* 0x00000000030a72ca */ /* 0x008fda00000e0000 */
[----:B------:R-:W-:-:S12]  /*f640*/  UIADD3 UR10, -UR6, UR10, URZ ;  /* 0x0000000a060a7290 */ /* 0x000fd8000fffe13f */
.L_x_2117:
[----:B------:R-:W-:Y:S01]  /*f650*/  R2UR UR18, R217 ;  /* 0x00000000d91272ca */ /* 0x000fe200000e0000 */
[----:B------:R-:W-:Y:S01]  /*f660*/  ULDC.64 UR12, c[0x0][0xb70] ;  /* 0x0002dc00000c7ab9 */ /* 0x000fe20000000a00 */
[----:B------:R-:W-:Y:S01]  /*f670*/  R2UR UR16, R218 ;  /* 0x00000000da1072ca */ /* 0x000fe200000e0000 */
[----:B------:R-:W-:Y:S01]  /*f680*/  USHF.R.S32.HI UR9, URZ, 0x1f, UR4 ;  /* 0x0000001f3f097899 */ /* 0x000fe20008011404 */
[----:B------:R-:W-:Y:S01]  /*f690*/  R2UR UR15, R216 ;  /* 0x00000000d80f72ca */ /* 0x000fe200000e0000 */
[----:B------:R-:W-:Y:S01]  /*f6a0*/  UMOV UR8, UR4 ;  /* 0x0000000400087c82 */ /* 0x000fe20008000000 */
[----:B------:R-:W-:Y:S01]  /*f6b0*/  R2UR UR17, R219 ;  /* 0x00000000db1172ca */ /* 0x000fe200000e0000 */
[----:B------:R-:W-:Y:S01]  /*f6c0*/  ULDC.64 UR20, c[0x0][0x208] ;  /* 0x0000820000147ab9 */ /* 0x000fe20000000a00 */
[----:B------:R-:W-:Y:S02]  /*f6d0*/  LOP3.LUT R20, R21, 0x380, RZ, 0xc0, !PT ;  /* 0x0000038015147812 */ /* 0x000fe400078ec0ff */
[----:B------:R-:W-:-:S02]  /*f6e0*/  IADD3 R13, P1, R4, 0x2000, RZ ;  /* 0x00002000040d7810 */ /* 0x000fc40007f3e0ff */
[----:B------:R-:W-:Y:S01]  /*f6f0*/  IADD3 R9, P2, R4, 0x3000, RZ ;  /* 0x0000300004097810 */ /* 0x000fe20007f5e0ff */
[----:B------:R-:W-:Y:S01]  /*f700*/  USHF.R.S32.HI UR14, URZ, 0x1f, UR18 ;  /* 0x0000001f3f0e7899 */ /* 0x000fe20008011412 */
[----:B------:R-:W-:Y:S01]  /*f710*/  SHF.R.U64 R20, R20, 0x3, RZ ;  /* 0x0000000314147819 */ /* 0x000fe200000012ff */
[----:B------:R-:W-:Y:S01]  /*f720*/  USEL UR16, UR16, URZ, !UP1 ;  /* 0x0000003f10107287 */ /* 0x000fe2000c800000 */
[----:B------:R-:W-:Y:S01]  /*f730*/  LOP3.LUT R12, R13, 0x380, RZ, 0xc0, !PT ;  /* 0x000003800d0c7812 */ /* 0x000fe200078ec0ff */
[----:B------:R-:W-:Y:S01]  /*f740*/  UIMAD UR11, UR14, UR12, URZ ;  /* 0x0000000c0e0b72a4 */ /* 0x000fe2000f8e023f */
[----:B------:R-:W-:Y:S01]  /*f750*/  LOP3.LUT R8, R9, 0x380, RZ, 0xc0, !PT ;  /* 0x0000038009087812 */ /* 0x000fe200078ec0ff */
[----:B------:R-:W-:Y:S01]  /*f760*/  UIMAD.WIDE.U32 UR6, UR18, UR12, UR8 ;  /* 0x0000000c120672a5 */ /* 0x000fe2000f8e0008 */
[----:B------:R-:W-:Y:S01]  /*f770*/  MOV R10, UR17 ;  /* 0x00000011000a7c02 */ /* 0x000fe20008000f00 */
[----:B------:R-:W-:Y:S01]  /*f780*/  UIMAD UR11, UR18, UR13, UR11 ;  /* 0x0000000d120b72a4 */ /* 0x000fe2000f8e020b */
[----:B------:R-:W-:Y:S01]  /*f790*/  LOP3.LUT R20, R20, R21, RZ, 0x3c, !PT ;  /* 0x0000001514147212 */ /* 0x000fe200078e3cff */
[----:B------:R-:W-:Y:S01]  /*f7a0*/  USEL UR15, UR15, URZ, !UP1 ;  /* 0x0000003f0f0f7287 */ /* 0x000fe2000c800000 */
[----:B------:R-:W-:Y:S01]  /*f7b0*/  SHF.R.U64 R12, R12, 0x3, RZ ;  /* 0x000000030c0c7819 */ /* 0x000fe200000012ff */
[----:B------:R-:W-:Y:S01]  /*f7c0*/  ULDC.64 UR12, c[0x0][0xb78] ;  /* 0x0002de00000c7ab9 */ /* 0x000fe20000000a00 */
[----:B------:R-:W-:Y:S01]  /*f7d0*/  UIADD3 UR7, UR7, UR11, URZ ;  /* 0x0000000b07077290 */ /* 0x000fe2000fffe03f */
[----:B------:R-:W-:Y:S01]  /*f7e0*/  IMAD R10, R10, 0x80, R215 ;  /* 0x000000800a0a7824 */ /* 0x000fe200078e02d7 */
[----:B------:R-:W-:Y:S01]  /*f7f0*/  UIMAD UR8, UR16, UR12, URZ ;  /* 0x0000000c100872a4 */ /* 0x000fe2000f8e023f */
[----:B------:R-:W-:Y:S01]  /*f800*/  SHF.R.U64 R8, R8, 0x3, RZ ;  /* 0x0000000308087819 */ /* 0x000fe200000012ff */
[----:B------:R-:W-:Y:S01]  /*f810*/  UIMAD.WIDE.U32 UR6, UR15, UR12, UR6 ;  /* 0x0000000c0f0672a5 */ /* 0x000fe2000f8e0006 */
[----:B------:R-:W-:Y:S01]  /*f820*/  IMAD.X R21, RZ, RZ, R5, P0 ;  /* 0x000000ffff157224 */ /* 0x000fe200000e0605 */
[----:B------:R-:W-:Y:S01]  /*f830*/  UIMAD UR8, UR15, UR13, UR8 ;  /* 0x0000000d0f0872a4 */ /* 0x000fe2000f8e0208 */
[----:B------:R-:W-:-:S02]  /*f840*/  SHF.R.S32.HI R3, RZ, 0x1f, R10 ;  /* 0x0000001fff037819 */ /* 0x000fc4000001140a */
[----:B------:R-:W-:Y:S01]  /*f850*/  IADD3 R69, P0, R4, 0x8000, RZ ;  /* 0x0000800004457810 */ /* 0x000fe20007f1e0ff */
[----:B------:R-:W-:Y:S01]  /*f860*/  ULDC.64 UR12, c[0x0][0xaa0] ;  /* 0x0002a800000c7ab9 */ /* 0x000fe20000000a00 */
[----:B------:R-:W-:Y:S01]  /*f870*/  IADD3 R6, P3, R10, UR6, RZ ;  /* 0x000000060a067c10 */ /* 0x000fe2000ff7e0ff */
[----:B------:R-:W-:Y:S01]  /*f880*/  IMAD.U32 R14, RZ, RZ, UR8 ;  /* 0x00000008ff0e7e24 */ /* 0x000fe2000f8e00ff */
[----:B------:R-:W-:Y:S01]  /*f890*/  LOP3.LUT R12, R12, R13, RZ, 0x3c, !PT ;  /* 0x0000000d0c0c7212 */ /* 0x000fe200078e3cff */
[--C-:B------:R-:W-:Y:S01]  /*f8a0*/  IMAD.X R13, RZ, RZ, R5.reuse, P1 ;  /* 0x000000ffff0d7224 */ /* 0x100fe200008e0605 */
[----:B------:R-:W-:Y:S01]  /*f8b0*/  LOP3.LUT R8, R8, R9, RZ, 0x3c, !PT ;  /* 0x0000000908087212 */ /* 0x000fe200078e3cff */
[----:B------:R-:W-:Y:S01]  /*f8c0*/  IMAD.X R9, RZ, RZ, R5, P2 ;  /* 0x000000ffff097224 */ /* 0x000fe200010e0605 */
[----:B------:R-:W-:Y:S01]  /*f8d0*/  IADD3.X R3, R3, UR7, R14, P3, !PT ;  /* 0x0000000703037c10 */ /* 0x000fe20009ffe40e */
[----:B------:R-:W-:Y:S01]  /*f8e0*/  ULDC.64 UR6, c[0x0][0xb40] ;  /* 0x0002d00000067ab9 */ /* 0x000fe20000000a00 */
[----:B------:R-:W-:-:S02]  /*f8f0*/  IADD3 R61, P6, R4, 0x4000, RZ ;  /* 0x00004000043d7810 */ /* 0x000fc40007fde0ff */
[----:B------:R-:W-:Y:S02]  /*f900*/  LEA R38, P3, R6, UR6, 0x2 ;  /* 0x0000000606267c11 */ /* 0x000fe4000f8610ff */
[----:B------:R-:W-:Y:S02]  /*f910*/  IADD3 R49, P5, R4, 0x5000, RZ ;  /* 0x0000500004317810 */ /* 0x000fe40007fbe0ff */
[----:B------:R-:W-:Y:S01]  /*f920*/  LEA.HI.X R39, R6, UR7, R3, 0x2, P3 ;  /* 0x0000000706277c11 */ /* 0x000fe200098f1403 */
[----:B------:R-:W-:Y:S01]  /*f930*/  VIADD R3, R10, 0x8 ;  /* 0x000000080a037836 */ /* 0x000fe20000000000 */
[C---:B------:R-:W-:Y:S02]  /*f940*/  IADD3 R33, P4, R4.reuse, 0x6000, RZ ;  /* 0x0000600004217810 */ /* 0x040fe40007f9e0ff */
[C---:B------:R-:W-:Y:S02]  /*f950*/  IADD3 R25, P3, R4.reuse, 0x7000, RZ ;  /* 0x0000700004197810 */ /* 0x040fe40007f7e0ff */
[----:B------:R-:W-:-:S02]  /*f960*/  IADD3 R57, P1, R4, 0x9000, RZ ;  /* 0x0000900004397810 */ /* 0x000fc40007f3e0ff */
[----:B------:R-:W-:Y:S02]  /*f970*/  IADD3 R45, P2, R4, 0xa000, RZ ;  /* 0x0000a000042d7810 */ /* 0x000fe40007f5e0ff */
[----:B------:R-:W-:Y:S02]  /*f980*/  LOP3.LUT R68, R69, 0x380, RZ, 0xc0, !PT ;  /* 0x0000038045447812 */ /* 0x000fe400078ec0ff */
[----:B------:R-:W-:Y:S02]  /*f990*/  LOP3.LUT R60, R61, 0x380, RZ, 0xc0, !PT ;  /* 0x000003803d3c7812 */ /* 0x000fe400078ec0ff */
[----:B------:R-:W-:Y:S02]  /*f9a0*/  LOP3.LUT R48, R49, 0x380, RZ, 0xc0, !PT ;  /* 0x0000038031307812 */ /* 0x000fe400078ec0ff */
[----:B------:R-:W-:Y:S02]  /*f9b0*/  LOP3.LUT R32, R33, 0x380, RZ, 0xc0, !PT ;  /* 0x0000038021207812 */ /* 0x000fe400078ec0ff */
[----:B------:R-:W-:-:S02]  /*f9c0*/  LOP3.LUT R24, R25, 0x380, RZ, 0xc0, !PT ;  /* 0x0000038019187812 */ /* 0x000fc400078ec0ff */
[----:B------:R-:W-:Y:S02]  /*f9d0*/  LOP3.LUT R56, R57, 0x380, RZ, 0xc0, !PT ;  /* 0x0000038039387812 */ /* 0x000fe400078ec0ff */
[----:B------:R-:W-:Y:S02]  /*f9e0*/  LOP3.LUT R44, R45, 0x380, RZ, 0xc0, !PT ;  /* 0x000003802d2c7812 */ /* 0x000fe400078ec0ff */
[----:B------:R-:W-:Y:S02]  /*f9f0*/  SHF.R.U64 R68, R68, 0x3, RZ ;  /* 0x0000000344447819 */ /* 0x000fe400000012ff */
[----:B------:R-:W-:Y:S02]  /*fa00*/  SHF.R.U64 R60, R60, 0x3, RZ ;  /* 0x000000033c3c7819 */ /* 0x000fe400000012ff */
[----:B------:R-:W-:Y:S02]  /*fa10*/  SHF.R.U64 R48, R48, 0x3, RZ ;  /* 0x0000000330307819 */ /* 0x000fe400000012ff */
[----:B------:R-:W-:-:S02]  /*fa20*/  SHF.R.U64 R32, R32, 0x3, RZ ;  /* 0x0000000320207819 */ /* 0x000fc400000012ff */
[----:B------:R-:W-:Y:S02]  /*fa30*/  SHF.R.U64 R24, R24, 0x3, RZ ;  /* 0x0000000318187819 */ /* 0x000fe400000012ff */
[----:B------:R-:W-:Y:S02]  /*fa40*/  SHF.R.U64 R56, R56, 0x3, RZ ;  /* 0x0000000338387819 */ /* 0x000fe400000012ff */
[----:B------:R-:W-:Y:S02]  /*fa50*/  SHF.R.U64 R44, R44, 0x3, RZ ;  /* 0x000000032c2c7819 */ /* 0x000fe400000012ff */
[----:B------:R-:W-:Y:S01]  /*fa60*/  LOP3.LUT R68, R68, R69, RZ, 0x3c, !PT ;  /* 0x0000004544447212 */ /* 0x000fe200078e3cff */
[--C-:B------:R-:W-:Y:S01]  /*fa70*/  IMAD.X R69, RZ, RZ, R5.reuse, P0 ;  /* 0x000000ffff457224 */ /* 0x100fe200000e0605 */
        /* <DEDUP_REMOVED lines=12> */
[----:B------:R-:W-:Y:S02]  /*fb40*/  IADD3.X R25, RZ, R5, RZ, P3, !PT ;  /* 0x00000005ff197210 */ /* 0x000fe40001ffe4ff */
[C---:B------:R-:W-:Y:S02]  /*fb50*/  IADD3 R37, P6, R4.reuse, 0xb000, RZ ;  /* 0x0000b00004257810 */ /* 0x040fe40007fde0ff */
[C---:B------:R-:W-:Y:S02]  /*fb60*/  IADD3 R73, P5, R4.reuse, 0xc000, RZ ;  /* 0x0000c00004497810 */ /* 0x040fe40007fbe0ff */
[----:B------:R-:W-:-:S02]  /*fb70*/  IADD3 R65, P4, R4, 0xd000, RZ ;  /* 0x0000d00004417810 */ /* 0x000fc40007f9e0ff */
[----:B------:R-:W-:Y:S02]  /*fb80*/  IADD3 R53, P3, R4, 0xe000, RZ ;  /* 0x0000e00004357810 */ /* 0x000fe40007f7e0ff */
[----:B------:R-:W-:Y:S02]  /*fb90*/  ISETP.GE.OR P1, PT, R10, UR10, P0 ;  /* 0x0000000a0a007c0c */ /* 0x000fe40008726670 */
[C---:B------:R-:W-:Y:S02]  /*fba0*/  IADD3 R6, P2, R4.reuse, 0xf000, RZ ;  /* 0x0000f00004067810 */ /* 0x040fe40007f5e0ff */
[----:B------:R-:W-:Y:S02]  /*fbb0*/  ISETP.GE.OR P0, PT, R3, UR10, P0 ;  /* 0x0000000a03007c0c */ /* 0x000fe40008706670 */
[----:B------:R-:W-:Y:S02]  /*fbc0*/  LOP3.LUT R11, R4, 0x380, RZ, 0xc0, !PT ;  /* 0x00000380040b7812 */ /* 0x000fe400078ec0ff */
[----:B------:R-:W-:-:S02]  /*fbd0*/  LOP3.LUT R36, R37, 0x380, RZ, 0xc0, !PT ;  /* 0x0000038025247812 */ /* 0x000fc400078ec0ff */
[----:B------:R-:W-:Y:S02]  /*fbe0*/  LOP3.LUT R72, R73, 0x380, RZ, 0xc0, !PT ;  /* 0x0000038049487812 */ /* 0x000fe400078ec0ff */
[----:B------:R-:W-:Y:S01]  /*fbf0*/  LOP3.LUT R64, R65, 0x380, RZ, 0xc0, !PT ;  /* 0x0000038041407812 */ /* 0x000fe200078ec0ff */
[----:B------:R0:W-:Y:S01]  /*fc00*/  @!P1 STG.E desc[UR20][R38.64], R2 ;  /* 0x0000000226009986 */ /* 0x0001e2000c101914 */
[----:B------:R-:W-:Y:S02]  /*fc10*/  LOP3.LUT R52, R53, 0x380, RZ, 0xc0, !PT ;  /* 0x0000038035347812 */ /* 0x000fe400078ec0ff */
[----:B------:R-:W-:Y:S01]  /*fc20*/  LOP3.LUT R3, R6, 0x380, RZ, 0xc0, !PT ;  /* 0x0000038006037812 */ /* 0x000fe200078ec0ff */
[----:B------:R1:W-:Y:S01]  /*fc30*/  @!P0 STG.E desc[UR20][R38.64+0x20], R0 ;  /* 0x0000200026008986 */ /* 0x0003e2000c101914 */
[----:B------:R-:W-:Y:S02]  /*fc40*/  SHF.R.U64 R11, R11, 0x3, RZ ;  /* 0x000000030b0b7819 */ /* 0x000fe400000012ff */
[----:B------:R-:W-:Y:S01]  /*fc50*/  SHF.R.U64 R36, R36, 0x3, RZ ;  /* 0x0000000324247819 */ /* 0x000fe200000012ff */
[----:B------:R-:W-:Y:S01]  /*fc60*/  UIMAD UR6, UR9, UR12, URZ ;  /* 0x0000000c090672a4 */ /* 0x000fe2000f8e023f */
[----:B------:R-:W-:Y:S01]  /*fc70*/  SHF.R.U64 R72, R72, 0x3, RZ ;  /* 0x0000000348487819 */ /* 0x000fe200000012ff */
[----:B------:R-:W5:Y:S01]  /*fc80*/  LD.E.128 R20, desc[UR20][R20.64] ;  /* 0x0000001414147980 */ /* 0x000f62000c101d00 */
[----:B------:R-:W-:-:S02]  /*fc90*/  SHF.R.U64 R64, R64, 0x3, RZ ;  /* 0x0000000340407819 */ /* 0x000fc400000012ff */
[----:B------:R-:W-:Y:S01]  /*fca0*/  IADD3.X R41, RZ, R5, RZ, P2, !PT ;  /* 0x00000005ff297210 */ /* 0x000fe200017fe4ff */
[--C-:B0-----:R-:W-:Y:S01]  /*fcb0*/  IMAD.MOV.U32 R2, RZ, RZ, R18.reuse ;  /* 0x000000ffff027224 */ /* 0x101fe200078e0012 */
[----:B------:R-:W-:Y:S01]  /*fcc0*/  SHF.R.U64 R52, R52, 0x3, RZ ;  /* 0x0000000334347819 */ /* 0x000fe200000012ff */
[----:B------:R-:W5:Y:S01]  /*fcd0*/  LD.E.128 R12, desc[UR20][R12.64] ;  /* 0x000000140c0c7980 */ /* 0x000f62000c101d00 */
[----:B------:R-:W-:Y:S01]  /*fce0*/  SHF.R.U64 R3, R3, 0x3, RZ ;  /* 0x0000000303037819 */ /* 0x000fe200000012ff */
[----:B------:R-:W-:Y:S01]  /*fcf0*/  ULDC.64 UR8, c[0x0][0xae0] ;  /* 0x0002b80000087ab9 */ /* 0x000fe20000000a00 */
[----:B------:R-:W-:Y:S01]  /*fd00*/  LOP3.LUT R4, R11, R4, RZ, 0x3c, !PT ;  /* 0x000000040b047212 */ /* 0x000fe200078e3cff */
[----:B------:R-:W5:Y:S01]  /*fd10*/  LD.E.128 R60, desc[UR20][R60.64] ;  /* 0x000000143c3c7980 */ /* 0x000f62000c101d00 */
        /* <DEDUP_REMOVED lines=8> */
[----:B------:R-:W-:Y:S01]  /*fda0*/  LOP3.LUT R40, R3, R6, RZ, 0x3c, !PT ;  /* 0x0000000603287212 */ /* 0x000fe200078e3cff */
[----:B------:R0:W5:Y:S01]  /*fdb0*/  LD.E.128 R28, desc[UR20][R4.64] ;  /* 0x00000014041c7980 */ /* 0x000162000c101d00 */
[----:B------:R-:W-:Y:S01]  /*fdc0*/  SHF.R.S32.HI R3, RZ, 0x1f, R18 ;  /* 0x0000001fff037819 */ /* 0x000fe20000011412 */
[----:B------:R-:W-:-:S02]  /*fdd0*/  UIMAD UR6, UR4, UR13, UR6 ;  /* 0x0000000d040672a4 */ /* 0x000fc4000f8e0206 */
[----:B------:R-:W5:Y:S04]  /*fde0*/  LD.E.128 R8, desc[UR20][R8.64] ;  /* 0x0000001408087980 */ /* 0x000f68000c101d00 */
[----:B------:R-:W5:Y:S01]  /*fdf0*/  LD.E.128 R48, desc[UR20][R48.64] ;  /* 0x0000001430307980 */ /* 0x000f62000c101d00 */
[----:B0-----:R-:W-:-:S03]  /*fe00*/  IMAD.U32 R5, RZ, RZ, UR12 ;  /* 0x0000000cff057e24 */ /* 0x001fc6000f8e00ff */
[----:B------:R-:W5:Y:S01]  /*fe10*/  LD.E.128 R32, desc[UR20][R32.64] ;  /* 0x0000001420207980 */ /* 0x000f62000c101d00 */
[----:B------:R-:W-:-:S03]  /*fe20*/  IMAD.WIDE.U32 R2, R5, UR4, R2 ;  /* 0x0000000405027c25 */ /* 0x000fc6000f8e0002 */
[----:B------:R-:W5:Y:S04]  /*fe30*/  LD.E.128 R24, desc[UR20][R24.64] ;  /* 0x0000001418187980 */ /* 0x000f68000c101d00 */
[----:B------:R-:W5:Y:S04]  /*fe40*/  LD.E.128 R68, desc[UR20][R68.64] ;  /* 0x0000001444447980 */ /* 0x000f68000c101d00 */
[----:B------:R-:W5:Y:S04]  /*fe50*/  LD.E.128 R56, desc[UR20][R56.64] ;  /* 0x0000001438387980 */ /* 0x000f68000c101d00 */
[----:B------:R-:W5:Y:S04]  /*fe60*/  LD.E.128 R44, desc[UR20][R44.64] ;  /* 0x000000142c2c7980 */ /* 0x000f68000c101d00 */
[----:B-1----:R-:W5:Y:S04]  /*fe70*/  LD.E.128 R36, desc[UR20][R36.64] ;  /* 0x0000001424247980 */ /* 0x002f68000c101d00 */
        /* <DEDUP_REMOVED lines=11> */
[----:B------:R-:W-:Y:S01]  /*ff30*/  VIADD R3, R3, UR6 ;  /* 0x0000000603037c36 */ /* 0x000fe20008000000 */
[----:B------:R-:W-:Y:S01]  /*ff40*/  UIMAD UR10, UR17, -0x80, UR10 ;  /* 0xffffff80110a78a4 */ /* 0x000fe2000f8e020a */
[----:B------:R-:W-:Y:S01]  /*ff50*/  IMAD.U32 R5, RZ, RZ, UR8 ;  /* 0x00000008ff057e24 */ /* 0x000fe2000f8e00ff */
[----:B------:R-:W-:Y:S01]  /*ff60*/  UIMAD UR4, UR18, UR9, UR4 ;  /* 0x00000009120472a4 */ /* 0x000fe2000f8e0204 */
[----:B------:R-:W-:-:S02]  /*ff70*/  ULDC.64 UR6, c[0x0][0xae8] ;  /* 0x0002ba0000067ab9 */ /* 0x000fc40000000a00 */
[----:B------:R-:W-:Y:S01]  /*ff80*/  IMAD.WIDE.U32 R2, R5, UR18, R2 ;  /* 0x0000001205027c25 */ /* 0x000fe2000f8e0002 */
[----:B------:R-:W-:-:S03]  /*ff90*/  ISETP.GE.AND P3, PT, R212, UR10, PT ;  /* 0x0000000ad4007c0c */ /* 0x000fc6000bf66270 */
[----:B------:R-:W-:Y:S01]  /*ffa0*/  VIADD R3, R3, UR4 ;  /* 0x0000000403037c36 */ /* 0x000fe20008000000 */
[----:B------:R-:W-:Y:S01]  /*ffb0*/  UIMAD UR4, UR16, UR6, URZ ;  /* 0x00000006100472a4 */ /* 0x000fe2000f8e023f */
[----:B------:R-:W-:Y:S01]  /*ffc0*/  IADD3 R169, R169, 0x38820, RZ ;  /* 0x00038820a9a97810 */ /* 0x000fe20007ffe0ff */
[----:B------:R-:W-:Y:S02]  /*ffd0*/  IMAD.U32 R77, RZ, RZ, UR6 ;  /* 0x00000006ff4d7e24 */ /* 0x000fe4000f8e00ff */
[C---:B------:R-:W-:Y:S01]  /*ffe0*/  VIADD R5, R212.reuse, 0x60 ;  /* 0x00000060d4057836 */ /* 0x040fe20000000000 */
[----:B------:R-:W-:Y:S02]  /*fff0*/  UIMAD UR4, UR15, UR7, UR4 ;  /* 0x000000070f0472a4 */ /* 0x000fe4000f8e0204 */
[----:B------:R-:W-:Y:S01]  /*10000*/  IMAD.WIDE.U32 R76, R77, UR15, R2 ;  /* 0x0000000f4d4c7c25 */ /* 0x000fe2000f8e0002 */
[----:B------:R-:W-:Y:S02]  /*10010*/  PRMT R169, RZ, 0x654, R169 ;  /* 0x00000654ffa97816 */ /* 0x000fe400000000a9 */
[----:B------:R-:W-:Y:S01]  /*10020*/  ISETP.GE.AND P2, PT, R5, UR10, PT ;  /* 0x0000000a05007c0c */ /* 0x000fe2000bf46270 */
[C---:B------:R-:W-:Y:S01]  /*10030*/  VIADD R4, R212.reuse, 0x40 ;  /* 0x00000040d4047836 */ /* 0x040fe20000000000 */
[--C-:B------:R-:W-:Y:S01]  /*10040*/  SHF.R.S32.HI R213, RZ, 0x1f, R212.reuse ;  /* 0x0000001fffd57819 */ /* 0x100fe200000114d4 */
[----:B------:R-:W-:Y:S01]  /*10050*/  VIADD R0, R212, 0x20 ;  /* 0x00000020d4007836 */ /* 0x000fe20000000000 */
[----:B0-----:R0:W-:Y:S01]  /*10060*/  SYNCS.ARRIVE.TRANS64.RED.A1T0 RZ, [R169+URZ], RZ ;  /* 0x000000ffa9ff79a7 */ /* 0x0011e2000810043f */
[----:B------:R-:W-:Y:S01]  /*10070*/  IMAD.U32 R5, RZ, RZ, UR17 ;  /* 0x00000011ff057e24 */ /* 0x000fe2000f8e00ff */
[----:B------:R-:W-:Y:S01]  /*10080*/  BSSY B1, `(.L_x_2118) ;  /* 0x000001d000017945 */ /* 0x000fe20003800000 */
[----:B------:R-:W-:Y:S01]  /*10090*/  VIADD R81, R77, UR4 ;  /* 0x000000044d517c36 */ /* 0x000fe20008000000 */
[----:B------:R-:W-:Y:S01]  /*100a0*/  ISETP.GE.AND P1, PT, R4, UR10, PT ;  /* 0x0000000a04007c0c */ /* 0x000fe2000bf26270 */
[----:B------:R-:W-:Y:S01]  /*100b0*/  IMAD.WIDE R4, R5, 0x80, R212 ;  /* 0x0000008005047825 */ /* 0x000fe200078e02d4 */
[----:B------:R-:W-:Y:S01]  /*100c0*/  ISETP.GE.AND P0, PT, R0, UR10, PT ;  /* 0x0000000a00007c0c */ /* 0x000fe2000bf06270 */
[----:B------:R-:W-:-:S12]  /*100d0*/  @P3 BRA `(.L_x_2119) ;  /* 0x00000000005c3947 */ /* 0x000fd80003800000 */
[----:B------:R-:W-:Y:S01]  /*100e0*/  ULDC.64 UR6, c[0x0][0xad8] ;  /* 0x0002b60000067ab9 */ /* 0x000fe20000000a00 */
[----:B------:R-:W-:Y:S01]  /*100f0*/  IMAD.MOV.U32 R2, RZ, RZ, R76 ;  /* 0x000000ffff027224 */ /* 0x000fe200078e004c */
[----:B------:R-:W-:Y:S01]  /*10100*/  ULDC UR4, c[0x0][0xa8c] ;  /* 0x0002a30000047ab9 */ /* 0x000fe20000000800 */
[----:B------:R-:W-:Y:S01]  /*10110*/  IMAD R17, R5, UR6, RZ ;  /* 0x0000000605117c24 */ /* 0x000fe2000f8e02ff */
[C---:B------:R-:W-:Y:S01]  /*10120*/  IADD3 R6, R18.reuse, 0xc0, RZ ;  /* 0x000000c012067810 */ /* 0x040fe20007ffe0ff */
[----:B------:R-:W-:Y:S01]  /*10130*/  IMAD.MOV.U32 R3, RZ, RZ, R81 ;  /* 0x000000ffff037224 */ /* 0x000fe200078e0051 */
[C---:B------:R-:W-:Y:S01]  /*10140*/  ISETP.GE.AND P4, PT, R18.reuse, UR4, PT ;  /* 0x0000000412007c0c */ /* 0x040fe2000bf86270 */
[----:B------:R-:W-:Y:S01]  /*10150*/  VIADD R0, R18, 0x40 ;  /* 0x0000004012007836 */ /* 0x000fe20000000000 */
[----:B------:R-:W-:Y:S01]  /*10160*/  ULDC.64 UR8, c[0x0][0x208] ;  /* 0x0000820000087ab9 */ /* 0x000fe20000000a00 */
[----:B------:R-:W-:-:S03]  /*10170*/  IMAD.WIDE.U32 R2, R4, UR6, R2 ;  /* 0x0000000604027c25 */ /* 0x000fc6000f8e0002 */
[----:B------:R-:W-:Y:S01]  /*10180*/  ISETP.GE.AND P3, PT, R0, UR4, PT ;  /* 0x0000000400007c0c */ /* 0x000fe2000bf66270 */
[----:B------:R-:W-:Y:S01]  /*10190*/  IMAD R17, R4, UR7, R17 ;  /* 0x0000000704117c24 */ /* 0x000fe2000f8e0211 */
[----:B------:R-:W-:Y:S01]  /*101a0*/  ULDC.64 UR6, c[0x0][0xa80] ;  /* 0x0002a00000067ab9 */ /* 0x000fe20000000a00 */
[----:B------:R-:W-:Y:S01]  /*101b0*/  VIADD R0, R18, 0x80 ;  /* 0x0000008012007836 */ /* 0x000fe20000000000 */
[----:B------:R-:W-:Y:S01]  /*101c0*/  LEA R78, P6, R2, UR6, 0x1 ;  /* 0x00000006024e7c11 */ /* 0x000fe2000f8c08ff */
[----:B------:R-:W-:-:S03]  /*101d0*/  IMAD.IADD R3, R3, 0x1, R17 ;  /* 0x0000000103037824 */ /* 0x000fc600078e0211 */
[----:B------:R-:W-:Y:S02]  /*101e0*/  ISETP.GE.AND P5, PT, R0, UR4, PT ;  /* 0x0000000400007c0c */ /* 0x000fe4000bfa6270 */
[----:B------:R-:W-:Y:S02]  /*101f0*/  LEA.HI.X R79, R2, UR7, R3, 0x1, P6 ;  /* 0x00000007024f7c11 */ /* 0x000fe4000b0f0c03 */
[----:B------:R-:W-:-:S03]  /*10200*/  ISETP.GE.AND P6, PT, R6, UR4, PT ;  /* 0x0000000406007c0c */ /* 0x000fc6000bfc6270 */
[----:B-----5:R1:W-:Y:S04]  /*10210*/  @!P4 STG.E.128 desc[UR8][R78.64], R28 ;  /* 0x0000001c4e00c986 */ /* 0x0203e8000c101d08 */
[----:B------:R1:W-:Y:S04]  /*10220*/  @!P3 STG.E.128 desc[UR8][R78.64+0x80], R60 ;  /* 0x0000803c4e00b986 */ /* 0x0003e8000c101d08 */
[----:B------:R1:W-:Y:S04]  /*10230*/  @!P5 STG.E.128 desc[UR8][R78.64+0x100], R68 ;  /* 0x000100444e00d986 */ /* 0x0003e8000c101d08 */
[----:B------:R1:W-:Y:S02]  /*10240*/  @!P6 STG.E.128 desc[UR8][R78.64+0x180], R72 ;  /* 0x000180484e00e986 */ /* 0x0003e4000c101d08 */
.L_x_2119:
[----:B------:R-:W-:Y:S05]  /*10250*/  BSYNC B1 ;  /* 0x0000000000017941 */ /* 0x000fea0003800000 */
.L_x_2118:
        /* <DEDUP_REMOVED lines=27> */
.L_x_2121:
[----:B------:R-:W-:Y:S05]  /*10410*/  BSYNC B1 ;  /* 0x0000000000017941 */ /* 0x000fea0003800000 */
.L_x_2120:
[----:B------:R-:W-:Y:S04]  /*10420*/  BSSY B1, `(.L_x_2122) ;  /* 0x000001b000017945 */ /* 0x000fe80003800000 */
[----:B------:R-:W-:Y:S05]  /*10430*/  @P1 BRA `(.L_x_2123) ;  /* 0x0000000000641947 */ /* 0x000fea0003800000 */
[----:B------:R-:W-:Y:S01]  /*10440*/  IADD3 R17, P0, R4, 0x40, RZ ;  /* 0x0000004004117810 */ /* 0x000fe20007f1e0ff */
        /* <DEDUP_REMOVED lines=24> */
.L_x_2123:
[----:B------:R-:W-:Y:S05]  /*105d0*/  BSYNC B1 ;  /* 0x0000000000017941 */ /* 0x000fea0003800000 */
.L_x_2122:
[----:B------:R-:W-:Y:S05]  /*105e0*/  @P2 BRA `(.L_x_2124) ;  /* 0x0000000c00cc2947 */ /* 0x000fea0003800000 */
[----:B---3-5:R-:W-:Y:S01]  /*105f0*/  IADD3 R13, P0, R4, 0x60, RZ ;  /* 0x00000060040d7810 */ /* 0x028fe20007f1e0ff */
[----:B------:R-:W-:Y:S01]  /*10600*/  ULDC.64 UR6, c[0x0][0xad8] ;  /* 0x0002b60000067ab9 */ /* 0x000fe20000000a00 */
[----:B------:R-:W-:Y:S01]  /*10610*/  IADD3 R0, R18, 0x40, RZ ;  /* 0x0000004012007810 */ /* 0x000fe20007ffe0ff */
[----:B------:R-:W-:Y:S01]  /*10620*/  IMAD.MOV.U32 R2, RZ, RZ, R76 ;  /* 0x000000ffff027224 */ /* 0x000fe200078e004c */
[----:B------:R-:W-:Y:S01]  /*10630*/  ULDC UR4, c[0x0][0xa8c] ;  /* 0x0002a30000047ab9 */ /* 0x000fe20000000800 */
[----:B------:R-:W-:Y:S01]  /*10640*/  IMAD.X R4, RZ, RZ, R5, P0 ;  /* 0x000000ffff047224 */ /* 0x000fe200000e0605 */
        /* <DEDUP_REMOVED lines=22> */
.L_x_2116:
[----:B------:R-:W-:Y:S01]  /*107b0*/  R2UR UR8, R218 ;  /* 0x00000000da0872ca */ /* 0x000fe200000e0000 */
[----:B------:R-:W-:Y:S01]  /*107c0*/  ULDC.64 UR6, c[0x0][0xbe0] ;  /* 0x0002f80000067ab9 */ /* 0x000fe20000000a00 */
[----:B------:R-:W-:Y:S01]  /*107d0*/  R2UR UR4, R216 ;  /* 0x00000000d80472ca */ /* 0x000fe200000e0000 */
[----:B------:R-:W-:Y:S01]  /*107e0*/  UISETP.NE.U32.AND UP0, UPT, UR6, URZ, UPT ;  /* 0x0000003f0600728c */ /* 0x000fe2000bf05070 */
[----:B------:R-:W-:-:S03]  /*107f0*/  ULDC.64 UR12, c[0x0][0x208] ;  /* 0x00008200000c7ab9 */ /* 0x000fc60000000a00 */
[----:B------:R-:W-:-:S06]  /*10800*/  UISETP.NE.AND.EX UP1, UPT, UR7, URZ, UPT, UP0 ;  /* 0x0000003f0700728c */ /* 0x000fcc000bf25300 */
[----:B------:R-:W-:Y:S02]  /*10810*/  PLOP3.LUT P2, PT, PT, PT, UP1, 0x80, 0x0 ;  /* 0x000000000000781c */ /* 0x000fe40003f4f018 */
[----:B------:R-:W-:Y:S02]  /*10820*/  USHF.L.U64.HI UR10, UR4, 0x2, UR8 ;  /* 0x00000002040a7899 */ /* 0x000fe40008010208 */
[----:B------:R-:W-:Y:S01]  /*10830*/  USHF.L.U32 UR4, UR4, 0x2, URZ ;  /* 0x0000000204047899 */ /* 0x000fe2000800063f */
[----:B------:R-:W-:-:S03]  /*10840*/  ULDC.64 UR8, c[0x0][0xbd8] ;  /* 0x0002f60000087ab9 */ /* 0x000fc60000000a00 */
[----:B------:R-:W-:Y:S02]  /*10850*/  @UP1 UIADD3 UR6, UP2, UR4, UR6, URZ ;  /* 0x0000000604061290 */ /* 0x000fe4000ff5e03f */
[----:B------:R-:W-:Y:S02]  /*10860*/  UISETP.NE.U32.AND UP0, UPT, UR8, URZ, UPT ;  /* 0x0000003f0800728c */ /* 0x000fe4000bf05070 */
[----:B------:R-:W-:Y:S02]  /*10870*/  @UP1 UIADD3.X UR7, UR10, UR7, URZ, UP2, !UPT ;  /* 0x000000070a071290 */ /* 0x000fe400097fe43f */
[----:B------:R-:W-:Y:S01]  /*10880*/  IMAD.U32 R4, RZ, RZ, UR6 ;  /* 0x00000006ff047e24 */ /* 0x000fe2000f8e00ff */
[----:B------:R-:W-:Y:S02]  /*10890*/  UISETP.NE.AND.EX UP0, UPT, UR9, URZ, UPT, UP0 ;  /* 0x0000003f0900728c */ /* 0x000fe4000bf05300 */
[----:B------:R-:W-:Y:S01]  /*108a0*/  UIADD3 UR4, UP1, UR4, UR8, URZ ;  /* 0x0000000804047290 */ /* 0x000fe2000ff3e03f */
[----:B------:R-:W-:-:S03]  /*108b0*/  IMAD.U32 R5, RZ, RZ, UR7 ;  /* 0x00000007ff057e24 */ /* 0x000fc6000f8e00ff */
[----:B------:R-:W-:Y:S01]  /*108c0*/  PLOP3.LUT P1, PT, PT, PT, UP0, 0x80, 0x0 ;  /* 0x000000000000781c */ /* 0x000fe20003f2f008 */
[----:B------:R-:W-:Y:S01]  /*108d0*/  UIADD3.X UR6, UR10, UR9, URZ, UP1, !UPT ;  /* 0x000000090a067290 */ /* 0x000fe20008ffe43f */
[----:B------:R-:W2:Y:S01]  /*108e0*/  @P2 LDG.E R4, desc[UR12][R4.64] ;  /* 0x0000000c04042981 */ /* 0x000ea2000c1e1900 */
[----:B------:R-:W-:Y:S02]  /*108f0*/  IMAD.MOV.U32 R9, RZ, RZ, RZ ;  /* 0x000000ffff097224 */ /* 0x000fe400078e00ff */
[----:B------:R-:W-:Y:S02]  /*10900*/  IMAD.U32 R2, RZ, RZ, UR4 ;  /* 0x00000004ff027e24 */ /* 0x000fe4000f8e00ff */
[----:B------:R-:W-:Y:S01]  /*10910*/  IMAD.U32 R3, RZ, RZ, UR6 ;  /* 0x00000006ff037e24 */ /* 0x000fe2000f8e00ff */
[----:B------:R-:W-:Y:S01]  /*10920*/  ULDC UR4, c[0x0][0xa88] ;  /* 0x0002a20000047ab9 */ /* 0x000fe20000000800 */
[----:B------:R-:W-:-:S04]  /*10930*/  ISETP.GT.AND P0, PT, R225, 0x7f, PT ;  /* 0x0000007fe100780c */ /* 0x000fc80003f04270 */
[----:B------:R0:W5:Y:S01]  /*10940*/  @P1 LDG.E R9, desc[UR12][R2.64] ;  /* 0x0000000c02091981 */ /* 0x000162000c1e1900 */
[----:B--2---:R-:W-:Y:S01]  /*10950*/  @P2 R2UR UR4, R4 ;  /* 0x00000000040422ca */ /* 0x004fe200000e0000 */
[----:B0-----:R-:W-:-:S14]  /*10960*/  @P2 BRA `(.L_x_2125) ;  /* 0x00000000001c2947 */ /* 0x001fdc0003800000 */
[----:B------:R-:W-:Y:S05]  /*10970*/  @!P1 BRA `(.L_x_2125) ;  /* 0x0000000000189947 */ /* 0x000fea0003800000 */
[----:B------:R-:W-:Y:S02]  /*10980*/  ULDC.64 UR6, c[0x0][0x208] ;  /* 0x0000820000067ab9 */ /* 0x000fe40000000a00 */
[----:B------:R-:W2:Y:S04]  /*10990*/  LDG.E R4, desc[UR6][R2.64] ;  /* 0x0000000602047981 */ /* 0x000ea8000c1e1900 */
[----:B------:R-:W3:Y:S01]  /*109a0*/  LDG.E R0, desc[UR6][R2.64+0x4] ;  /* 0x0000040602007981 */ /* 0x000ee2000c1e1900 */
[----:B--2---:R-:W-:Y:S02]  /*109b0*/  R2UR UR6, R4 ;  /* 0x00000000040672ca */ /* 0x004fe400000e0000 */
[----:B---3--:R-:W-:-:S13]  /*109c0*/  R2UR UR4, R0 ;  /* 0x00000000000472ca */ /* 0x008fda00000e0000 */
[----:B------:R-:W-:-:S12]  /*109d0*/  UIADD3 UR4, -UR6, UR4, URZ ;  /* 0x0000000406047290 */ /* 0x000fd8000fffe13f */
.L_x_2125:
        /* <DEDUP_REMOVED lines=10> */
[----:B------:R-:W0:Y:S01]  /*10a80*/  S2R R2, SR_TID.X ;  /* 0x0000000000027919 */ /* 0x000e220000002100 */
[----:B------:R-:W-:-:S13]  /*10a90*/  R2UR UR6, R219 ;  /* 0x00000000db0672ca */ /* 0x000fda00000e0000 */
[----:B------:R-:W-:-:S05]  /*10aa0*/  MOV R0, UR6 ;  /* 0x0000000600007c02 */ /* 0x000fca0008000f00 */
[----:B0-----:R-:W-:-:S04]  /*10ab0*/  IMAD R0, R0, 0x80, R2 ;  /* 0x0000008000007824 */ /* 0x001fc800078e0202 */
[----:B------:R-:W-:-:S05]  /*10ac0*/  VIADD R0, R0, 0xffffff80 ;  /* 0xffffff8000007836 */ /* 0x000fca0000000000 */
[----:B------:R-:W-:-:S13]  /*10ad0*/  ISETP.GE.AND P0, PT, R0, UR4, PT ;  /* 0x0000000400007c0c */ /* 0x000fda000bf06270 */
[----:B------:R-:W-:Y:S05]  /*10ae0*/  @P0 BRA `(.L_x_2127) ;  /* 0x0000000000540947 */ /* 0x000fea0003800000 */
[----:B------:R-:W-:Y:S01]  /*10af0*/  R2UR UR7, R217 ;  /* 0x00000000d90772ca */ /* 0x000fe200000e0000 */
[----:B------:R-:W-:Y:S01]  /*10b00*/  ULDC.64 UR12, c[0x0][0xb70] ;  /* 0x0002dc00000c7ab9 */ /* 0x000fe20000000a00 */
[C---:B------:R-:W-:Y:S01]  /*10b10*/  IADD3 R2, P0, R0.reuse, R9, RZ ;  /* 0x0000000900027210 */ /* 0x040fe20007f1e0ff */
        /* <DEDUP_REMOVED lines=18> */
.L_x_2127:
[----:B------:R-:W-:Y:S05]  /*10c40*/  BSYNC B1 ;  /* 0x0000000000017941 */ /* 0x000fea0003800000 */
.L_x_2126:
[----:B------:R-:W-:Y:S01]  /*10c50*/  R2UR UR11, R219 ;  /* 0x00000000db0b72ca */ /* 0x000fe200000e0000 */
[----:B------:R-:W-:Y:S01]  /*10c60*/  ULDC.64 UR6, c[0x0][0xaa0] ;  /* 0x0002a80000067ab9 */ /* 0x000fe20000000a00 */
[----:B------:R-:W-:Y:S01]  /*10c70*/  R2UR UR14, R217 ;  /* 0x00000000d90e72ca */ /* 0x000fe200000e0000 */
[----:B------:R-:W-:Y:S01]  /*10c80*/  IMAD.MOV.U32 R2, RZ, RZ, R18 ;  /* 0x000000ffff027224 */ /* 0x000fe200078e0012 */
[----:B0-----:R-:W-:Y:S01]  /*10c90*/  MOV R3, R11 ;  /* 0x0000000b00037202 */ /* 0x001fe20000000f00 */
[----:B------:R-:W-:Y:S01]  /*10ca0*/  IMAD R0, R6, UR6, RZ ;  /* 0x0000000606007c24 */ /* 0x000fe2000f8e02ff */
[----:B------:R-:W-:Y:S01]  /*10cb0*/  ULDC.64 UR12, c[0x0][0xae0] ;  /* 0x0002b800000c7ab9 */ /* 0x000fe20000000a00 */
[C---:B------:R-:W-:Y:S01]  /*10cc0*/  VIADD R4, R212.reuse, 0x40 ;  /* 0x00000040d4047836 */ /* 0x040fe20000000000 */
[----:B------:R-:W-:Y:S01]  /*10cd0*/  BSSY B1, `(.L_x_2128) ;  /* 0x0000031000017945 */ /* 0x000fe20003800000 */
[----:B------:R-:W-:Y:S01]  /*10ce0*/  IMAD.WIDE.U32 R2, R9, UR6, R2 ;  /* 0x0000000609027c25 */ /* 0x000fe2000f8e0002 */
[----:B------:R-:W-:Y:S01]  /*10cf0*/  UIMAD UR6, UR8, UR12, URZ ;  /* 0x0000000c080672a4 */ /* 0x000fe2000f8e023f */
[----:B------:R-:W-:-:S02]  /*10d00*/  IADD3 R6, R212, 0x60, RZ ;  /* 0x00000060d4067810 */ /* 0x000fc40007ffe0ff */
[----:B------:R-:W-:Y:S01]  /*10d10*/  IMAD R9, R9, UR7, R0 ;  /* 0x0000000709097c24 */ /* 0x000fe2000f8e0200 */
[----:B------:R-:W-:Y:S01]  /*10d20*/  UIMAD UR7, UR11, -0x80, UR4 ;  /* 0xffffff800b0778a4 */ /* 0x000fe2000f8e0204 */
[----:B------:R-:W-:Y:S01]  /*10d30*/  IMAD.U32 R5, RZ, RZ, UR12 ;  /* 0x0000000cff057e24 */ /* 0x000fe2000f8e00ff */
[----:B------:R-:W-:Y:S01]  /*10d40*/  UIMAD UR6, UR14, UR13, UR6 ;  /* 0x0000000d0e0672a4 */ /* 0x000fe2000f8e0206 */
[----:B------:R-:W-:Y:S01]  /*10d50*/  IMAD.IADD R3, R3, 0x1, R9 ;  /* 0x0000000103037824 */ /* 0x000fe200078e0209 */
[----:B------:R-:W-:Y:S01]  /*10d60*/  SHF.R.S32.HI R9, RZ, 0x1f, R212 ;  /* 0x0000001fff097819 */ /* 0x000fe200000114d4 */
[----:B------:R-:W-:Y:S01]  /*10d70*/  ULDC.64 UR12, c[0x0][0xae8] ;  /* 0x0002ba00000c7ab9 */ /* 0x000fe20000000a00 */
[----:B------:R-:W-:Y:S01]  /*10d80*/  ISETP.GE.AND P2, PT, R212, UR7, PT ;  /* 0x00000007d4007c0c */ /* 0x000fe2000bf46270 */
[----:B------:R-:W-:Y:S01]  /*10d90*/  IMAD.WIDE.U32 R2, R5, UR14, R2 ;  /* 0x0000000e05027c25 */ /* 0x000fe2000f8e0002 */
[----:B------:R-:W-:Y:S01]  /*10da0*/  UIMAD UR4, UR10, UR12, URZ ;  /* 0x0000000c0a0472a4 */ /* 0x000fe2000f8e023f */
[----:B------:R-:W-:-:S02]  /*10db0*/  ISETP.GE.AND P0, PT, R4, UR7, PT ;  /* 0x0000000704007c0c */ /* 0x000fc4000bf06270 */
[----:B------:R-:W-:Y:S01]  /*10dc0*/  VIADD R3, R3, UR6 ;  /* 0x0000000603037c36 */ /* 0x000fe20008000000 */
[----:B------:R-:W-:Y:S01]  /*10dd0*/  UIMAD UR4, UR9, UR13, UR4 ;  /* 0x0000000d090472a4 */ /* 0x000fe2000f8e0204 */
[----:B------:R-:W-:Y:S02]  /*10de0*/  IMAD.U32 R5, RZ, RZ, UR12 ;  /* 0x0000000cff057e24 */ /* 0x000fe4000f8e00ff */
[----:B------:R-:W-:Y:S02]  /*10df0*/  VIADD R0, R212, 0x20 ;  /* 0x00000020d4007836 */ /* 0x000fe40000000000 */
[----:B------:R-:W-:-:S03]  /*10e00*/  IMAD.WIDE.U32 R4, R5, UR9, R2 ;  /* 0x0000000905047c25 */ /* 0x000fc6000f8e0002 */
[----:B------:R-:W-:Y:S01]  /*10e10*/  ISETP.GE.AND P1, PT, R0, UR7, PT ;  /* 0x0000000700007c0c */ /* 0x000fe2000bf26270 */
[----:B------:R-:W-:Y:S02]  /*10e20*/  IMAD.U32 R11, RZ, RZ, UR11 ;  /* 0x0000000bff0b7e24 */ /* 0x000fe4000f8e00ff */
[----:B------:R-:W-:Y:S02]  /*10e30*/  IMAD.MOV.U32 R8, RZ, RZ, R212 ;  /* 0x000000ffff087224 */ /* 0x000fe400078e00d4 */
[----:B------:R-:W-:Y:S02]  /*10e40*/  VIADD R13, R5, UR4 ;  /* 0x00000004050d7c36 */ /* 0x000fe40008000000 */
        /* <DEDUP_REMOVED lines=10> */
[C---:B------:R-:W-:Y:S01]  /*10ef0*/  VIADD R0, R18.reuse, 0xc0 ;  /* 0x000000c012007836 */ /* 0x040fe20000000000 */
[----:B------:R-:W-:Y:S01]  /*10f00*/  ISETP.GE.AND P3, PT, R18, UR4, PT ;  /* 0x0000000412007c0c */ /* 0x000fe2000bf66270 */
[----:B------:R-:W-:Y:S01]  /*10f10*/  IMAD.MOV.U32 R2, RZ, RZ, R4 ;  /* 0x000000ffff027224 */ /* 0x000fe200078e0004 */
[----:B------:R-:W-:Y:S01]  /*10f20*/  ULDC.64 UR10, c[0x0][0x208] ;  /* 0x00008200000a7ab9 */ /* 0x000fe20000000a00 */
[----:B------:R-:W-:Y:S01]  /*10f30*/  IMAD R11, R8, UR9, R11 ;  /* 0x00000009080b7c24 */ /* 0x000fe2000f8e020b */
[----:B------:R-:W-:Y:S01]  /*10f40*/  ISETP.GE.AND P6, PT, R0, UR4, PT ;  /* 0x0000000400007c0c */ /* 0x000fe2000bfc6270 */
        /* <DEDUP_REMOVED lines=9> */
.L_x_2129:
[----:B------:R-:W-:Y:S05]  /*10fe0*/  BSYNC B1 ;  /* 0x0000000000017941 */ /* 0x000fea0003800000 */
.L_x_2128:
[----:B------:R-:W-:Y:S01]  /*10ff0*/  BSSY B1, `(.L_x_2130) ;  /* 0x000001c000017945 */ /* 0x000fe20003800000 */
[----:B------:R-:W-:-:S03]  /*11000*/  ISETP.GE.AND P2, PT, R6, UR7, PT ;  /* 0x0000000706007c0c */ /* 0x000fc6000bf46270 */
[----:B------:R-:W-:Y:S10]  /*11010*/  @P1 BRA `(.L_x_2131) ;  /* 0x0000000000641947 */ /* 0x000ff40003800000 */
[----:B0-----:R-:W-:Y:S01]  /*11020*/  IADD3 R11, P1, R8, 0x20, RZ ;  /* 0x00000020080b7810 */ /* 0x001fe20007f3e0ff */
        /* <DEDUP_REMOVED lines=24> */
.L_x_2131:
[----:B------:R-:W-:Y:S05]  /*111b0*/  BSYNC B1 ;  /* 0x0000000000017941 */ /* 0x000fea0003800000 */
.L_x_2130:
        /* <DEDUP_REMOVED lines=12> */
[----:B------:R-:W-:Y:S01]  /*11280*/  IADD3 R6, R18, 0xc0, RZ ;  /* 0x000000c012067810 */ /* 0x000fe20007ffe0ff */
[----:B------:R-:W-:Y:S01]  /*11290*/  IMAD R0, R0, UR8, RZ ;  /* 0x0000000800007c24 */ /* 0x000fe2000f8e02ff */
[----:B------:R-:W-:Y:S01]  /*112a0*/  ISETP.GE.AND P1, PT, R18, UR4, PT ;  /* 0x0000000412007c0c */ /* 0x000fe2000bf26270 */
[----:B------:R-:W-:Y:S01]  /*112b0*/  IMAD.WIDE.U32 R2, R11, UR8, R2 ;  /* 0x000000080b027c25 */ /* 0x000fe2000f8e0002 */
[----:B------:R-:W-:Y:S01]  /*112c0*/  ISETP.GE.AND P5, PT, R6, UR4, PT ;  /* 0x0000000406007c0c */ /* 0x000fe2000bfa6270 */
[----:B------:R-:W-:-:S02]  /*112d0*/  ULDC.64 UR10, c[0x0][0x208] ;  /* 0x00008200000a7ab9 */ /* 0x000fc40000000a00 */
        /* <DEDUP_REMOVED lines=9> */
.L_x_2133:
[----:B------:R-:W-:Y:S05]  /*11370*/  BSYNC B1 ;  /* 0x0000000000017941 */ /* 0x000fea0003800000 */
.L_x_2132:
[----:B------:R-:W-:Y:S05]  /*11380*/  @P2 BRA `(.L_x_2124) ;  /* 0x0000000000642947 */ /* 0x000fea0003800000 */
[----:B------:R-:W-:Y:S01]  /*11390*/  IADD3 R5, P0, R8, 0x60, RZ ;  /* 0x0000006008057810 */ /* 0x000fe20007f1e0ff */
[C---:B------:R-:W-:Y:S01]  /*113a0*/  VIADD R0, R18.reuse, 0x40 ;  /* 0x0000004012007836 */ /* 0x040fe20000000000 */
[----:B------:R-:W-:Y:S01]  /*113b0*/  ULDC UR4, c[0x0][0xa8c] ;  /* 0x0002a30000047ab9 */ /* 0x000fe20000000800 */
[----:B------:R-:W-:Y:S01]  /*113c0*/  ULDC.64 UR6, c[0x0][0xad8] ;  /* 0x0002b60000067ab9 */ /* 0x000fe20000000a00 */
[----:B------:R-:W-:Y:S01]  /*113d0*/  IMAD.MOV.U32 R2, RZ, RZ, R4 ;  /* 0x000000ffff027224 */ /* 0x000fe200078e0004 */
[----:B------:R-:W-:Y:S01]  /*113e0*/  ISETP.GE.AND P1, PT, R18, UR4, PT ;  /* 0x0000000412007c0c */ /* 0x000fe2000bf26270 */
[----:B------:R-:W-:Y:S01]  /*113f0*/  IMAD.X R8, RZ, RZ, R9, P0 ;  /* 0x000000ffff087224 */ /* 0x000fe200000e0609 */
[----:B------:R-:W-:Y:S01]  /*11400*/  ISETP.GE.AND P2, PT, R0, UR4, PT ;  /* 0x0000000400007c0c */ /* 0x000fe2000bf46270 */
[----:B------:R-:W-:Y:S01]  /*11410*/  IMAD.MOV.U32 R3, RZ, RZ, R13 ;  /* 0x000000ffff037224 */ /* 0x000fe200078e000d */
[C---:B------:R-:W-:Y:S01]  /*11420*/  IADD3 R0, R18.reuse, 0xc0, RZ ;  /* 0x000000c012007810 */ /* 0x040fe20007ffe0ff */
[----:B------:R-:W-:Y:S01]  /*11430*/  VIADD R4, R18, 0x80 ;  /* 0x0000008012047836 */ /* 0x000fe20000000000 */
[----:B------:R-:W-:Y:S01]  /*11440*/  ULDC.64 UR8, c[0x0][0x208] ;  /* 0x0000820000087ab9 */ /* 0x000fe20000000a00 */
        /* <DEDUP_REMOVED lines=13> */
.L_x_2124:
[----:B------:R-:W-:Y:S05]  /*11520*/  BSYNC B0 ;  /* 0x0000000000007941 */ /* 0x000fea0003800000 */
.L_x_2115:
[----:B------:R-:W-:Y:S02]  /*11530*/  ULDC UR4, c[0x0][0xc14] ;  /* 0x0003050000047ab9 */ /* 0x000fe40000000800 */
[----:B------:R-:W-:-:S13]  /*11540*/  ISETP.GE.AND P0, PT, R7, UR4, PT ;  /* 0x0000000407007c0c */ /* 0x000fda000bf06270 */
[----:B------:R-:W-:Y:S05]  /*11550*/  @!P0 BRA `(.L_x_2134) ;  /* 0xfffffef8001c8947 */ /* 0x000fea000383ffff */
[----:B------:R-:W-:Y:S05]  /*11560*/  EXIT ;  /* 0x000000000000794d */ /* 0x000fea0003800000 */
.L_x_2079:
        /* <DEDUP_REMOVED lines=23> */
[----:B------:R-:W-:-:S09]  /*116e0*/  LOP3.LUT R0, R0, 0xfffffffe, RZ, 0xc0, !PT ;  /* 0xfffffffe00007812 */ /* 0x000fd200078ec0ff */
        /* <DEDUP_REMOVED lines=16> */
[----:B------:R-:W-:Y:S01]  /*117f0*/  MOV R6, RZ ;  /* 0x000000ff00067202 */ /* 0x000fe20000000f00 */
        /* <DEDUP_REMOVED lines=21> */
.L_x_2139:
        /* <DEDUP_REMOVED lines=16> */
.L_x_2138:
[----:B------:R-:W-:Y:S05]  /*11a50*/  BSYNC B0 ;  /* 0x0000000000007941 */ /* 0x000fea0003800000 */
.L_x_2137:
        /* <DEDUP_REMOVED lines=25> */
.L_x_2135:
[----:B------:R-:W-:Y:S01]  /*11bf0*/  IMAD.IADD R7, R5, 0x1, -R2 ;  /* 0x0000000105077824 */ /* 0x000fe200078e0a02 */
[----:B------:R-:W-:-:S03]  /*11c00*/  ULDC.64 UR8, c[0x0][0x208] ;  /* 0x0000820000087ab9 */ /* 0x000fc60000000a00 */
        /* <DEDUP_REMOVED lines=19> */
.L_x_2140:
[----:B-1----:R-:W-:Y:S01]  /*11d40*/  IADD3 R2, RZ, -R3, RZ ;  /* 0x80000003ff027210 */ /* 0x002fe20007ffe0ff */
[----:B---3--:R-:W-:Y:S01]  /*11d50*/  IMAD R16, R16, UR4, R7 ;  /* 0x0000000410107c24 */ /* 0x008fe2000f8e0207 */
[----:B--2---:R-:W-:-:S03]  /*11d60*/  IABS R4, R6 ;  /* 0x0000000600047213 */ /* 0x004fc60000000000 */
        /* <DEDUP_REMOVED lines=47> */
[----:B------:R-:W-:Y:S02]  /*12060*/  @!P0 LOP3.LUT R3, RZ, R8, RZ, 0x33, !PT ;  /* 0x00000008ff038212 */ /* 0x000fe400078e33ff */
[----:B------:R-:W-:Y:S02]  /*12070*/  IADD3 R8, -R8, RZ, RZ ;  /* 0x000000ff08087210 */ /* 0x000fe40007ffe1ff */
[----:B------:R-:W-:-:S03]  /*12080*/  LOP3.LUT R2, RZ, R3, RZ, 0x33, !PT ;  /* 0x00000003ff027212 */ /* 0x000fc600078e33ff */
[----:B------:R-:W-:Y:S02]  /*12090*/  IMAD R18, R3, R8, R4 ;  /* 0x0000000803127224 */ /* 0x000fe400078e0204 */
[----:B------:R-:W-:Y:S01]  /*120a0*/  IMAD.IADD R17, R17, 0x1, R2 ;  /* 0x0000000111117824 */ /* 0x000fe200078e0202 */
[----:B------:R-:W-:Y:S06]  /*120b0*/  BRA `(.L_x_2141) ;  /* 0x00000000000c7947 */ /* 0x000fec0003800000 */
.L_x_2136:
[----:B------:R-:W-:Y:S02]  /*120c0*/  IMAD.MOV.U32 R17, RZ, RZ, RZ ;  /* 0x000000ffff117224 */ /* 0x000fe400078e00ff */
[----:B------:R-:W-:Y:S02]  /*120d0*/  IMAD.U32 R16, RZ, RZ, UR6 ;  /* 0x00000006ff107e24 */ /* 0x000fe4000f8e00ff */
[----:B------:R-:W-:-:S07]  /*120e0*/  IMAD.MOV.U32 R18, RZ, RZ, RZ ;  /* 0x000000ffff127224 */ /* 0x000fce00078e00ff */
.L_x_2141:
[----:B------:R-:W1:Y:S01]  /*120f0*/  S2R R2, SR_TID.X ;  /* 0x0000000000027919 */ /* 0x000e620000002100 */
[----:B------:R-:W-:Y:S01]  /*12100*/  STL [R1+0x20], RZ ;  /* 0x000020ff01007387 */ /* 0x000fe20000100800 */
        /* <DEDUP_REMOVED lines=10> */
[----:B------:R1:W-:Y:S03]  /*121b0*/  STL [R1], RZ ;  /* 0x000000ff01007387 */ /* 0x0003e60000100800 */
[----:B------:R-:W-:Y:S05]  /*121c0*/  @P0 BRA `(.L_x_2142) ;  /* 0x0000004400dc0947 */ /* 0x000fea0003800000 */
[----:B-1----:R-:W-:Y:S01]  /*121d0*/  IMAD.MOV.U32 R0, RZ, RZ, 0x1 ;  /* 0x00000001ff007424 */ /* 0x002fe200078e00ff */
[----:B------:R1:W-:Y:S01]  /*121e0*/  STL [R1], RZ ;  /* 0x000000ff01007387 */ /* 0x0003e20000100800 */
[----:B------:R-:W-:Y:S01]  /*121f0*/  ULDC UR38, c[0x0][0xc] ;  /* 0x0000030000267ab9 */ /* 0x000fe20000000800 */
[----:B------:R-:W-:Y:S02]  /*12200*/  ULDC.64 UR36, c[0x0][0x198] ;  /* 0x0000660000247ab9 */ /* 0x000fe40000000a00 */
[----:B------:R1:W-:Y:S04]  /*12210*/  STL [R1+0x8], R0 ;  /* 0x0000080001007387 */ /* 0x0003e80000100800 */
[----:B------:R1:W-:Y:S02]  /*12220*/  STL [R1+0x20], RZ ;  /* 0x000020ff01007387 */ /* 0x0003e40000100800 */
.L_x_2210:
[----:B--2---:R-:W2:Y:S01]  /*12230*/  LDC.64 R2, c[0x0][0xc60] ;  /* 0x00031800ff027b82 */ /* 0x004ea20000000a00 */
[----:B------:R-:W-:Y:S01]  /*12240*/  ULDC.64 UR4, c[0x0][0x208] ;  /* 0x0000820000047ab9 */ /* 0x000fe20000000a00 */
[----:B--2---:R-:W-:-:S05]  /*12250*/  IMAD.WIDE R2, R19, 0x4, R2 ;  /* 0x0000000413027825 */ /* 0x004fca00078e0202 */
[----:B------:R-:W2:Y:S01]  /*12260*/  LDG.E R5, desc[UR4][R2.64] ;  /* 0x0000000402057981 */ /* 0x000ea2000c1e1900 */
[----:B------:R-:W-:Y:S05]  /*12270*/  YIELD ;  /* 0x0000000000007946 */ /* 0x000fea0003800000 */
[----:B------:R-:W-:Y:S01]  /*12280*/  ULDC.64 UR4, c[0x0][0xa28] ;  /* 0x00028a0000047ab9 */ /* 0x000fe20000000a00 */
[----:B-1----:R-:W-:Y:S01]  /*12290*/  IMAD.MOV.U32 R0, RZ, RZ, RZ ;  /* 0x000000ffff007224 */ /* 0x002fe200078e00ff */
[----:B------:R-:W-:Y:S01]  /*122a0*/  ISETP.NE.U32.AND P0, PT, RZ, UR4, PT ;  /* 0x00000004ff007c0c */ /* 0x000fe2000bf05070 */
[----:B------:R-:W-:Y:S01]  /*122b0*/  ULDC.64 UR8, c[0x0][0x208] ;  /* 0x0000820000087ab9 */ /* 0x000fe20000000a00 */
[----:B------:R-:W-:Y:S01]  /*122c0*/  MOV R6, RZ ;  /* 0x000000ff00067202 */ /* 0x000fe20000000f00 */
[----:B------:R-:W-:Y:S01]  /*122d0*/  ULDC.64 UR6, c[0x0][0xa08] ;  /* 0x0002820000067ab9 */ /* 0x000fe20000000a00 */
[----:B------:R-:W-:-:S02]  /*122e0*/  ISETP.NE.AND.EX P0, PT, RZ, UR5, PT, P0 ;  /* 0x00000005ff007c0c */ /* 0x000fc4000bf05300 */
[----:B--2---:R-:W-:Y:S01]  /*122f0*/  SHF.R.S32.HI R4, RZ, 0x1f, R5 ;  /* 0x0000001fff047819 */ /* 0x004fe20000011405 */
[----:B------:R-:W-:-:S10]  /*12300*/  IMAD.SHL.U32 R11, R5, 0x4, RZ ;  /* 0x00000004050b7824 */ /* 0x000fd400078e00ff */
[C---:B------:R-:W-:Y:S01]  /*12310*/  @P0 LEA R2, P1, R5.reuse, UR4, 0x2 ;  /* 0x0000000405020c11 */ /* 0x040fe2000f8210ff */
[----:B------:R1:W-:Y:S03]  /*12320*/  STL [R1+0x10], R5 ;  /* 0x0000100501007387 */ /* 0x0003e60000100800 */
[C-C-:B------:R-:W-:Y:S01]  /*12330*/  @P0 LEA.HI.X R3, R5.reuse, UR5, R4.reuse, 0x2, P1 ;  /* 0x0000000505030c11 */ /* 0x140fe200088f1404 */
[----:B------:R-:W-:Y:S02]  /*12340*/  ULDC.64 UR4, c[0x0][0xa18] ;  /* 0x0002860000047ab9 */ /* 0x000fe40000000a00 */
[----:B------:R-:W-:Y:S02]  /*12350*/  ISETP.NE.U32.AND P1, PT, RZ, UR4, PT ;  /* 0x00000004ff007c0c */ /* 0x000fe4000bf25070 */
[----:B------:R2:W5:Y:S01]  /*12360*/  @P0 LDG.E R0, desc[UR8][R2.64] ;  /* 0x0000000802000981 */ /* 0x000562000c1e1900 */
[----:B------:R-:W-:-:S02]  /*12370*/  SHF.L.U64.HI R10, R5, 0x2, R4 ;  /* 0x00000002050a7819 */ /* 0x000fc40000010204 */
[----:B------:R-:W-:Y:S01]  /*12380*/  ISETP.NE.AND.EX P1, PT, RZ, UR5, PT, P1 ;  /* 0x00000005ff007c0c */ /* 0x000fe2000bf25310 */
[----:B------:R-:W-:Y:S04]  /*12390*/  STL [R1+0x18], R11 ;  /* 0x0000180b01007387 */ /* 0x000fe80000100800 */
[----:B------:R-:W-:Y:S08]  /*123a0*/  STL [R1+0x1c], R10 ;  /* 0x00001c0a01007387 */ /* 0x000ff00000100800 */
[----:B------:R-:W-:-:S04]  /*123b0*/  @P1 IADD3 R8, P0, R11, UR4, RZ ;  /* 0x000000040b081c10 */ /* 0x000fc8000ff1e0ff */
[C---:B------:R-:W-:Y:S01]  /*123c0*/  @P1 IADD3.X R9, R10.reuse, UR5, RZ, P0, !PT ;  /* 0x000000050a091c10 */ /* 0x040fe200087fe4ff */
[----:B------:R-:W-:Y:S02]  /*123d0*/  ULDC.64 UR4, c[0x0][0xa00] ;  /* 0x0002800000047ab9 */ /* 0x000fe40000000a00 */
[----:B------:R-:W-:Y:S02]  /*123e0*/  ISETP.NE.U32.AND P2, PT, RZ, UR4, PT ;  /* 0x00000004ff007c0c */ /* 0x000fe4000bf45070 */
[C---:B--2---:R-:W-:Y:S02]  /*123f0*/  IADD3 R2, P0, R11.reuse, UR4, RZ ;  /* 0x000000040b027c10 */ /* 0x044fe4000ff1e0ff */
[----:B------:R-:W-:Y:S02]  /*12400*/  ISETP.NE.AND.EX P2, PT, RZ, UR5, PT, P2 ;  /* 0x00000005ff007c0c */ /* 0x000fe4000bf45320 */
[----:B------:R-:W-:Y:S01]  /*12410*/  IADD3.X R3, R10, UR5, RZ, P0, !PT ;  /* 0x000000050a037c10 */ /* 0x000fe200087fe4ff */
[----:B------:R-:W-:Y:S01]  /*12420*/  ULDC UR4, c[0x0][0x288] ;  /* 0x0000a20000047ab9 */ /* 0x000fe20000000800 */
[----:B------:R-:W-:-:S04]  /*12430*/  IADD3 R4, P0, R11, UR6, RZ ;  /* 0x000000060b047c10 */ /* 0x000fc8000ff1e0ff */
[----:B-1----:R-:W-:-:S05]  /*12440*/  IADD3.X R5, R10, UR7, RZ, P0, !PT ;  /* 0x000000070a057c10 */ /* 0x002fca00087fe4ff */
[----:B------:R-:W2:Y:S01]  /*12450*/  @P2 LDG.E R6, desc[UR8][R2.64] ;  /* 0x0000000802062981 */ /* 0x000ea2000c1e1900 */
[----:B------:R-:W-:-:S04]  /*12460*/  ISETP.NE.U32.AND P0, PT, RZ, UR6, PT ;  /* 0x00000006ff007c0c */ /* 0x000fc8000bf05070 */
[----:B------:R-:W-:Y:S01]  /*12470*/  ISETP.NE.AND.EX P0, PT, RZ, UR7, PT, P0 ;  /* 0x00000007ff007c0c */ /* 0x000fe2000bf05300 */
[----:B--2---:R1:W-:Y:S02]  /*12480*/  STL [R1+0x24], R6 ;  /* 0x0000240601007387 */ /* 0x0043e40000100800 */
[----:B-1----:R-:W-:Y:S01]  /*12490*/  IMAD.U32 R6, RZ, RZ, UR4 ;  /* 0x00000004ff067e24 */ /* 0x002fe2000f8e00ff */
[----:B------:R-:W-:Y:S02]  /*124a0*/  ULDC.64 UR4, c[0x0][0x3f8] ;  /* 0x0000fe0000047ab9 */ /* 0x000fe40000000a00 */
[----:B------:R-:W-:-:S03]  /*124b0*/  UISETP.NE.U32.AND UP0, UPT, UR4, URZ, UPT ;  /* 0x0000003f0400728c */ /* 0x000fc6000bf05070 */
[----:B------:R-:W-:Y:S01]  /*124c0*/  ULDC UR4, c[0x0][0x404] ;  /* 0x0001010000047ab9 */ /* 0x000fe20000000800 */
[----:B------:R-:W-:Y:S01]  /*124d0*/  UISETP.NE.AND.EX UP0, UPT, UR5, URZ, UPT, UP0 ;  /* 0x0000003f0500728c */ /* 0x000fe2000bf05300 */
[----:B------:R1:W5:Y:S02]  /*124e0*/  @P1 LDG.E R6, desc[UR8][R8.64] ;  /* 0x0000000808061981 */ /* 0x000364000c1e1900 */
[----:B------:R-:W-:Y:S01]  /*124f0*/  ULDC UR5, c[0x0][0x2e0] ;  /* 0x0000b80000057ab9 */ /* 0x000fe20000000800 */
[----:B------:R-:W-:-:S04]  /*12500*/  USEL UR4, UR4, 0x1, UP0 ;  /* 0x0000000104047887 */ /* 0x000fc80008000000 */
[----:B------:R-:W-:-:S06]  /*12510*/  UIMAD UR4, UR4, UR5, URZ ;  /* 0x00000005040472a4 */ /* 0x000fcc000f8e023f */
[----:B------:R-:W-:Y:S01]  /*12520*/  IMAD.U32 R7, RZ, RZ, UR4 ;  /* 0x00000004ff077e24 */ /* 0x000fe2000f8e00ff */
[----:B-1----:R-:W-:Y:S06]  /*12530*/  @P1 BRA `(.L_x_2143) ;  /* 0x0000000000141947 */ /* 0x002fec0003800000 */
[----:B------:R-:W-:Y:S05]  /*12540*/  @!P2 BRA `(.L_x_2143) ;  /* 0x000000000010a947 */ /* 0x000fea0003800000 */
[----:B------:R-:W-:Y:S02]  /*12550*/  ULDC.64 UR4, c[0x0][0x208] ;  /* 0x0000820000047ab9 */ /* 0x000fe40000000a00 */
[----:B-----5:R-:W2:Y:S04]  /*12560*/  LDG.E R6, desc[UR4][R2.64] ;  /* 0x0000000402067981 */ /* 0x020ea8000c1e1900 */
[----:B------:R-:W2:Y:S02]  /*12570*/  LDG.E R9, desc[UR4][R2.64+0x4] ;  /* 0x0000040402097981 */ /* 0x000ea4000c1e1900 */
[----:B--2---:R-:W-:-:S07]  /*12580*/  IMAD.IADD R6, R9, 0x1, -R6 ;  /* 0x0000000109067824 */ /* 0x004fce00078e0a06 */
.L_x_2143:
[----:B------:R-:W-:Y:S01]  /*12590*/  IMAD.MOV.U32 R3, RZ, RZ, RZ ;  /* 0x000000ffff037224 */ /* 0x000fe200078e00ff */
[----:B------:R-:W-:-:S05]  /*125a0*/  ULDC.64 UR4, c[0x0][0x208] ;  /* 0x0000820000047ab9 */ /* 0x000fca0000000a00 */
[----:B------:R-:W2:Y:S01]  /*125b0*/  @P0 LDG.E R3, desc[UR4][R4.64] ;  /* 0x0000000404030981 */ /* 0x000ea2000c1e1900 */
[----:B------:R-:W-:Y:S02]  /*125c0*/  ULDC.64 UR4, c[0x0][0xa20] ;  /* 0x0002880000047ab9 */ /* 0x000fe40000000a00 */
[----:B------:R-:W-:-:S04]  /*125d0*/  ISETP.NE.U32.AND P1, PT, RZ, UR4, PT ;  /* 0x00000004ff007c0c */ /* 0x000fc8000bf25070 */
[----:B------:R-:W-:Y:S01]  /*125e0*/  ISETP.NE.AND.EX P1, PT, RZ, UR5, PT, P1 ;  /* 0x00000005ff007c0c */ /* 0x000fe2000bf25310 */
[----:B--2--5:R-:W-:-:S05]  /*125f0*/  IMAD.IADD R2, R3, 0x1, R0 ;  /* 0x0000000103027824 */ /* 0x024fca00078e0200 */
[----:B------:R1:W-:Y:S07]  /*12600*/  STL [R1+0x4], R2 ;  /* 0x0000040201007387 */ /* 0x0003ee0000100800 */
[----:B------:R-:W-:Y:S05]  /*12610*/  @!P1 BRA `(.L_x_2144) ;  /* 0x0000000000149947 */ /* 0x000fea0003800000 */
[----:B-1----:R-:W-:Y:S01]  /*12620*/  IADD3 R2, P0, R11, UR4, RZ ;  /* 0x000000040b027c10 */ /* 0x002fe2000ff1e0ff */
[----:B------:R-:W-:-:S03]  /*12630*/  ULDC.64 UR6, c[0x0][0x208] ;  /* 0x0000820000067ab9 */ /* 0x000fc60000000a00 */
[----:B------:R-:W-:-:S05]  /*12640*/  IADD3.X R3, R10, UR5, RZ, P0, !PT ;  /* 0x000000050a037c10 */ /* 0x000fca00087fe4ff */
[----:B------:R2:W5:Y:S01]  /*12650*/  LDG.E R7, desc[UR6][R2.64] ;  /* 0x0000000602077981 */ /* 0x000562000c1e1900 */
[----:B------:R-:W-:Y:S05]  /*12660*/  BRA `(.L_x_2145) ;  /* 0x0000000000147947 */ /* 0x000fea0003800000 */
.L_x_2144:
[----:B------:R-:W-:Y:S05]  /*12670*/  @!P0 BRA `(.L_x_2145) ;  /* 0x0000000000108947 */ /* 0x000fea0003800000 */
[----:B------:R-:W-:Y:S02]  /*12680*/  ULDC.64 UR4, c[0x0][0x208] ;  /* 0x0000820000047ab9 */ /* 0x000fe40000000a00 */
[----:B------:R-:W2:Y:S04]  /*12690*/  LDG.E R7, desc[UR4][R4.64] ;  /* 0x0000000404077981 */ /* 0x000ea8000c1e1900 */
[----:B-1----:R-:W2:Y:S02]  /*126a0*/  LDG.E R2, desc[UR4][R4.64+0x4] ;  /* 0x0000040404027981 */ /* 0x002ea4000c1e1900 */
[----:B--2---:R-:W-:-:S07]  /*126b0*/  IMAD.IADD R7, R2, 0x1, -R7 ;  /* 0x0000000102077824 */ /* 0x004fce00078e0a07 */
.L_x_2145:
[----:B-----5:R-:W-:Y:S01]  /*126c0*/  IMAD.IADD R7, R7, 0x1, -R0 ;  /* 0x0000000107077824 */ /* 0x020fe200078e0a00 */
[----:B------:R-:W-:Y:S01]  /*126d0*/  LEA R0, R17, 0xcf, 0x7 ;  /* 0x000000cf11007811 */ /* 0x000fe200078e38ff */
[----:B------:R-:W-:Y:S03]  /*126e0*/  BSSY B6, `(.L_x_2146) ;  /* 0x0000361000067945 */ /* 0x000fe60003800000 */
[C---:B------:R-:W-:Y:S01]  /*126f0*/  IADD3 R0, R7.reuse, R0, -R6 ;  /* 0x0000000007007210 */ /* 0x040fe20007ffe806 */
[----:B------:R-:W-:-:S04]  /*12700*/  VIADD R7, R7, 0x4f ;  /* 0x0000004f07077836 */ /* 0x000fc80000000000 */
[----:B------:R-:W-:-:S04]  /*12710*/  IMAD.HI R7, R7, 0x66666667, RZ ;  /* 0x6666666707077827 */ /* 0x000fc800078e02ff */
[----:B-12---:R-:W-:Y:S01]  /*12720*/  IMAD.HI R2, R0, 0x66666667, RZ ;  /* 0x6666666700027827 */ /* 0x006fe200078e02ff */
[----:B------:R-:W-:-:S04]  /*12730*/  SHF.R.U32.HI R0, RZ, 0x1f, R7 ;  /* 0x0000001fff007819 */ /* 0x000fc80000011607 */
[----:B------:R-:W-:Y:S02]  /*12740*/  SHF.R.U32.HI R3, RZ, 0x1f, R2 ;  /* 0x0000001fff037819 */ /* 0x000fe40000011602 */
[----:B------:R-:W-:Y:S02]  /*12750*/  LEA.HI.SX32 R0, R7, R0, 0x1b ;  /* 0x0000000007007211 */ /* 0x000fe400078fdaff */
[----:B------:R-:W-:-:S04]  /*12760*/  LEA.HI.SX32 R3, R2, R3, 0x1b ;  /* 0x0000000302037211 */ /* 0x000fc800078fdaff */
[----:B------:R-:W-:-:S04]  /*12770*/  VIMNMX R4, R0, R3, PT ;  /* 0x0000000300047248 */ /* 0x000fc80003fe0100 */
[----:B------:R-:W-:Y:S01]  /*12780*/  ISETP.GT.AND P0, PT, R4, RZ, PT ;  /* 0x000000ff0400720c */ /* 0x000fe20003f04270 */
[----:B------:R1:W-:-:S12]  /*12790*/  STL [R1+0x14], R4 ;  /* 0x0000140401007387 */ /* 0x0003d80000100800 */
[----:B-1----:R-:W-:Y:S05]  /*127a0*/  @P0 BRA `(.L_x_2147) ;  /* 0x0000000000480947 */ /* 0x002fea0003800000 */
[----:B------:R-:W1:Y:S02]  /*127b0*/  S2R R4, SR_TID.X ;  /* 0x0000000000047919 */ /* 0x000e640000002100 */
        /* <DEDUP_REMOVED lines=15> */
[----:B-1----:R-:W-:Y:S01]  /*128b0*/  IADD3 R16, R0, UR38, R7 ;  /* 0x0000002600107c10 */ /* 0x002fe2000fffe007 */
[----:B------:R-:W-:Y:S06]  /*128c0*/  BRA `(.L_x_2148) ;  /* 0x0000003400087947 */ /* 0x000fec0003800000 */
.L_x_2147:
        /* <DEDUP_REMOVED lines=12> */
[----:B0-----:R-:W-:Y:S01]  /*12990*/  MOV R13, RZ ;  /* 0x000000ff000d7202 */ /* 0x001fe20000000f00 */
[----:B------:R-:W0:Y:S01]  /*129a0*/  LDC.64 R2, c[0x4][R2] ;  /* 0x0100000002027b82 */ /* 0x000e220000000a00 */
[----:B------:R-:W-:Y:S02]  /*129b0*/  IMAD.U32 R5, RZ, RZ, UR7 ;  /* 0x00000007ff057e24 */ /* 0x000fe4000f8e00ff */
[----:B------:R-:W-:Y:S02]  /*129c0*/  IMAD.U32 R6, RZ, RZ, UR8 ;  /* 0x00000008ff067e24 */ /* 0x000fe4000f8e00ff */
[----:B------:R-:W-:-:S02]  /*129d0*/  IMAD.U32 R7, RZ, RZ, UR9 ;  /* 0x00000009ff077e24 */ /* 0x000fc4000f8e00ff */
[----:B------:R-:W-:Y:S02]  /*129e0*/  IMAD.U32 R10, RZ, RZ, UR4 ;  /* 0x00000004ff0a7e24 */ /* 0x000fe4000f8e00ff */
[----:B------:R-:W-:Y:S02]  /*129f0*/  IMAD.U32 R11, RZ, RZ, UR5 ;  /* 0x00000005ff0b7e24 */ /* 0x000fe4000f8e00ff */
[----:B------:R-:W-:Y:S02]  /*12a00*/  IMAD.MOV.U32 R8, RZ, RZ, 0x70 ;  /* 0x00000070ff087424 */ /* 0x000fe400078e00ff */
[----:B------:R-:W-:-:S07]  /*12a10*/  IMAD.MOV.U32 R12, RZ, RZ, 0x1 ;  /* 0x00000001ff0c7424 */ /* 0x000fce00078e00ff */
[----:B------:R-:W-:-:S07]  /*12a20*/  LEPC R20, `(.L_x_2149) ;  /* 0x000000001014794e */ /* 0x000fce0000000000 */
[----:B0-----:R-:W-:Y:S05]  /*12a30*/  CALL.ABS.NOINC R2 ;  /* 0x0000000002007343 */ /* 0x001fea0003c00000 */
.L_x_2149:
        /* <DEDUP_REMOVED lines=17> */
[----:B01----:R-:W-:-:S07]  /*12b50*/  IMAD.MOV.U32 R13, RZ, RZ, RZ ;  /* 0x000000ffff0d7224 */ /* 0x003fce00078e00ff */
[----:B------:R-:W-:-:S07]  /*12b60*/  LEPC R20, `(.L_x_2151) ;  /* 0x000000001014794e */ /* 0x000fce0000000000 */
[----:B--2---:R-:W-:Y:S05]  /*12b70*/  CALL.ABS.NOINC R2 ;  /* 0x0000000002007343 */ /* 0x004fea0003c00000 */
.L_x_2151:
[----:B------:R-:W-:Y:S01]  /*12b80*/  MOV R2, 0x0 ;  /* 0x0000000000027802 */ /* 0x000fe20000000f00 */
[----:B------:R-:W-:Y:S01]  /*12b90*/  ULDC.64 UR6, c[0x4][0xa8] ;  /* 0x01002a0000067ab9 */ /* 0x000fe20000000a00 */
[----:B------:R-:W-:Y:S01]  /*12ba0*/  ULDC.64 UR8, c[0x4][0xb0] ;  /* 0x01002c0000087ab9 */ /* 0x000fe20000000a00 */
[----:B------:R-:W-:Y:S01]  /*12bb0*/  ULDC.64 UR4, c[0x4][0x18] ;  /* 0x0100060000047ab9 */ /* 0x000fe20000000a00 */
[----:B------:R-:W-:Y:S01]  /*12bc0*/  IMAD.U32 R4, RZ, RZ, UR6 ;  /* 0x00000006ff047e24 */ /* 0x000fe2000f8e00ff */
[----:B------:R-:W-:Y:S01]  /*12bd0*/  MOV R12, 0x1 ;  /* 0x00000001000c7802 */ /* 0x000fe20000000f00 */
[----:B------:R-:W0:Y:S01]  /*12be0*/  LDC.64 R2, c[0x4][R2] ;  /* 0x0100000002027b82 */ /* 0x000e220000000a00 */
        /* <DEDUP_REMOVED lines=8> */
[----:B0-----:R-:W-:Y:S05]  /*12c70*/  CALL.ABS.NOINC R2 ;  /* 0x0000000002007343 */ /* 0x001fea0003c00000 */
.L_x_2150:
        /* <DEDUP_REMOVED lines=18> */
[----:B------:R-:W1:Y:S01]  /*12da0*/  LDC R0, c[0x0][0x428] ;  /* 0x00010a00ff007b82 */ /* 0x000e620000000800 */
[----:B----4-:R-:W-:-:S06]  /*12db0*/  IMAD.MOV.U32 R4, RZ, RZ, R7 ;  /* 0x000000ffff047224 */ /* 0x010fcc00078e0007 */
[----:B------:R2:W5:Y:S01]  /*12dc0*/  @P0 LDG.E R4, desc[UR6][R2.64] ;  /* 0x0000000602040981 */ /* 0x000562000c1e1900 */
[----:B------:R-:W-:Y:S01]  /*12dd0*/  IMAD R17, R17, 0x80, R8 ;  /* 0x0000008011117824 */ /* 0x000fe200078e0208 */
[----:B------:R-:W-:Y:S02]  /*12de0*/  PLOP3.LUT P1, PT, P6, PT, PT, 0x8, 0x0 ;  /* 0x000000000000781c */ /* 0x000fe4000372e170 */
[----:B-1----:R-:W-:Y:S01]  /*12df0*/  ISETP.NE.AND P0, PT, R0, 0x1, PT ;  /* 0x000000010000780c */ /* 0x002fe20003f05270 */
[----:B------:R-:W-:-:S12]  /*12e00*/  IMAD.MOV.U32 R0, RZ, RZ, R18 ;  /* 0x000000ffff007224 */ /* 0x000fd800078e0012 */
[----:B------:R-:W1:Y:S08]  /*12e10*/  @P0 LDC R5, c[0x0][0x42c] ;  /* 0x00010b00ff050b82 */ /* 0x000e700000000800 */
[----:B------:R-:W3:Y:S01]  /*12e20*/  @P0 LDC R6, c[0x0][0x430] ;  /* 0x00010c00ff060b82 */ /* 0x000ee20000000800 */
[----:B-1----:R-:W-:-:S05]  /*12e30*/  @P0 IMAD.HI.U32 R5, R18, R5, RZ ;  /* 0x0000000512050227 */ /* 0x002fca00078e00ff */
[----:B---3--:R-:W-:Y:S02]  /*12e40*/  @P0 SHF.R.U32.HI R0, RZ, R6, R5 ;  /* 0x00000006ff000219 */ /* 0x008fe40000011605 */
[----:B------:R-:W-:-:S04]  /*12e50*/  ISETP.NE.U32.AND P0, PT, RZ, UR4, PT ;  /* 0x00000004ff007c0c */ /* 0x000fc8000bf05070 */
[----:B------:R-:W-:-:S04]  /*12e60*/  ISETP.NE.AND.EX P0, PT, RZ, UR5, PT, P0 ;  /* 0x00000005ff007c0c */ /* 0x000fc8000bf05300 */
[----:B--2---:R-:W-:-:S09]  /*12e70*/  SEL R7, R7, RZ, !P0 ;  /* 0x000000ff07077207 */ /* 0x004fd20004000000 */
.L_x_2152:
        /* <DEDUP_REMOVED lines=16> */
.L_x_2153:
        /* <DEDUP_REMOVED lines=15> */
.L_x_2154:
        /* <DEDUP_REMOVED lines=15> */
.L_x_2155:
        /* <DEDUP_REMOVED lines=18> */
.L_x_2226:
[----:B------:R-:W-:Y:S01]  /*13280*/  UMOV UR4, 0xffffffff ;  /* 0xffffffff00047882 */ /* 0x000fe20000000000 */
[----:B0-----:R-:W-:Y:S02]  /*13290*/  SHF.R.S32.HI R13, RZ, 0x1f, R4 ;  /* 0x0000001fff0d7819 */ /* 0x001fe40000011404 */
[----:B------:R-:W-:Y:S05]  /*132a0*/  BRA.DIV UR4, `(.L_x_2157) ;  /* 0x0000003e04807947 */ /* 0x000fea000b800000 */
[----:B------:R-:W-:-:S13]  /*132b0*/  ELECT P6, URZ, PT ;  /* 0x00000000003f782f */ /* 0x000fda00038c0000 */
.L_x_2229:
[----:B------:R-:W-:Y:S05]  /*132c0*/  @!P6 BRA `(.L_x_2158) ;  /* 0x00000004003ce947 */ /* 0x000fea0003800000 */
[----:B------:R-:W-:-:S04]  /*132d0*/  ISETP.NE.U32.AND P0, PT, R2, RZ, PT ;  /* 0x000000ff0200720c */ /* 0x000fc80003f05070 */
[----:B------:R-:W-:-:S13]  /*132e0*/  ISETP.NE.AND.EX P0, PT, R3, RZ, PT, P0 ;  /* 0x000000ff0300720c */ /* 0x000fda0003f05300 */
[----:B------:R-:W-:Y:S05]  /*132f0*/  @!P0 BRA `(.L_x_2159) ;  /* 0x00000000004c8947 */ /* 0x000fea0003800000 */
        /* <DEDUP_REMOVED lines=8> */
[--C-:B------:R-:W-:Y:S01]  /*13380*/  SHF.R.S32.HI R9, RZ, 0x1f, R6.reuse ;  /* 0x0000001fff097819 */ /* 0x100fe20000011406 */
[----:B------:R-:W-:-:S04]  /*13390*/  IMAD.MOV R8, RZ, RZ, -R6 ;  /* 0x000000ffff087224 */ /* 0x000fc800078e0a06 */
[----:B------:R-:W-:Y:S02]  /*133a0*/  IMAD R5, R10, R8, R5 ;  /* 0x000000080a057224 */ /* 0x000fe400078e0205 */
[----:B------:R-:W-:-:S04]  /*133b0*/  IMAD R8, R13, UR4, RZ ;  /* 0x000000040d087c24 */ /* 0x000fc8000f8e02ff */
[----:B------:R-:W-:Y:S02]  /*133c0*/  IMAD R10, R4, UR5, R8 ;  /* 0x00000005040a7c24 */ /* 0x000fe4000f8e0208 */
[----:B------:R-:W-:-:S04]  /*133d0*/  IMAD.MOV.U32 R8, RZ, RZ, R6 ;  /* 0x000000ffff087224 */ /* 0x000fc800078e0006 */
[----:B------:R-:W-:-:S05]  /*133e0*/  IMAD.WIDE.U32 R8, R4, UR4, R8 ;  /* 0x0000000404087c25 */ /* 0x000fca000f8e0008 */
[----:B------:R-:W-:Y:S02]  /*133f0*/  IADD3 R6, R9, R10, RZ ;  /* 0x0000000a09067210 */ /* 0x000fe40007ffe0ff */
[----:B------:R-:W-:-:S04]  /*13400*/  LEA R10, P0, R8, R2, 0x2 ;  /* 0x00000002080a7211 */ /* 0x000fc800078010ff */
[----:B------:R-:W-:-:S05]  /*13410*/  LEA.HI.X R11, R8, R3, R6, 0x2, P0 ;  /* 0x00000003080b7211 */ /* 0x000fca00000f1406 */
[----:B------:R0:W5:Y:S04]  /*13420*/  LDG.E R6, desc[UR6][R10.64] ;  /* 0x000000060a067981 */ /* 0x000168000c1e1900 */
.L_x_2159:
        /* <DEDUP_REMOVED lines=9> */
.L_x_2230:
        /* <DEDUP_REMOVED lines=11> */
.L_x_2161:
        /* <DEDUP_REMOVED lines=18> */
[----:B------:R-:W-:-:S04]  /*13690*/  UIMAD UR11, UR11, 0x50, UR5 ;  /* 0x000000500b0b78a4 */ /* 0x000fc8000f8e0205 */
        /* <DEDUP_REMOVED lines=18> */
.L_x_2158:
[----:B------:R-:W2:Y:S01]  /*137c0*/  LDL.LU R11, [R1+0x20] ;  /* 0x00002000010b7983 */ /* 0x000ea20000300800 */
[----:B------:R-:W-:Y:S01]  /*137d0*/  MOV R9, 0x400 ;  /* 0x0000040000097802 */ /* 0x000fe20000000f00 */
[----:B------:R-:W-:Y:S05]  /*137e0*/  WARPSYNC.ALL ;  /* 0x0000000000007948 */ /* 0x000fea0003800000 */
[----:B------:R-:W0:Y:S01]  /*137f0*/  S2R R10, SR_CgaCtaId ;  /* 0x00000000000a7919 */ /* 0x000e220000008800 */
[----:B------:R-:W-:-:S13]  /*13800*/  ELECT P0, URZ, PT ;  /* 0x00000000003f782f */ /* 0x000fda0003800000 */
[----:B------:R-:W-:Y:S01]  /*13810*/  @P0 R2UR UR13, R7 ;  /* 0x00000000070d02ca */ /* 0x000fe200000e0000 */
[----:B------:R-:W-:Y:S01]  /*13820*/  UIADD3 UR4, UP0, UR36, 0x270, URZ ;  /* 0x0000027024047890 */ /* 0x000fe2000ff1e03f */
[C---:B------:R-:W-:Y:S01]  /*13830*/  @P0 R2UR UR12, R18.reuse ;  /* 0x00000000120c02ca */ /* 0x040fe200000e0000 */
        /* <DEDUP_REMOVED lines=47> */
.L_x_2231:
[----:B------:R-:W-:Y:S05]  /*13b30*/  BSYNC B0 ;  /* 0x0000000000007941 */ /* 0x000fea0003800000 */
.L_x_2162:
[----:B0-----:R-:W2:Y:S01]  /*13b40*/  LDL R8, [R1+0x14] ;  /* 0x0000140001087983 */ /* 0x001ea20000100800 */
[----:B------:R-:W-:Y:S01]  /*13b50*/  BSSY B0, `(.L_x_2164) ;  /* 0x00001c1000007945 */ /* 0x000fe20003800000 */
[----:B--2---:R-:W-:-:S13]  /*13b60*/  ISETP.GE.AND P0, PT, R8, 0x2, PT ;  /* 0x000000020800780c */ /* 0x004fda0003f06270 */
[----:B------:R-:W-:Y:S05]  /*13b70*/  @!P0 BRA `(.L_x_2165) ;  /* 0x0000001800f88947 */ /* 0x000fea0003800000 */
[C---:B------:R-:W-:Y:S01]  /*13b80*/  LOP3.LUT R7, R8.reuse, 0x1, RZ, 0xc0, !PT ;  /* 0x0000000108077812 */ /* 0x040fe200078ec0ff */
[----:B------:R-:W-:Y:S01]  /*13b90*/  VIADD R10, R8, 0xfffffffe ;  /* 0xfffffffe080a7836 */ /* 0x000fe20000000000 */
[----:B------:R-:W-:Y:S02]  /*13ba0*/  BSSY B1, `(.L_x_2166) ;  /* 0x000009c000017945 */ /* 0x000fe40003800000 */
[----:B------:R-:W-:Y:S01]  /*13bb0*/  ISETP.NE.U32.AND P0, PT, R7, 0x1, PT ;  /* 0x000000010700780c */ /* 0x000fe20003f05070 */
[----:B------:R-:W-:-:S12]  /*13bc0*/  IMAD.MOV.U32 R7, RZ, RZ, R10 ;  /* 0x000000ffff077224 */ /* 0x000fd800078e000a */
[----:B------:R-:W-:Y:S05]  /*13bd0*/  @!P0 BRA `(.L_x_2167) ;  /* 0x0000000800608947 */ /* 0x000fea0003800000 */
        /* <DEDUP_REMOVED lines=10> */
[----:B------:R-:W-:Y:S01]  /*13c80*/  IMAD.MOV.U32 R7, RZ, RZ, R10 ;  /* 0x000000ffff077224 */ /* 0x000fe200078e000a */
[----:B------:R-:W-:Y:S02]  /*13c90*/  MOV R8, R6 ;  /* 0x0000000600087202 */ /* 0x000fe40000000f00 */
        /* <DEDUP_REMOVED lines=9> */
[----:B------:R-:W-:Y:S01]  /*13d30*/  @P0 SHF.R.U32.HI R7, RZ, R9, R8 ;  /* 0x00000009ff070219 */ /* 0x000fe20000011608 */
[----:B------:R-:W-:-:S03]  /*13d40*/  IMAD R8, R13, UR4, RZ ;  /* 0x000000040d087c24 */ /* 0x000fc6000f8e02ff */
[--C-:B------:R-:W-:Y:S01]  /*13d50*/  SHF.R.S32.HI R9, RZ, 0x1f, R7.reuse ;  /* 0x0000001fff097819 */ /* 0x100fe20000011407 */
[C---:B------:R-:W-:Y:S02]  /*13d60*/  IMAD R14, R4.reuse, UR5, R8 ;  /* 0x00000005040e7c24 */ /* 0x040fe4000f8e0208 */
[--C-:B------:R-:W-:Y:S02]  /*13d70*/  IMAD.MOV.U32 R8, RZ, RZ, R7.reuse ;  /* 0x000000ffff087224 */ /* 0x100fe400078e0007 */
[----:B------:R-:W-:Y:S02]  /*13d80*/  IMAD.MOV R7, RZ, RZ, -R7 ;  /* 0x000000ffff077224 */ /* 0x000fe400078e0a07 */
[----:B------:R-:W-:-:S04]  /*13d90*/  IMAD.WIDE.U32 R8, R4, UR4, R8 ;  /* 0x0000000404087c25 */ /* 0x000fc8000f8e0008 */
[----:B------:R-:W-:Y:S01]  /*13da0*/  IMAD.IADD R14, R14, 0x1, R9 ;  /* 0x000000010e0e7824 */ /* 0x000fe200078e0209 */
[----:B------:R-:W-:Y:S01]  /*13db0*/  LEA R2, P0, R8, R2, 0x2 ;  /* 0x0000000208027211 */ /* 0x000fe200078010ff */
[----:B------:R-:W-:-:S03]  /*13dc0*/  IMAD R7, R15, R7, R10 ;  /* 0x000000070f077224 */ /* 0x000fc600078e020a */
[----:B------:R-:W-:-:S05]  /*13dd0*/  LEA.HI.X R3, R8, R3, R14, 0x2, P0 ;  /* 0x0000000308037211 */ /* 0x000fca00000f140e */
[----:B------:R0:W5:Y:S04]  /*13de0*/  LDG.E R8, desc[UR6][R2.64] ;  /* 0x0000000602087981 */ /* 0x000168000c1e1900 */
.L_x_2170:
[----:B0-----:R-:W0:Y:S01]  /*13df0*/  S2R R3, SR_CgaCtaId ;  /* 0x0000000000037919 */ /* 0x001e220000008800 */
[----:B------:R-:W-:-:S04]  /*13e00*/  MOV R2, 0x400 ;  /* 0x0000040000027802 */ /* 0x000fc80000000f00 */
[----:B0-----:R-:W-:Y:S02]  /*13e10*/  LEA R2, R3, R2, 0x18 ;  /* 0x0000000203027211 */ /* 0x001fe400078ec0ff */
[----:B------:R-:W-:-:S03]  /*13e20*/  SHF.L.U32 R3, R12, 0x1f, RZ ;  /* 0x0000001f0c037819 */ /* 0x000fc600000006ff */
[----:B------:R-:W-:-:S04]  /*13e30*/  IMAD R2, R11, 0x8, R2 ;  /* 0x000000080b027824 */ /* 0x000fc800078e0202 */
[----:B------:R-:W0:Y:S02]  /*13e40*/  SYNCS.PHASECHK.TRANS64.TRYWAIT P0, [R2+URZ+0x38840], R3 ;  /* 0x03884003020075a7 */ /* 0x000e24000800017f */
[----:B0-----:R-:W-:Y:S05]  /*13e50*/  @!P0 BRA `(.L_x_2171) ;  /* 0x0000003000e88947 */ /* 0x001fea0003800000 */
.L_x_2232:
        /* <DEDUP_REMOVED lines=11> */
.L_x_2172:
        /* <DEDUP_REMOVED lines=42> */
.L_x_2233:
        /* <DEDUP_REMOVED lines=13> */
.L_x_2174:
        /* <DEDUP_REMOVED lines=41> */
.L_x_2169:
[----:B------:R-:W-:Y:S05]  /*14510*/  BSYNC B2 ;  /* 0x0000000000027941 */ /* 0x000fea0003800000 */
.L_x_2168:
[----:B------:R-:W2:Y:S04]  /*14520*/  LDL.LU R2, [R1+0x14] ;  /* 0x0000140001027983 */ /* 0x000ea80000300800 */
[----:B------:R0:W-:Y:S04]  /*14530*/  STL [R1], R11 ;  /* 0x0000000b01007387 */ /* 0x0001e80000100800 */
[----:B------:R0:W-:Y:S02]  /*14540*/  STL [R1+0x8], R12 ;  /* 0x0000080c01007387 */ /* 0x0001e40000100800 */
[----:B0-2---:R-:W-:-:S07]  /*14550*/  VIADD R7, R2, 0xfffffffd ;  /* 0xfffffffd02077836 */ /* 0x005fce0000000000 */
.L_x_2167:
[----:B------:R-:W-:Y:S05]  /*14560*/  BSYNC B1 ;  /* 0x0000000000017941 */ /* 0x000fea0003800000 */
.L_x_2166:
[----:B------:R-:W-:-:S13]  /*14570*/  ISETP.NE.AND P0, PT, R10, RZ, PT ;  /* 0x000000ff0a00720c */ /* 0x000fda0003f05270 */
[----:B------:R-:W-:Y:S05]  /*14580*/  @!P0 BRA `(.L_x_2165) ;  /* 0x0000001000748947 */ /* 0x000fea0003800000 */
[----:B------:R-:W-:-:S07]  /*14590*/  IMAD.MOV.U32 R10, RZ, RZ, R6 ;  /* 0x000000ffff0a7224 */ /* 0x000fce00078e0006 */
.L_x_2189:
        /* <DEDUP_REMOVED lines=33> */
.L_x_2177:
[----:B------:R-:W1:Y:S01]  /*147b0*/  S2R R3, SR_CgaCtaId ;  /* 0x0000000000037919 */ /* 0x000e620000008800 */
[----:B------:R-:W-:-:S04]  /*147c0*/  MOV R2, 0x400 ;  /* 0x0000040000027802 */ /* 0x000fc80000000f00 */
[----:B-1----:R-:W-:Y:S02]  /*147d0*/  LEA R2, R3, R2, 0x18 ;  /* 0x0000000203027211 */ /* 0x002fe400078ec0ff */
[----:B------:R-:W-:-:S03]  /*147e0*/  SHF.L.U32 R3, R9, 0x1f, RZ ;  /* 0x0000001f09037819 */ /* 0x000fc600000006ff */
[----:B------:R-:W-:-:S04]  /*147f0*/  IMAD R2, R8, 0x8, R2 ;  /* 0x0000000808027824 */ /* 0x000fc800078e0202 */
[----:B------:R-:W1:Y:S02]  /*14800*/  SYNCS.PHASECHK.TRANS64.TRYWAIT P0, [R2+URZ+0x38840], R3 ;  /* 0x03884003020075a7 */ /* 0x000e64000800017f */
[----:B-1----:R-:W-:Y:S05]  /*14810*/  @!P0 BRA `(.L_x_2178) ;  /* 0x0000002800a08947 */ /* 0x002fea0003800000 */
.L_x_2234:
        /* <DEDUP_REMOVED lines=11> */
.L_x_2179:
        /* <DEDUP_REMOVED lines=42> */
.L_x_2235:
        /* <DEDUP_REMOVED lines=8> */
.L_x_2181:
        /* <DEDUP_REMOVED lines=39> */
.L_x_2176:
[----:B------:R-:W-:Y:S05]  /*14e60*/  BSYNC B1 ;  /* 0x0000000000017941 */ /* 0x000fea0003800000 */
.L_x_2175:
        /* <DEDUP_REMOVED lines=32> */
.L_x_2184:
[----:B------:R-:W2:Y:S01]  /*15070*/  S2R R3, SR_CgaCtaId ;  /* 0x0000000000037919 */ /* 0x000ea20000008800 */
[----:B------:R-:W-:-:S04]  /*15080*/  MOV R2, 0x400 ;  /* 0x0000040000027802 */ /* 0x000fc80000000f00 */
[----:B--2---:R-:W-:Y:S02]  /*15090*/  LEA R2, R3, R2, 0x18 ;  /* 0x0000000203027211 */ /* 0x004fe400078ec0ff */
[----:B------:R-:W-:-:S03]  /*150a0*/  SHF.L.U32 R3, R14, 0x1f, RZ ;  /* 0x0000001f0e037819 */ /* 0x000fc600000006ff */
[----:B------:R-:W-:-:S04]  /*150b0*/  IMAD R2, R15, 0x8, R2 ;  /* 0x000000080f027824 */ /* 0x000fc800078e0202 */
[----:B------:R-:W2:Y:S02]  /*150c0*/  SYNCS.PHASECHK.TRANS64.TRYWAIT P0, [R2+URZ+0x38840], R3 ;  /* 0x03884003020075a7 */ /* 0x000ea4000800017f */
[----:B--2---:R-:W-:Y:S05]  /*150d0*/  @!P0 BRA `(.L_x_2185) ;  /* 0x0000002000988947 */ /* 0x004fea0003800000 */
.L_x_2236:
        /* <DEDUP_REMOVED lines=11> */
.L_x_2186:
        /* <DEDUP_REMOVED lines=42> */
.L_x_2237:
        /* <DEDUP_REMOVED lines=8> */
.L_x_2188:
        /* <DEDUP_REMOVED lines=38> */
.L_x_2183:
[----:B------:R-:W-:Y:S05]  /*15710*/  BSYNC B1 ;  /* 0x0000000000017941 */ /* 0x000fea0003800000 */
.L_x_2182:
[C---:B------:R-:W-:Y:S01]  /*15720*/  ISETP.GT.AND P0, PT, R7.reuse, 0x1, PT ;  /* 0x000000010700780c */ /* 0x040fe20003f04270 */
[----:B------:R-:W-:-:S04]  /*15730*/  VIADD R2, R7, 0xfffffffe ;  /* 0xfffffffe07027836 */ /* 0x000fc80000000000 */
[----:B------:R-:W-:-:S08]  /*15740*/  IMAD.MOV.U32 R7, RZ, RZ, R2 ;  /* 0x000000ffff077224 */ /* 0x000fd000078e0002 */
[----:B------:R-:W-:Y:S05]  /*15750*/  @P0 BRA `(.L_x_2189) ;  /* 0xffffffec00900947 */ /* 0x000fea000383ffff */
.L_x_2165:
[----:B------:R-:W-:Y:S05]  /*15760*/  BSYNC B0 ;  /* 0x0000000000007941 */ /* 0x000fea0003800000 */
.L_x_2164:
        /* <DEDUP_REMOVED lines=18> */
.L_x_2191:
[----:B------:R-:W-:Y:S05]  /*15890*/  BSYNC B0 ;  /* 0x0000000000007941 */ /* 0x000fea0003800000 */
.L_x_2190:
[----:B------:R-:W-:Y:S04]  /*158a0*/  BSSY B0, `(.L_x_2192) ;  /* 0x000003b000007945 */ /* 0x000fe80003800000 */
[----:B------:R-:W-:Y:S05]  /*158b0*/  @!P6 BRA `(.L_x_2193) ;  /* 0x0000000000e4e947 */ /* 0x000fea0003800000 */
[----:B------:R-:W2:Y:S01]  /*158c0*/  LDL R3, [R1] ;  /* 0x0000000001037983 */ /* 0x000ea20000100800 */
[----:B------:R-:W-:-:S03]  /*158d0*/  MOV R4, 0x400 ;  /* 0x0000040000047802 */ /* 0x000fc60000000f00 */
[----:B------:R-:W3:Y:S01]  /*158e0*/  LDL R2, [R1+0x8] ;  /* 0x0000080001027983 */ /* 0x000ee20000100800 */
[----:B------:R-:W1:Y:S02]  /*158f0*/  S2R R7, SR_CgaCtaId ;  /* 0x0000000000077919 */ /* 0x000e640000008800 */
[----:B-1----:R-:W-:-:S04]  /*15900*/  LEA R4, R7, R4, 0x18 ;  /* 0x0000000407047211 */ /* 0x002fc800078ec0ff */
[----:B--2---:R-:W-:Y:S02]  /*15910*/  LEA R3, R3, R4, 0x3 ;  /* 0x0000000403037211 */ /* 0x004fe400078e18ff */
[----:B---3--:R-:W-:-:S04]  /*15920*/  SHF.L.U32 R2, R2, 0x1f, RZ ;  /* 0x0000001f02027819 */ /* 0x008fc800000006ff */
[----:B------:R-:W1:Y:S02]  /*15930*/  SYNCS.PHASECHK.TRANS64.TRYWAIT P0, [R3+URZ+0x38860], R2 ;  /* 0x03886002030075a7 */ /* 0x000e64000800017f */
[----:B-1----:R-:W-:Y:S05]  /*15940*/  @!P0 BRA `(.L_x_2194) ;  /* 0x0000001800a48947 */ /* 0x002fea0003800000 */
.L_x_2238:
        /* <DEDUP_REMOVED lines=11> */
.L_x_2195:
[----:B-1----:R-:W2:Y:S01]  /*15a00*/  LDL R2, [R1] ;  /* 0x0000000001027983 */ /* 0x002ea20000100800 */
[----:B------:R-:W-:-:S03]  /*15a10*/  MOV R7, 0x400 ;  /* 0x0000040000077802 */ /* 0x000fc60000000f00 */
[----:B------:R-:W3:Y:S01]  /*15a20*/  LDL.LU R4, [R1+0x4] ;  /* 0x0000040001047983 */ /* 0x000ee20000300800 */
        /* <DEDUP_REMOVED lines=34> */
.L_x_2193:
[----:B------:R-:W-:Y:S05]  /*15c50*/  BSYNC B0 ;  /* 0x0000000000007941 */ /* 0x000fea0003800000 */
.L_x_2192:
        /* <DEDUP_REMOVED lines=9> */
.L_x_2148:
[----:B------:R-:W-:Y:S05]  /*15cf0*/  BSYNC B6 ;  /* 0x0000000000067941 */ /* 0x000fea0003800000 */
.L_x_2146:
[----:B------:R-:W-:-:S03]  /*15d00*/  UMOV UR4, 0xffffffff ;  /* 0xffffffff00047882 */ /* 0x000fc60000000000 */
[----:B------:R-:W-:Y:S05]  /*15d10*/  BRA.DIV UR4, `(.L_x_2196) ;  /* 0x0000001604c47947 */ /* 0x000fea000b800000 */
[----:B------:R2:W3:Y:S04]  /*15d20*/  SHFL.IDX PT, R4, R16, RZ, 0x1f ;  /* 0x00001fff10047589 */ /* 0x0004e800000e0000 */
[----:B------:R-:W4:Y:S02]  /*15d30*/  SHFL.IDX PT, R16, R16, 0x1, 0x1f ;  /* 0x00201f0010107f89 */ /* 0x000f2400000e0000 */
.L_x_2242:
        /* <DEDUP_REMOVED lines=10> */
[----:B------:R-:W1:Y:S01]  /*15de0*/  LDC.64 R2, c[0x0][0xc58] ;  /* 0x00031600ff027b82 */ /* 0x000e620000000a00 */
[----:B------:R-:W-:Y:S01]  /*15df0*/  ULDC.64 UR4, c[0x0][0x208] ;  /* 0x0000820000047ab9 */ /* 0x000fe20000000a00 */
[----:B-1----:R-:W-:-:S05]  /*15e00*/  IMAD.WIDE R2, R5, 0x4, R2 ;  /* 0x0000000405027825 */ /* 0x002fca00078e0202 */
[----:B------:R1:W5:Y:S02]  /*15e10*/  LDG.E R17, desc[UR4][R2.64] ;  /* 0x0000000402117981 */ /* 0x000364000c1e1900 */
.L_x_2198:
[----:B------:R-:W-:Y:S05]  /*15e20*/  BSYNC B0 ;  /* 0x0000000000007941 */ /* 0x000fea0003800000 */
.L_x_2197:
        /* <DEDUP_REMOVED lines=23> */
.L_x_2250:
[----:B------:R-:W-:Y:S02]  /*15fa0*/  ULDC UR4, c[0x0][0xc10] ;  /* 0x0003040000047ab9 */ /* 0x000fe40000000800 */
[----:B------:R-:W-:-:S04]  /*15fb0*/  IMAD.U32 R5, RZ, RZ, UR4 ;  /* 0x00000004ff057e24 */ /* 0x000fc8000f8e00ff */
[----:B-1----:R-:W-:-:S04]  /*15fc0*/  IMAD R3, R14, R5, RZ ;  /* 0x000000050e037224 */ /* 0x002fc800078e02ff */
[----:B--2-4-:R-:W-:-:S05]  /*15fd0*/  IMAD.IADD R16, R16, 0x1, R3 ;  /* 0x0000000110107824 */ /* 0x014fca00078e0203 */
[----:B---3--:R-:W-:-:S13]  /*15fe0*/  ISETP.GT.AND P0, PT, R16, R4, PT ;  /* 0x000000041000720c */ /* 0x008fda0003f04270 */
[----:B------:R-:W-:Y:S05]  /*15ff0*/  @P0 BRA `(.L_x_2200) ;  /* 0x0000000000b80947 */ /* 0x000fea0003800000 */
[----:B------:R-:W1:Y:S02]  /*16000*/  LDC R0, c[0x0][0xc14] ;  /* 0x00030500ff007b82 */ /* 0x000e640000000800 */
.L_x_2205:
        /* <DEDUP_REMOVED lines=13> */
[----:B0-----:R-:W-:-:S05]  /*160e0*/  IMAD.WIDE R2, R5, 0x4, R2 ;  /* 0x0000000405027825 */ /* 0x001fca00078e0202 */
[----:B------:R0:W5:Y:S02]  /*160f0*/  LDG.E R17, desc[UR4][R2.64] ;  /* 0x0000000402117981 */ /* 0x000164000c1e1900 */
.L_x_2203:
[----:B------:R-:W-:Y:S05]  /*16100*/  BSYNC B0 ;  /* 0x0000000000007941 */ /* 0x000fea0003800000 */
.L_x_2202:
        /* <DEDUP_REMOVED lines=20> */
[----:B0-----:R-:W-:-:S05]  /*16250*/  SEL R14, R14, RZ, P0 ;  /* 0x000000ff0e0e7207 */ /* 0x001fca0000000000 */
[----:B------:R-:W-:-:S05]  /*16260*/  IMAD.IADD R2, R5, 0x1, R14 ;  /* 0x0000000105027824 */ /* 0x000fca00078e020e */
[----:B------:R0:W1:Y:S02]  /*16270*/  SHFL.IDX PT, R14, R2, 0x1f, 0x1f ;  /* 0x03e01f00020e7f89 */ /* 0x00006400000e0000 */
.L_x_2258:
[----:B------:R-:W-:Y:S02]  /*16280*/  ULDC UR4, c[0x0][0xc10] ;  /* 0x0003040000047ab9 */ /* 0x000fe40000000800 */
[----:B------:R-:W-:-:S04]  /*16290*/  IMAD.U32 R5, RZ, RZ, UR4 ;  /* 0x00000004ff057e24 */ /* 0x000fc8000f8e00ff */
[----:B-1----:R-:W-:-:S04]  /*162a0*/  IMAD R3, R14, R5, RZ ;  /* 0x000000050e037224 */ /* 0x002fc800078e02ff */
[----:B------:R-:W-:-:S05]  /*162b0*/  IMAD.IADD R16, R3, 0x1, R16 ;  /* 0x0000000103107824 */ /* 0x000fca00078e0210 */
[----:B------:R-:W-:-:S13]  /*162c0*/  ISETP.GT.AND P0, PT, R16, R4, PT ;  /* 0x000000041000720c */ /* 0x000fda0003f04270 */
[----:B------:R-:W-:Y:S05]  /*162d0*/  @!P0 BRA `(.L_x_2205) ;  /* 0xfffffffc004c8947 */ /* 0x000fea000383ffff */
.L_x_2200:
        /* <DEDUP_REMOVED lines=8> */
.L_x_2262:
[----:B------:R-:W-:Y:S01]  /*16360*/  ISETP.NE.AND P0, PT, R3, RZ, PT ;  /* 0x000000ff0300720c */ /* 0x000fe20003f05270 */
[----:B------:R-:W-:-:S12]  /*16370*/  IMAD.MOV.U32 R7, RZ, RZ, RZ ;  /* 0x000000ffff077224 */ /* 0x000fd800078e00ff */
[----:B------:R-:W-:Y:S05]  /*16380*/  @!P0 BRA `(.L_x_2207) ;  /* 0x0000000000108947 */ /* 0x000fea0003800000 */
[----:B------:R-:W-:Y:S01]  /*16390*/  UMOV UR4, 0xffffffff ;  /* 0xffffffff00047882 */ /* 0x000fe20000000000 */
[----:B------:R-:W-:Y:S02]  /*163a0*/  VIADD R12, R6, 0xffffffff ;  /* 0xffffffff060c7836 */ /* 0x000fe40000000000 */
[----:B------:R-:W-:Y:S05]  /*163b0*/  BRA.DIV UR4, `(.L_x_2208) ;  /* 0x0000001a04507947 */ /* 0x000fea000b800000 */
[----:B------:R3:W4:Y:S02]  /*163c0*/  SHFL.IDX PT, R7, R2, R12, 0x1f ;  /* 0x00001f0c02077589 */ /* 0x00072400000e0000 */
.L_x_2207:
[----:B0--3--:R-:W0:Y:S01]  /*163d0*/  LDC.64 R2, c[0x0][0xc68] ;  /* 0x00031a00ff027b82 */ /* 0x009e220000000a00 */
[----:B------:R-:W-:Y:S01]  /*163e0*/  IMAD.IADD R19, R6, 0x1, R19 ;  /* 0x0000000106137824 */ /* 0x000fe200078e0213 */
[----:B------:R-:W-:-:S03]  /*163f0*/  ULDC.64 UR4, c[0x0][0x208] ;  /* 0x0000820000047ab9 */ /* 0x000fc60000000a00 */
        /* <DEDUP_REMOVED lines=11> */
[----:B0-----:R-:W-:-:S06]  /*164b0*/  IADD3 R11, R10, 0xffffffe, RZ ;  /* 0x0ffffffe0a0b7810 */ /* 0x001fcc0007ffe0ff */
        /* <DEDUP_REMOVED lines=15> */
[----:B------:R-:W-:Y:S02]  /*165b0*/  @!P0 IADD3 R9, -R9, RZ, RZ ;  /* 0x000000ff09098210 */ /* 0x000fe40007ffe1ff */
        /* <DEDUP_REMOVED lines=37> */
.L_x_2201:
[----:B------:R-:W-:Y:S01]  /*16810*/  UMOV UR4, URZ ;  /* 0x0000003f00047c82 */ /* 0x000fe20008000000 */
[----:B------:R-:W-:Y:S01]  /*16820*/  UMOV UR5, URZ ;  /* 0x0000003f00057c82 */ /* 0x000fe20008000000 */
[----:B------:R-:W-:Y:S01]  /*16830*/  ULDC UR6, c[0x0][0xc14] ;  /* 0x0003050000067ab9 */ /* 0x000fe20000000800 */
[----:B------:R-:W-:Y:S02]  /*16840*/  IMAD.MOV.U32 R16, RZ, RZ, R4 ;  /* 0x000000ffff107224 */ /* 0x000fe400078e0004 */
[----:B------:R-:W-:Y:S02]  /*16850*/  IMAD.U32 R17, RZ, RZ, UR4 ;  /* 0x00000004ff117e24 */ /* 0x000fe4000f8e00ff */
[----:B------:R-:W-:Y:S02]  /*16860*/  IMAD.U32 R18, RZ, RZ, UR5 ;  /* 0x00000005ff127e24 */ /* 0x000fe4000f8e00ff */
[----:B------:R-:W-:-:S07]  /*16870*/  IMAD.U32 R19, RZ, RZ, UR6 ;  /* 0x00000006ff137e24 */ /* 0x000fce000f8e00ff */
.L_x_2209:
        /* <DEDUP_REMOVED lines=12> */
.L_x_2142:
        /* <DEDUP_REMOVED lines=12> */
.L_x_2265:
[----:B------:R-:W-:Y:S05]  /*16a00*/  BSYNC B0 ;  /* 0x0000000000007941 */ /* 0x000fea0003800000 */
.L_x_2211:
[----:B------:R-:W-:-:S03]  /*16a10*/  UMOV UR4, 0xffffffff ;  /* 0xffffffff00047882 */ /* 0x000fc60000000000 */
[----:B------:R-:W-:Y:S05]  /*16a20*/  BRA.DIV UR4, `(.L_x_2213) ;  /* 0x0000001204f07947 */ /* 0x000fea000b800000 */
[----:B------:R-:W2:Y:S02]  /*16a30*/  S2R R2, SR_TID.X ;  /* 0x0000000000027919 */ /* 0x000ea40000002100 */
[----:B--2---:R-:W-:-:S04]  /*16a40*/  SHF.R.U32.HI R2, RZ, 0x5, R2 ;  /* 0x00000005ff027819 */ /* 0x004fc80000011602 */
[----:B------:R-:W-:-:S05]  /*16a50*/  LOP3.LUT R2, R2, 0x3, RZ, 0xc0, !PT ;  /* 0x0000000302027812 */ /* 0x000fca00078ec0ff */
[----:B------:R2:W3:Y:S02]  /*16a60*/  SHFL.IDX PT, R14, R2, RZ, 0x1f ;  /* 0x00001fff020e7589 */ /* 0x0004e400000e0000 */
.L_x_2268:
[----:B---3--:R-:W-:Y:S01]  /*16a70*/  ISETP.NE.AND P0, PT, R14, RZ, PT ;  /* 0x000000ff0e00720c */ /* 0x008fe20003f05270 */
[----:B------:R-:W-:-:S12]  /*16a80*/  BSSY B0, `(.L_x_2214) ;  /* 0x0000029000007945 */ /* 0x000fd80003800000 */
[----:B------:R-:W-:Y:S05]  /*16a90*/  @P0 BRA `(.L_x_2215) ;  /* 0x00000000009c0947 */ /* 0x000fea0003800000 */
[----:B------:R-:W-:-:S03]  /*16aa0*/  UMOV UR4, 0xffffffff ;  /* 0xffffffff00047882 */ /* 0x000fc60000000000 */
[----:B------:R-:W-:Y:S05]  /*16ab0*/  BRA.DIV UR4, `(.L_x_2216) ;  /* 0x0000001604007947 */ /* 0x000fea000b800000 */
[----:B------:R-:W-:-:S13]  /*16ac0*/  ELECT P6, URZ, PT ;  /* 0x00000000003f782f */ /* 0x000fda00038c0000 */
.L_x_2271:
        /* <DEDUP_REMOVED lines=8> */
.L_x_2217:
        /* <DEDUP_REMOVED lines=14> */
.L_x_2272:
[----:B------:R-:W2:Y:S02]  /*16c30*/  SYNCS.PHASECHK.TRANS64.TRYWAIT P0, [R7+URZ], R2 ;  /* 0x00000002070075a7 */ /* 0x000ea4000800017f */
[----:B--2---:R-:W-:Y:S05]  /*16c40*/  @!P0 BRA `(.L_x_2219) ;  /* 0x0000001000d08947 */ /* 0x004fea0003800000 */
.L_x_2273:
[----:B------:R-:W-:Y:S05]  /*16c50*/  @!P2 BRA `(.L_x_2220) ;  /* 0x000000000004a947 */ /* 0x000fea0003800000 */
[----:B------:R-:W-:Y:S01]  /*16c60*/  BPT.TRAP 0x1 ;  /* 0x000000040000795c */ /* 0x000fe20000300000 */
.L_x_2220:
[----:B------:R-:W3:Y:S01]  /*16c70*/  LDL.LU R4, [R1] ;  /* 0x0000000001047983 */ /* 0x000ee20000300800 */
[----:B------:R-:W-:-:S04]  /*16c80*/  VIADD R0, R0, 0x38860 ;  /* 0x0003886000007836 */ /* 0x000fc80000000000 */
[----:B---3--:R-:W-:-:S04]  /*16c90*/  IMAD R4, R4, 0x8, R0 ;  /* 0x0000000804047824 */ /* 0x008fc800078e0200 */
[----:B------:R-:W3:Y:S02]  /*16ca0*/  SYNCS.PHASECHK.TRANS64.TRYWAIT P0, [R4+URZ], R5 ;  /* 0x00000005040075a7 */ /* 0x000ee4000800017f */
[----:B---3--:R-:W-:Y:S05]  /*16cb0*/  @!P0 BRA `(.L_x_2221) ;  /* 0x0000001000c88947 */ /* 0x008fea0003800000 */
.L_x_2274:
[----:B------:R-:W-:-:S07]  /*16cc0*/  LEA R3, R3, R0, 0x3 ;  /* 0x0000000003037211 */ /* 0x000fce00078e18ff */
.L_x_2222:
[----:B----4-:R4:W0:Y:S02]  /*16cd0*/  SYNCS.PHASECHK.TRANS64.TRYWAIT P0, [R3+URZ], R2 ;  /* 0x00000002030075a7 */ /* 0x010824000800017f */
[----:B0-----:R-:W-:Y:S05]  /*16ce0*/  @!P0 NANOSLEEP.SYNCS 0x989680 ;  /* 0x009896800000895d */ /* 0x001fea0003900000 */
[----:B------:R-:W0:Y:S02]  /*16cf0*/  @!P0 SYNCS.PHASECHK.TRANS64 P0, [R3+URZ], R2 ;  /* 0x00000002030085a7 */ /* 0x000e24000800007f */
[----:B0-----:R-:W-:Y:S05]  /*16d00*/  @!P0 BRA `(.L_x_2222) ;  /* 0xfffffffc00f08947 */ /* 0x001fea000383ffff */
.L_x_2215:
[----:B------:R-:W-:Y:S05]  /*16d10*/  BSYNC B0 ;  /* 0x0000000000007941 */ /* 0x000fea0003800000 */
.L_x_2214:
[----:B------:R-:W-:Y:S05]  /*16d20*/  EXIT ;  /* 0x000000000000794d */ /* 0x000fea0003800000 */
.L_x_2086:
[----:B------:R-:W-:-:S13]  /*16d30*/  R2UR UR4, R17 ;  /* 0x00000000110472ca */ /* 0x000fda00000e0000 */
[----:B0-----:R-:W-:-:S04]  /*16d40*/  IMAD.U32 R3, RZ, RZ, UR4 ;  /* 0x00000004ff037e24 */ /* 0x001fc8000f8e00ff */
[----:B------:R0:W1:Y:S03]  /*16d50*/  SYNCS.PHASECHK.TRANS64.TRYWAIT P1, [R3+URZ+0x38800], R0 ;  /* 0x03880000030075a7 */ /* 0x000066000802017f */
[----:B-1----:R-:W-:Y:S05]  /*16d60*/  @!P1 NANOSLEEP.SYNCS 0x989680 ;  /* 0x009896800000995d */ /* 0x002fea0003900000 */
[----:B------:R-:W1:Y:S02]  /*16d70*/  @!P1 SYNCS.PHASECHK.TRANS64 P1, [R3+URZ+0x38800], R0 ;  /* 0x03880000030095a7 */ /* 0x000e64000802007f */
[----:B-1----:R-:W-:Y:S05]  /*16d80*/  @!P1 BRA `(.L_x_2086) ;  /* 0xfffffffc00e89947 */ /* 0x002fea000383ffff */
[----:B------:R-:W-:Y:S05]  /*16d90*/  BRA `(.L_x_2223) ;  /* 0xfffffeac00707947 */ /* 0x000fea000383ffff */
.L_x_2090:
[----:B-1----:R1:W2:Y:S02]  /*16da0*/  SYNCS.PHASECHK.TRANS64.TRYWAIT P2, [R0+URZ+0x38830], R3 ;  /* 0x03883003000075a7 */ /* 0x0022a4000804017f */
[----:B--2---:R-:W-:Y:S05]  /*16db0*/  @!P2 NANOSLEEP.SYNCS 0x989680 ;  /* 0x009896800000a95d */ /* 0x004fea0003900000 */
[----:B------:R-:W2:Y:S02]  /*16dc0*/  @!P2 SYNCS.PHASECHK.TRANS64 P2, [R0+URZ+0x38830], R3 ;  /* 0x038830030000a5a7 */ /* 0x000ea4000804007f */
[----:B--2---:R-:W-:Y:S05]  /*16dd0*/  @!P2 BRA `(.L_x_2090) ;  /* 0xfffffffc00f0a947 */ /* 0x004fea000383ffff */
[----:B------:R-:W-:Y:S05]  /*16de0*/  BRA `(.L_x_2089) ;  /* 0xfffffeac00a07947 */ /* 0x000fea000383ffff */
.L_x_2095:
[----:B------:R-:W-:-:S13]  /*16df0*/  R2UR UR4, R227 ;  /* 0x00000000e30472ca */ /* 0x000fda00000e0000 */
[----:B-1----:R-:W-:-:S04]  /*16e00*/  IMAD.U32 R4, RZ, RZ, UR4 ;  /* 0x00000004ff047e24 */ /* 0x002fc8000f8e00ff */
[----:B------:R1:W2:Y:S03]  /*16e10*/  SYNCS.PHASECHK.TRANS64.TRYWAIT P2, [R4+URZ+0x38830], R3 ;  /* 0x03883003040075a7 */ /* 0x0002a6000804017f */
[----:B--2---:R-:W-:Y:S05]  /*16e20*/  @!P2 NANOSLEEP.SYNCS 0x989680 ;  /* 0x009896800000a95d */ /* 0x004fea0003900000 */
[----:B------:R-:W2:Y:S02]  /*16e30*/  @!P2 SYNCS.PHASECHK.TRANS64 P2, [R4+URZ+0x38830], R3 ;  /* 0x038830030400a5a7 */ /* 0x000ea4000804007f */
[----:B--2---:R-:W-:Y:S05]  /*16e40*/  @!P2 BRA `(.L_x_2095) ;  /* 0xfffffffc00e8a947 */ /* 0x004fea000383ffff */
[----:B------:R-:W-:Y:S05]  /*16e50*/  BRA `(.L_x_2094) ;  /* 0xfffffeec00b87947 */ /* 0x000fea000383ffff */
.L_x_2099:
[----:B01----:R-:W-:-:S04]  /*16e60*/  IMAD.U32 R3, RZ, RZ, UR4 ;  /* 0x00000004ff037e24 */ /* 0x003fc8000f8e00ff */
[----:B------:R0:W1:Y:S03]  /*16e70*/  SYNCS.PHASECHK.TRANS64.TRYWAIT P2, [R3+URZ+0x38850], R0 ;  /* 0x03885000030075a7 */ /* 0x000066000804017f */
[----:B-1----:R-:W-:Y:S05]  /*16e80*/  @!P2 NANOSLEEP.SYNCS 0x989680 ;  /* 0x009896800000a95d */ /* 0x002fea0003900000 */
[----:B------:R-:W1:Y:S02]  /*16e90*/  @!P2 SYNCS.PHASECHK.TRANS64 P2, [R3+URZ+0x38850], R0 ;  /* 0x038850000300a5a7 */ /* 0x000e64000804007f */
[----:B-1----:R-:W-:Y:S05]  /*16ea0*/  @!P2 BRA `(.L_x_2099) ;  /* 0xfffffffc00eca947 */ /* 0x002fea000383ffff */
[----:B------:R-:W-:Y:S05]  /*16eb0*/  BRA `(.L_x_2098) ;  /* 0xffffff1000dc7947 */ /* 0x000fea000383ffff */
.L_x_2105:
[----:B-1----:R-:W-:-:S04]  /*16ec0*/  IMAD.U32 R4, RZ, RZ, UR4 ;  /* 0x00000004ff047e24 */ /* 0x002fc8000f8e00ff */
[----:B------:R1:W2:Y:S03]  /*16ed0*/  SYNCS.PHASECHK.TRANS64.TRYWAIT P2, [R4+URZ+0x38830], R3 ;  /* 0x03883003040075a7 */ /* 0x0002a6000804017f */
[----:B--2---:R-:W-:Y:S05]  /*16ee0*/  @!P2 NANOSLEEP.SYNCS 0x989680 ;  /* 0x009896800000a95d */ /* 0x004fea0003900000 */
[----:B------:R-:W2:Y:S02]  /*16ef0*/  @!P2 SYNCS.PHASECHK.TRANS64 P2, [R4+URZ+0x38830], R3 ;  /* 0x038830030400a5a7 */ /* 0x000ea4000804007f */
[----:B--2---:R-:W-:Y:S05]  /*16f00*/  @!P2 BRA `(.L_x_2105) ;  /* 0xfffffffc00eca947 */ /* 0x004fea000383ffff */
[----:B------:R-:W-:Y:S05]  /*16f10*/  BRA `(.L_x_2104) ;  /* 0xffffff2800ac7947 */ /* 0x000fea000383ffff */
.L_x_2109:
[----:B01----:R-:W-:-:S04]  /*16f20*/  IMAD.U32 R3, RZ, RZ, UR4 ;  /* 0x00000004ff037e24 */ /* 0x003fc8000f8e00ff */
[----:B------:R0:W1:Y:S03]  /*16f30*/  SYNCS.PHASECHK.TRANS64.TRYWAIT P2, [R3+URZ+0x38850], R0 ;  /* 0x03885000030075a7 */ /* 0x000066000804017f */
[----:B-1----:R-:W-:Y:S05]  /*16f40*/  @!P2 NANOSLEEP.SYNCS 0x989680 ;  /* 0x009896800000a95d */ /* 0x002fea0003900000 */
[----:B------:R-:W1:Y:S02]  /*16f50*/  @!P2 SYNCS.PHASECHK.TRANS64 P2, [R3+URZ+0x38850], R0 ;  /* 0x038850000300a5a7 */ /* 0x000e64000804007f */
[----:B-1----:R-:W-:Y:S05]  /*16f60*/  @!P2 BRA `(.L_x_2109) ;  /* 0xfffffffc00eca947 */ /* 0x002fea000383ffff */
[----:B------:R-:W-:Y:S05]  /*16f70*/  BRA `(.L_x_2108) ;  /* 0xffffff5000d07947 */ /* 0x000fea000383ffff */
.L_x_2114:
[----:B-1----:R-:W-:-:S04]  /*16f80*/  IMAD.U32 R7, RZ, RZ, UR7 ;  /* 0x00000007ff077e24 */ /* 0x002fc8000f8e00ff */
[----:B------:R1:W2:Y:S03]  /*16f90*/  SYNCS.PHASECHK.TRANS64.TRYWAIT P0, [R7+URZ+0x38850], R0 ;  /* 0x03885000070075a7 */ /* 0x0002a6000800017f */
[----:B--2---:R-:W-:Y:S05]  /*16fa0*/  @!P0 NANOSLEEP.SYNCS 0x989680 ;  /* 0x009896800000895d */ /* 0x004fea0003900000 */
[----:B------:R-:W2:Y:S02]  /*16fb0*/  @!P0 SYNCS.PHASECHK.TRANS64 P0, [R7+URZ+0x38850], R0 ;  /* 0x03885000070085a7 */ /* 0x000ea4000800007f */
[----:B--2---:R-:W-:Y:S05]  /*16fc0*/  @!P0 BRA `(.L_x_2114) ;  /* 0xfffffffc00ec8947 */ /* 0x004fea000383ffff */
[----:B------:R-:W-:Y:S05]  /*16fd0*/  BRA `(.L_x_2113) ;  /* 0xffffff6800d07947 */ /* 0x000fea000383ffff */
.L_x_2156:
[----:B------:R-:W1:Y:S01]  /*16fe0*/  S2R R8, SR_TID.X ;  /* 0x0000000000087919 */ /* 0x000e620000002100 */
[----:B------:R-:W-:Y:S01]  /*16ff0*/  BSSY B0, `(.L_x_2224) ;  /* 0x000000a000007945 */ /* 0x000fe20003800000 */
[----:B------:R-:W-:Y:S01]  /*17000*/  IMAD.MOV.U32 R12, RZ, RZ, RZ ;  /* 0x000000ffff0c7224 */ /* 0x000fe200078e00ff */
[----:B------:R-:W-:Y:S01]  /*17010*/  MOV R11, 0x1f ;  /* 0x0000001f000b7802 */ /* 0x000fe20000000f00 */
[----:B------:R-:W-:Y:S01]  /*17020*/  IMAD.MOV.U32 R15, RZ, RZ, -0x1 ;  /* 0xffffffffff0f7424 */ /* 0x000fe200078e00ff */
[----:B-1----:R-:W-:-:S04]  /*17030*/  SHF.R.U32.HI R8, RZ, 0x5, R8 ;  /* 0x00000005ff087819 */ /* 0x002fc80000011608 */
[----:B------:R-:W-:-:S05]  /*17040*/  LOP3.LUT R8, R8, 0x3, RZ, 0xc0, !PT ;  /* 0x0000000308087812 */ /* 0x000fca00078ec0ff */
[----:B0-----:R-:W-:-:S07]  /*17050*/  IMAD.MOV.U32 R13, RZ, RZ, R8 ;  /* 0x000000ffff0d7224 */ /* 0x001fce00078e0008 */
[----:B------:R-:W-:Y:S05]  /*17060*/  WARPSYNC.COLLECTIVE R15, `(.L_x_2225) ;  /* 0x000000000f087348 */ /* 0x000fea0003c00000 */
[----:B------:R0:W1:Y:S02]  /*17070*/  SHFL.IDX P6, R14, R13, R12, R11 ;  /* 0x0000000c0d0e7389 */ /* 0x00006400000c000b */
[----:B01----:R-:W-:Y:S01]  /*17080*/  ENDCOLLECTIVE ;  /* 0x000000000000791b */ /* 0x003fe20003800000 */
.L_x_2225:
[----:B------:R-:W-:Y:S05]  /*17090*/  BSYNC B0 ;  /* 0x0000000000007941 */ /* 0x000fea0003800000 */
.L_x_2224:
[----:B------:R-:W-:Y:S05]  /*170a0*/  BRA `(.L_x_2226) ;  /* 0xffffffc000747947 */ /* 0x000fea000383ffff */
.L_x_2157:
[----:B------:R-:W-:Y:S01]  /*170b0*/  BSSY B0, `(.L_x_2227) ;  /* 0x0000006000007945 */ /* 0x000fe20003800000 */
[----:B------:R-:W-:-:S07]  /*170c0*/  IMAD.MOV.U32 R15, RZ, RZ, -0x1 ;  /* 0xffffffffff0f7424 */ /* 0x000fce00078e00ff */
[----:B------:R-:W-:Y:S05]  /*170d0*/  WARPSYNC.COLLECTIVE R15, `(.L_x_2228) ;  /* 0x000000000f0c7348 */ /* 0x000fea0003c00000 */
[----:B------:R-:W-:Y:S02]  /*170e0*/  ELECT P6, UR62, PT ;  /* 0x00000000003e782f */ /* 0x000fe400038c0000 */
[----:B------:R-:W-:Y:S01]  /*170f0*/  MOV R14, UR62 ;  /* 0x0000003e000e7c02 */ /* 0x000fe20008000f00 */
[----:B------:R-:W-:Y:S10]  /*17100*/  ENDCOLLECTIVE ;  /* 0x000000000000791b */ /* 0x000ff40003800000 */
.L_x_2228:
[----:B------:R-:W-:Y:S05]  /*17110*/  BSYNC B0 ;  /* 0x0000000000007941 */ /* 0x000fea0003800000 */
.L_x_2227:
[----:B------:R-:W-:Y:S05]  /*17120*/  BRA `(.L_x_2229) ;  /* 0xffffffc000647947 */ /* 0x000fea000383ffff */
.L_x_2160:
[----:B0-----:R0:W1:Y:S02]  /*17130*/  SYNCS.PHASECHK.TRANS64.TRYWAIT P0, [R8+URZ+0x38840], R9 ;  /* 0x03884009080075a7 */ /* 0x001064000800017f */
[----:B-1----:R-:W-:Y:S05]  /*17140*/  @!P0 NANOSLEEP.SYNCS 0x989680 ;  /* 0x009896800000895d */ /* 0x002fea0003900000 */
[----:B------:R-:W1:Y:S02]  /*17150*/  @!P0 SYNCS.PHASECHK.TRANS64 P0, [R8+URZ+0x38840], R9 ;  /* 0x03884009080085a7 */ /* 0x000e64000800007f */
[----:B-1----:R-:W-:Y:S05]  /*17160*/  @!P0 BRA `(.L_x_2160) ;  /* 0xfffffffc00f08947 */ /* 0x002fea000383ffff */
[----:B------:R-:W-:Y:S05]  /*17170*/  BRA `(.L_x_2230) ;  /* 0xffffffc000d07947 */ /* 0x000fea000383ffff */
.L_x_2163:
        /* <DEDUP_REMOVED lines=8> */
.L_x_2171:
[----:B0-----:R0:W1:Y:S02]  /*17200*/  SYNCS.PHASECHK.TRANS64.TRYWAIT P0, [R2+URZ+0x38840], R3 ;  /* 0x03884003020075a7 */ /* 0x001064000800017f */
[----:B-1----:R-:W-:Y:S05]  /*17210*/  @!P0 NANOSLEEP.SYNCS 0x989680 ;  /* 0x009896800000895d */ /* 0x002fea0003900000 */
[----:B------:R-:W1:Y:S02]  /*17220*/  @!P0 SYNCS.PHASECHK.TRANS64 P0, [R2+URZ+0x38840], R3 ;  /* 0x03884003020085a7 */ /* 0x000e64000800007f */
[----:B-1----:R-:W-:Y:S05]  /*17230*/  @!P0 BRA `(.L_x_2171) ;  /* 0xfffffffc00f08947 */ /* 0x002fea000383ffff */
[----:B------:R-:W-:Y:S05]  /*17240*/  BRA `(.L_x_2232) ;  /* 0xffffffcc00047947 */ /* 0x000fea000383ffff */
.L_x_2173:
[----:B0-----:R0:W1:Y:S02]  /*17250*/  SYNCS.PHASECHK.TRANS64.TRYWAIT P0, [R3+URZ+0x60], R2 ;  /* 0x00006002030075a7 */ /* 0x001064000800017f */
[----:B-1----:R-:W-:Y:S05]  /*17260*/  @!P0 NANOSLEEP.SYNCS 0x989680 ;  /* 0x009896800000895d */ /* 0x002fea0003900000 */
[----:B------:R-:W1:Y:S02]  /*17270*/  @!P0 SYNCS.PHASECHK.TRANS64 P0, [R3+URZ+0x60], R2 ;  /* 0x00006002030085a7 */ /* 0x000e64000800007f */
[----:B-1----:R-:W-:Y:S05]  /*17280*/  @!P0 BRA `(.L_x_2173) ;  /* 0xfffffffc00f08947 */ /* 0x002fea000383ffff */
[----:B------:R-:W-:Y:S05]  /*17290*/  BRA `(.L_x_2233) ;  /* 0xffffffcc00c47947 */ /* 0x000fea000383ffff */
.L_x_2178:
[----:B-1----:R1:W2:Y:S02]  /*172a0*/  SYNCS.PHASECHK.TRANS64.TRYWAIT P0, [R2+URZ+0x38840], R3 ;  /* 0x03884003020075a7 */ /* 0x0022a4000800017f */
[----:B--2---:R-:W-:Y:S05]  /*172b0*/  @!P0 NANOSLEEP.SYNCS 0x989680 ;  /* 0x009896800000895d */ /* 0x004fea0003900000 */
[----:B------:R-:W2:Y:S02]  /*172c0*/  @!P0 SYNCS.PHASECHK.TRANS64 P0, [R2+URZ+0x38840], R3 ;  /* 0x03884003020085a7 */ /* 0x000ea4000800007f */
[----:B--2---:R-:W-:Y:S05]  /*172d0*/  @!P0 BRA `(.L_x_2178) ;  /* 0xfffffffc00f08947 */ /* 0x004fea000383ffff */
[----:B------:R-:W-:Y:S05]  /*172e0*/  BRA `(.L_x_2234) ;  /* 0xffffffd4004c7947 */ /* 0x000fea000383ffff */
.L_x_2180:
[----:B0-----:R0:W1:Y:S02]  /*172f0*/  SYNCS.PHASECHK.TRANS64.TRYWAIT P1, [R3+URZ+0x60], R2 ;  /* 0x00006002030075a7 */ /* 0x001064000802017f */
[----:B-1----:R-:W-:Y:S05]  /*17300*/  @!P1 NANOSLEEP.SYNCS 0x989680 ;  /* 0x009896800000995d */ /* 0x002fea0003900000 */
[----:B------:R-:W1:Y:S02]  /*17310*/  @!P1 SYNCS.PHASECHK.TRANS64 P1, [R3+URZ+0x60], R2 ;  /* 0x00006002030095a7 */ /* 0x000e64000802007f */
[----:B-1----:R-:W-:Y:S05]  /*17320*/  @!P1 BRA `(.L_x_2180) ;  /* 0xfffffffc00f09947 */ /* 0x002fea000383ffff */
[----:B------:R-:W-:Y:S05]  /*17330*/  BRA `(.L_x_2235) ;  /* 0xffffffd8000c7947 */ /* 0x000fea000383ffff */
.L_x_2185:
[----:B--2---:R2:W3:Y:S02]  /*17340*/  SYNCS.PHASECHK.TRANS64.TRYWAIT P0, [R2+URZ+0x38840], R3 ;  /* 0x03884003020075a7 */ /* 0x0044e4000800017f */
[----:B---3--:R-:W-:Y:S05]  /*17350*/  @!P0 NANOSLEEP.SYNCS 0x989680 ;  /* 0x009896800000895d */ /* 0x008fea0003900000 */
[----:B------:R-:W3:Y:S02]  /*17360*/  @!P0 SYNCS.PHASECHK.TRANS64 P0, [R2+URZ+0x38840], R3 ;  /* 0x03884003020085a7 */ /* 0x000ee4000800007f */
[----:B---3--:R-:W-:Y:S05]  /*17370*/  @!P0 BRA `(.L_x_2185) ;  /* 0xfffffffc00f08947 */ /* 0x008fea000383ffff */
[----:B------:R-:W-:Y:S05]  /*17380*/  BRA `(.L_x_2236) ;  /* 0xffffffdc00547947 */ /* 0x000fea000383ffff */
.L_x_2187:
[----:B0-----:R0:W1:Y:S02]  /*17390*/  SYNCS.PHASECHK.TRANS64.TRYWAIT P1, [R2+URZ+0x60], R9 ;  /* 0x00006009020075a7 */ /* 0x001064000802017f */
[----:B-1----:R-:W-:Y:S05]  /*173a0*/  @!P1 NANOSLEEP.SYNCS 0x989680 ;  /* 0x009896800000995d */ /* 0x002fea0003900000 */
[----:B------:R-:W1:Y:S02]  /*173b0*/  @!P1 SYNCS.PHASECHK.TRANS64 P1, [R2+URZ+0x60], R9 ;  /* 0x00006009020095a7 */ /* 0x000e64000802007f */
[----:B-1----:R-:W-:Y:S05]  /*173c0*/  @!P1 BRA `(.L_x_2187) ;  /* 0xfffffffc00f09947 */ /* 0x002fea000383ffff */
[----:B------:R-:W-:Y:S05]  /*173d0*/  BRA `(.L_x_2237) ;  /* 0xffffffe000147947 */ /* 0x000fea000383ffff */
.L_x_2194:
[----:B-1----:R1:W2:Y:S02]  /*173e0*/  SYNCS.PHASECHK.TRANS64.TRYWAIT P0, [R3+URZ+0x38860], R2 ;  /* 0x03886002030075a7 */ /* 0x0022a4000800017f */
[----:B--2---:R-:W-:Y:S05]  /*173f0*/  @!P0 NANOSLEEP.SYNCS 0x989680 ;  /* 0x009896800000895d */ /* 0x004fea0003900000 */
[----:B------:R-:W2:Y:S02]  /*17400*/  @!P0 SYNCS.PHASECHK.TRANS64 P0, [R3+URZ+0x38860], R2 ;  /* 0x03886002030085a7 */ /* 0x000ea4000800007f */
[----:B--2---:R-:W-:Y:S05]  /*17410*/  @!P0 BRA `(.L_x_2194) ;  /* 0xfffffffc00f08947 */ /* 0x004fea000383ffff */
[----:B------:R-:W-:Y:S05]  /*17420*/  BRA `(.L_x_2238) ;  /* 0xffffffe400487947 */ /* 0x000fea000383ffff */
.L_x_2196:
        /* <DEDUP_REMOVED lines=8> */
.L_x_2240:
[----:B------:R-:W-:Y:S05]  /*174b0*/  BSYNC B0 ;  /* 0x0000000000007941 */ /* 0x000fea0003800000 */
.L_x_2239:
        /* <DEDUP_REMOVED lines=8> */
.L_x_2241:
[----:B------:R-:W-:Y:S01]  /*17540*/  IMAD.MOV.U32 R16, RZ, RZ, R14 ;  /* 0x000000ffff107224 */ /* 0x000fe200078e000e */
[----:B------:R-:W-:Y:S06]  /*17550*/  BRA `(.L_x_2242) ;  /* 0xffffffe400f87947 */ /* 0x000fec000383ffff */
.L_x_2199:
        /* <DEDUP_REMOVED lines=8> */
.L_x_2244:
[----:B------:R-:W-:Y:S05]  /*175e0*/  BSYNC B0 ;  /* 0x0000000000007941 */ /* 0x000fea0003800000 */
.L_x_2243:
        /* <DEDUP_REMOVED lines=10> */
.L_x_2245:
        /* <DEDUP_REMOVED lines=8> */
.L_x_2246:
        /* <DEDUP_REMOVED lines=8> */
.L_x_2247:
        /* <DEDUP_REMOVED lines=8> */
.L_x_2248:
        /* <DEDUP_REMOVED lines=8> */
.L_x_2249:
[----:B------:R-:W-:Y:S05]  /*17890*/  BRA `(.L_x_2250) ;  /* 0xffffffe400c07947 */ /* 0x000fea000383ffff */
.L_x_2204:
        /* <DEDUP_REMOVED lines=8> */
.L_x_2252:
[----:B------:R-:W-:Y:S05]  /*17920*/  BSYNC B0 ;  /* 0x0000000000007941 */ /* 0x000fea0003800000 */
.L_x_2251:
        /* <DEDUP_REMOVED lines=10> */
.L_x_2253:
        /* <DEDUP_REMOVED lines=8> */
.L_x_2254:
        /* <DEDUP_REMOVED lines=8> */
.L_x_2255:
        /* <DEDUP_REMOVED lines=8> */
.L_x_2256:
[----:B------:R-:W-:Y:S01]  /*17b50*/  IMAD.MOV.U32 R12, RZ, RZ, 0x1f ;  /* 0x0000001fff0c7424 */ /* 0x000fe200078e00ff */
[----:B------:R-:W-:Y:S02]  /*17b60*/  MOV R11, 0x1f ;  /* 0x0000001f000b7802 */ /* 0x000fe40000000f00 */
[----:B------:R-:W-:-:S05]  /*17b70*/  SEL R2, R14, RZ, P0 ;  /* 0x000000ff0e027207 */ /* 0x000fca0000000000 */
[----:B------:R-:W-:-:S04]  /*17b80*/  IMAD.IADD R2, R5, 0x1, R2 ;  /* 0x0000000105027824 */ /* 0x000fc800078e0202 */
[----:B------:R-:W-:-:S07]  /*17b90*/  IMAD.MOV.U32 R13, RZ, RZ, R2 ;  /* 0x000000ffff0d7224 */ /* 0x000fce00078e0002 */
[----:B------:R-:W-:Y:S05]  /*17ba0*/  WARPSYNC.COLLECTIVE R15, `(.L_x_2257) ;  /* 0x000000000f087348 */ /* 0x000fea0003c00000 */
[----:B------:R0:W1:Y:S02]  /*17bb0*/  SHFL.IDX P6, R14, R13, R12, R11 ;  /* 0x0000000c0d0e7389 */ /* 0x00006400000c000b */
[----:B01----:R-:W-:Y:S01]  /*17bc0*/  ENDCOLLECTIVE ;  /* 0x000000000000791b */ /* 0x003fe20003800000 */
.L_x_2257:
[----:B------:R-:W-:Y:S05]  /*17bd0*/  BRA `(.L_x_2258) ;  /* 0xffffffe400a87947 */ /* 0x000fea000383ffff */
.L_x_2206:
[----:B------:R-:W-:Y:S01]  /*17be0*/  BSSY B0, `(.L_x_2259) ;  /* 0x0000006000007945 */ /* 0x000fe20003800000 */
[----:B------:R-:W-:Y:S01]  /*17bf0*/  PLOP3.LUT P6, PT, P6, PT, PT, 0x8, 0x0 ;  /* 0x000000000000781c */ /* 0x000fe200037ce170 */
[----:B------:R-:W-:-:S12]  /*17c00*/  IMAD.MOV.U32 R15, RZ, RZ, -0x1 ;  /* 0xffffffffff0f7424 */ /* 0x000fd800078e00ff */
[----:B0-----:R-:W-:Y:S05]  /*17c10*/  WARPSYNC.COLLECTIVE R15, `(.L_x_2260) ;  /* 0x000000000f087348 */ /* 0x001fea0003c00000 */
[----:B------:R-:W-:Y:S01]  /*17c20*/  VOTE.ANY R14, PT, P6 ;  /* 0x00000000000e7806 */ /* 0x000fe200030e0100 */
[----:B0-----:R-:W-:Y:S06]  /*17c30*/  ENDCOLLECTIVE ;  /* 0x000000000000791b */ /* 0x001fec0003800000 */
.L_x_2260:
[----:B------:R-:W-:Y:S05]  /*17c40*/  BSYNC B0 ;  /* 0x0000000000007941 */ /* 0x000fea0003800000 */
.L_x_2259:
        /* <DEDUP_REMOVED lines=9> */
.L_x_2261:
[----:B------:R-:W-:Y:S01]  /*17ce0*/  IMAD.MOV.U32 R17, RZ, RZ, R14 ;  /* 0x000000ffff117224 */ /* 0x000fe200078e000e */
[----:B------:R-:W-:Y:S06]  /*17cf0*/  BRA `(.L_x_2262) ;  /* 0xffffffe400987947 */ /* 0x000fec000383ffff */
.L_x_2208:
[----:B------:R-:W-:Y:S01]  /*17d00*/  BSSY B0, `(.L_x_2263) ;  /* 0x0000007000007945 */ /* 0x000fe20003800000 */
[----:B------:R-:W-:Y:S01]  /*17d10*/  IMAD.MOV.U32 R13, RZ, RZ, R2 ;  /* 0x000000ffff0d7224 */ /* 0x000fe200078e0002 */
[----:B------:R-:W-:Y:S01]  /*17d20*/  MOV R11, 0x1f ;  /* 0x0000001f000b7802 */ /* 0x000fe20000000f00 */
[----:B------:R-:W-:-:S07]  /*17d30*/  IMAD.MOV.U32 R15, RZ, RZ, -0x1 ;  /* 0xffffffffff0f7424 */ /* 0x000fce00078e00ff */
[----:B012---:R-:W-:Y:S05]  /*17d40*/  WARPSYNC.COLLECTIVE R15, `(.L_x_2264) ;  /* 0x000000000f087348 */ /* 0x007fea0003c00000 */
[----:B------:R3:W4:Y:S02]  /*17d50*/  SHFL.IDX P6, R14, R13, R12, R11 ;  /* 0x0000000c0d0e7389 */ /* 0x00072400000c000b */
[----:B01234-:R-:W-:Y:S01]  /*17d60*/  ENDCOLLECTIVE ;  /* 0x000000000000791b */ /* 0x01ffe20003800000 */
.L_x_2264:
[----:B------:R-:W-:Y:S05]  /*17d70*/  BSYNC B0 ;  /* 0x0000000000007941 */ /* 0x000fea0003800000 */
.L_x_2263:
[----:B------:R-:W-:Y:S01]  /*17d80*/  IMAD.MOV.U32 R7, RZ, RZ, R14 ;  /* 0x000000ffff077224 */ /* 0x000fe200078e000e */
[----:B------:R-:W-:Y:S06]  /*17d90*/  BRA `(.L_x_2207) ;  /* 0xffffffe4008c7947 */ /* 0x000fec000383ffff */
.L_x_2212:
[----:B-1----:R1:W2:Y:S02]  /*17da0*/  SYNCS.PHASECHK.TRANS64.TRYWAIT P0, [R0+URZ+0x38820], R3 ;  /* 0x03882003000075a7 */ /* 0x0022a4000800017f */
[----:B--2---:R-:W-:Y:S05]  /*17db0*/  @!P0 NANOSLEEP.SYNCS 0x989680 ;  /* 0x009896800000895d */ /* 0x004fea0003900000 */
[----:B------:R-:W2:Y:S02]  /*17dc0*/  @!P0 SYNCS.PHASECHK.TRANS64 P0, [R0+URZ+0x38820], R3 ;  /* 0x03882003000085a7 */ /* 0x000ea4000800007f */
[----:B--2---:R-:W-:Y:S05]  /*17dd0*/  @!P0 BRA `(.L_x_2212) ;  /* 0xfffffffc00f08947 */ /* 0x004fea000383ffff */
[----:B------:R-:W-:Y:S05]  /*17de0*/  BRA `(.L_x_2265) ;  /* 0xffffffec00047947 */ /* 0x000fea000383ffff */
.L_x_2213:
        /* <DEDUP_REMOVED lines=11> */
.L_x_2267:
[----:B------:R-:W-:Y:S05]  /*17ea0*/  BSYNC B0 ;  /* 0x0000000000007941 */ /* 0x000fea0003800000 */
.L_x_2266:
[----:B------:R-:W-:Y:S05]  /*17eb0*/  BRA `(.L_x_2268) ;  /* 0xffffffe800ec7947 */ /* 0x000fea000383ffff */
.L_x_2216:
[----:B------:R-:W-:Y:S01]  /*17ec0*/  BSSY B1, `(.L_x_2269) ;  /* 0x0000006000017945 */ /* 0x000fe20003800000 */
[----:B------:R-:W-:-:S07]  /*17ed0*/  IMAD.MOV.U32 R15, RZ, RZ, -0x1 ;  /* 0xffffffffff0f7424 */ /* 0x000fce00078e00ff */
[----:B012---:R-:W-:Y:S05]  /*17ee0*/  WARPSYNC.COLLECTIVE R15, `(.L_x_2270) ;  /* 0x000000000f0c7348 */ /* 0x007fea0003c00000 */
[----:B------:R-:W-:Y:S02]  /*17ef0*/  ELECT P6, UR62, PT ;  /* 0x00000000003e782f */ /* 0x000fe400038c0000 */
[----:B------:R-:W-:Y:S01]  /*17f00*/  MOV R14, UR62 ;  /* 0x0000003e000e7c02 */ /* 0x000fe20008000f00 */
[----:B012---:R-:W-:Y:S10]  /*17f10*/  ENDCOLLECTIVE ;  /* 0x000000000000791b */ /* 0x007ff40003800000 */
.L_x_2270:
[----:B------:R-:W-:Y:S05]  /*17f20*/  BSYNC B1 ;  /* 0x0000000000017941 */ /* 0x000fea0003800000 */
.L_x_2269:
[----:B------:R-:W-:Y:S05]  /*17f30*/  BRA `(.L_x_2271) ;  /* 0xffffffe800e47947 */ /* 0x000fea000383ffff */
.L_x_2218:
[----:B-1----:R1:W2:Y:S02]  /*17f40*/  SYNCS.PHASECHK.TRANS64.TRYWAIT P0, [R6+URZ], R5 ;  /* 0x00000005060075a7 */ /* 0x0022a4000800017f */
[----:B--2---:R-:W-:Y:S05]  /*17f50*/  @!P0 NANOSLEEP.SYNCS 0x989680 ;  /* 0x009896800000895d */ /* 0x004fea0003900000 */
[----:B------:R-:W2:Y:S02]  /*17f60*/  @!P0 SYNCS.PHASECHK.TRANS64 P0, [R6+URZ], R5 ;  /* 0x00000005060085a7 */ /* 0x000ea4000800007f */
[----:B--2---:R-:W-:Y:S05]  /*17f70*/  @!P0 BRA `(.L_x_2218) ;  /* 0xfffffffc00f08947 */ /* 0x004fea000383ffff */
[----:B------:R-:W-:Y:S05]  /*17f80*/  BRA `(.L_x_2272) ;  /* 0xffffffec00287947 */ /* 0x000fea000383ffff */
.L_x_2219:
[----:B--2---:R2:W3:Y:S02]  /*17f90*/  SYNCS.PHASECHK.TRANS64.TRYWAIT P0, [R7+URZ], R2 ;  /* 0x00000002070075a7 */ /* 0x0044e4000800017f */
[----:B---3--:R-:W-:Y:S05]  /*17fa0*/  @!P0 NANOSLEEP.SYNCS 0x989680 ;  /* 0x009896800000895d */ /* 0x008fea0003900000 */
[----:B------:R-:W3:Y:S02]  /*17fb0*/  @!P0 SYNCS.PHASECHK.TRANS64 P0, [R7+URZ], R2 ;  /* 0x00000002070085a7 */ /* 0x000ee4000800007f */
[----:B---3--:R-:W-:Y:S05]  /*17fc0*/  @!P0 BRA `(.L_x_2219) ;  /* 0xfffffffc00f08947 */ /* 0x008fea000383ffff */
[----:B------:R-:W-:Y:S05]  /*17fd0*/  BRA `(.L_x_2273) ;  /* 0xffffffec001c7947 */ /* 0x000fea000383ffff */
.L_x_2221:
[----:B---3--:R3:W4:Y:S02]  /*17fe0*/  SYNCS.PHASECHK.TRANS64.TRYWAIT P0, [R4+URZ], R5 ;  /* 0x00000005040075a7 */ /* 0x008724000800017f */
[----:B----4-:R-:W-:Y:S05]  /*17ff0*/  @!P0 NANOSLEEP.SYNCS 0x989680 ;  /* 0x009896800000895d */ /* 0x010fea0003900000 */
[----:B------:R-:W4:Y:S02]  /*18000*/  @!P0 SYNCS.PHASECHK.TRANS64 P0, [R4+URZ], R5 ;  /* 0x00000005040085a7 */ /* 0x000f24000800007f */
[----:B----4-:R-:W-:Y:S05]  /*18010*/  @!P0 BRA `(.L_x_2221) ;  /* 0xfffffffc00f08947 */ /* 0x010fea000383ffff */
[----:B------:R-:W-:Y:S05]  /*18020*/  BRA `(.L_x_2274) ;  /* 0xffffffec00247947 */ /* 0x000fea000383ffff */
.L_x_2275:
        /* <DEDUP_REMOVED lines=13> */
.L_x_2845:


//--------------------- .text._ZN7cutlass13device_kernelIN5flash11enable_sm90INS1_16FlashAttnFwdSm90INS1_25CollectiveMainloopFwdSm90ILi2EN4cute5tupleIJNS5_1CILi1EEES8_S8_EEENS6_IJNS7_ILi128EEENS7_ILi80EEENS7_ILi256EEEEEELi256ENS_6half_tEfNS_4arch4Sm90ELb1ELb0ELb0ELb1ELb0ELb1ELb0ELb1ELb1ELb0ELb0ELb0EEENS1_21CollectiveEpilogueFwdINS6_IJSA_SC_SB_EEES9_SE_SG_Li256ELb1ELb0ELb0ELb0EEENS1_36VarlenDynamicPersistentTileSchedulerILi128ELi80ELi256ELi32ELb0ELb0ELb1ELb1ELb1ELb1EEEEEEEEEvNT_6ParamsE --------------------------
	.section	.text._ZN7cutlass13device_kernelIN5flash11enable_sm90INS1_16FlashAttnFwdSm90INS1_25CollectiveMainloopFwdSm90ILi2EN4cute5tupleIJNS5_1CILi1EEES8_S8_EEENS6_IJNS7_ILi128EEENS7_ILi80EEENS7_ILi256EEEEEELi256ENS_6half_tEfNS_4arch4Sm90ELb1ELb0ELb0ELb1ELb0ELb1ELb0ELb1ELb1ELb0ELb0ELb0EEENS1_21CollectiveEpilogueFwdINS6_IJSA_SC_SB_EEES9_SE_SG_Li256ELb1ELb0ELb0ELb0EEENS1_36VarlenDynamicPersistentTileSchedulerILi128ELi80ELi256ELi32ELb0ELb0ELb1ELb1ELb1ELb1EEEEEEEEEvNT_6ParamsE,"ax",@progbits
	.align	128
.text._ZN7cutlass13device_kernelIN5flash11enable_sm90INS1_16FlashAttnFwdSm90INS1_25CollectiveMainloopFwdSm90ILi2EN4cute5tupleIJNS5_1CILi1EEES8_S8_EEENS6_IJNS7_ILi128EEENS7_ILi80EEENS7_ILi256EEEEEELi256ENS_6half_tEfNS_4arch4Sm90ELb1ELb0ELb0ELb1ELb0ELb1ELb0ELb1ELb1ELb0ELb0ELb0EEENS1_21CollectiveEpilogueFwdINS6_IJSA_SC_SB_EEES9_SE_SG_Li256ELb1ELb0ELb0ELb0EEENS1_36VarlenDynamicPersistentTileSchedulerILi128ELi80ELi256ELi32ELb0ELb0ELb1ELb1ELb1ELb1EEEEEEEEEvNT_6ParamsE:
        .type           _ZN7cutlass13device_kernelIN5flash11enable_sm90INS1_16FlashAttnFwdSm90INS1_25CollectiveMainloopFwdSm90ILi2EN4cute5tupleIJNS5_1CILi1EEES8_S8_EEENS6_IJNS7_ILi128EEENS7_ILi80EEENS7_ILi256EEEEEELi256ENS_6half_tEfNS_4arch4Sm90ELb1ELb0ELb0ELb1ELb0ELb1ELb0ELb1ELb1ELb0ELb0ELb0EEENS1_21CollectiveEpilogueFwdINS6_IJSA_SC_SB_EEES9_SE_SG_Li256ELb1ELb0ELb0ELb0EEENS1_36VarlenDynamicPersistentTileSchedulerILi128ELi80ELi256ELi32ELb0ELb0ELb1ELb1ELb1ELb1EEEEEEEEEvNT_6ParamsE,@function
        .size           _ZN7cutlass13device_kernelIN5flash11enable_sm90INS1_16FlashAttnFwdSm90INS1_25CollectiveMainloopFwdSm90ILi2EN4cute5tupleIJNS5_1CILi1EEES8_S8_EEENS6_IJNS7_ILi128EEENS7_ILi80EEENS7_ILi256EEEEEELi256ENS_6half_tEfNS_4arch4Sm90ELb1ELb0ELb0ELb1ELb0ELb1ELb0ELb1ELb1ELb0ELb0ELb0EEENS1_21CollectiveEpilogueFwdINS6_IJSA_SC_SB_EEES9_SE_SG_Li256ELb1ELb0ELb0ELb0EEENS1_36VarlenDynamicPersistentTileSchedulerILi128ELi80ELi256ELi32ELb0ELb0ELb1ELb1ELb1ELb1EEEEEEEEEvNT_6ParamsE,(.L_x_2846 - _ZN7cutlass13device_kernelIN5flash11enable_sm90INS1_16FlashAttnFwdSm90INS1_25CollectiveMainloopFwdSm90ILi2EN4cute5tupleIJNS5_1CILi1EEES8_S8_EEENS6_IJNS7_ILi128EEENS7_ILi80EEENS7_ILi256EEEEEELi256ENS_6half_tEfNS_4arch4Sm90ELb1ELb0ELb0ELb1ELb0ELb1ELb0ELb1ELb1ELb0ELb0ELb0EEENS1_21CollectiveEpilogueFwdINS6_IJSA_SC_SB_EEES9_SE_SG_Li256ELb1ELb0ELb0ELb0EEENS1_36VarlenDynamicPersistentTileSchedulerILi128ELi80ELi256ELi32ELb0ELb0ELb1ELb1ELb1ELb1EEEEEEEEEvNT_6ParamsE)
        .other          _ZN7cutlass13device_kernelIN5flash11enable_sm90INS1_16FlashAttnFwdSm90INS1_25CollectiveMainloopFwdSm90ILi2EN4cute5tupleIJNS5_1CILi1EEES8_S8_EEENS6_IJNS7_ILi128EEENS7_ILi80EEENS7_ILi256EEEEEELi256ENS_6half_tEfNS_4arch4Sm90ELb1ELb0ELb0ELb1ELb0ELb1ELb0ELb1ELb1ELb0ELb0ELb0EEENS1_21CollectiveEpilogueFwdINS6_IJSA_SC_SB_EEES9_SE_SG_Li256ELb1ELb0ELb0ELb0EEENS1_36VarlenDynamicPersistentTileSchedulerILi128ELi80ELi256ELi32ELb0ELb0ELb1ELb1ELb1ELb1EEEEEEEEEvNT_6ParamsE,@"STO_CUDA_ENTRY STV_DEFAULT"
_ZN7cutlass13device_kernelIN5flash11enable_sm90INS1_16FlashAttnFwdSm90INS1_25CollectiveMainloopFwdSm90ILi2EN4cute5tupleIJNS5_1CILi1EEES8_S8_EEENS6_IJNS7_ILi128EEENS7_ILi80EEENS7_ILi256EEEEEELi256ENS_6half_tEfNS_4arch4Sm90ELb1ELb0ELb0ELb1ELb0ELb1ELb0ELb1ELb1ELb0ELb0ELb0EEENS1_21CollectiveEpilogueFwdINS6_IJSA_SC_SB_EEES9_SE_SG_Li256ELb1ELb0ELb0ELb0EEENS1_36VarlenDynamicPersistentTileSchedulerILi128ELi80ELi256ELi32ELb0ELb0ELb1ELb1ELb1ELb1EEEEEEEEEvNT_6ParamsE:
        /* <DEDUP_REMOVED lines=27> */
.L_x_2277:
[----:B------:R-:W-:Y:S05]  /*01b0*/  BSYNC B0 ;  /* 0x0000000000007941 */ /* 0x000fea0003800000 */
.L_x_2276:
        /* <DEDUP_REMOVED lines=41> */
.L_x_2278:
        /* <DEDUP_REMOVED lines=22> */
.L_x_2279:
        /* <DEDUP_REMOVED lines=18> */
.L_x_2280:
        /* <DEDUP_REMOVED lines=22> */
.L_x_2281:
        /* <DEDUP_REMOVED lines=22> */
.L_x_2282:
[----:B0-----:R-:W-:Y:S01]  /*0990*/  UMOV UR4, 0x1 ;  /* 0x0000000100047882 */ /* 0x001fe20000000000 */
[----:B------:R-:W-:Y:S01]  /*09a0*/  PLOP3.LUT P0, PT, PT, PT, UP0, 0x80, 0x0 ;  /* 0x000000000000781c */ /* 0x000fe20003f0f008 */
[----:B------:R-:W-:Y:S01]  /*09b0*/  USEL UR4, UR4, 0x2, !UP0 ;  /* 0x0000000204047887 */ /* 0x000fe2000c000000 */
[----:B------:R-:W-:Y:S01]  /*09c0*/  NOP ;  /* 0x0000000000007918 */ /* 0x000fe20000000000 */
[----:B------:R-:W-:Y:S01]  /*09d0*/  ULDC.64 UR60, c[0x0][0x208] ;  /* 0x00008200003c7ab9 */ /* 0x000fe20000000a00 */
[----:B------:R-:W-:Y:S03]  /*09e0*/  BSSY B7, `(.L_x_2283) ;  /* 0x0002c4d000077945 */ /* 0x000fe60003800000 */
[----:B------:R-:W-:-:S05]  /*09f0*/  IMAD.U32 R2, RZ, RZ, UR4 ;  /* 0x00000004ff027e24 */ /* 0x000fca000f8e00ff */
[----:B------:R0:W-:Y:S01]  /*0a00*/  STL [R1+0x90], R2 ;  /* 0x0000900201007387 */ /* 0x0001e20000100800 */
[----:B-12-4-:R-:W-:Y:S06]  /*0a10*/  BAR.SYNC.DEFER_BLOCKING 0x0 ;  /* 0x0000000000007b1d */ /* 0x016fec0000010000 */
[----:B------:R-:W-:Y:S05]  /*0a20*/  @!P0 BRA `(.L_x_2284) ;  /* 0x0000025c005c8947 */ /* 0x000fea0003800000 */
.L_x_2285:
        /* <DEDUP_REMOVED lines=15> */
[----:B0-----:R-:W2:Y:S01]  /*0b20*/  LDL R2, [R1+0x90] ;  /* 0x0000900001027983 */ /* 0x001ea20000100800 */
[----:B------:R-:W-:Y:S01]  /*0b30*/  R2UR UR4, R16 ;  /* 0x00000000100472ca */ /* 0x000fe200000e0000 */
[----:B------:R-:W-:Y:S01]  /*0b40*/  IMAD.MOV.U32 R18, RZ, RZ, RZ ;  /* 0x000000ffff127224 */ /* 0x000fe200078e00ff */
[----:B------:R-:W0:Y:S01]  /*0b50*/  S2R R0, SR_TID.X ;  /* 0x0000000000007919 */ /* 0x000e220000002100 */
[----:B------:R-:W-:Y:S02]  /*0b60*/  IMAD.MOV.U32 R221, RZ, RZ, RZ ;  /* 0x000000ffffdd7224 */ /* 0x000fe400078e00ff */
[----:B------:R-:W-:Y:S02]  /*0b70*/  IMAD.MOV.U32 R219, RZ, RZ, RZ ;  /* 0x000000ffffdb7224 */ /* 0x000fe400078e00ff */
[----:B------:R-:W-:-:S06]  /*0b80*/  IMAD.MOV.U32 R214, RZ, RZ, RZ ;  /* 0x000000ffffd67224 */ /* 0x000fcc00078e00ff */
[----:B------:R-:W-:Y:S01]  /*0b90*/  UIADD3 UR4, UR4, 0x14400, URZ ;  /* 0x0001440004047890 */ /* 0x000fe2000fffe03f */
[----:B0-----:R-:W-:-:S04]  /*0ba0*/  IADD3 R0, R0, -0x80, RZ ;  /* 0xffffff8000007810 */ /* 0x001fc80007ffe0ff */
[----:B------:R-:W-:-:S04]  /*0bb0*/  SHF.R.S32.HI R3, RZ, 0x1f, R0 ;  /* 0x0000001fff037819 */ /* 0x000fc80000011400 */
[CC--:B------:R-:W-:Y:S02]  /*0bc0*/  LEA.HI R5, R3.reuse, R0.reuse, RZ, 0x5 ;  /* 0x0000000003057211 */ /* 0x0c0fe400078f28ff */
[CC--:B------:R-:W-:Y:S02]  /*0bd0*/  LEA.HI R4, R3.reuse, R0.reuse, RZ, 0x4 ;  /* 0x0000000003047211 */ /* 0x0c0fe400078f20ff */
[-C--:B------:R-:W-:Y:S01]  /*0be0*/  LEA.HI R22, R3, R0.reuse, RZ, 0x3 ;  /* 0x0000000003167211 */ /* 0x080fe200078f18ff */
[----:B------:R-:W-:Y:S01]  /*0bf0*/  IMAD.SHL.U32 R6, R5, 0x20, RZ ;  /* 0x0000002005067824 */ /* 0x000fe200078e00ff */
[----:B------:R-:W-:Y:S02]  /*0c00*/  LEA.HI R12, R3, R0, RZ, 0x6 ;  /* 0x00000000030c7211 */ /* 0x000fe400078f30ff */
[----:B------:R-:W-:Y:S02]  /*0c10*/  LOP3.LUT R7, R22, 0xfffffff8, RZ, 0xc0, !PT ;  /* 0xfffffff816077812 */ /* 0x000fe400078ec0ff */
[----:B------:R-:W-:Y:S01]  /*0c20*/  LOP3.LUT R6, R6, 0xfffffc00, RZ, 0xc0, !PT ;  /* 0xfffffc0006067812 */ /* 0x000fe200078ec0ff */
[----:B------:R-:W-:Y:S01]  /*0c30*/  IMAD.SHL.U32 R12, R12, 0x8, RZ ;  /* 0x000000080c0c7824 */ /* 0x000fe200078e00ff */
[----:B------:R-:W-:-:S04]  /*0c40*/  SHF.R.S32.HI R22, RZ, 0x3, R22 ;  /* 0x00000003ff167819 */ /* 0x000fc80000011416 */
[C---:B------:R-:W-:Y:S01]  /*0c50*/  SHF.L.U32 R234, R22.reuse, 0x6, RZ ;  /* 0x0000000616ea7819 */ /* 0x040fe200000006ff */
[C---:B------:R-:W-:Y:S01]  /*0c60*/  VIADD R220, R22.reuse, 0x40 ;  /* 0x0000004016dc7836 */ /* 0x040fe20000000000 */
[----:B------:R-:W-:Y:S02]  /*0c70*/  IADD3 R218, R22, 0x20, RZ ;  /* 0x0000002016da7810 */ /* 0x000fe40007ffe0ff */
[----:B------:R-:W-:Y:S01]  /*0c80*/  LOP3.LUT R236, R12, 0xfffffe00, RZ, 0xc0, !PT ;  /* 0xfffffe000cec7812 */ /* 0x000fe200078ec0ff */
[----:B------:R-:W-:Y:S01]  /*0c90*/  IMAD.SHL.U32 R228, R220, 0x40, RZ ;  /* 0x00000040dce47824 */ /* 0x000fe200078e00ff */
[----:B------:R-:W-:Y:S02]  /*0ca0*/  SHF.L.U32 R229, R218, 0x6, RZ ;  /* 0x00000006dae57819 */ /* 0x000fe400000006ff */
[----:B------:R-:W-:Y:S02]  /*0cb0*/  SHF.R.S32.HI R23, RZ, 0x1f, R22 ;  /* 0x0000001fff177819 */ /* 0x000fe40000011416 */
[----:B------:R-:W-:-:S02]  /*0cc0*/  LOP3.LUT R229, R229, 0x1c0, RZ, 0xc0, !PT ;  /* 0x000001c0e5e57812 */ /* 0x000fc400078ec0ff */
[----:B------:R-:W-:Y:S02]  /*0cd0*/  LOP3.LUT R228, R228, 0x1c0, RZ, 0xc0, !PT ;  /* 0x000001c0e4e47812 */ /* 0x000fe400078ec0ff */
[----:B------:R-:W-:Y:S02]  /*0ce0*/  SHF.R.U32.HI R233, RZ, 0x3, R229 ;  /* 0x00000003ffe97819 */ /* 0x000fe400000116e5 */
[----:B------:R-:W-:Y:S02]  /*0cf0*/  SHF.R.U32.HI R232, RZ, 0x3, R228 ;  /* 0x00000003ffe87819 */ /* 0x000fe400000116e4 */
[----:B--2---:R-:W-:Y:S02]  /*0d00*/  R2UR UR5, R2 ;  /* 0x00000000020572ca */ /* 0x004fe400000e0000 */
[----:B------:R-:W-:Y:S02]  /*0d10*/  LEA.HI R2, R3, R0, RZ, 0x7 ;  /* 0x0000000003027211 */ /* 0x000fe400078f38ff */
[----:B------:R-:W-:-:S02]  /*0d20*/  LOP3.LUT R3, R4, 0x3fffff0, RZ, 0xc0, !PT ;  /* 0x03fffff004037812 */ /* 0x000fc400078ec0ff */
[----:B------:R-:W-:-:S03]  /*0d30*/  LOP3.LUT R9, R2, 0xffffff80, RZ, 0xc0, !PT ;  /* 0xffffff8002097812 */ /* 0x000fc600078ec0ff */
[C---:B------:R-:W-:Y:S01]  /*0d40*/  IMAD.IADD R5, R0.reuse, 0x1, -R3 ;  /* 0x0000000100057824 */ /* 0x040fe200078e0a03 */
[----:B------:R-:W-:Y:S01]  /*0d50*/  SHF.R.S32.HI R3, RZ, 0x7, R2 ;  /* 0x00000007ff037819 */ /* 0x000fe20000011402 */
[C---:B------:R-:W-:Y:S01]  /*0d60*/  IMAD.IADD R9, R0.reuse, 0x1, -R9 ;  /* 0x0000000100097824 */ /* 0x040fe200078e0a09 */
[----:B------:R-:W-:Y:S01]  /*0d70*/  IADD3 R0, R0, -R7, RZ ;  /* 0x8000000700007210 */ /* 0x000fe20007ffe0ff */
[----:B------:R-:W-:Y:S01]  /*0d80*/  IMAD R5, R5, 0x40, R6 ;  /* 0x0000004005057824 */ /* 0x000fe200078e0206 */
[----:B------:R-:W-:Y:S01]  /*0d90*/  SHF.R.S32.HI R7, RZ, 0x4, R4 ;  /* 0x00000004ff077819 */ /* 0x000fe20000011404 */
[----:B------:R-:W-:Y:S01]  /*0da0*/  ULOP3.LUT UR5, UR5, 0x1, URZ, 0xfc, !UPT ;  /* 0x0000000105057892 */ /* 0x000fe2000f8efc3f */
[----:B------:R-:W-:Y:S01]  /*0db0*/  SHF.R.S32.HI R8, RZ, 0x1f, R9 ;  /* 0x0000001fff087819 */ /* 0x000fe20000011409 */
[----:B------:R-:W-:Y:S01]  /*0dc0*/  IMAD.SHL.U32 R212, R0, 0x4, RZ ;  /* 0x0000000400d47824 */ /* 0x000fe200078e00ff */
[----:B------:R-:W-:Y:S01]  /*0dd0*/  LEA.HI R2, R2, R3, RZ, 0x1 ;  /* 0x0000000302027211 */ /* 0x000fe200078f08ff */
[----:B------:R-:W-:Y:S01]  /*0de0*/  IMAD.SHL.U32 R17, R0, 0x8, RZ ;  /* 0x0000000800117824 */ /* 0x000fe200078e00ff */
[----:B------:R-:W-:Y:S01]  /*0df0*/  LEA.HI R10, R8, R9, RZ, 0x2 ;  /* 0x00000009080a7211 */ /* 0x000fe200078f10ff */
[----:B------:R-:W-:Y:S01]  /*0e00*/  VIADD R215, R212, 0x40 ;  /* 0x00000040d4d77836 */ /* 0x000fe20000000000 */
[----:B------:R-:W-:Y:S01]  /*0e10*/  LEA.HI R4, R4, R7, RZ, 0x1 ;  /* 0x0000000704047211 */ /* 0x000fe200078f08ff */
[C---:B------:R-:W-:Y:S01]  /*0e20*/  VIADD R216, R212.reuse, 0x20 ;  /* 0x00000020d4d87836 */ /* 0x040fe20000000000 */
[--C-:B------:R-:W-:Y:S01]  /*0e30*/  SHF.R.S32.HI R6, RZ, 0x2, R10.reuse ;  /* 0x00000002ff067819 */ /* 0x100fe2000001140a */
[C---:B------:R-:W-:Y:S01]  /*0e40*/  IMAD.IADD R19, R212.reuse, 0x1, R215 ;  /* 0x00000001d4137824 */ /* 0x040fe200078e02d7 */
[----:B------:R-:W-:Y:S01]  /*0e50*/  SHF.R.S32.HI R11, RZ, 0x1f, R10 ;  /* 0x0000001fff0b7819 */ /* 0x000fe2000001140a */
[----:B------:R-:W-:Y:S01]  /*0e60*/  VIADD R217, R212, 0x60 ;  /* 0x00000060d4d97836 */ /* 0x000fe20000000000 */
[----:B------:R-:W-:-:S02]  /*0e70*/  LOP3.LUT R2, R2, 0x3fffffe, RZ, 0xc0, !PT ;  /* 0x03fffffe02027812 */ /* 0x000fc400078ec0ff */
[----:B------:R-:W-:Y:S02]  /*0e80*/  LEA.HI R11, R11, R6, RZ, 0x3 ;  /* 0x000000060b0b7211 */ /* 0x000fe400078f18ff */
[----:B------:R-:W-:Y:S02]  /*0e90*/  LOP3.LUT R4, R4, 0x1ffffffe, RZ, 0xc0, !PT ;  /* 0x1ffffffe04047812 */ /* 0x000fe400078ec0ff */
[----:B------:R-:W-:Y:S02]  /*0ea0*/  LOP3.LUT R11, R11, 0xfffffff8, RZ, 0xc0, !PT ;  /* 0xfffffff80b0b7812 */ /* 0x000fe400078ec0ff */
[----:B------:R-:W-:Y:S01]  /*0eb0*/  LEA.HI R8, R8, R9, RZ, 0x5 ;  /* 0x0000000908087211 */ /* 0x000fe200078f28ff */
[----:B------:R-:W-:Y:S01]  /*0ec0*/  IMAD.IADD R4, R7, 0x1, -R4 ;  /* 0x0000000107047824 */ /* 0x000fe200078e0a04 */
[----:B------:R-:W-:Y:S01]  /*0ed0*/  IADD3 R2, R3, -R2, RZ ;  /* 0x8000000203027210 */ /* 0x000fe20007ffe0ff */
[----:B------:R-:W-:Y:S01]  /*0ee0*/  IMAD.IADD R11, R6, 0x1, -R11 ;  /* 0x00000001060b7824 */ /* 0x000fe200078e0a0b */
[----:B------:R-:W-:Y:S01]  /*0ef0*/  SHF.R.S32.HI R6, RZ, 0x1f, R19 ;  /* 0x0000001fff067819 */ /* 0x000fe20000011413 */
[----:B------:R-:W-:Y:S01]  /*0f00*/  IMAD R4, R4, 0x8, R5 ;  /* 0x0000000804047824 */ /* 0x000fe200078e0205 */
[----:B------:R-:W-:-:S02]  /*0f10*/  SHF.R.S32.HI R8, RZ, 0x5, R8 ;  /* 0x00000005ff087819 */ /* 0x000fc40000011408 */
[CC--:B------:R-:W-:Y:S02]  /*0f20*/  LEA.HI R3, R6.reuse, R19.reuse, RZ, 0x3 ;  /* 0x0000001306037211 */ /* 0x0c0fe400078f18ff */
[----:B------:R-:W-:Y:S01]  /*0f30*/  LEA.HI R6, R6, R19, RZ, 0x6 ;  /* 0x0000001306067211 */ /* 0x000fe200078f30ff */
[----:B------:R-:W-:Y:S01]  /*0f40*/  IMAD R11, R8, 0x10, R11 ;  /* 0x00000010080b7824 */ /* 0x000fe200078e020b */
[----:B------:R-:W-:Y:S01]  /*0f50*/  LOP3.LUT R3, R3, 0x38, RZ, 0xc0, !PT ;  /* 0x0000003803037812 */ /* 0x000fe200078ec0ff */
[----:B------:R0:W-:Y:S01]  /*0f60*/  STL [R1+0x8c], R4 ;  /* 0x00008c0401007387 */ /* 0x0001e20000100800 */
[----:B------:R-:W-:Y:S01]  /*0f70*/  LOP3.LUT R10, R10, 0x7ffffffc, RZ, 0xc0, !PT ;  /* 0x7ffffffc0a0a7812 */ /* 0x000fe200078ec0ff */
[----:B------:R-:W-:Y:S01]  /*0f80*/  IMAD R2, R2, 0x40, R11 ;  /* 0x0000004002027824 */ /* 0x000fe200078e020b */
[----:B------:R-:W-:Y:S02]  /*0f90*/  SHF.L.U32 R5, R6, 0x7, RZ ;  /* 0x0000000706057819 */ /* 0x000fe400000006ff */
[----:B------:R-:W-:Y:S01]  /*0fa0*/  LOP3.LUT R6, R3, 0x1c0, R234, 0xf8, !PT ;  /* 0x000001c003067812 */ /* 0x000fe200078ef8ea */
[----:B------:R-:W-:Y:S01]  /*0fb0*/  IMAD.IADD R3, R9, 0x1, -R10 ;  /* 0x0000000109037824 */ /* 0x000fe200078e0a0a */
[----:B------:R-:W-:-:S02]  /*0fc0*/  LOP3.LUT R5, R5, 0xffffe000, RZ, 0xc0, !PT ;  /* 0xffffe00005057812 */ /* 0x000fc400078ec0ff */
[----:B------:R-:W-:Y:S02]  /*0fd0*/  SHF.R.S32.HI R0, RZ, 0x1f, R220 ;  /* 0x0000001fff007819 */ /* 0x000fe400000114dc */
[----:B------:R1:W-:Y:S01]  /*0fe0*/  STL [R1+0x64], R3 ;  /* 0x0000640301007387 */ /* 0x0003e20000100800 */
[----:B0-----:R-:W-:-:S03]  /*0ff0*/  LOP3.LUT R4, R234, 0x1c0, RZ, 0xc0, !PT ;  /* 0x000001c0ea047812 */ /* 0x001fc600078ec0ff */
[----:B------:R0:W-:Y:S01]  /*1000*/  STL [R1+0x68], R2 ;  /* 0x0000680201007387 */ /* 0x0001e20000100800 */
[----:B------:R-:W-:Y:S02]  /*1010*/  SHF.R.U32.HI R235, RZ, 0x3, R4 ;  /* 0x00000003ffeb7819 */ /* 0x000fe40000011604 */
[----:B------:R-:W-:Y:S01]  /*1020*/  LOP3.LUT R237, R4, 0x38, R17, 0xf8, !PT ;  /* 0x0000003804ed7812 */ /* 0x000fe200078ef811 */
[----:B------:R-:W-:Y:S01]  /*1030*/  STL [R1+0x80], RZ ;  /* 0x000080ff01007387 */ /* 0x000fe20000100800 */
[----:B------:R-:W-:Y:S02]  /*1040*/  LOP3.LUT R6, R6, R235, RZ, 0x3c, !PT ;  /* 0x000000eb06067212 */ /* 0x000fe400078e3cff */
[----:B-1----:R-:W-:Y:S02]  /*1050*/  SHF.R.S32.HI R3, RZ, 0x1f, R218 ;  /* 0x0000001fff037819 */ /* 0x002fe400000114da */
[----:B------:R-:W-:Y:S02]  /*1060*/  IADD3 R6, R6, R5, R236 ;  /* 0x0000000506067210 */ /* 0x000fe40007ffe0ec */
[----:B0-----:R-:W-:-:S02]  /*1070*/  MOV R2, UR5 ;  /* 0x0000000500027c02 */ /* 0x001fc40008000f00 */
[----:B------:R-:W-:Y:S02]  /*1080*/  SHF.R.S32.HI R5, RZ, 0x1f, R220 ;  /* 0x0000001fff057819 */ /* 0x000fe400000114dc */
[----:B------:R-:W-:Y:S01]  /*1090*/  LEA.HI R3, R3, R218, RZ, 0x3 ;  /* 0x000000da03037211 */ /* 0x000fe200078f18ff */
[----:B------:R0:W-:Y:S01]  /*10a0*/  STL [R1+0x60], R2 ;  /* 0x0000600201007387 */ /* 0x0001e20000100800 */
[----:B------:R-:W-:Y:S02]  /*10b0*/  LEA.HI R5, R5, R220, RZ, 0x3 ;  /* 0x000000dc05057211 */ /* 0x000fe400078f18ff */
[----:B------:R-:W-:Y:S01]  /*10c0*/  LOP3.LUT R237, R236, R237, R235, 0xf6, !PT ;  /* 0x000000edeced7212 */ /* 0x000fe200078ef6eb */
[----:B------:R-:W-:Y:S02]  /*10d0*/  IMAD.SHL.U32 R3, R3, 0x40, RZ ;  /* 0x0000004003037824 */ /* 0x000fe400078e00ff */
[----:B------:R-:W-:-:S03]  /*10e0*/  IMAD.SHL.U32 R5, R5, 0x40, RZ ;  /* 0x0000004005057824 */ /* 0x000fc600078e00ff */
[----:B------:R-:W-:Y:S01]  /*10f0*/  LOP3.LUT R230, R3, 0xfffffe00, RZ, 0xc0, !PT ;  /* 0xfffffe0003e67812 */ /* 0x000fe200078ec0ff */
[----:B0-----:R-:W-:Y:S01]  /*1100*/  IMAD.U32 R2, RZ, RZ, UR4 ;  /* 0x00000004ff027e24 */ /* 0x001fe2000f8e00ff */
[----:B------:R-:W-:-:S04]  /*1110*/  LOP3.LUT R231, R5, 0xfffffe00, RZ, 0xc0, !PT ;  /* 0xfffffe0005e77812 */ /* 0x000fc800078ec0ff */
[----:B------:R0:W-:Y:S02]  /*1120*/  STL [R1+0x7c], R2 ;  /* 0x00007c0201007387 */ /* 0x0001e40000100800 */
[----:B0-----:R-:W-:-:S05]  /*1130*/  SHF.R.S32.HI R2, RZ, 0x1f, R218 ;  /* 0x0000001fff027819 */ /* 0x001fca00000114da */
[----:B------:R0:W-:Y:S04]  /*1140*/  STL [R1+0x70], R2 ;  /* 0x0000700201007387 */ /* 0x0001e80000100800 */
[----:B------:R1:W-:Y:S01]  /*1150*/  STL [R1+0x6c], R0 ;  /* 0x00006c0001007387 */ /* 0x0003e20000100800 */
[C---:B0-----:R-:W-:Y:S01]  /*1160*/  IADD3 R2, R17.reuse, 0x80, RZ ;  /* 0x0000008011027810 */ /* 0x041fe20007ffe0ff */
[----:B-1----:R-:W-:Y:S01]  /*1170*/  VIADD R0, R17, 0xc0 ;  /* 0x000000c011007836 */ /* 0x002fe20000000000 */
[----:B------:R-:W-:-:S05]  /*1180*/  LEA R0, R6, UR4, 0x1 ;  /* 0x0000000406007c11 */ /* 0x000fca000f8e08ff */
[----:B------:R0:W-:Y:S02]  /*1190*/  STL [R1+0x88], R0 ;  /* 0x0000880001007387 */ /* 0x0001e40000100800 */
.L_x_2566:
[----:B------:R-:W1:Y:S01]  /*11a0*/  LDC.64 R2, c[0x0][0xc60] ;  /* 0x00031800ff027b82 */ /* 0x000e620000000a00 */
[----:B------:R-:W-:Y:S01]  /*11b0*/  ULDC.64 UR4, c[0x0][0xa28] ;  /* 0x00028a0000047ab9 */ /* 0x000fe20000000a00 */
[----:B------:R-:W-:Y:S01]  /*11c0*/  ULDC.64 UR8, c[0x0][0xa18] ;  /* 0x0002860000087ab9 */ /* 0x000fe20000000a00 */
[----:B------:R-:W-:Y:S01]  /*11d0*/  ULDC.64 UR6, c[0x0][0xa08] ;  /* 0x0002820000067ab9 */ /* 0x000fe20000000a00 */
[----:B-1----:R-:W-:-:S05]  /*11e0*/  IMAD.WIDE R2, R227, 0x4, R2 ;  /* 0x00000004e3027825 */ /* 0x002fca00078e0202 */
[----:B0-2345:R-:W0:Y:S01]  /*11f0*/  LDG.E R8, desc[UR60][R2.64] ;  /* 0x0000003c02087981 */ /* 0x03de22000c1e1900 */
[----:B------:R-:W-:Y:S01]  /*1200*/  ISETP.NE.U32.AND P2, PT, RZ, UR4, PT ;  /* 0x00000004ff007c0c */ /* 0x000fe2000bf45070 */
[----:B------:R-:W-:Y:S01]  /*1210*/  IMAD.MOV.U32 R26, RZ, RZ, RZ ;  /* 0x000000ffff1a7224 */ /* 0x000fe200078e00ff */
[----:B------:R-:W-:Y:S02]  /*1220*/  ISETP.NE.U32.AND P1, PT, RZ, UR8, PT ;  /* 0x00000008ff007c0c */ /* 0x000fe4000bf25070 */
[----:B------:R-:W-:Y:S02]  /*1230*/  ISETP.NE.AND.EX P2, PT, RZ, UR5, PT, P2 ;  /* 0x00000005ff007c0c */ /* 0x000fe4000bf45320 */
[----:B------:R-:W-:Y:S02]  /*1240*/  ISETP.NE.AND.EX P1, PT, RZ, UR9, PT, P1 ;  /* 0x00000009ff007c0c */ /* 0x000fe4000bf25310 */
[----:B------:R-:W-:-:S04]  /*1250*/  ISETP.NE.U32.AND P0, PT, RZ, UR6, PT ;  /* 0x00000006ff007c0c */ /* 0x000fc8000bf05070 */
[----:B------:R-:W-:Y:S02]  /*1260*/  ISETP.NE.AND.EX P0, PT, RZ, UR7, PT, P0 ;  /* 0x00000007ff007c0c */ /* 0x000fe4000bf05300 */
[----:B0-----:R-:W-:Y:S01]  /*1270*/  SHF.R.S32.HI R0, RZ, 0x1f, R8 ;  /* 0x0000001fff007819 */ /* 0x001fe20000011408 */
[----:B------:R0:W-:Y:S02]  /*1280*/  STL [R1+0x74], R8 ;  /* 0x0000740801007387 */ /* 0x0001e40000100800 */
[C---:B------:R-:W-:Y:S02]  /*1290*/  @P2 LEA R2, P3, R8.reuse, UR4, 0x2 ;  /* 0x0000000408022c11 */ /* 0x040fe4000f8610ff */
[C-C-:B------:R-:W-:Y:S02]  /*12a0*/  SHF.L.U64.HI R29, R8.reuse, 0x2, R0.reuse ;  /* 0x00000002081d7819 */ /* 0x140fe40000010200 */
[C---:B------:R-:W-:Y:S01]  /*12b0*/  @P2 LEA.HI.X R3, R8.reuse, UR5, R0, 0x2, P3 ;  /* 0x0000000508032c11 */ /* 0x040fe200098f1400 */
[----:B------:R-:W-:Y:S01]  /*12c0*/  IMAD.MOV.U32 R0, RZ, RZ, RZ ;  /* 0x000000ffff007224 */ /* 0x000fe200078e00ff */
[----:B------:R-:W-:Y:S01]  /*12d0*/  SHF.L.U32 R28, R8, 0x2, RZ ;  /* 0x00000002081c7819 */ /* 0x000fe200000006ff */
[----:B------:R-:W-:-:S03]  /*12e0*/  ULDC UR4, c[0x0][0x288] ;  /* 0x0000a20000047ab9 */ /* 0x000fc60000000800 */
[C---:B------:R-:W-:Y:S01]  /*12f0*/  IADD3 R6, P4, R28.reuse, UR6, RZ ;  /* 0x000000061c067c10 */ /* 0x040fe2000ff9e0ff */
[----:B------:R0:W5:Y:S01]  /*1300*/  @P2 LDG.E R0, desc[UR60][R2.64] ;  /* 0x0000003c02002981 */ /* 0x000162000c1e1900 */
[----:B------:R-:W-:Y:S01]  /*1310*/  @P1 IADD3 R4, P2, R28, UR8, RZ ;  /* 0x000000081c041c10 */ /* 0x000fe2000ff5e0ff */
[----:B------:R-:W-:Y:S01]  /*1320*/  IMAD.U32 R224, RZ, RZ, UR4 ;  /* 0x00000004ffe07e24 */ /* 0x000fe2000f8e00ff */
[C---:B------:R-:W-:Y:S01]  /*1330*/  IADD3.X R7, R29.reuse, UR7, RZ, P4, !PT ;  /* 0x000000071d077c10 */ /* 0x040fe2000a7fe4ff */
[----:B------:R0:W-:Y:S01]  /*1340*/  STL [R1+0x84], R225 ;  /* 0x000084e101007387 */ /* 0x0001e20000100800 */
[----:B------:R-:W-:Y:S01]  /*1350*/  @P1 IADD3.X R5, R29, UR9, RZ, P2, !PT ;  /* 0x000000091d051c10 */ /* 0x000fe200097fe4ff */
[----:B------:R-:W-:Y:S01]  /*1360*/  ULDC.64 UR4, c[0x0][0x3f8] ;  /* 0x0000fe0000047ab9 */ /* 0x000fe20000000a00 */
[----:B------:R-:W-:Y:S01]  /*1370*/  ULDC.64 UR6, c[0x0][0xa20] ;  /* 0x0002880000067ab9 */ /* 0x000fe20000000a00 */
[----:B------:R0:W5:Y:S04]  /*1380*/  @P0 LDG.E R26, desc[UR60][R6.64] ;  /* 0x0000003c061a0981 */ /* 0x000168000c1e1900 */
[----:B------:R0:W5:Y:S04]  /*1390*/  @P1 LDG.E R224, desc[UR60][R4.64] ;  /* 0x0000003c04e01981 */ /* 0x000168000c1e1900 */
[----:B------:R0:W-:Y:S01]  /*13a0*/  STL [R1+0x78], R226 ;  /* 0x000078e201007387 */ /* 0x0001e20000100800 */
[----:B------:R-:W-:-:S03]  /*13b0*/  UISETP.NE.U32.AND UP0, UPT, UR4, URZ, UPT ;  /* 0x0000003f0400728c */ /* 0x000fc6000bf05070 */
[----:B------:R-:W-:Y:S01]  /*13c0*/  ULDC UR4, c[0x0][0x404] ;  /* 0x0001010000047ab9 */ /* 0x000fe20000000800 */
[----:B------:R-:W-:Y:S01]  /*13d0*/  UISETP.NE.AND.EX UP0, UPT, UR5, URZ, UPT, UP0 ;  /* 0x0000003f0500728c */ /* 0x000fe2000bf05300 */
[----:B------:R-:W-:Y:S02]  /*13e0*/  ISETP.NE.U32.AND P2, PT, RZ, UR6, PT ;  /* 0x00000006ff007c0c */ /* 0x000fe4000bf45070 */
[----:B------:R-:W-:Y:S01]  /*13f0*/  ULDC UR5, c[0x0][0x2e0] ;  /* 0x0000b80000057ab9 */ /* 0x000fe20000000800 */
[----:B------:R-:W-:Y:S01]  /*1400*/  USEL UR4, UR4, 0x1, UP0 ;  /* 0x0000000104047887 */ /* 0x000fe20008000000 */
[----:B------:R-:W-:-:S03]  /*1410*/  ISETP.NE.AND.EX P2, PT, RZ, UR7, PT, P2 ;  /* 0x00000007ff007c0c */ /* 0x000fc6000bf45320 */
[----:B------:R-:W-:-:S03]  /*1420*/  UIMAD UR4, UR4, UR5, URZ ;  /* 0x00000005040472a4 */ /* 0x000fc6000f8e023f */
[----:B------:R-:W-:Y:S01]  /*1430*/  ULDC UR5, c[0x0][0x338] ;  /* 0x0000ce0000057ab9 */ /* 0x000fe20000000800 */
[----:B------:R-:W-:Y:S01]  /*1440*/  MOV R25, R8 ;  /* 0x0000000800197202 */ /* 0x000fe20000000f00 */
[----:B0-----:R-:W-:Y:S07]  /*1450*/  @P1 BRA `(.L_x_2287) ;  /* 0x0000000000241947 */ /* 0x001fee0003800000 */
[----:B------:R-:W-:Y:S02]  /*1460*/  ULDC.64 UR8, c[0x0][0xa00] ;  /* 0x0002800000087ab9 */ /* 0x000fe40000000a00 */
[----:B------:R-:W-:-:S04]  /*1470*/  ISETP.NE.U32.AND P1, PT, RZ, UR8, PT ;  /* 0x00000008ff007c0c */ /* 0x000fc8000bf25070 */
[----:B------:R-:W-:-:S13]  /*1480*/  ISETP.NE.AND.EX P1, PT, RZ, UR9, PT, P1 ;  /* 0x00000009ff007c0c */ /* 0x000fda000bf25310 */
[----:B------:R-:W-:Y:S05]  /*1490*/  @!P1 BRA `(.L_x_2287) ;  /* 0x0000000000149947 */ /* 0x000fea0003800000 */
[----:B------:R-:W0:Y:S02]  /*14a0*/  LDC.64 R2, c[0x0][0xa00] ;  /* 0x00028000ff027b82 */ /* 0x000e240000000a00 */
[----:B0-----:R-:W-:-:S05]  /*14b0*/  IMAD.WIDE R2, R25, 0x4, R2 ;  /* 0x0000000419027825 */ /* 0x001fca00078e0202 */
[----:B-----5:R-:W2:Y:S04]  /*14c0*/  LDG.E R224, desc[UR60][R2.64] ;  /* 0x0000003c02e07981 */ /* 0x020ea8000c1e1900 */
[----:B------:R-:W2:Y:S02]  /*14d0*/  LDG.E R5, desc[UR60][R2.64+0x4] ;  /* 0x0000043c02057981 */ /* 0x000ea4000c1e1900 */
[----:B--2---:R-:W-:-:S07]  /*14e0*/  IMAD.IADD R224, R5, 0x1, -R224 ;  /* 0x0000000105e07824 */ /* 0x004fce00078e0ae0 */
.L_x_2287:
[----:B------:R-:W-:Y:S02]  /*14f0*/  IMAD.U32 R2, RZ, RZ, UR5 ;  /* 0x00000005ff027e24 */ /* 0x000fe4000f8e00ff */
[----:B------:R-:W-:Y:S01]  /*1500*/  IMAD.U32 R27, RZ, RZ, UR4 ;  /* 0x00000004ff1b7e24 */ /* 0x000fe2000f8e00ff */
[----:B------:R-:W-:Y:S06]  /*1510*/  @!P2 BRA `(.L_x_2288) ;  /* 0x000000000010a947 */ /* 0x000fec0003800000 */
[----:B------:R-:W-:-:S04]  /*1520*/  IADD3 R4, P0, R28, UR6, RZ ;  /* 0x000000061c047c10 */ /* 0x000fc8000ff1e0ff */
[----:B------:R-:W-:-:S05]  /*1530*/  IADD3.X R5, R29, UR7, RZ, P0, !PT ;  /* 0x000000071d057c10 */ /* 0x000fca00087fe4ff */
[----:B------:R0:W5:Y:S01]  /*1540*/  LDG.E R27, desc[UR60][R4.64] ;  /* 0x0000003c041b7981 */ /* 0x000162000c1e1900 */
[----:B------:R-:W-:Y:S05]  /*1550*/  BRA `(.L_x_2289) ;  /* 0x0000000000107947 */ /* 0x000fea0003800000 */
.L_x_2288:
[----:B------:R-:W-:Y:S05]  /*1560*/  @!P0 BRA `(.L_x_2289) ;  /* 0x00000000000c8947 */ /* 0x000fea0003800000 */
[----:B------:R-:W2:Y:S04]  /*1570*/  LDG.E R4, desc[UR60][R6.64] ;  /* 0x0000003c06047981 */ /* 0x000ea8000c1e1900 */
[----:B------:R-:W2:Y:S02]  /*1580*/  LDG.E R27, desc[UR60][R6.64+0x4] ;  /* 0x0000043c061b7981 */ /* 0x000ea4000c1e1900 */
[----:B--2---:R-:W-:-:S07]  /*1590*/  IADD3 R27, -R4, R27, RZ ;  /* 0x0000001b041b7210 */ /* 0x004fce0007ffe1ff */
.L_x_2289:
[----:B------:R-:W-:Y:S02]  /*15a0*/  ULDC.64 UR4, c[0x0][0xa10] ;  /* 0x0002840000047ab9 */ /* 0x000fe40000000a00 */
[----:B------:R-:W-:-:S04]  /*15b0*/  ISETP.NE.U32.AND P0, PT, RZ, UR4, PT ;  /* 0x00000004ff007c0c */ /* 0x000fc8000bf05070 */
[----:B------:R-:W-:Y:S01]  /*15c0*/  ISETP.NE.AND.EX P0, PT, RZ, UR5, PT, P0 ;  /* 0x00000005ff007c0c */ /* 0x000fe2000bf05300 */
[----:B------:R-:W-:-:S12]  /*15d0*/  ULDC.64 UR4, c[0x0][0xa30] ;  /* 0x00028c0000047ab9 */ /* 0x000fd80000000a00 */
[----:B0-----:R-:W0:Y:S02]  /*15e0*/  @P0 LDC.64 R4, c[0x0][0xa10] ;  /* 0x00028400ff040b82 */ /* 0x001e240000000a00 */
[----:B0-----:R-:W-:-:S05]  /*15f0*/  @P0 IMAD.WIDE R4, R25, 0x4, R4 ;  /* 0x0000000419040825 */ /* 0x001fca00078e0204 */
[----:B------:R-:W2:Y:S04]  /*1600*/  @P0 LDG.E R3, desc[UR60][R4.64] ;  /* 0x0000003c04030981 */ /* 0x000ea8000c1e1900 */
[----:B------:R-:W2:Y:S01]  /*1610*/  @P0 LDG.E R8, desc[UR60][R4.64+0x4] ;  /* 0x0000043c04080981 */ /* 0x000ea2000c1e1900 */
[----:B------:R-:W-:Y:S01]  /*1620*/  ISETP.NE.U32.AND P1, PT, RZ, UR4, PT ;  /* 0x00000004ff007c0c */ /* 0x000fe2000bf25070 */
[----:B-----5:R-:W-:-:S03]  /*1630*/  IMAD.MOV.U32 R144, RZ, RZ, R27 ;  /* 0x000000ffff907224 */ /* 0x020fc600078e001b */
[----:B------:R-:W-:-:S13]  /*1640*/  ISETP.NE.AND.EX P1, PT, RZ, UR5, PT, P1 ;  /* 0x00000005ff007c0c */ /* 0x000fda000bf25310 */
[----:B------:R-:W-:-:S04]  /*1650*/  @P1 IADD3 R6, P2, R28, UR4, RZ ;  /* 0x000000041c061c10 */ /* 0x000fc8000ff5e0ff */
[----:B------:R-:W-:-:S05]  /*1660*/  @P1 IADD3.X R7, R29, UR5, RZ, P2, !PT ;  /* 0x000000051d071c10 */ /* 0x000fca00097fe4ff */
[----:B------:R0:W5:Y:S01]  /*1670*/  @P1 LDG.E R144, desc[UR60][R6.64] ;  /* 0x0000003c06901981 */ /* 0x000162000c1e1900 */
[----:B------:R-:W-:Y:S01]  /*1680*/  IMAD.IADD R9, R27, 0x1, -R0 ;  /* 0x000000011b097824 */ /* 0x000fe200078e0a00 */
[----:B------:R-:W-:-:S03]  /*1690*/  PLOP3.LUT P2, PT, PT, PT, PT, 0x80, 0x0 ;  /* 0x000000000000781c */ /* 0x000fc60003f4f070 */
[----:B------:R-:W-:-:S05]  /*16a0*/  IMAD.MOV R120, RZ, RZ, -R9 ;  /* 0x000000ffff787224 */ /* 0x000fca00078e0a09 */
[----:B------:R-:W-:Y:S01]  /*16b0*/  VIMNMX R120, RZ, R120, !PT ;  /* 0x00000078ff787248 */ /* 0x000fe20007fe0100 */
[----:B--2---:R-:W-:Y:S01]  /*16c0*/  @P0 IMAD.IADD R2, R8, 0x1, -R3 ;  /* 0x0000000108020824 */ /* 0x004fe200078e0a03 */
[----:B------:R-:W-:-:S04]  /*16d0*/  LEA R3, R225, 0xcf, 0x7 ;  /* 0x000000cfe1037811 */ /* 0x000fc800078e38ff */
[----:B------:R-:W-:-:S04]  /*16e0*/  IADD3 R227, R9, R2, RZ ;  /* 0x0000000209e37210 */ /* 0x000fc80007ffe0ff */
[C---:B------:R-:W-:Y:S01]  /*16f0*/  IADD3 R3, R227.reuse, R3, -R224 ;  /* 0x00000003e3037210 */ /* 0x040fe20007ffe8e0 */
[----:B------:R-:W-:-:S04]  /*1700*/  VIADD R0, R227, 0x4f ;  /* 0x0000004fe3007836 */ /* 0x000fc80000000000 */
[----:B------:R-:W-:-:S04]  /*1710*/  IMAD.HI R0, R0, 0x66666667, RZ ;  /* 0x6666666700007827 */ /* 0x000fc800078e02ff */
[----:B------:R-:W-:Y:S01]  /*1720*/  IMAD.HI R4, R3, 0x66666667, RZ ;  /* 0x6666666703047827 */ /* 0x000fe200078e02ff */
[----:B------:R-:W-:-:S04]  /*1730*/  SHF.R.U32.HI R3, RZ, 0x1f, R0 ;  /* 0x0000001fff037819 */ /* 0x000fc80000011600 */
[----:B------:R-:W-:Y:S02]  /*1740*/  SHF.R.U32.HI R5, RZ, 0x1f, R4 ;  /* 0x0000001fff057819 */ /* 0x000fe40000011604 */
[----:B------:R-:W-:Y:S02]  /*1750*/  LEA.HI.SX32 R3, R0, R3, 0x1b ;  /* 0x0000000300037211 */ /* 0x000fe400078fdaff */
[----:B------:R-:W-:-:S04]  /*1760*/  LEA.HI.SX32 R148, R4, R5, 0x1b ;  /* 0x0000000504947211 */ /* 0x000fc800078fdaff */
[----:B------:R-:W-:-:S05]  /*1770*/  VIMNMX R148, R3, R148, PT ;  /* 0x0000009403947248 */ /* 0x000fca0003fe0100 */
[----:B------:R-:W-:-:S05]  /*1780*/  IMAD R3, R148, 0x50, -R9 ;  /* 0x0000005094037824 */ /* 0x000fca00078e0a09 */
[----:B------:R-:W-:-:S04]  /*1790*/  VIMNMX R3, R3, R2, PT ;  /* 0x0000000203037248 */ /* 0x000fc80003fe0100 */
[----:B------:R-:W-:Y:S01]  /*17a0*/  ISETP.GT.AND P0, PT, R3, R120, PT ;  /* 0x000000780300720c */ /* 0x000fe20003f04270 */
[----:B------:R-:W-:-:S05]  /*17b0*/  IMAD.WIDE.U32 R120, R120, -0x33333333, RZ ;  /* 0xcccccccd78787825 */ /* 0x000fca00078e00ff */
[----:B------:R-:W-:-:S04]  /*17c0*/  SHF.R.U32.HI R120, RZ, 0x6, R121 ;  /* 0x00000006ff787819 */ /* 0x000fc80000011679 */
[----:B------:R-:W-:-:S03]  /*17d0*/  MOV R24, R120 ;  /* 0x0000007800187202 */ /* 0x000fc60000000f00 */
[----:B------:R-:W-:-:S04]  /*17e0*/  @P0 VIADD R0, R3, 0x4f ;  /* 0x0000004f03000836 */ /* 0x000fc80000000000 */
[----:B------:R-:W-:-:S05]  /*17f0*/  @P0 IMAD.HI R0, R0, 0x66666667, RZ ;  /* 0x6666666700000827 */ /* 0x000fca00078e02ff */
[----:B------:R-:W-:-:S04]  /*1800*/  @P0 SHF.R.U32.HI R3, RZ, 0x1f, R0 ;  /* 0x0000001fff030819 */ /* 0x000fc80000011600 */
[----:B------:R-:W-:-:S04]  /*1810*/  @P0 LEA.HI.SX32 R24, R0, R3, 0x1b ;  /* 0x0000000300180211 */ /* 0x000fc800078fdaff */
[----:B------:R-:W-:-:S13]  /*1820*/  ISETP.GT.AND P0, PT, R24, R120, PT ;  /* 0x000000781800720c */ /* 0x000fda0003f04270 */
[----:B0-----:R-:W-:Y:S05]  /*1830*/  @!P0 BRA `(.L_x_2290) ;  /* 0x0000008c007c8947 */ /* 0x001fea0003800000 */
        /* <DEDUP_REMOVED lines=20> */
.L_x_2292:
[----:B------:R-:W-:Y:S05]  /*1980*/  BSYNC B6 ;  /* 0x0000000000067941 */ /* 0x000fea0003800000 */
.L_x_2291:
        /* <DEDUP_REMOVED lines=20> */
.L_x_2294:
[----:B------:R-:W-:Y:S05]  /*1ad0*/  BSYNC B6 ;  /* 0x0000000000067941 */ /* 0x000fea0003800000 */
.L_x_2293:
[----:B------:R-:W-:Y:S01]  /*1ae0*/  ULDC.64 UR4, c[0x0][0x9f8] ;  /* 0x00027e0000047ab9 */ /* 0x000fe20000000a00 */
[----:B------:R-:W0:Y:S01]  /*1af0*/  LDC R0, c[0x0][0x428] ;  /* 0x00010a00ff007b82 */ /* 0x000e220000000800 */
[----:B------:R-:W-:-:S07]  /*1b00*/  ISETP.NE.U32.AND P0, PT, RZ, UR4, PT ;  /* 0x00000004ff007c0c */ /* 0x000fce000bf05070 */
[----:B------:R-:W1:Y:S01]  /*1b10*/  LDC.64 R98, c[0x0][0x2f0] ;  /* 0x0000bc00ff627b82 */ /* 0x000e620000000a00 */
[----:B------:R-:W-:Y:S01]  /*1b20*/  ISETP.NE.AND.EX P0, PT, RZ, UR5, PT, P0 ;  /* 0x00000005ff007c0c */ /* 0x000fe2000bf05300 */
[----:B------:R-:W-:Y:S01]  /*1b30*/  IMAD.IADD R113, R26, 0x1, R27 ;  /* 0x000000011a717824 */ /* 0x000fe200078e021b */
[----:B------:R-:W-:Y:S01]  /*1b40*/  ULDC UR6, c[0x0][0x2e4] ;  /* 0x0000b90000067ab9 */ /* 0x000fe20000000800 */
[----:B------:R-:W-:Y:S01]  /*1b50*/  VIADD R20, R17, 0x80 ;  /* 0x0000008011147836 */ /* 0x000fe20000000000 */
[----:B------:R-:W-:-:S03]  /*1b60*/  ULDC.64 UR8, c[0x0][0x320] ;  /* 0x0000c80000087ab9 */ /* 0x000fc60000000a00 */
[----:B------:R-:W2:Y:S06]  /*1b70*/  LDC.64 R104, c[0x0][0x3e8] ;  /* 0x0000fa00ff687b82 */ /* 0x000eac0000000a00 */
[----:B------:R-:W-:Y:S02]  /*1b80*/  @P0 IADD3 R4, P1, R28, UR4, RZ ;  /* 0x000000041c040c10 */ /* 0x000fe4000ff3e0ff */
[----:B------:R-:W3:Y:S02]  /*1b90*/  LDC.64 R110, c[0x0][0x3d8] ;  /* 0x0000f600ff6e7b82 */ /* 0x000ee40000000a00 */
[----:B------:R-:W-:Y:S01]  /*1ba0*/  @P0 IADD3.X R5, R29, UR5, RZ, P1, !PT ;  /* 0x000000051d050c10 */ /* 0x000fe20008ffe4ff */
[----:B------:R-:W-:-:S04]  /*1bb0*/  ULDC.64 UR4, c[0x0][0x2f8] ;  /* 0x0000be0000047ab9 */ /* 0x000fc80000000a00 */
[----:B------:R4:W3:Y:S01]  /*1bc0*/  @P0 LDG.E R25, desc[UR60][R4.64] ;  /* 0x0000003c04190981 */ /* 0x0008e2000c1e1900 */
[----:B0-----:R-:W-:Y:S01]  /*1bd0*/  ISETP.NE.AND P0, PT, R0, 0x1, PT ;  /* 0x000000010000780c */ /* 0x001fe20003f05270 */
[----:B------:R-:W0:Y:S01]  /*1be0*/  LDC R12, c[0x0][0x3d4] ;  /* 0x0000f500ff0c7b82 */ /* 0x000e220000000800 */
[----:B------:R-:W-:Y:S01]  /*1bf0*/  SHF.R.S32.HI R21, RZ, 0x1f, R113 ;  /* 0x0000001fff157819 */ /* 0x000fe20000011471 */
[----:B------:R-:W0:Y:S01]  /*1c00*/  S2R R147, SR_TID.X ;  /* 0x0000000000937919 */ /* 0x000e220000002100 */
[----:B------:R-:W-:Y:S01]  /*1c10*/  ISETP.GE.AND P1, PT, R19, UR6, PT ;  /* 0x0000000613007c0c */ /* 0x000fe2000bf26270 */
[----:B-1----:R-:W-:Y:S01]  /*1c20*/  IMAD R121, R99, 0x50, RZ ;  /* 0x0000005063797824 */ /* 0x002fe200078e02ff */
[----:B------:R-:W-:Y:S01]  /*1c30*/  SHF.R.S32.HI R213, RZ, 0x1f, R212 ;  /* 0x0000001fffd57819 */ /* 0x000fe200000114d4 */
[-C--:B------:R-:W-:Y:S01]  /*1c40*/  IMAD R6, R21, R98.reuse, RZ ;  /* 0x0000006215067224 */ /* 0x080fe200078e02ff */
[----:B------:R-:W-:Y:S01]  /*1c50*/  IADD3 R14, R17, 0xc0, RZ ;  /* 0x000000c0110e7810 */ /* 0x000fe20007ffe0ff */
[----:B----4-:R-:W-:Y:S01]  /*1c60*/  IMAD.WIDE.U32 R4, R113, R98, RZ ;  /* 0x0000006271047225 */ /* 0x010fe200078e00ff */
[----:B------:R-:W-:-:S02]  /*1c70*/  IADD3 R112, P3, R22, R113, RZ ;  /* 0x0000007116707210 */ /* 0x000fc40007f7e0ff */
[----:B------:R-:W-:Y:S01]  /*1c80*/  ISETP.GE.AND P2, PT, R14, UR6, PT ;  /* 0x000000060e007c0c */ /* 0x000fe2000bf46270 */
[----:B------:R-:W1:Y:S01]  /*1c90*/  @P0 LDC R3, c[0x0][0x42c] ;  /* 0x00010b00ff030b82 */ /* 0x000e620000000800 */
[----:B--2---:R-:W-:Y:S01]  /*1ca0*/  IMAD.WIDE.U32 R100, R22, R104, R212 ;  /* 0x0000006816647225 */ /* 0x004fe200078e00d4 */
[C-C-:B------:R-:W-:Y:S02]  /*1cb0*/  SHF.L.U64.HI R34, R104.reuse, 0x5, R105.reuse ;  /* 0x0000000568227819 */ /* 0x140fe40000010269 */
[----:B------:R-:W-:Y:S01]  /*1cc0*/  SHF.L.U64.HI R33, R104, 0x6, R105 ;  /* 0x0000000668217819 */ /* 0x000fe20000010269 */
[----:B---3--:R-:W-:Y:S01]  /*1cd0*/  IMAD.WIDE.U32 R106, R22, R110, R212 ;  /* 0x0000006e166a7225 */ /* 0x008fe200078e00d4 */
[----:B------:R-:W-:Y:S02]  /*1ce0*/  SHF.L.U32 R32, R104, 0x5, RZ ;  /* 0x0000000568207819 */ /* 0x000fe400000006ff */
[----:B------:R-:W2:Y:S01]  /*1cf0*/  @P0 LDC R7, c[0x0][0x430] ;  /* 0x00010c00ff070b82 */ /* 0x000ea20000000800 */
[----:B------:R-:W-:Y:S01]  /*1d00*/  IMAD R127, R105, 0x50, RZ ;  /* 0x00000050697f7824 */ /* 0x000fe200078e02ff */
[--C-:B------:R-:W-:Y:S01]  /*1d10*/  SHF.L.U64.HI R30, R110, 0x5, R111.reuse ;  /* 0x000000056e1e7819 */ /* 0x100fe2000001026f */
[----:B------:R-:W-:Y:S01]  /*1d20*/  IMAD.SHL.U32 R31, R104, 0x40, RZ ;  /* 0x00000040681f7824 */ /* 0x000fe200078e00ff */
[C---:B------:R-:W-:Y:S01]  /*1d30*/  SHF.L.U64.HI R29, R110.reuse, 0x6, R111 ;  /* 0x000000066e1d7819 */ /* 0x040fe2000001026f */
[----:B------:R-:W-:Y:S01]  /*1d40*/  IMAD.SHL.U32 R28, R110, 0x20, RZ ;  /* 0x000000206e1c7824 */ /* 0x000fe200078e00ff */
[--C-:B------:R-:W-:Y:S01]  /*1d50*/  SHF.L.U64.HI R128, R98, 0x5, R99.reuse ;  /* 0x0000000562807819 */ /* 0x100fe20000010263 */
[----:B------:R-:W-:Y:S01]  /*1d60*/  IMAD.SHL.U32 R27, R110, 0x40, RZ ;  /* 0x000000406e1b7824 */ /* 0x000fe200078e00ff */
[C---:B------:R-:W-:Y:S01]  /*1d70*/  SHF.L.U64.HI R130, R98.reuse, 0x6, R99 ;  /* 0x0000000662827819 */ /* 0x040fe20000010263 */
[----:B------:R-:W-:-:S02]  /*1d80*/  IMAD.SHL.U32 R129, R98, 0x20, RZ ;  /* 0x0000002062817824 */ /* 0x000fc400078e00ff */
[----:B------:R-:W-:Y:S02]  /*1d90*/  IMAD.SHL.U32 R131, R98, 0x40, RZ ;  /* 0x0000004062837824 */ /* 0x000fe400078e00ff */
[----:B0-----:R-:W-:Y:S01]  /*1da0*/  IMAD.SHL.U32 R117, R12, 0x2, RZ ;  /* 0x000000020c757824 */ /* 0x001fe200078e00ff */
[----:B------:R-:W-:Y:S01]  /*1db0*/  LEA.HI R147, R147, 0x8, RZ, 0x19 ;  /* 0x0000000893937811 */ /* 0x000fe200078fc8ff */
[----:B-1----:R-:W-:-:S04]  /*1dc0*/  @P0 IMAD.HI.U32 R0, R226, R3, RZ ;  /* 0x00000003e2000227 */ /* 0x002fc800078e00ff */
[----:B------:R-:W-:Y:S02]  /*1dd0*/  IMAD R3, R113, R99, R6 ;  /* 0x0000006371037224 */ /* 0x000fe400078e0206 */
[----:B------:R-:W-:Y:S01]  /*1de0*/  IMAD.X R113, R23, 0x1, R21, P3 ;  /* 0x0000000117717824 */ /* 0x000fe200018e0615 */
[----:B--2---:R-:W-:Y:S01]  /*1df0*/  @P0 SHF.R.U32.HI R226, RZ, R7, R0 ;  /* 0x00000007ffe20219 */ /* 0x004fe20000011600 */
[----:B------:R-:W-:Y:S01]  /*1e00*/  IMAD.IADD R5, R5, 0x1, R3 ;  /* 0x0000000105057824 */ /* 0x000fe200078e0203 */
[----:B------:R-:W-:Y:S02]  /*1e10*/  ISETP.GE.AND P0, PT, R17, UR6, PT ;  /* 0x0000000611007c0c */ /* 0x000fe4000bf06270 */
[----:B------:R-:W-:Y:S01]  /*1e20*/  SHF.R.S32.HI R6, RZ, 0x1f, R226 ;  /* 0x0000001fff067819 */ /* 0x000fe200000114e2 */
[----:B------:R-:W-:Y:S01]  /*1e30*/  IMAD.WIDE.U32 R4, R226, UR4, R4 ;  /* 0x00000004e2047c25 */ /* 0x000fe2000f8e0004 */
[----:B------:R-:W-:Y:S02]  /*1e40*/  SEL R3, RZ, 0xffffffff, P1 ;  /* 0xffffffffff037807 */ /* 0x000fe40000800000 */
[----:B------:R-:W-:Y:S01]  /*1e50*/  SEL R0, RZ, 0x1, P0 ;  /* 0x00000001ff007807 */ /* 0x000fe20000000000 */
[----:B------:R-:W-:Y:S01]  /*1e60*/  IMAD R7, R6, UR4, RZ ;  /* 0x0000000406077c24 */ /* 0x000fe2000f8e02ff */
[----:B------:R-:W-:Y:S01]  /*1e70*/  SHF.L.U32 R3, R3, 0x1, RZ ;  /* 0x0000000103037819 */ /* 0x000fe200000006ff */
[----:B------:R-:W-:Y:S01]  /*1e80*/  IMAD.MOV.U32 R38, RZ, RZ, R4 ;  /* 0x000000ffff267224 */ /* 0x000fe200078e0004 */
[----:B------:R-:W-:Y:S01]  /*1e90*/  ISETP.GE.AND P0, PT, R20, UR6, PT ;  /* 0x0000000614007c0c */ /* 0x000fe2000bf06270 */
[----:B------:R-:W-:Y:S01]  /*1ea0*/  IMAD R7, R226, UR5, R7 ;  /* 0x00000005e2077c24 */ /* 0x000fe2000f8e0207 */
[----:B------:R-:W-:Y:S01]  /*1eb0*/  LOP3.LUT R0, R3, 0x2, R0, 0xe2, !PT ;  /* 0x0000000203007812 */ /* 0x000fe200078ee200 */
[----:B------:R-:W-:Y:S01]  /*1ec0*/  ULDC.64 UR4, c[0x0][0xa08] ;  /* 0x0002820000047ab9 */ /* 0x000fe20000000a00 */
[----:B------:R-:W-:Y:S01]  /*1ed0*/  SEL R3, RZ, 0x4, P0 ;  /* 0x00000004ff037807 */ /* 0x000fe20000000000 */
[----:B------:R-:W-:Y:S01]  /*1ee0*/  IMAD.IADD R39, R5, 0x1, R7 ;  /* 0x0000000105277824 */ /* 0x000fe200078e0207 */
[----:B------:R-:W-:Y:S01]  /*1ef0*/  ISETP.NE.U32.AND P0, PT, RZ, UR4, PT ;  /* 0x00000004ff007c0c */ /* 0x000fe2000bf05070 */
[----:B------:R-:W-:Y:S01]  /*1f00*/  IMAD R7, R6, UR8, RZ ;  /* 0x0000000806077c24 */ /* 0x000fe2000f8e02ff */
[----:B------:R-:W-:Y:S01]  /*1f10*/  LOP3.LUT R3, R0, R3, RZ, 0xfc, !PT ;  /* 0x0000000300037212 */ /* 0x000fe200078efcff */
[C---:B------:R-:W-:Y:S01]  /*1f20*/  IMAD R6, R23.reuse, R104, RZ ;  /* 0x0000006817067224 */ /* 0x040fe200078e02ff */
[----:B------:R-:W-:Y:S01]  /*1f30*/  ISETP.NE.AND.EX P0, PT, RZ, UR5, PT, P0 ;  /* 0x00000005ff007c0c */ /* 0x000fe2000bf05300 */
[----:B------:R-:W-:Y:S01]  /*1f40*/  ULDC.64 UR4, c[0x0][0x300] ;  /* 0x0000c00000047ab9 */ /* 0x000fe20000000a00 */
[----:B------:R-:W-:Y:S01]  /*1f50*/  IMAD R15, R226, UR9, R7 ;  /* 0x00000009e20f7c24 */ /* 0x000fe2000f8e0207 */
[--C-:B------:R-:W-:Y:S01]  /*1f60*/  SHF.R.S32.HI R5, RZ, 0x1f, R17.reuse ;  /* 0x0000001fff057819 */ /* 0x100fe20000011411 */
[----:B------:R-:W-:Y:S01]  /*1f70*/  IMAD R7, R23, R98, RZ ;  /* 0x0000006217077224 */ /* 0x000fe200078e02ff */
[----:B------:R-:W-:Y:S01]  /*1f80*/  ISETP.GE.AND P1, PT, R19, R12, PT ;  /* 0x0000000c1300720c */ /* 0x000fe20003f26270 */
[----:B------:R-:W-:Y:S01]  /*1f90*/  IMAD.MOV.U32 R4, RZ, RZ, R17 ;  /* 0x000000ffff047224 */ /* 0x000fe200078e0011 */
[----:B------:R-:W-:Y:S01]  /*1fa0*/  LOP3.LUT R26, R3, 0x1, RZ, 0xc0, !PT ;  /* 0x00000001031a7812 */ /* 0x000fe200078ec0ff */
[----:B------:R-:W-:-:S02]  /*1fb0*/  IMAD R13, R22, R105, R6 ;  /* 0x00000069160d7224 */ /* 0x000fc400078e0206 */
[C---:B------:R-:W-:Y:S02]  /*1fc0*/  IMAD R35, R22.reuse, R99, R7 ;  /* 0x0000006316237224 */ /* 0x040fe400078e0207 */
[----:B------:R-:W-:-:S04]  /*1fd0*/  IMAD.WIDE.U32 R6, R22, R98, R4 ;  /* 0x0000006216067225 */ /* 0x000fc800078e0004 */
[----:B------:R-:W-:-:S04]  /*1fe0*/  IMAD.WIDE.U32 R8, R226, UR8, R4 ;  /* 0x00000008e2087c25 */ /* 0x000fc8000f8e0004 */
[----:B------:R-:W-:Y:S01]  /*1ff0*/  IMAD.WIDE.U32 R102, R22, R104, R4 ;  /* 0x0000006816667225 */ /* 0x000fe200078e0004 */
[----:B------:R-:W-:-:S03]  /*2000*/  IADD3 R9, R9, R15, RZ ;  /* 0x0000000f09097210 */ /* 0x000fc60007ffe0ff */
[----:B------:R-:W-:Y:S01]  /*2010*/  IMAD.WIDE.U32 R108, R22, R110, R4 ;  /* 0x0000006e166c7225 */ /* 0x000fe200078e0004 */
[----:B------:R-:W-:-:S03]  /*2020*/  SEL R4, R12, RZ, P1 ;  /* 0x000000ff0c047207 */ /* 0x000fc60000800000 */
[----:B------:R-:W-:Y:S02]  /*2030*/  IMAD.IADD R101, R101, 0x1, R13 ;  /* 0x0000000165657824 */ /* 0x000fe400078e020d */
[----:B------:R-:W-:Y:S02]  /*2040*/  IMAD.IADD R103, R13, 0x1, R103 ;  /* 0x000000010d677824 */ /* 0x000fe400078e0267 */
[----:B-----5:R-:W-:-:S04]  /*2050*/  IMAD.WIDE.U32 R100, R144, R104, R100 ;  /* 0x0000006890647225 */ /* 0x020fc800078e0064 */
[----:B------:R-:W-:-:S04]  /*2060*/  IMAD.WIDE.U32 R102, R144, R104, R102 ;  /* 0x0000006890667225 */ /* 0x000fc800078e0066 */
[----:B------:R-:W-:-:S04]  /*2070*/  IMAD.WIDE.U32 R98, R98, 0x50, RZ ;  /* 0x0000005062627825 */ /* 0x000fc800078e00ff */
[----:B------:R-:W-:Y:S01]  /*2080*/  IMAD.IADD R121, R99, 0x1, R121 ;  /* 0x0000000163797824 */ /* 0x000fe200078e0279 */
        /* <DEDUP_REMOVED lines=17> */
[----:B------:R-:W-:-:S03]  /*21a0*/  SEL R0, R12, RZ, P0 ;  /* 0x000000ff0c007207 */ /* 0x000fc60000000000 */
[----:B------:R-:W-:Y:S01]  /*21b0*/  IMAD.IADD R109, R7, 0x1, R109 ;  /* 0x00000001076d7824 */ /* 0x000fe200078e026d */
[----:B------:R-:W-:Y:S01]  /*21c0*/  IADD3 R107, R107, R7, RZ ;  /* 0x000000076b6b7210 */ /* 0x000fe20007ffe0ff */
[----:B------:R-:W-:Y:S01]  /*21d0*/  IMAD.IADD R0, R17, 0x1, R0 ;  /* 0x0000000111007824 */ /* 0x000fe200078e0200 */
[----:B------:R-:W-:Y:S01]  /*21e0*/  SHF.R.S32.HI R7, RZ, 0x1f, R6 ;  /* 0x0000001fff077819 */ /* 0x000fe20000011406 */
[----:B------:R-:W-:-:S03]  /*21f0*/  IMAD.WIDE.U32 R108, R144, R110, R108 ;  /* 0x0000006e906c7225 */ /* 0x000fc600078e006c */
[----:B------:R-:W-:Y:S01]  /*2200*/  SHF.R.S32.HI R5, RZ, 0x1f, R0 ;  /* 0x0000001fff057819 */ /* 0x000fe20000011400 */
[----:B------:R-:W-:-:S03]  /*2210*/  IMAD.WIDE.U32 R106, R144, R110, R106 ;  /* 0x0000006e906a7225 */ /* 0x000fc600078e006a */
[CC--:B------:R-:W-:Y:S02]  /*2220*/  LEA.HI R4, R5.reuse, R0.reuse, RZ, 0x6 ;  /* 0x0000000005047211 */ /* 0x0c0fe400078f30ff */
[----:B------:R-:W-:Y:S02]  /*2230*/  LEA.HI R5, R5, R0, RZ, 0x3 ;  /* 0x0000000005057211 */ /* 0x000fe400078f18ff */
[CC--:B------:R-:W-:Y:S02]  /*2240*/  LEA.HI R0, R7.reuse, R6.reuse, RZ, 0x6 ;  /* 0x0000000607007211 */ /* 0x0c0fe400078f30ff */
[----:B------:R-:W-:Y:S02]  /*2250*/  LEA.HI R6, R7, R6, RZ, 0x3 ;  /* 0x0000000607067211 */ /* 0x000fe400078f18ff */
[----:B------:R-:W-:Y:S02]  /*2260*/  SHF.R.S32.HI R13, RZ, 0x6, R0 ;  /* 0x00000006ff0d7819 */ /* 0x000fe40000011400 */
[----:B------:R-:W-:-:S02]  /*2270*/  LOP3.LUT R0, R229, 0x38, R6, 0xf8, !PT ;  /* 0x00000038e5007812 */ /* 0x000fc400078ef806 */
[----:B------:R-:W-:Y:S01]  /*2280*/  SHF.R.S32.HI R9, RZ, 0x6, R4 ;  /* 0x00000006ff097819 */ /* 0x000fe20000011404 */
[C---:B------:R-:W-:Y:S01]  /*2290*/  IMAD R140, R13.reuse, 0x1400, R230 ;  /* 0x000014000d8c7824 */ /* 0x040fe200078e02e6 */
[-C--:B------:R-:W-:Y:S01]  /*22a0*/  LOP3.LUT R11, R0, R233.reuse, RZ, 0x3c, !PT ;  /* 0x000000e9000b7212 */ /* 0x080fe200078e3cff */
[----:B------:R-:W-:Y:S01]  /*22b0*/  IMAD R142, R13, 0x1400, R236 ;  /* 0x000014000d8e7824 */ /* 0x000fe200078e02ec */
[--C-:B------:R-:W-:Y:S01]  /*22c0*/  LOP3.LUT R4, R229, 0x38, R5.reuse, 0xf8, !PT ;  /* 0x00000038e5047812 */ /* 0x100fe200078ef805 */
[C---:B------:R-:W-:Y:S01]  /*22d0*/  IMAD R141, R9.reuse, 0x1400, R230 ;  /* 0x00001400098d7824 */ /* 0x040fe200078e02e6 */
[----:B------:R-:W-:Y:S01]  /*22e0*/  LOP3.LUT R7, R228, 0x38, R5, 0xf8, !PT ;  /* 0x00000038e4077812 */ /* 0x000fe200078ef805 */
[----:B------:R-:W-:Y:S01]  /*22f0*/  IMAD.IADD R140, R140, 0x1, R11 ;  /* 0x000000018c8c7824 */ /* 0x000fe200078e020b */
[----:B------:R-:W-:Y:S01]  /*2300*/  LOP3.LUT R4, R4, R233, RZ, 0x3c, !PT ;  /* 0x000000e904047212 */ /* 0x000fe200078e3cff */
[C---:B------:R-:W-:Y:S01]  /*2310*/  IMAD R143, R9.reuse, 0x1400, R236 ;  /* 0x00001400098f7824 */ /* 0x040fe200078e02ec */
[----:B------:R-:W-:Y:S01]  /*2320*/  LOP3.LUT R11, R6, 0x38, RZ, 0xc0, !PT ;  /* 0x00000038060b7812 */ /* 0x000fe200078ec0ff */
[--C-:B------:R-:W-:Y:S01]  /*2330*/  IMAD R133, R9, 0x1400, R231.reuse ;  /* 0x0000140009857824 */ /* 0x100fe200078e02e7 */
[----:B------:R-:W-:Y:S01]  /*2340*/  LOP3.LUT R8, R7, R232, RZ, 0x3c, !PT ;  /* 0x000000e807087212 */ /* 0x000fe200078e3cff */
[----:B------:R-:W-:Y:S01]  /*2350*/  IMAD R132, R13, 0x1400, R231 ;  /* 0x000014000d847824 */ /* 0x000fe200078e02e7 */
[----:B------:R-:W-:-:S02]  /*2360*/  IADD3 R141, R141, R4, RZ ;  /* 0x000000048d8d7210 */ /* 0x000fc40007ffe0ff */
[----:B------:R-:W-:Y:S01]  /*2370*/  LOP3.LUT R7, R5, 0x38, RZ, 0xc0, !PT ;  /* 0x0000003805077812 */ /* 0x000fe200078ec0ff */
[----:B------:R-:W-:Y:S01]  /*2380*/  IMAD.IADD R133, R133, 0x1, R8 ;  /* 0x0000000185857824 */ /* 0x000fe200078e0208 */
[--C-:B------:R-:W-:Y:S02]  /*2390*/  LOP3.LUT R4, R11, 0x1c0, R234.reuse, 0xf8, !PT ;  /* 0x000001c00b047812 */ /* 0x100fe400078ef8ea */
[----:B------:R-:W-:Y:S02]  /*23a0*/  LOP3.LUT R0, R7, 0x1c0, R234, 0xf8, !PT ;  /* 0x000001c007007812 */ /* 0x000fe400078ef8ea */
[-C--:B------:R-:W-:Y:S02]  /*23b0*/  LOP3.LUT R7, R4, R235.reuse, RZ, 0x3c, !PT ;  /* 0x000000eb04077212 */ /* 0x080fe400078e3cff */
[----:B------:R-:W-:Y:S02]  /*23c0*/  LOP3.LUT R0, R0, R235, RZ, 0x3c, !PT ;  /* 0x000000eb00007212 */ /* 0x000fe400078e3cff */
[----:B------:R-:W-:Y:S01]  /*23d0*/  LOP3.LUT R15, R228, 0x38, R6, 0xf8, !PT ;  /* 0x00000038e40f7812 */ /* 0x000fe200078ef806 */
[----:B------:R-:W-:Y:S01]  /*23e0*/  IMAD.IADD R142, R142, 0x1, R7 ;  /* 0x000000018e8e7824 */ /* 0x000fe200078e0207 */
[----:B------:R-:W-:-:S02]  /*23f0*/  SHF.R.S32.HI R7, RZ, 0x1f, R144 ;  /* 0x0000001fff077819 */ /* 0x000fc40000011490 */
[----:B------:R-:W-:Y:S02]  /*2400*/  IADD3 R143, R143, R0, RZ ;  /* 0x000000008f8f7210 */ /* 0x000fe40007ffe0ff */
[----:B------:R-:W-:Y:S01]  /*2410*/  LOP3.LUT R15, R15, R232, RZ, 0x3c, !PT ;  /* 0x000000e80f0f7212 */ /* 0x000fe200078e3cff */
[----:B------:R-:W-:Y:S01]  /*2420*/  IMAD R0, R7, R104, RZ ;  /* 0x0000006807007224 */ /* 0x000fe200078e02ff */
[----:B------:R-:W-:Y:S02]  /*2430*/  LOP3.LUT R13, R5, 0xfffffff8, RZ, 0xc0, !PT ;  /* 0xfffffff8050d7812 */ /* 0x000fe400078ec0ff */
[----:B------:R-:W-:Y:S01]  /*2440*/  LOP3.LUT R11, R6, 0xfffffff8, RZ, 0xc0, !PT ;  /* 0xfffffff8060b7812 */ /* 0x000fe200078ec0ff */
[----:B------:R-:W-:Y:S01]  /*2450*/  IMAD R9, R144, R105, R0 ;  /* 0x0000006990097224 */ /* 0x000fe200078e0200 */
[----:B------:R-:W-:Y:S01]  /*2460*/  SHF.R.S32.HI R14, RZ, 0x3, R5 ;  /* 0x00000003ff0e7819 */ /* 0x000fe20000011405 */
[----:B------:R-:W-:Y:S01]  /*2470*/  IMAD R0, R7, R110, RZ ;  /* 0x0000006e07007224 */ /* 0x000fe200078e02ff */
[----:B------:R-:W-:Y:S01]  /*2480*/  SHF.R.S32.HI R12, RZ, 0x3, R6 ;  /* 0x00000003ff0c7819 */ /* 0x000fe20000011406 */
[----:B------:R-:W-:Y:S01]  /*2490*/  IMAD.IADD R132, R132, 0x1, R15 ;  /* 0x0000000184847824 */ /* 0x000fe200078e020f */
[----:B------:R-:W-:Y:S01]  /*24a0*/  SHF.R.S32.HI R6, RZ, 0x1f, R11 ;  /* 0x0000001fff067819 */ /* 0x000fe2000001140b */
[----:B------:R-:W-:Y:S01]  /*24b0*/  IMAD R15, R144, R111, R0 ;  /* 0x0000006f900f7224 */ /* 0x000fe200078e0200 */
[----:B------:R-:W-:Y:S01]  /*24c0*/  SEL R0, RZ, 0x8, P2 ;  /* 0x00000008ff007807 */ /* 0x000fe20001000000 */
[----:B------:R-:W-:-:S02]  /*24d0*/  IMAD R7, R111, 0x50, RZ ;  /* 0x000000506f077824 */ /* 0x000fc400078e02ff */
[----:B------:R-:W-:Y:S01]  /*24e0*/  IMAD.WIDE.U32 R104, R104, 0x50, RZ ;  /* 0x0000005068687825 */ /* 0x000fe200078e00ff */
[----:B------:R-:W-:Y:S02]  /*24f0*/  LOP3.LUT R0, R3, R0, RZ, 0xfc, !PT ;  /* 0x0000000003007212 */ /* 0x000fe400078efcff */
[----:B------:R-:W-:Y:S01]  /*2500*/  IADD3 R20, R107, R15, RZ ;  /* 0x0000000f6b147210 */ /* 0x000fe20007ffe0ff */
[----:B------:R-:W-:Y:S01]  /*2510*/  IMAD.WIDE.U32 R110, R110, 0x50, RZ ;  /* 0x000000506e6e7825 */ /* 0x000fe200078e00ff */
[----:B------:R-:W-:Y:S02]  /*2520*/  IADD3 R127, R105, R127, RZ ;  /* 0x0000007f697f7210 */ /* 0x000fe40007ffe0ff */
[C---:B------:R-:W-:Y:S01]  /*2530*/  LOP3.LUT R10, R0.reuse, 0x2, RZ, 0xc0, !PT ;  /* 0x00000002000a7812 */ /* 0x040fe200078ec0ff */
[----:B------:R-:W-:Y:S01]  /*2540*/  IMAD.IADD R126, R111, 0x1, R7 ;  /* 0x000000016f7e7824 */ /* 0x000fe200078e0207 */
[C---:B------:R-:W-:Y:S01]  /*2550*/  LOP3.LUT R8, R0.reuse, 0x8, RZ, 0xc0, !PT ;  /* 0x0000000800087812 */ /* 0x040fe200078ec0ff */
[----:B------:R-:W-:Y:S01]  /*2560*/  IMAD.IADD R25, R101, 0x1, R9 ;  /* 0x0000000165197824 */ /* 0x000fe200078e0209 */
[----:B------:R-:W-:Y:S01]  /*2570*/  SHF.R.S32.HI R7, RZ, 0x1f, R13 ;  /* 0x0000001fff077819 */ /* 0x000fe2000001140d */
[----:B------:R-:W-:Y:S01]  /*2580*/  IMAD.IADD R21, R9, 0x1, R103 ;  /* 0x0000000109157824 */ /* 0x000fe200078e0267 */
[----:B------:R-:W-:Y:S01]  /*2590*/  LOP3.LUT R9, R0, 0x4, RZ, 0xc0, !PT ;  /* 0x0000000400097812 */ /* 0x000fe200078ec0ff */
[----:B------:R-:W-:-:S02]  /*25a0*/  IMAD.IADD R15, R15, 0x1, R109 ;  /* 0x000000010f0f7824 */ /* 0x000fc400078e026d */
[----:B------:R-:W-:-:S07]  /*25b0*/  IMAD.IADD R5, R97, 0x1, R41 ;  /* 0x0000000161057824 */ /* 0x000fce00078e0229 */
.L_x_2402:
[----:B------:R-:W0:Y:S01]  /*25c0*/  LDC.64 R118, c[0x0][0x2d8] ;  /* 0x0000b600ff767b82 */ /* 0x000e220000000a00 */
[----:B--23--:R-:W-:Y:S01]  /*25d0*/  VIADD R45, R24, 0xffffffff ;  /* 0xffffffff182d7836 */ /* 0x00cfe20000000000 */
[----:B------:R-:W-:Y:S05]  /*25e0*/  YIELD ;  /* 0x0000000000007946 */ /* 0x000fea0003800000 */
[----:B------:R-:W-:Y:S01]  /*25f0*/  SHF.R.S32.HI R42, RZ, 0x1f, R45 ;  /* 0x0000001fff2a7819 */ /* 0x000fe2000001142d */
[----:B------:R-:W1:Y:S01]  /*2600*/  LDC R116, c[0x0][0x3d4] ;  /* 0x0000f500ff747b82 */ /* 0x000e620000000800 */
        /* <DEDUP_REMOVED lines=12> */
[----:B------:R-:W-:Y:S01]  /*26d0*/  LEA.HI.X R53, R0, R119, R3, 0x1, P2 ;  /* 0x0000007700357211 */ /* 0x000fe200010f0c03 */
[----:B------:R-:W-:Y:S01]  /*26e0*/  IMAD R3, R18, 0x5000, R237 ;  /* 0x0000500012037824 */ /* 0x000fe200078e02ed */
[----:B-1----:R-:W-:Y:S02]  /*26f0*/  ISETP.GE.AND P2, PT, R116, 0x1, PT ;  /* 0x000000017400780c */ /* 0x002fe40003f46270 */
[-C--:B------:R-:W-:Y:S02]  /*2700*/  LEA R54, P5, R4, R118.reuse, 0x1 ;  /* 0x0000007604367211 */ /* 0x080fe400078a08ff */
[----:B-----5:R-:W-:Y:S02]  /*2710*/  LEA R60, P6, R40, R118, 0x1 ;  /* 0x00000076283c7211 */ /* 0x020fe400078c08ff */
[----:B------:R-:W-:-:S02]  /*2720*/  ISETP.GT.AND P3, PT, R45, R120, PT ;  /* 0x000000782d00720c */ /* 0x000fc40003f64270 */
[-C--:B------:R-:W-:Y:S01]  /*2730*/  LEA.HI.X R55, R4, R119.reuse, R24, 0x1, P5 ;  /* 0x0000007704377211 */ /* 0x080fe200028f0c18 */
[----:B------:R-:W-:Y:S01]  /*2740*/  IMAD R4, R3, 0x2, R16 ;  /* 0x0000000203047824 */ /* 0x000fe200078e0210 */
[----:B------:R-:W-:Y:S01]  /*2750*/  LEA.HI.X R61, R40, R119, R41, 0x1, P6 ;  /* 0x00000077283d7211 */ /* 0x000fe200030f0c29 */
[----:B------:R-:W-:Y:S01]  /*2760*/  IMAD.MOV.U32 R24, RZ, RZ, R45 ;  /* 0x000000ffff187224 */ /* 0x000fe200078e002d */
[----:B------:R-:W-:Y:S01]  /*2770*/  P2R R114, PR, RZ, 0x8 ;  /* 0x00000008ff727803 */ /* 0x000fe20000000000 */
[----:B------:R-:W-:Y:S06]  /*2780*/  @!P2 BRA `(.L_x_2296) ;  /* 0x00000070004ca947 */ /* 0x000fec0003800000 */
[----:B------:R-:W-:Y:S01]  /*2790*/  ULDC.U8 UR4, c[0x0][0x3f0] ;  /* 0x0000fc0000047ab9 */ /* 0x000fe20000000000 */
[-C--:B------:R-:W-:Y:S01]  /*27a0*/  IMAD R3, R126, R45.reuse, RZ ;  /* 0x0000002d7e037224 */ /* 0x080fe200078e02ff */
[----:B------:R-:W-:Y:S01]  /*27b0*/  ISETP.NE.AND P2, PT, RZ, UR4, PT ;  /* 0x00000004ff007c0c */ /* 0x000fe2000bf45270 */
[-C--:B------:R-:W-:Y:S02]  /*27c0*/  IMAD R43, R127, R45.reuse, RZ ;  /* 0x0000002d7f2b7224 */ /* 0x080fe400078e02ff */
        /* <DEDUP_REMOVED lines=25> */
[----:B------:R-:W-:Y:S01]  /*2960*/  ISETP.GE.AND P5, PT, R212, R116, PT ;  /* 0x00000074d400720c */ /* 0x000fe20003fa6270 */
[----:B------:R-:W-:Y:S01]  /*2970*/  IMAD.X R42, R0, 0x1, R20, P2 ;  /* 0x00000001002a7824 */ /* 0x000fe200010e0614 */
[----:B------:R-:W-:Y:S01]  /*2980*/  LEA R40, P2, R41, UR4, 0x1 ;  /* 0x0000000429287c11 */ /* 0x000fe2000f8408ff */
[----:B------:R-:W-:Y:S01]  /*2990*/  IMAD.X R44, R115, 0x1, R25, P4 ;  /* 0x00000001732c7824 */ /* 0x000fe200020e0619 */
[----:B------:R-:W-:-:S02]  /*29a0*/  CS2R R124, SRZ ;  /* 0x00000000007c7805 */ /* 0x000fc4000001ff00 */
[-C--:B------:R-:W-:Y:S02]  /*29b0*/  ISETP.GE.AND P4, PT, R216, R116.reuse, PT ;  /* 0x00000074d800720c */ /* 0x080fe40003f86270 */
[----:B------:R-:W-:Y:S01]  /*29c0*/  LEA.HI.X R41, R41, UR5, R42, 0x1, P2 ;  /* 0x0000000529297c11 */ /* 0x000fe200090f0c2a */
[----:B------:R-:W-:Y:S02]  /*29d0*/  ULDC.64 UR4, c[0x0][0x3e0] ;  /* 0x0000f80000047ab9 */ /* 0x000fe40000000a00 */
[C---:B------:R-:W-:Y:S02]  /*29e0*/  LEA R42, P2, R43.reuse, UR4, 0x1 ;  /* 0x000000042b2a7c11 */ /* 0x040fe4000f8408ff */
[----:B------:R0:W5:Y:S02]  /*29f0*/  @!P5 LDG.E.64 R122, desc[UR60][R40.64] ;  /* 0x0000003c287ad981 */ /* 0x000164000c1e1b00 */
        /* <DEDUP_REMOVED lines=16> */
.L_x_2299:
[----:B------:R-:W-:Y:S05]  /*2b00*/  BSYNC B1 ;  /* 0x0000000000017941 */ /* 0x000fea0003800000 */
.L_x_2298:
[----:B0----5:R-:W-:Y:S01]  /*2b10*/  MOV R40, R82 ;  /* 0x0000005200287202 */ /* 0x021fe20000000f00 */
[----:B------:R-:W-:Y:S01]  /*2b20*/  IMAD.MOV.U32 R42, RZ, RZ, R86 ;  /* 0x000000ffff2a7224 */ /* 0x000fe200078e0056 */
[----:B------:R-:W-:Y:S01]  /*2b30*/  ISETP.GE.AND P4, PT, R218, R3, PT ;  /* 0x00000003da00720c */ /* 0x000fe20003f86270 */
[----:B------:R-:W-:Y:S01]  /*2b40*/  IMAD.MOV.U32 R41, RZ, RZ, R83 ;  /* 0x000000ffff297224 */ /* 0x000fe200078e0053 */
[----:B------:R-:W-:Y:S01]  /*2b50*/  PRMT R154, R154, 0x5410, R40 ;  /* 0x000054109a9a7816 */ /* 0x000fe20000000028 */
[----:B------:R-:W-:Y:S01]  /*2b60*/  IMAD.MOV.U32 R40, RZ, RZ, R87 ;  /* 0x000000ffff287224 */ /* 0x000fe200078e0057 */
[----:B------:R-:W-:Y:S01]  /*2b70*/  BSSY B1, `(.L_x_2300) ;  /* 0x000003d000017945 */ /* 0x000fe20003800000 */
[----:B------:R-:W-:Y:S02]  /*2b80*/  CS2R R70, SRZ ;  /* 0x0000000000467805 */ /* 0x000fe4000001ff00 */
[----:B------:R-:W-:Y:S02]  /*2b90*/  PRMT R145, R41, 0x7610, R145 ;  /* 0x0000761029917816 */ /* 0x000fe40000000091 */
[----:B------:R-:W-:-:S02]  /*2ba0*/  CS2R R74, SRZ ;  /* 0x00000000004a7805 */ /* 0x000fc4000001ff00 */
[----:B------:R-:W-:Y:S01]  /*2bb0*/  PRMT R161, R42, 0x5410, R40 ;  /* 0x000054102aa17816 */ /* 0x000fe20000000028 */
[----:B------:R-:W-:Y:S01]  /*2bc0*/  IMAD.MOV.U32 R40, RZ, RZ, R95 ;  /* 0x000000ffff287224 */ /* 0x000fe200078e005f */
[----:B------:R-:W-:Y:S01]  /*2bd0*/  MOV R41, R94 ;  /* 0x0000005e00297202 */ /* 0x000fe20000000f00 */
[----:B------:R-:W-:Y:S01]  /*2be0*/  IMAD.MOV.U32 R42, RZ, RZ, R122 ;  /* 0x000000ffff2a7224 */ /* 0x000fe200078e007a */
[----:B------:R-:W-:Y:S02]  /*2bf0*/  CS2R R78, SRZ ;  /* 0x00000000004e7805 */ /* 0x000fe4000001ff00 */
[----:B------:R-:W-:Y:S02]  /*2c00*/  CS2R R68, SRZ ;  /* 0x0000000000447805 */ /* 0x000fe4000001ff00 */
[----:B------:R-:W-:Y:S01]  /*2c10*/  PRMT R162, R41, 0x5410, R40 ;  /* 0x0000541029a27816 */ /* 0x000fe20000000028 */
[----:B------:R-:W-:Y:S01]  /*2c20*/  IMAD.MOV.U32 R41, RZ, RZ, R123 ;  /* 0x000000ffff297224 */ /* 0x000fe200078e007b */
        /* <DEDUP_REMOVED lines=49> */
.L_x_2301:
[----:B------:R-:W-:Y:S05]  /*2f40*/  BSYNC B1 ;  /* 0x0000000000017941 */ /* 0x000fea0003800000 */
.L_x_2300:
        /* <DEDUP_REMOVED lines=9> */
[----:B-----5:R-:W-:Y:S02]  /*2fe0*/  MOV R134, R66 ;  /* 0x0000004200867202 */ /* 0x020fe40000000f00 */
        /* <DEDUP_REMOVED lines=32> */
.L_x_2303:
[----:B------:R-:W-:Y:S05]  /*31f0*/  BSYNC B1 ;  /* 0x0000000000017941 */ /* 0x000fea0003800000 */
.L_x_2302:
[----:B------:R-:W2:Y:S01]  /*3200*/  LDL R0, [R1+0x60] ;  /* 0x0000600001007983 */ /* 0x000ea20000100800 */
[----:B01----:R-:W-:Y:S01]  /*3210*/  IMAD.MOV.U32 R40, RZ, RZ, R70 ;  /* 0x000000ffff287224 */ /* 0x003fe200078e0046 */
        /* <DEDUP_REMOVED lines=13> */
[----:B------:R-:W-:Y:S02]  /*32f0*/  PRMT R139, R42, 0x7610, R139 ;  /* 0x000076102a8b7816 */ /* 0x000fe4000000008b */
[----:B------:R-:W-:Y:S02]  /*3300*/  MOV R42, R76 ;  /* 0x0000004c002a7202 */ /* 0x000fe40000000f00 */
[----:B------:R-:W-:Y:S01]  /*3310*/  PRMT R146, R146, 0x5410, R40 ;  /* 0x0000541092927816 */ /* 0x000fe20000000028 */
[----:B------:R-:W-:Y:S01]  /*3320*/  IMAD.MOV.U32 R40, RZ, RZ, R80 ;  /* 0x000000ffff287224 */ /* 0x000fe200078e0050 */
[----:B------:R-:W-:Y:S01]  /*3330*/  PRMT R149, R41, 0x7610, R149 ;  /* 0x0000761029957816 */ /* 0x000fe20000000095 */
[----:B------:R-:W-:-:S05]  /*3340*/  IMAD.MOV.U32 R41, RZ, RZ, R81 ;  /* 0x000000ffff297224 */ /* 0x000fca00078e0051 */
[----:B------:R-:W-:Y:S01]  /*3350*/  PRMT R159, R40, 0x5410, R41 ;  /* 0x00005410289f7816 */ /* 0x000fe20000000029 */
[----:B-----5:R-:W-:Y:S02]  /*3360*/  IMAD.MOV.U32 R40, RZ, RZ, R50 ;  /* 0x000000ffff287224 */ /* 0x020fe400078e0032 */
[----:B------:R-:W-:-:S05]  /*3370*/  IMAD.MOV.U32 R41, RZ, RZ, R51 ;  /* 0x000000ffff297224 */ /* 0x000fca00078e0033 */
[----:B------:R-:W-:Y:S01]  /*3380*/  PRMT R90, R40, 0x5410, R41 ;  /* 0x00005410285a7816 */ /* 0x000fe20000000029 */
[----:B------:R-:W-:Y:S02]  /*3390*/  IMAD.MOV.U32 R40, RZ, RZ, R57 ;  /* 0x000000ffff287224 */ /* 0x000fe400078e0039 */
[----:B------:R-:W-:Y:S01]  /*33a0*/  IMAD.MOV.U32 R41, RZ, RZ, R62 ;  /* 0x000000ffff297224 */ /* 0x000fe200078e003e */
[----:B--2---:R-:W-:Y:S01]  /*33b0*/  R2UR UR4, R0 ;  /* 0x00000000000472ca */ /* 0x004fe200000e0000 */
[----:B------:R-:W-:-:S05]  /*33c0*/  IMAD.MOV.U32 R0, RZ, RZ, R67 ;  /* 0x000000ffff007224 */ /* 0x000fca00078e0043 */
[----:B------:R-:W-:Y:S01]  /*33d0*/  PRMT R138, R138, 0x5410, R0 ;  /* 0x000054108a8a7816 */ /* 0x000fe20000000000 */
[----:B------:R-:W-:-:S05]  /*33e0*/  IMAD.MOV.U32 R0, RZ, RZ, R75 ;  /* 0x000000ffff007224 */ /* 0x000fca00078e004b */
[----:B------:R-:W-:Y:S01]  /*33f0*/  PRMT R150, R0, 0x7610, R150 ;  /* 0x0000761000967816 */ /* 0x000fe20000000096 */
[----:B------:R-:W-:Y:S01]  /*3400*/  IMAD.MOV.U32 R0, RZ, RZ, R69 ;  /* 0x000000ffff007224 */ /* 0x000fe200078e0045 */
[----:B------:R-:W-:Y:S02]  /*3410*/  UISETP.NE.AND UP0, UPT, UR4, 0x3, UPT ;  /* 0x000000030400788c */ /* 0x000fe4000bf05270 */
[----:B------:R-:W-:Y:S02]  /*3420*/  PRMT R150, R150, 0x5410, R42 ;  /* 0x0000541096967816 */ /* 0x000fe4000000002a */
[----:B------:R-:W-:Y:S01]  /*3430*/  PRMT R139, R139, 0x5410, R0 ;  /* 0x000054108b8b7816 */ /* 0x000fe20000000000 */
[----:B------:R-:W-:Y:S01]  /*3440*/  IMAD.MOV.U32 R0, RZ, RZ, R77 ;  /* 0x000000ffff007224 */ /* 0x000fe200078e004d */
[----:B------:R-:W-:Y:S02]  /*3450*/  MOV R42, R44 ;  /* 0x0000002c002a7202 */ /* 0x000fe40000000f00 */
[----:B------:R-:W-:-:S02]  /*3460*/  PLOP3.LUT P2, PT, PT, PT, UP0, 0x80, 0x0 ;  /* 0x000000000000781c */ /* 0x000fc40003f4f008 */
[----:B------:R-:W-:Y:S01]  /*3470*/  PRMT R151, R0, 0x7610, R151 ;  /* 0x0000761000977816 */ /* 0x000fe20000000097 */
[----:B------:R-:W-:Y:S01]  /*3480*/  IMAD.MOV.U32 R0, RZ, RZ, R45 ;  /* 0x000000ffff007224 */ /* 0x000fe200078e002d */
[----:B------:R-:W-:Y:S02]  /*3490*/  PRMT R88, R42, 0x7610, R88 ;  /* 0x000076102a587816 */ /* 0x000fe40000000058 */
[----:B------:R-:W-:Y:S02]  /*34a0*/  MOV R42, R56 ;  /* 0x00000038002a7202 */ /* 0x000fe40000000f00 */
[----:B------:R-:W-:Y:S02]  /*34b0*/  PRMT R88, R88, 0x5410, R0 ;  /* 0x0000541058587816 */ /* 0x000fe40000000000 */
[----:B------:R-:W-:Y:S01]  /*34c0*/  PRMT R134, R42, 0x7610, R134 ;  /* 0x000076102a867816 */ /* 0x000fe20000000086 */
[----:B------:R-:W-:Y:S01]  /*34d0*/  IMAD.MOV.U32 R42, RZ, RZ, R63 ;  /* 0x000000ffff2a7224 */ /* 0x000fe200078e003f */
[----:B------:R-:W-:-:S02]  /*34e0*/  MOV R0, R46 ;  /* 0x0000002e00007202 */ /* 0x000fc40000000f00 */
[----:B------:R-:W-:Y:S01]  /*34f0*/  PRMT R134, R134, 0x5410, R40 ;  /* 0x0000541086867816 */ /* 0x000fe20000000028 */
[----:B------:R-:W-:Y:S01]  /*3500*/  IMAD.MOV.U32 R40, RZ, RZ, R48 ;  /* 0x000000ffff287224 */ /* 0x000fe200078e0030 */
        /* <DEDUP_REMOVED lines=8> */
[----:B------:R-:W-:-:S02]  /*3590*/  IMAD.MOV.U32 R40, RZ, RZ, R64 ;  /* 0x000000ffff287224 */ /* 0x000fc400078e0040 */
[----:B------:R-:W-:Y:S01]  /*35a0*/  IMAD.MOV.U32 R0, RZ, RZ, R65 ;  /* 0x000000ffff007224 */ /* 0x000fe200078e0041 */
[----:B------:R-:W-:-:S04]  /*35b0*/  PRMT R135, R42, 0x5410, R41 ;  /* 0x000054102a877816 */ /* 0x000fc80000000029 */
[----:B------:R-:W-:Y:S01]  /*35c0*/  PRMT R137, R40, 0x5410, R0 ;  /* 0x0000541028897816 */ /* 0x000fe20000000000 */
[----:B------:R-:W-:Y:S06]  /*35d0*/  @!P2 BRA `(.L_x_2304) ;  /* 0x000000000004a947 */ /* 0x000fec0003800000 */
[----:B------:R-:W-:Y:S01]  /*35e0*/  BPT.TRAP 0x1 ;  /* 0x000000040000795c */ /* 0x000fe20000300000 */
.L_x_2304:
[----:B------:R-:W-:Y:S01]  /*35f0*/  LEA R0, R18, R16, 0x3 ;  /* 0x0000001012007211 */ /* 0x000fe200078e18ff */
[----:B------:R-:W-:Y:S01]  /*3600*/  BSSY B1, `(.L_x_2305) ;  /* 0x0000004000017945 */ /* 0x000fe20003800000 */
[----:B------:R-:W-:-:S04]  /*3610*/  SHF.L.U32 R115, R221, 0x1f, RZ ;  /* 0x0000001fdd737819 */ /* 0x000fc800000006ff */
[----:B------:R-:W0:Y:S02]  /*3620*/  SYNCS.PHASECHK.TRANS64.TRYWAIT P6, [R0+URZ+0x38890], R115 ;  /* 0x03889073000075a7 */ /* 0x000e2400080c017f */
[----:B0-----:R-:W-:Y:S05]  /*3630*/  @!P6 BRA `(.L_x_2306) ;  /* 0x000002980024e947 */ /* 0x001fea0003800000 */
.L_x_2672:
[----:B------:R-:W-:Y:S05]  /*3640*/  BSYNC B1 ;  /* 0x0000000000017941 */ /* 0x000fea0003800000 */
.L_x_2305:
        /* <DEDUP_REMOVED lines=12> */
[--C-:B------:R-:W-:Y:S01]  /*3710*/  SHF.R.U64 R123, R124, 0x10, R125.reuse ;  /* 0x000000107c7b7819 */ /* 0x100fe2000000127d */
[----:B------:R-:W-:Y:S01]  /*3720*/  HADD2.F32 R124, -RZ, R43.H1_H1 ;  /* 0x3000002bff7c7230 */ /* 0x000fe20000004100 */
[----:B------:R-:W-:Y:S01]  /*3730*/  SHF.R.U32.HI R153, RZ, 0x10, R125 ;  /* 0x00000010ff997819 */ /* 0x000fe2000001167d */
[----:B------:R-:W-:Y:S02]  /*3740*/  HADD2.F32 R152, -RZ, R152.H0_H0 ;  /* 0x20000098ff987230 */ /* 0x000fe40000004100 */
[----:B------:R-:W-:Y:S02]  /*3750*/  HADD2.F32 R158, -RZ, R123.H0_H0 ;  /* 0x2000007bff9e7230 */ /* 0x000fe40000004100 */
[----:B------:R-:W-:-:S02]  /*3760*/  HADD2.F32 R153, -RZ, R153.H0_H0 ;  /* 0x20000099ff997230 */ /* 0x000fc40000004100 */
[--C-:B------:R-:W-:Y:S02]  /*3770*/  HADD2.F32 R123, -RZ, R41.reuse.H1_H1 ;  /* 0x30000029ff7b7230 */ /* 0x100fe40000004100 */
[----:B------:R-:W-:Y:S02]  /*3780*/  HADD2.F32 R41, -RZ, R41.H0_H0 ;  /* 0x20000029ff297230 */ /* 0x000fe40000004100 */
[-C--:B------:R-:W-:Y:S01]  /*3790*/  FMUL.FTZ R43, R124, R153.reuse ;  /* 0x000000997c2b7220 */ /* 0x080fe20000410000 */
[----:B------:R-:W-:Y:S02]  /*37a0*/  HADD2.F32 R125, -RZ, R122.H0_H0 ;  /* 0x2000007aff7d7230 */ /* 0x000fe40000004100 */
[-C--:B------:R-:W-:Y:S01]  /*37b0*/  FMUL.FTZ R122, R123, R158.reuse ;  /* 0x0000009e7b7a7220 */ /* 0x080fe20000410000 */
[C---:B------:R-:W-:Y:S01]  /*37c0*/  FMUL.FTZ R153, R156.reuse, R153 ;  /* 0x000000999c997220 */ /* 0x040fe20000410000 */
[C---:B------:R-:W-:Y:S02]  /*37d0*/  FMUL.FTZ R158, R41.reuse, R158 ;  /* 0x0000009e299e7220 */ /* 0x040fe40000410000 */
[-C--:B------:R-:W-:Y:S01]  /*37e0*/  FFMA.FTZ R41, R41, R152.reuse, -R122 ;  /* 0x0000009829297223 */ /* 0x080fe2000001087a */
[-C--:B------:R-:W-:Y:S01]  /*37f0*/  FFMA.FTZ R43, R156, R125.reuse, -R43 ;  /* 0x0000007d9c2b7223 */ /* 0x080fe2000001082b */
[----:B------:R-:W-:Y:S01]  /*3800*/  FFMA.FTZ R122, R123, R152, R158 ;  /* 0x000000987b7a7223 */ /* 0x000fe2000001009e */
[----:B------:R-:W-:Y:S01]  /*3810*/  FFMA.FTZ R124, R124, R125, R153 ;  /* 0x0000007d7c7c7223 */ /* 0x000fe20000010099 */
[----:B------:R-:W-:-:S02]  /*3820*/  HADD2.F32 R152, -RZ, R155.H0_H0 ;  /* 0x2000009bff987230 */ /* 0x000fc40000004100 */
[----:B------:R-:W-:Y:S01]  /*3830*/  HADD2.F32 R125, -RZ, R155.H1_H1 ;  /* 0x3000009bff7d7230 */ /* 0x000fe20000004100 */
[----:B------:R-:W-:Y:S01]  /*3840*/  F2FP.F16.F32.PACK_AB R41, R122, R41 ;  /* 0x000000297a29723e */ /* 0x000fe200000000ff */
[--C-:B------:R-:W-:Y:S01]  /*3850*/  HADD2.F32 R153, -RZ, R40.reuse.H1_H1 ;  /* 0x30000028ff997230 */ /* 0x100fe20000004100 */
[----:B------:R-:W-:Y:S01]  /*3860*/  F2FP.F16.F32.PACK_AB R43, R124, R43 ;  /* 0x0000002b7c2b723e */ /* 0x000fe200000000ff */
[----:B------:R-:W-:Y:S02]  /*3870*/  HADD2.F32 R155, -RZ, R40.H0_H0 ;  /* 0x20000028ff9b7230 */ /* 0x000fe40000004100 */
[----:B------:R-:W-:Y:S02]  /*3880*/  HADD2.F32 R123, -RZ, R157.H1_H1 ;  /* 0x3000009dff7b7230 */ /* 0x000fe40000004100 */
[--C-:B------:R-:W-:Y:S02]  /*3890*/  HADD2.F32 R40, -RZ, R42.reuse.H1_H1 ;  /* 0x3000002aff287230 */ /* 0x100fe40000004100 */
[----:B------:R-:W-:Y:S01]  /*38a0*/  FMUL.FTZ R158, R155, R125 ;  /* 0x0000007d9b9e7220 */ /* 0x000fe20000410000 */
[----:B------:R-:W-:-:S02]  /*38b0*/  HADD2.F32 R156, -RZ, R42.H0_H0 ;  /* 0x2000002aff9c7230 */ /* 0x000fc40000004100 */
[C---:B------:R-:W-:Y:S01]  /*38c0*/  FMUL.FTZ R42, R153.reuse, R125 ;  /* 0x0000007d992a7220 */ /* 0x040fe20000410000 */
[----:B------:R-:W-:Y:S02]  /*38d0*/  HADD2.F32 R157, -RZ, R157.H0_H0 ;  /* 0x2000009dff9d7230 */ /* 0x000fe40000004100 */
[-C--:B------:R-:W-:Y:S01]  /*38e0*/  FMUL.FTZ R125, R40, R123.reuse ;  /* 0x0000007b287d7220 */ /* 0x080fe20000410000 */
[-C--:B------:R-:W-:Y:S01]  /*38f0*/  FFMA.FTZ R153, R153, R152.reuse, R158 ;  /* 0x0000009899997223 */ /* 0x080fe2000001009e */
[C---:B------:R-:W-:Y:S01]  /*3900*/  FMUL.FTZ R123, R156.reuse, R123 ;  /* 0x0000007b9c7b7220 */ /* 0x040fe20000410000 */
[----:B------:R-:W-:Y:S01]  /*3910*/  FFMA.FTZ R42, R155, R152, -R42 ;  /* 0x000000989b2a7223 */ /* 0x000fe2000001082a */
[-C--:B------:R-:W-:Y:S02]  /*3920*/  FFMA.FTZ R125, R156, R157.reuse, -R125 ;  /* 0x0000009d9c7d7223 */ /* 0x080fe4000001087d */
[----:B------:R-:W-:Y:S02]  /*3930*/  FFMA.FTZ R40, R40, R157, R123 ;  /* 0x0000009d28287223 */ /* 0x000fe4000001007b */
[----:B------:R-:W-:-:S03]  /*3940*/  F2FP.F16.F32.PACK_AB R42, R153, R42 ;  /* 0x0000002a992a723e */ /* 0x000fc600000000ff */
[----:B------:R-:W-:Y:S02]  /*3950*/  F2FP.F16.F32.PACK_AB R122, R40, R125 ;  /* 0x0000007d287a723e */ /* 0x000fe400000000ff */
[----:B------:R-:W-:-:S03]  /*3960*/  IMAD.MOV.U32 R40, RZ, RZ, R42 ;  /* 0x000000ffff287224 */ /* 0x000fc600078e002a */
[----:B------:R-:W-:-:S07]  /*3970*/  IMAD.MOV.U32 R42, RZ, RZ, R122 ;  /* 0x000000ffff2a7224 */ /* 0x000fce00078e007a */
.L_x_2312:
[----:B------:R-:W-:Y:S05]  /*3980*/  BSYNC B3 ;  /* 0x0000000000037941 */ /* 0x000fea0003800000 */
.L_x_2311:
[----:B--2---:R1:W-:Y:S02]  /*3990*/  STG.E.128 desc[UR60][R60.64], R40 ;  /* 0x000000283c007986 */ /* 0x0043e4000c101d3c */
.L_x_2310:
[----:B------:R-:W-:Y:S05]  /*39a0*/  BSYNC B2 ;  /* 0x0000000000027941 */ /* 0x000fea0003800000 */
.L_x_2309:
        /* <DEDUP_REMOVED lines=34> */
[----:B------:R-:W-:Y:S02]  /*3bd0*/  HADD2.F32 R40, -RZ, R42.H1_H1 ;  /* 0x3000002aff287230 */ /* 0x000fe40000004100 */
        /* <DEDUP_REMOVED lines=13> */
.L_x_2316:
[----:B------:R-:W-:Y:S05]  /*3cb0*/  BSYNC B3 ;  /* 0x0000000000037941 */ /* 0x000fea0003800000 */
.L_x_2315:
[----:B--2---:R2:W-:Y:S02]  /*3cc0*/  STG.E.128 desc[UR60][R60.64+0x80], R40 ;  /* 0x000080283c007986 */ /* 0x0045e4000c101d3c */
.L_x_2314:
[----:B------:R-:W-:Y:S05]  /*3cd0*/  BSYNC B2 ;  /* 0x0000000000027941 */ /* 0x000fea0003800000 */
.L_x_2313:
        /* <DEDUP_REMOVED lines=8> */
[----:B--2---:R-:W-:Y:S01]  /*3d60*/  HADD2.F32 R95, -RZ, R41.H1_H1 ;  /* 0x30000029ff5f7230 */ /* 0x004fe20000004100 */
[----:B------:R-:W-:Y:S01]  /*3d70*/  SHF.R.U32.HI R93, RZ, 0x10, R93 ;  /* 0x00000010ff5d7819 */ /* 0x000fe2000001165d */
[----:B------:R-:W-:Y:S01]  /*3d80*/  HADD2.F32 R94, -RZ, R43.H1_H1 ;  /* 0x3000002bff5e7230 */ /* 0x000fe20000004100 */
[--C-:B------:R-:W-:Y:S01]  /*3d90*/  SHF.R.U64 R86, R86, 0x10, R87.reuse ;  /* 0x0000001056567819 */ /* 0x100fe20000001257 */
[----:B------:R-:W-:Y:S01]  /*3da0*/  HADD2.F32 R92, -RZ, R92.H0_H0 ;  /* 0x2000005cff5c7230 */ /* 0x000fe20000004100 */
[----:B------:R-:W-:Y:S01]  /*3db0*/  SHF.R.U32.HI R87, RZ, 0x10, R87 ;  /* 0x00000010ff577819 */ /* 0x000fe20000011657 */
[----:B------:R-:W-:Y:S02]  /*3dc0*/  HADD2.F32 R93, -RZ, R93.H0_H0 ;  /* 0x2000005dff5d7230 */ /* 0x000fe40000004100 */
[----:B------:R-:W-:Y:S02]  /*3dd0*/  HADD2.F32 R41, -RZ, R41.H0_H0 ;  /* 0x20000029ff297230 */ /* 0x000fe40000004100 */
[----:B------:R-:W-:Y:S01]  /*3de0*/  FMUL.FTZ R122, R95, R92 ;  /* 0x0000005c5f7a7220 */ /* 0x000fe20000410000 */
[----:B------:R-:W-:-:S02]  /*3df0*/  HADD2.F32 R118, -RZ, R43.H0_H0 ;  /* 0x2000002bff767230 */ /* 0x000fc40000004100 */
[-C--:B------:R-:W-:Y:S01]  /*3e00*/  FMUL.FTZ R43, R94, R93.reuse ;  /* 0x0000005d5e2b7220 */ /* 0x080fe20000410000 */
[----:B------:R-:W-:Y:S02]  /*3e10*/  HADD2.F32 R86, -RZ, R86.H0_H0 ;  /* 0x20000056ff567230 */ /* 0x000fe40000004100 */
[C---:B------:R-:W-:Y:S01]  /*3e20*/  FMUL.FTZ R92, R41.reuse, R92 ;  /* 0x0000005c295c7220 */ /* 0x040fe20000410000 */
[----:B------:R-:W-:Y:S02]  /*3e30*/  HADD2.F32 R87, -RZ, R87.H0_H0 ;  /* 0x20000057ff577230 */ /* 0x000fe40000004100 */
[C---:B------:R-:W-:Y:S01]  /*3e40*/  FMUL.FTZ R93, R118.reuse, R93 ;  /* 0x0000005d765d7220 */ /* 0x040fe20000410000 */
[-C--:B------:R-:W-:Y:S01]  /*3e50*/  FFMA.FTZ R122, R41, R86.reuse, -R122 ;  /* 0x00000056297a7223 */ /* 0x080fe2000001087a */
[----:B------:R-:W-:Y:S01]  /*3e60*/  FFMA.FTZ R95, R95, R86, R92 ;  /* 0x000000565f5f7223 */ /* 0x000fe2000001005c */
[-C--:B------:R-:W-:Y:S01]  /*3e70*/  FFMA.FTZ R43, R118, R87.reuse, -R43 ;  /* 0x00000057762b7223 */ /* 0x080fe2000001082b */
[----:B------:R-:W-:Y:S01]  /*3e80*/  FFMA.FTZ R94, R94, R87, R93 ;  /* 0x000000575e5e7223 */ /* 0x000fe2000001005d */
[----:B------:R-:W-:-:S02]  /*3e90*/  HADD2.F32 R87, -RZ, R163.H0_H0 ;  /* 0x200000a3ff577230 */ /* 0x000fc40000004100 */
[--C-:B------:R-:W-:Y:S02]  /*3ea0*/  HADD2.F32 R86, -RZ, R40.reuse.H1_H1 ;  /* 0x30000028ff567230 */ /* 0x100fe40000004100 */
[----:B------:R-:W-:Y:S01]  /*3eb0*/  HADD2.F32 R92, -RZ, R40.H0_H0 ;  /* 0x20000028ff5c7230 */ /* 0x000fe20000004100 */
[----:B------:R-:W-:Y:S01]  /*3ec0*/  F2FP.F16.F32.PACK_AB R43, R94, R43 ;  /* 0x0000002b5e2b723e */ /* 0x000fe200000000ff */
        /* <DEDUP_REMOVED lines=16> */
[----:B------:R-:W-:-:S07]  /*3fd0*/  MOV R40, R92 ;  /* 0x0000005c00287202 */ /* 0x000fce0000000f00 */
.L_x_2320:
[----:B------:R-:W-:Y:S05]  /*3fe0*/  BSYNC B3 ;  /* 0x0000000000037941 */ /* 0x000fea0003800000 */
.L_x_2319:
[----:B--2---:R3:W-:Y:S02]  /*3ff0*/  STG.E.128 desc[UR60][R60.64+0x100], R40 ;  /* 0x000100283c007986 */ /* 0x0047e4000c101d3c */
.L_x_2318:
[----:B------:R-:W-:Y:S05]  /*4000*/  BSYNC B2 ;  /* 0x0000000000027941 */ /* 0x000fea0003800000 */
.L_x_2317:
[----:B------:R-:W-:-:S13]  /*4010*/  ISETP.NE.AND P3, PT, R8, RZ, PT ;  /* 0x000000ff0800720c */ /* 0x000fda0003f65270 */
[----:B------:R-:W-:Y:S05]  /*4020*/  @!P3 BRA `(.L_x_2308) ;  /* 0x0000000000b8b947 */ /* 0x000fea0003800000 */
[----:B-123--:R1:W2:Y:S01]  /*4030*/  LDS.128 R40, [R4+0x2bc00] ;  /* 0x02bc000004287984 */ /* 0x00e2a20000000c00 */
[----:B------:R-:W-:Y:S01]  /*4040*/  ISETP.GE.AND P3, PT, R217, R116, PT ;  /* 0x00000074d900720c */ /* 0x000fe20003f66270 */
[----:B------:R-:W-:-:S12]  /*4050*/  BSSY B2, `(.L_x_2321) ;  /* 0x000002a000027945 */ /* 0x000fd80003800000 */
[----:B-1----:R-:W-:Y:S05]  /*4060*/  @P3 BRA `(.L_x_2322) ;  /* 0x0000000000a03947 */ /* 0x002fea0003800000 */
[----:B------:R-:W-:Y:S02]  /*4070*/  SHF.R.U64 R82, R82, 0x10, R83 ;  /* 0x0000001052527819 */ /* 0x000fe40000001253 */
[--C-:B------:R-:W-:Y:S01]  /*4080*/  SHF.R.U64 R86, R84, 0x10, R85.reuse ;  /* 0x0000001054567819 */ /* 0x100fe20000001255 */
[--C-:B--2---:R-:W-:Y:S01]  /*4090*/  HADD2.F32 R84, -RZ, R43.reuse.H1_H1 ;  /* 0x3000002bff547230 */ /* 0x104fe20000004100 */
[----:B------:R-:W-:Y:S01]  /*40a0*/  SHF.R.U32.HI R87, RZ, 0x10, R85 ;  /* 0x00000010ff577819 */ /* 0x000fe20000011655 */
[----:B------:R-:W-:Y:S01]  /*40b0*/  HADD2.F32 R43, -RZ, R43.H0_H0 ;  /* 0x2000002bff2b7230 */ /* 0x000fe20000004100 */
[----:B------:R-:W-:Y:S01]  /*40c0*/  SHF.R.U32.HI R92, RZ, 0x10, R83 ;  /* 0x00000010ff5c7819 */ /* 0x000fe20000011653 */
[----:B------:R-:W-:Y:S02]  /*40d0*/  HADD2.F32 R83, -RZ, R82.H0_H0 ;  /* 0x20000052ff537230 */ /* 0x000fe40000004100 */
[----:B------:R-:W-:Y:S02]  /*40e0*/  HADD2.F32 R82, -RZ, R41.H1_H1 ;  /* 0x30000029ff527230 */ /* 0x000fe40000004100 */
[----:B------:R-:W-:-:S02]  /*40f0*/  HADD2.F32 R86, -RZ, R86.H0_H0 ;  /* 0x20000056ff567230 */ /* 0x000fc40000004100 */
[----:B------:R-:W-:Y:S02]  /*4100*/  HADD2.F32 R41, -RZ, R41.H0_H0 ;  /* 0x20000029ff297230 */ /* 0x000fe40000004100 */
[----:B------:R-:W-:Y:S02]  /*4110*/  HADD2.F32 R87, -RZ, R87.H0_H0 ;  /* 0x20000057ff577230 */ /* 0x000fe40000004100 */
[----:B------:R-:W-:Y:S02]  /*4120*/  HADD2.F32 R85, -RZ, R92.H0_H0 ;  /* 0x2000005cff557230 */ /* 0x000fe40000004100 */
[-C--:B------:R-:W-:Y:S01]  /*4130*/  FMUL.FTZ R92, R82, R86.reuse ;  /* 0x00000056525c7220 */ /* 0x080fe20000410000 */
[----:B------:R-:W-:Y:S01]  /*4140*/  FMUL.FTZ R93, R41, R86 ;  /* 0x00000056295d7220 */ /* 0x000fe20000410000 */
[-C--:B------:R-:W-:Y:S01]  /*4150*/  FMUL.FTZ R86, R84, R87.reuse ;  /* 0x0000005754567220 */ /* 0x080fe20000410000 */
[----:B------:R-:W-:Y:S01]  /*4160*/  FMUL.FTZ R87, R43, R87 ;  /* 0x000000572b577220 */ /* 0x000fe20000410000 */
[-C--:B------:R-:W-:Y:S01]  /*4170*/  FFMA.FTZ R41, R41, R83.reuse, -R92 ;  /* 0x0000005329297223 */ /* 0x080fe2000001085c */
[----:B------:R-:W-:Y:S01]  /*4180*/  FFMA.FTZ R82, R82, R83, R93 ;  /* 0x0000005352527223 */ /* 0x000fe2000001005d */
[-C--:B------:R-:W-:Y:S01]  /*4190*/  FFMA.FTZ R43, R43, R85.reuse, -R86 ;  /* 0x000000552b2b7223 */ /* 0x080fe20000010856 */
[----:B------:R-:W-:Y:S01]  /*41a0*/  FFMA.FTZ R84, R84, R85, R87 ;  /* 0x0000005554547223 */ /* 0x000fe20000010057 */
[----:B------:R-:W-:-:S02]  /*41b0*/  HADD2.F32 R92, -RZ, R160.H0_H0 ;  /* 0x200000a0ff5c7230 */ /* 0x000fc40000004100 */
[----:B------:R-:W-:Y:S01]  /*41c0*/  HADD2.F32 R160, -RZ, R160.H1_H1 ;  /* 0x300000a0ffa07230 */ /* 0x000fe20000004100 */
[----:B------:R-:W-:Y:S01]  /*41d0*/  F2FP.F16.F32.PACK_AB R41, R82, R41 ;  /* 0x000000295229723e */ /* 0x000fe200000000ff */
[----:B------:R-:W-:Y:S01]  /*41e0*/  HADD2.F32 R83, -RZ, R40.H1_H1 ;  /* 0x30000028ff537230 */ /* 0x000fe20000004100 */
[----:B------:R-:W-:Y:S01]  /*41f0*/  F2FP.F16.F32.PACK_AB R43, R84, R43 ;  /* 0x0000002b542b723e */ /* 0x000fe200000000ff */
[----:B------:R-:W-:Y:S02]  /*4200*/  HADD2.F32 R85, -RZ, R42.H1_H1 ;  /* 0x3000002aff557230 */ /* 0x000fe40000004100 */
[----:B------:R-:W-:Y:S02]  /*4210*/  HADD2.F32 R40, -RZ, R40.H0_H0 ;  /* 0x20000028ff287230 */ /* 0x000fe40000004100 */
[----:B------:R-:W-:Y:S01]  /*4220*/  FMUL.FTZ R93, R83, R92 ;  /* 0x0000005c535d7220 */ /* 0x000fe20000410000 */
[----:B------:R-:W-:Y:S02]  /*4230*/  HADD2.F32 R42, -RZ, R42.H0_H0 ;  /* 0x2000002aff2a7230 */ /* 0x000fe40000004100 */
[----:B------:R-:W-:Y:S01]  /*4240*/  FMUL.FTZ R95, R85, R160 ;  /* 0x000000a0555f7220 */ /* 0x000fe20000410000 */
[----:B------:R-:W-:-:S02]  /*4250*/  HADD2.F32 R86, -RZ, R154.H1_H1 ;  /* 0x3000009aff567230 */ /* 0x000fc40000004100 */
[----:B------:R-:W-:Y:S01]  /*4260*/  FMUL.FTZ R92, R40, R92 ;  /* 0x0000005c285c7220 */ /* 0x000fe20000410000 */
        /* <DEDUP_REMOVED lines=8> */
.L_x_2322:
[----:B------:R-:W-:Y:S05]  /*42f0*/  BSYNC B2 ;  /* 0x0000000000027941 */ /* 0x000fea0003800000 */
.L_x_2321:
[----:B--2---:R4:W-:Y:S02]  /*4300*/  STG.E.128 desc[UR60][R60.64+0x180], R40 ;  /* 0x000180283c007986 */ /* 0x0049e4000c101d3c */
.L_x_2308:
[----:B------:R-:W-:Y:S05]  /*4310*/  BSYNC B1 ;  /* 0x0000000000017941 */ /* 0x000fea0003800000 */
.L_x_2307:
        /* <DEDUP_REMOVED lines=38> */
[----:B------:R-:W-:Y:S02]  /*4580*/  HADD2.F32 R43, -RZ, R151.H1_H1 ;  /* 0x30000097ff2b7230 */ /* 0x000fe40000004100 */
        /* <DEDUP_REMOVED lines=11> */
.L_x_2328:
[----:B------:R-:W-:Y:S05]  /*4640*/  BSYNC B3 ;  /* 0x0000000000037941 */ /* 0x000fea0003800000 */
.L_x_2327:
[----:B--2---:R1:W-:Y:S02]  /*4650*/  STG.E.128 desc[UR60][R54.64], R40 ;  /* 0x0000002836007986 */ /* 0x0043e4000c101d3c */
.L_x_2326:
[----:B------:R-:W-:Y:S05]  /*4660*/  BSYNC B2 ;  /* 0x0000000000027941 */ /* 0x000fea0003800000 */
.L_x_2325:
        /* <DEDUP_REMOVED lines=23> */
[-C--:B------:R-:W-:Y:S01]  /*47e0*/  FFMA.FTZ R80, R41, R74.reuse, -R80 ;  /* 0x0000004a29507223 */ /* 0x080fe20000010850 */
[----:B------:R-:W-:Y:S01]  /*47f0*/  FFMA.FTZ R77, R42, R74, R75 ;  /* 0x0000004a2a4d7223 */ /* 0x000fe2000001004b */
[----:B------:R-:W-:Y:S01]  /*4800*/  FMUL.FTZ R78, R43, R78 ;  /* 0x0000004e2b4e7220 */ /* 0x000fe20000410000 */
[----:B------:R-:W-:-:S02]  /*4810*/  HADD2.F32 R74, -RZ, R150.H1_H1 ;  /* 0x30000096ff4a7230 */ /* 0x000fc40000004100 */
[-C--:B------:R-:W-:Y:S01]  /*4820*/  FFMA.FTZ R82, R43, R76.reuse, -R82 ;  /* 0x0000004c2b527223 */ /* 0x080fe20000010852 */
[----:B------:R-:W-:Y:S02]  /*4830*/  HADD2.F32 R151, -RZ, R151.H0_H0 ;  /* 0x20000097ff977230 */ /* 0x000fe40000004100 */
[----:B------:R-:W-:Y:S01]  /*4840*/  FFMA.FTZ R81, R61, R76, R78 ;  /* 0x0000004c3d517223 */ /* 0x000fe2000001004e */
[----:B------:R-:W-:Y:S02]  /*4850*/  HADD2.F32 R41, -RZ, R40.H1_H1 ;  /* 0x30000028ff297230 */ /* 0x000fe40000004100 */
        /* <DEDUP_REMOVED lines=17> */
.L_x_2332:
[----:B------:R-:W-:Y:S05]  /*4970*/  BSYNC B3 ;  /* 0x0000000000037941 */ /* 0x000fea0003800000 */
.L_x_2331:
[----:B--2---:R1:W-:Y:S02]  /*4980*/  STG.E.128 desc[UR60][R54.64+0x80], R40 ;  /* 0x0000802836007986 */ /* 0x0043e4000c101d3c */
.L_x_2330:
[----:B------:R-:W-:Y:S05]  /*4990*/  BSYNC B2 ;  /* 0x0000000000027941 */ /* 0x000fea0003800000 */
.L_x_2329:
        /* <DEDUP_REMOVED lines=10> */
[----:B------:R-:W-:Y:S01]  /*4a40*/  HADD2.F32 R42, -RZ, R41.H1_H1 ;  /* 0x30000029ff2a7230 */ /* 0x000fe20000004100 */
[--C-:B------:R-:W-:Y:S01]  /*4a50*/  SHF.R.U64 R71, R72, 0x10, R73.reuse ;  /* 0x0000001048477819 */ /* 0x100fe20000001249 */
[--C-:B------:R-:W-:Y:S01]  /*4a60*/  HADD2.F32 R61, -RZ, R43.reuse.H1_H1 ;  /* 0x3000002bff3d7230 */ /* 0x100fe20000004100 */
[----:B------:R-:W-:Y:S01]  /*4a70*/  SHF.R.U32.HI R74, RZ, 0x10, R73 ;  /* 0x00000010ff4a7819 */ /* 0x000fe20000011649 */
[----:B------:R-:W-:Y:S02]  /*4a80*/  HADD2.F32 R43, -RZ, R43.H0_H0 ;  /* 0x2000002bff2b7230 */ /* 0x000fe40000004100 */
[----:B------:R-:W-:Y:S02]  /*4a90*/  HADD2.F32 R71, -RZ, R71.H0_H0 ;  /* 0x20000047ff477230 */ /* 0x000fe40000004100 */
[----:B------:R-:W-:-:S02]  /*4aa0*/  HADD2.F32 R74, -RZ, R74.H0_H0 ;  /* 0x2000004aff4a7230 */ /* 0x000fc40000004100 */
[----:B------:R-:W-:Y:S02]  /*4ab0*/  HADD2.F32 R41, -RZ, R41.H0_H0 ;  /* 0x20000029ff297230 */ /* 0x000fe40000004100 */
[-C--:B------:R-:W-:Y:S01]  /*4ac0*/  FMUL.FTZ R76, R42, R71.reuse ;  /* 0x000000472a4c7220 */ /* 0x080fe20000410000 */
[----:B------:R-:W-:Y:S02]  /*4ad0*/  HADD2.F32 R70, -RZ, R70.H0_H0 ;  /* 0x20000046ff467230 */ /* 0x000fe40000004100 */
[-C--:B------:R-:W-:Y:S01]  /*4ae0*/  FMUL.FTZ R78, R61, R74.reuse ;  /* 0x0000004a3d4e7220 */ /* 0x080fe20000410000 */
[----:B------:R-:W-:Y:S02]  /*4af0*/  HADD2.F32 R72, -RZ, R75.H0_H0 ;  /* 0x2000004bff487230 */ /* 0x000fe40000004100 */
[----:B------:R-:W-:Y:S01]  /*4b00*/  FMUL.FTZ R74, R43, R74 ;  /* 0x0000004a2b4a7220 */ /* 0x000fe20000410000 */
[C---:B------:R-:W-:Y:S01]  /*4b10*/  FMUL.FTZ R71, R41.reuse, R71 ;  /* 0x0000004729477220 */ /* 0x040fe20000410000 */
[----:B------:R-:W-:Y:S01]  /*4b20*/  FFMA.FTZ R76, R41, R70, -R76 ;  /* 0x00000046294c7223 */ /* 0x000fe2000001084c */
[----:B------:R-:W-:-:S02]  /*4b30*/  HADD2.F32 R41, -RZ, R40.H1_H1 ;  /* 0x30000028ff297230 */ /* 0x000fc40000004100 */
[----:B------:R-:W-:Y:S01]  /*4b40*/  FFMA.FTZ R75, R61, R72, R74 ;  /* 0x000000483d4b7223 */ /* 0x000fe2000001004a */
[----:B------:R-:W-:Y:S01]  /*4b50*/  FFMA.FTZ R73, R42, R70, R71 ;  /* 0x000000462a497223 */ /* 0x000fe20000010047 */
[----:B------:R-:W-:Y:S02]  /*4b60*/  HADD2.F32 R61, -RZ, R146.H1_H1 ;  /* 0x30000092ff3d7230 */ /* 0x000fe40000004100 */
[----:B------:R-:W-:Y:S01]  /*4b70*/  FFMA.FTZ R78, R43, R72, -R78 ;  /* 0x000000482b4e7223 */ /* 0x000fe2000001084e */
[----:B------:R-:W-:Y:S02]  /*4b80*/  HADD2.F32 R40, -RZ, R40.H0_H0 ;  /* 0x20000028ff287230 */ /* 0x000fe40000004100 */
[----:B------:R-:W-:Y:S02]  /*4b90*/  HADD2.F32 R149, -RZ, R149.H0_H0 ;  /* 0x20000095ff957230 */ /* 0x000fe40000004100 */
[----:B------:R-:W-:Y:S01]  /*4ba0*/  FMUL.FTZ R71, R41, R61 ;  /* 0x0000003d29477220 */ /* 0x000fe20000410000 */
[----:B------:R-:W-:-:S02]  /*4bb0*/  HADD2.F32 R42, -RZ, R60.H1_H1 ;  /* 0x3000003cff2a7230 */ /* 0x000fc40000004100 */
[----:B------:R-:W-:Y:S01]  /*4bc0*/  FMUL.FTZ R70, R40, R61 ;  /* 0x0000003d28467220 */ /* 0x000fe20000410000 */
[----:B------:R-:W-:Y:S02]  /*4bd0*/  HADD2.F32 R60, -RZ, R60.H0_H0 ;  /* 0x2000003cff3c7230 */ /* 0x000fe40000004100 */
[----:B------:R-:W-:Y:S02]  /*4be0*/  HADD2.F32 R145, -RZ, R145.H1_H1 ;  /* 0x30000091ff917230 */ /* 0x000fe40000004100 */
        /* <DEDUP_REMOVED lines=11> */
.L_x_2336:
[----:B------:R-:W-:Y:S05]  /*4ca0*/  BSYNC B3 ;  /* 0x0000000000037941 */ /* 0x000fea0003800000 */
.L_x_2335:
[----:B--2---:R1:W-:Y:S02]  /*4cb0*/  STG.E.128 desc[UR60][R54.64+0x100], R40 ;  /* 0x0001002836007986 */ /* 0x0043e4000c101d3c */
.L_x_2334:
[----:B------:R-:W-:Y:S05]  /*4cc0*/  BSYNC B2 ;  /* 0x0000000000027941 */ /* 0x000fea0003800000 */
.L_x_2333:
[----:B------:R-:W-:-:S13]  /*4cd0*/  ISETP.NE.AND P3, PT, R8, RZ, PT ;  /* 0x000000ff0800720c */ /* 0x000fda0003f65270 */
        /* <DEDUP_REMOVED lines=46> */
.L_x_2338:
[----:B------:R-:W-:Y:S05]  /*4fc0*/  BSYNC B2 ;  /* 0x0000000000027941 */ /* 0x000fea0003800000 */
.L_x_2337:
[----:B--2---:R1:W-:Y:S02]  /*4fd0*/  STG.E.128 desc[UR60][R54.64+0x180], R40 ;  /* 0x0001802836007986 */ /* 0x0043e4000c101d3c */
.L_x_2324:
[----:B------:R-:W-:Y:S05]  /*4fe0*/  BSYNC B1 ;  /* 0x0000000000017941 */ /* 0x000fea0003800000 */
.L_x_2323:
        /* <DEDUP_REMOVED lines=49> */
.L_x_2343:
[----:B------:R-:W-:Y:S05]  /*5300*/  BSYNC B2 ;  /* 0x0000000000027941 */ /* 0x000fea0003800000 */
.L_x_2342:
[----:B--2---:R1:W-:Y:S02]  /*5310*/  STG.E.128 desc[UR60][R52.64], R40 ;  /* 0x0000002834007986 */ /* 0x0043e4000c101d3c */
.L_x_2341:
[----:B------:R-:W-:Y:S05]  /*5320*/  BSYNC B1 ;  /* 0x0000000000017941 */ /* 0x000fea0003800000 */
.L_x_2340:
        /* <DEDUP_REMOVED lines=48> */
.L_x_2347:
[----:B------:R-:W-:Y:S05]  /*5630*/  BSYNC B2 ;  /* 0x0000000000027941 */ /* 0x000fea0003800000 */
.L_x_2346:
[----:B--2---:R1:W-:Y:S02]  /*5640*/  STG.E.128 desc[UR60][R52.64+0x80], R40 ;  /* 0x0000802834007986 */ /* 0x0043e4000c101d3c */
.L_x_2345:
[----:B------:R-:W-:Y:S05]  /*5650*/  BSYNC B1 ;  /* 0x0000000000017941 */ /* 0x000fea0003800000 */
.L_x_2344:
        /* <DEDUP_REMOVED lines=48> */
.L_x_2351:
[----:B------:R-:W-:Y:S05]  /*5960*/  BSYNC B2 ;  /* 0x0000000000027941 */ /* 0x000fea0003800000 */
.L_x_2350:
[----:B--2---:R1:W-:Y:S02]  /*5970*/  STG.E.128 desc[UR60][R52.64+0x100], R40 ;  /* 0x0001002834007986 */ /* 0x0043e4000c101d3c */
.L_x_2349:
[----:B------:R-:W-:Y:S05]  /*5980*/  BSYNC B1 ;  /* 0x0000000000017941 */ /* 0x000fea0003800000 */
.L_x_2348:
[----:B------:R-:W-:-:S13]  /*5990*/  ISETP.NE.AND P3, PT, R8, RZ, PT ;  /* 0x000000ff0800720c */ /* 0x000fda0003f65270 */
        /* <DEDUP_REMOVED lines=8> */
[----:B------:R-:W-:Y:S01]  /*5a20*/  HADD2.F32 R46, -RZ, R49.H0_H0 ;  /* 0x20000031ff2e7230 */ /* 0x000fe20000004100 */
[----:B------:R-:W-:Y:S01]  /*5a30*/  SHF.R.U32.HI R50, RZ, 0x10, R47 ;  /* 0x00000010ff327819 */ /* 0x000fe2000001162f */
[----:B------:R-:W-:Y:S01]  /*5a40*/  HADD2.F32 R48, -RZ, R48.H0_H0 ;  /* 0x20000030ff307230 */ /* 0x000fe20000004100 */
[----:B--2---:R-:W-:Y:S01]  /*5a50*/  MOV R44, R42 ;  /* 0x0000002a002c7202 */ /* 0x004fe20000000f00 */
        /* <DEDUP_REMOVED lines=34> */
.L_x_2353:
[----:B------:R-:W-:Y:S05]  /*5c80*/  BSYNC B1 ;  /* 0x0000000000017941 */ /* 0x000fea0003800000 */
.L_x_2352:
[----:B--2---:R1:W-:Y:S01]  /*5c90*/  STG.E.128 desc[UR60][R52.64+0x180], R40 ;  /* 0x0001802834007986 */ /* 0x0043e2000c101d3c */
[----:B------:R-:W-:Y:S05]  /*5ca0*/  BRA `(.L_x_2339) ;  /* 0x0000003c00f47947 */ /* 0x000fea0003800000 */
.L_x_2297:
        /* <DEDUP_REMOVED lines=32> */
[----:B------:R0:W5:Y:S04]  /*5eb0*/  @!P4 LDG.E.128 R40, desc[UR60][R56.64+0x80] ;  /* 0x0000803c3828c981 */ /* 0x000168000c1e1d00 */
[----:B------:R0:W5:Y:S04]  /*5ec0*/  @!P3 LDG.E.128 R44, desc[UR60][R56.64] ;  /* 0x0000003c382cb981 */ /* 0x000168000c1e1d00 */
[----:B------:R0:W5:Y:S04]  /*5ed0*/  @!P3 LDG.E.128 R52, desc[UR60][R60.64] ;  /* 0x0000003c3c34b981 */ /* 0x000168000c1e1d00 */
[----:B------:R0:W5:Y:S02]  /*5ee0*/  @!P4 LDG.E.128 R48, desc[UR60][R60.64+0x80] ;  /* 0x0000803c3c30c981 */ /* 0x000164000c1e1d00 */
.L_x_2355:
[----:B------:R-:W-:Y:S05]  /*5ef0*/  BSYNC B1 ;  /* 0x0000000000017941 */ /* 0x000fea0003800000 */
.L_x_2354:
[----:B0----5:R-:W-:Y:S01]  /*5f00*/  IMAD.MOV.U32 R56, RZ, RZ, R42 ;  /* 0x000000ffff387224 */ /* 0x021fe200078e002a */
[----:B------:R-:W-:Y:S01]  /*5f10*/  MOV R57, R43 ;  /* 0x0000002b00397202 */ /* 0x000fe20000000f00 */
[----:B------:R-:W-:Y:S01]  /*5f20*/  IMAD.MOV.U32 R60, RZ, RZ, R40 ;  /* 0x000000ffff3c7224 */ /* 0x000fe200078e0028 */
[----:B------:R-:W-:Y:S01]  /*5f30*/  ISETP.GE.AND P3, PT, R218, R3, PT ;  /* 0x00000003da00720c */ /* 0x000fe20003f66270 */
[----:B------:R-:W-:Y:S01]  /*5f40*/  BSSY B1, `(.L_x_2356) ;  /* 0x000003d000017945 */ /* 0x000fe20003800000 */
[----:B------:R-:W-:Y:S01]  /*5f50*/  PRMT R175, R175, 0x5410, R56 ;  /* 0x00005410afaf7816 */ /* 0x000fe20000000038 */
[----:B------:R-:W-:Y:S01]  /*5f60*/  IMAD.MOV.U32 R56, RZ, RZ, R41 ;  /* 0x000000ffff387224 */ /* 0x000fe200078e0029 */
[----:B------:R-:W-:Y:S01]  /*5f70*/  PRMT R177, R57, 0x7610, R177 ;  /* 0x0000761039b17816 */ /* 0x000fe200000000b1 */
[----:B------:R-:W-:Y:S01]  /*5f80*/  IMAD.MOV.U32 R57, RZ, RZ, R46 ;  /* 0x000000ffff397224 */ /* 0x000fe200078e002e */
[----:B------:R-:W-:Y:S01]  /*5f90*/  PRMT R176, R176, 0x5410, R60 ;  /* 0x00005410b0b07816 */ /* 0x000fe2000000003c */
[----:B------:R-:W-:Y:S01]  /*5fa0*/  IMAD.MOV.U32 R60, RZ, RZ, R44 ;  /* 0x000000ffff3c7224 */ /* 0x000fe200078e002c */
[----:B------:R-:W-:-:S02]  /*5fb0*/  PRMT R178, R56, 0x7610, R178 ;  /* 0x0000761038b27816 */ /* 0x000fc400000000b2 */
[----:B------:R-:W-:Y:S02]  /*5fc0*/  CS2R R62, SRZ ;  /* 0x00000000003e7805 */ /* 0x000fe4000001ff00 */
[----:B------:R-:W-:Y:S02]  /*5fd0*/  MOV R56, R47 ;  /* 0x0000002f00387202 */ /* 0x000fe40000000f00 */
[----:B------:R-:W-:Y:S02]  /*5fe0*/  CS2R R66, SRZ ;  /* 0x0000000000427805 */ /* 0x000fe4000001ff00 */
[----:B------:R-:W-:Y:S01]  /*5ff0*/  PRMT R179, R60, 0x7610, R179 ;  /* 0x000076103cb37816 */ /* 0x000fe200000000b3 */
[----:B------:R-:W-:Y:S01]  /*6000*/  IMAD.MOV.U32 R60, RZ, RZ, R48 ;  /* 0x000000ffff3c7224 */ /* 0x000fe200078e0030 */
[----:B------:R-:W-:Y:S01]  /*6010*/  PRMT R165, R57, 0x5410, R56 ;  /* 0x0000541039a57816 */ /* 0x000fe20000000038 */
[----:B------:R-:W-:Y:S01]  /*6020*/  IMAD.MOV.U32 R57, RZ, RZ, R45 ;  /* 0x000000ffff397224 */ /* 0x000fe200078e002d */
[----:B------:R-:W-:Y:S01]  /*6030*/  CS2R R64, SRZ ;  /* 0x0000000000407805 */ /* 0x000fe2000001ff00 */
        /* <DEDUP_REMOVED lines=11> */
[----:B------:R-:W-:-:S02]  /*60f0*/  PRMT R180, R60, 0x7610, R180 ;  /* 0x000076103cb47816 */ /* 0x000fc400000000b4 */
[----:B------:R-:W-:Y:S02]  /*6100*/  CS2R R60, SRZ ;  /* 0x00000000003c7805 */ /* 0x000fe4000001ff00 */
[----:B------:R-:W-:Y:S02]  /*6110*/  PRMT R178, R178, 0x5410, R56 ;  /* 0x00005410b2b27816 */ /* 0x000fe40000000038 */
[----:B------:R-:W-:Y:S01]  /*6120*/  PRMT R179, R179, 0x5410, R57 ;  /* 0x00005410b3b37816 */ /* 0x000fe20000000039 */
[----:B------:R-:W-:Y:S01]  /*6130*/  IMAD.MOV.U32 R57, RZ, RZ, R53 ;  /* 0x000000ffff397224 */ /* 0x000fe200078e0035 */
[----:B------:R-:W-:-:S04]  /*6140*/  MOV R56, R55 ;  /* 0x0000003700387202 */ /* 0x000fc80000000f00 */
[----:B------:R-:W-:Y:S02]  /*6150*/  PRMT R168, R56, 0x7610, R168 ;  /* 0x0000761038a87816 */ /* 0x000fe400000000a8 */
[----:B------:R-:W-:Y:S02]  /*6160*/  PRMT R161, R57, 0x7610, R161 ;  /* 0x0000761039a17816 */ /* 0x000fe400000000a1 */
        /* <DEDUP_REMOVED lines=14> */
[----:B------:R-:W-:Y:S02]  /*6250*/  LEA R72, P4, R58, UR4, 0x1 ;  /* 0x000000043a487c11 */ /* 0x000fe4000f8808ff */
        /* <DEDUP_REMOVED lines=11> */
.L_x_2357:
[----:B------:R-:W-:Y:S05]  /*6310*/  BSYNC B1 ;  /* 0x0000000000017941 */ /* 0x000fea0003800000 */
.L_x_2356:
        /* <DEDUP_REMOVED lines=8> */
[----:B------:R-:W-:Y:S01]  /*63a0*/  CS2R R86, SRZ ;  /* 0x0000000000567805 */ /* 0x000fe2000001ff00 */
[----:B-----5:R-:W-:Y:S01]  /*63b0*/  IMAD.MOV.U32 R93, RZ, RZ, R58 ;  /* 0x000000ffff5d7224 */ /* 0x020fe200078e003a */
[----:B------:R-:W-:Y:S01]  /*63c0*/  CS2R R84, SRZ ;  /* 0x0000000000547805 */ /* 0x000fe2000001ff00 */
[----:B------:R-:W-:Y:S06]  /*63d0*/  @P4 BRA `(.L_x_2359) ;  /* 0x0000000000504947 */ /* 0x000fec0003800000 */
[----:B------:R-:W-:Y:S01]  /*63e0*/  IADD3 R90, P2, P6, R108, R27, R90 ;  /* 0x0000001b6c5a7210 */ /* 0x000fe20007e5e05a */
[----:B------:R-:W-:Y:S01]  /*63f0*/  ULDC.64 UR4, c[0x0][0x3c8] ;  /* 0x0000f20000047ab9 */ /* 0x000fe20000000a00 */
[----:B------:R-:W-:Y:S02]  /*6400*/  ULDC.64 UR6, c[0x0][0x3e0] ;  /* 0x0000f80000067ab9 */ /* 0x000fe40000000a00 */
        /* <DEDUP_REMOVED lines=17> */
.L_x_2359:
[----:B------:R-:W-:Y:S05]  /*6520*/  BSYNC B1 ;  /* 0x0000000000017941 */ /* 0x000fea0003800000 */
.L_x_2358:
[----:B------:R-:W2:Y:S01]  /*6530*/  LDL R0, [R1+0x60] ;  /* 0x0000600001007983 */ /* 0x000ea20000100800 */
[----:B0-----:R-:W-:Y:S01]  /*6540*/  IMAD.MOV.U32 R88, RZ, RZ, R56 ;  /* 0x000000ffff587224 */ /* 0x001fe200078e0038 */
[----:B------:R-:W-:Y:S01]  /*6550*/  PRMT R157, R93, 0x7610, R157 ;  /* 0x000076105d9d7816 */ /* 0x000fe2000000009d */
[----:B------:R-:W-:Y:S02]  /*6560*/  IMAD.MOV.U32 R89, RZ, RZ, R57 ;  /* 0x000000ffff597224 */ /* 0x000fe400078e0039 */
[----:B------:R-:W-:-:S03]  /*6570*/  IMAD.MOV.U32 R90, RZ, RZ, R62 ;  /* 0x000000ffff5a7224 */ /* 0x000fc600078e003e */
[----:B------:R-:W-:Y:S01]  /*6580*/  PRMT R167, R88, 0x5410, R89 ;  /* 0x0000541058a77816 */ /* 0x000fe20000000059 */
[----:B------:R-:W-:Y:S01]  /*6590*/  IMAD.MOV.U32 R88, RZ, RZ, R60 ;  /* 0x000000ffff587224 */ /* 0x000fe200078e003c */
        /* <DEDUP_REMOVED lines=12> */
[----:B-----5:R-:W-:-:S03]  /*6660*/  IMAD.MOV.U32 R90, RZ, RZ, R74 ;  /* 0x000000ffff5a7224 */ /* 0x020fc600078e004a */
        /* <DEDUP_REMOVED lines=13> */
[----:B------:R-:W-:Y:S01]  /*6740*/  IMAD.MOV.U32 R90, RZ, RZ, R86 ;  /* 0x000000ffff5a7224 */ /* 0x000fe200078e0056 */
[----:B------:R-:W-:-:S04]  /*6750*/  MOV R89, R83 ;  /* 0x0000005300597202 */ /* 0x000fc80000000f00 */
[----:B------:R-:W-:Y:S02]  /*6760*/  PRMT R151, R151, 0x5410, R89 ;  /* 0x0000541097977816 */ /* 0x000fe40000000059 */
[----:B------:R-:W-:-:S04]  /*6770*/  MOV R89, R87 ;  /* 0x0000005700597202 */ /* 0x000fc80000000f00 */
[----:B------:R-:W-:Y:S02]  /*6780*/  PRMT R155, R90, 0x5410, R89 ;  /* 0x000054105a9b7816 */ /* 0x000fe40000000059 */
[----:B--2---:R-:W-:Y:S02]  /*6790*/  R2UR UR4, R0 ;  /* 0x00000000000472ca */ /* 0x004fe400000e0000 */
[----:B------:R-:W-:-:S04]  /*67a0*/  MOV R0, R59 ;  /* 0x0000003b00007202 */ /* 0x000fc80000000f00 */
[----:B------:R-:W-:Y:S02]  /*67b0*/  PRMT R157, R157, 0x5410, R0 ;  /* 0x000054109d9d7816 */ /* 0x000fe40000000000 */
[----:B------:R-:W-:-:S04]  /*67c0*/  MOV R0, R63 ;  /* 0x0000003f00007202 */ /* 0x000fc80000000f00 */
[----:B------:R-:W-:Y:S01]  /*67d0*/  PRMT R171, R171, 0x5410, R0 ;  /* 0x00005410abab7816 */ /* 0x000fe20000000000 */
[----:B------:R-:W-:Y:S01]  /*67e0*/  UISETP.NE.AND UP0, UPT, UR4, 0x3, UPT ;  /* 0x000000030400788c */ /* 0x000fe2000bf05270 */
[----:B------:R-:W-:-:S04]  /*67f0*/  MOV R0, R67 ;  /* 0x0000004300007202 */ /* 0x000fc80000000f00 */
[----:B------:R-:W-:Y:S02]  /*6800*/  PRMT R169, R169, 0x5410, R0 ;  /* 0x00005410a9a97816 */ /* 0x000fe40000000000 */
[----:B------:R-:W-:Y:S02]  /*6810*/  MOV R0, R71 ;  /* 0x0000004700007202 */ /* 0x000fe40000000f00 */
[----:B------:R-:W-:Y:S02]  /*6820*/  PLOP3.LUT P2, PT, PT, PT, UP0, 0x80, 0x0 ;  /* 0x000000000000781c */ /* 0x000fe40003f4f008 */
[----:B------:R-:W-:Y:S02]  /*6830*/  PRMT R173, R173, 0x5410, R0 ;  /* 0x00005410adad7816 */ /* 0x000fe40000000000 */
[----:B------:R-:W-:-:S04]  /*6840*/  MOV R0, R75 ;  /* 0x0000004b00007202 */ /* 0x000fc80000000f00 */
[----:B------:R-:W-:Y:S02]  /*6850*/  PRMT R149, R149, 0x5410, R0 ;  /* 0x0000541095957816 */ /* 0x000fe40000000000 */
[----:B------:R-:W-:-:S04]  /*6860*/  MOV R0, R79 ;  /* 0x0000004f00007202 */ /* 0x000fc80000000f00 */
[----:B------:R-:W-:Y:S01]  /*6870*/  PRMT R153, R153, 0x5410, R0 ;  /* 0x0000541099997816 */ /* 0x000fe20000000000 */
[----:B------:R-:W-:-:S05]  /*6880*/  IMAD.MOV.U32 R0, RZ, RZ, R81 ;  /* 0x000000ffff007224 */ /* 0x000fca00078e0051 */
[----:B------:R-:W-:Y:S01]  /*6890*/  PRMT R152, R88, 0x5410, R0 ;  /* 0x0000541058987816 */ /* 0x000fe20000000000 */
[----:B------:R-:W-:Y:S02]  /*68a0*/  IMAD.MOV.U32 R88, RZ, RZ, R84 ;  /* 0x000000ffff587224 */ /* 0x000fe400078e0054 */
[----:B------:R-:W-:-:S05]  /*68b0*/  IMAD.MOV.U32 R0, RZ, RZ, R85 ;  /* 0x000000ffff007224 */ /* 0x000fca00078e0055 */
[----:B------:R-:W-:Y:S01]  /*68c0*/  PRMT R156, R88, 0x5410, R0 ;  /* 0x00005410589c7816 */ /* 0x000fe20000000000 */
[----:B------:R-:W-:Y:S06]  /*68d0*/  @!P2 BRA `(.L_x_2360) ;  /* 0x000000000004a947 */ /* 0x000fec0003800000 */
[----:B------:R-:W-:Y:S01]  /*68e0*/  BPT.TRAP 0x1 ;  /* 0x000000040000795c */ /* 0x000fe20000300000 */
.L_x_2360:
[----:B------:R-:W-:Y:S01]  /*68f0*/  IMAD R0, R18, 0x8, R16 ;  /* 0x0000000812007824 */ /* 0x000fe200078e0210 */
[----:B------:R-:W-:Y:S01]  /*6900*/  SHF.L.U32 R115, R221, 0x1f, RZ ;  /* 0x0000001fdd737819 */ /* 0x000fe200000006ff */
[----:B------:R-:W0:Y:S01]  /*6910*/  LDC R145, c[0x0][0x2e4] ;  /* 0x0000b900ff917b82 */ /* 0x000e220000000800 */
[----:B------:R-:W-:Y:S02]  /*6920*/  BSSY B1, `(.L_x_2361) ;  /* 0x0000004000017945 */ /* 0x000fe40003800000 */
[----:B------:R-:W1:Y:S05]  /*6930*/  SYNCS.PHASECHK.TRANS64.TRYWAIT P6, [R0+URZ+0x38890], R115 ;  /* 0x03889073000075a7 */ /* 0x000e6a00080c017f */
[----:B------:R-:W2:Y:S01]  /*6940*/  LDC.64 R122, c[0x0][0x2f0] ;  /* 0x0000bc00ff7a7b82 */ /* 0x000ea20000000a00 */
[----:B-1----:R-:W-:Y:S05]  /*6950*/  @!P6 BRA `(.L_x_2362) ;  /* 0x000002640070e947 */ /* 0x002fea0003800000 */
.L_x_2673:
[----:B------:R-:W-:Y:S05]  /*6960*/  BSYNC B1 ;  /* 0x0000000000017941 */ /* 0x000fea0003800000 */
.L_x_2361:
        /* <DEDUP_REMOVED lines=18> */
[----:B------:R-:W-:-:S05]  /*6a90*/  LEA.HI.SX32 R88, R89, R14, 0x1c ;  /* 0x0000000e59587211 */ /* 0x000fca00078fe2ff */
[----:B------:R-:W-:-:S05]  /*6aa0*/  IMAD.SHL.U32 R89, R88, 0x8, RZ ;  /* 0x0000000858597824 */ /* 0x000fca00078e00ff */
[----:B------:R-:W-:-:S13]  /*6ab0*/  ISETP.GE.AND P5, PT, R89, R145, PT ;  /* 0x000000915900720c */ /* 0x000fda0003fa6270 */
[--C-:B------:R-:W-:Y:S02]  /*6ac0*/  @!P5 SHF.R.S32.HI R91, RZ, 0x1f, R89.reuse ;  /* 0x0000001fff5bd819 */ /* 0x100fe40000011459 */
[----:B------:R-:W-:Y:S02]  /*6ad0*/  @!P5 IADD3 R90, P1, P6, R38, R134, R89 ;  /* 0x00000086265ad210 */ /* 0x000fe40007e3e059 */
[----:B------:R-:W-:Y:S02]  /*6ae0*/  LOP3.LUT R89, R89, 0x38, RZ, 0xc0, !PT ;  /* 0x0000003859597812 */ /* 0x000fe400078ec0ff */
[----:B------:R-:W-:Y:S02]  /*6af0*/  @!P5 IADD3.X R91, R37, R158, R91, P1, P6 ;  /* 0x0000009e255bd210 */ /* 0x000fe40000fec45b */
[----:B------:R-:W-:Y:S02]  /*6b00*/  LEA R136, P6, R92, R118, 0x1 ;  /* 0x000000765c887211 */ /* 0x000fe400078c08ff */
[----:B------:R-:W-:-:S02]  /*6b10*/  ISETP.NE.AND P1, PT, R94, RZ, PT ;  /* 0x000000ff5e00720c */ /* 0x000fc40003f25270 */
[----:B------:R-:W-:Y:S02]  /*6b20*/  LEA.HI.X R137, R92, R119, R93, 0x1, P6 ;  /* 0x000000775c897211 */ /* 0x000fe400030f0c5d */
[----:B------:R-:W-:-:S04]  /*6b30*/  @!P5 LEA R138, P6, R90, R118, 0x1 ;  /* 0x000000765a8ad211 */ /* 0x000fc800078c08ff */
[----:B------:R-:W-:Y:S02]  /*6b40*/  @!P5 LEA.HI.X R139, R90, R119, R91, 0x1, P6 ;  /* 0x000000775a8bd211 */ /* 0x000fe400030f0c5b */
[----:B------:R-:W-:Y:S02]  /*6b50*/  SHF.R.S32.HI R91, RZ, 0x1f, R88 ;  /* 0x0000001fff5b7819 */ /* 0x000fe40000011458 */
[----:B------:R-:W-:Y:S02]  /*6b60*/  ISETP.GE.AND P6, PT, R17, R116, PT ;  /* 0x000000741100720c */ /* 0x000fe40003fc6270 */
[----:B------:R-:W-:Y:S02]  /*6b70*/  LEA.HI R91, R91, R88, RZ, 0x3 ;  /* 0x000000585b5b7211 */ /* 0x000fe400078f18ff */
[----:B------:R-:W-:Y:S02]  /*6b80*/  LOP3.LUT R88, R89, 0x1c0, R234, 0xf8, !PT ;  /* 0x000001c059587812 */ /* 0x000fe400078ef8ea */
[----:B------:R-:W-:-:S02]  /*6b90*/  SHF.R.S32.HI R91, RZ, 0x3, R91 ;  /* 0x00000003ff5b7819 */ /* 0x000fc4000001145b */
[----:B------:R-:W-:-:S03]  /*6ba0*/  LOP3.LUT R88, R88, R235, RZ, 0x3c, !PT ;  /* 0x000000eb58587212 */ /* 0x000fc600078e3cff */
[----:B------:R-:W-:-:S05]  /*6bb0*/  IMAD R91, R91, 0x1400, R236 ;  /* 0x000014005b5b7824 */ /* 0x000fca00078e02ec */
[----:B------:R-:W-:Y:S01]  /*6bc0*/  IADD3 R89, R91, R88, RZ ;  /* 0x000000585b597210 */ /* 0x000fe20007ffe0ff */
[----:B------:R-:W-:-:S04]  /*6bd0*/  IMAD R91, R18, 0x5000, R143 ;  /* 0x00005000125b7824 */ /* 0x000fc800078e028f */
[----:B------:R-:W-:Y:S02]  /*6be0*/  IMAD R89, R18, 0x5000, R89 ;  /* 0x0000500012597824 */ /* 0x000fe400078e0259 */
[--C-:B------:R-:W-:Y:S02]  /*6bf0*/  IMAD R88, R91, 0x2, R16.reuse ;  /* 0x000000025b587824 */ /* 0x100fe400078e0210 */
[----:B------:R-:W-:-:S04]  /*6c00*/  IMAD R92, R89, 0x2, R16 ;  /* 0x00000002595c7824 */ /* 0x000fc800078e0210 */
[----:B------:R-:W0:Y:S04]  /*6c10*/  LDS.128 R88, [R88+0x24400] ;  /* 0x0244000058587984 */ /* 0x000e280000000c00 */
[----:B------:R-:W2:Y:S01]  /*6c20*/  LDS.128 R92, [R92+0x24400] ;  /* 0x024400005c5c7984 */ /* 0x000ea20000000c00 */
[----:B------:R-:W-:Y:S05]  /*6c30*/  @P6 BRA `(.L_x_2368) ;  /* 0x00000004004c6947 */ /* 0x000fea0003800000 */
[--C-:B------:R-:W-:Y:S01]  /*6c40*/  SHF.R.U64 R44, R44, 0x10, R45.reuse ;  /* 0x000000102c2c7819 */ /* 0x100fe2000000122d */
[----:B--2---:R-:W-:Y:S01]  /*6c50*/  HADD2.F32 R162, -RZ, R93.H1_H1 ;  /* 0x3000005dffa27230 */ /* 0x004fe20000004100 */
[----:B------:R-:W-:Y:S01]  /*6c60*/  SHF.R.U32.HI R159, RZ, 0x10, R45 ;  /* 0x00000010ff9f7819 */ /* 0x000fe2000001162d */
[----:B------:R-:W-:Y:S01]  /*6c70*/  HADD2.F32 R160, -RZ, R160.H0_H0 ;  /* 0x200000a0ffa07230 */ /* 0x000fe20000004100 */
[--C-:B------:R-:W-:Y:S02]  /*6c80*/  SHF.R.U64 R45, R52, 0x10, R53.reuse ;  /* 0x00000010342d7819 */ /* 0x100fe40000001235 */
[----:B------:R-:W-:Y:S01]  /*6c90*/  SHF.R.U32.HI R52, RZ, 0x10, R53 ;  /* 0x00000010ff347819 */ /* 0x000fe20000011635 */
[----:B------:R-:W-:Y:S01]  /*6ca0*/  HADD2.F32 R159, -RZ, R159.H0_H0 ;  /* 0x2000009fff9f7230 */ /* 0x000fe20000004100 */
[--C-:B------:R-:W-:Y:S01]  /*6cb0*/  SHF.R.U64 R53, R54, 0x10, R55.reuse ;  /* 0x0000001036357819 */ /* 0x100fe20000001237 */
[----:B------:R-:W-:Y:S01]  /*6cc0*/  HADD2.F32 R45, -RZ, R45.H0_H0 ;  /* 0x2000002dff2d7230 */ /* 0x000fe20000004100 */
[----:B------:R-:W-:Y:S01]  /*6cd0*/  SHF.R.U32.HI R54, RZ, 0x10, R55 ;  /* 0x00000010ff367819 */ /* 0x000fe20000011637 */
[----:B------:R-:W-:Y:S01]  /*6ce0*/  HADD2.F32 R55, -RZ, R161.H0_H0 ;  /* 0x200000a1ff377230 */ /* 0x000fe20000004100 */
[--C-:B------:R-:W-:Y:S01]  /*6cf0*/  SHF.R.U64 R46, R46, 0x10, R47.reuse ;  /* 0x000000102e2e7819 */ /* 0x100fe2000000122f */
[----:B------:R-:W-:Y:S01]  /*6d00*/  HADD2.F32 R161, -RZ, R93.H0_H0 ;  /* 0x2000005dffa17230 */ /* 0x000fe20000004100 */
[----:B------:R-:W-:Y:S01]  /*6d10*/  SHF.R.U32.HI R47, RZ, 0x10, R47 ;  /* 0x00000010ff2f7819 */ /* 0x000fe2000001162f */
[----:B0-----:R-:W-:-:S02]  /*6d20*/  HADD2.F32 R93, -RZ, R89.H0_H0 ;  /* 0x20000059ff5d7230 */ /* 0x001fc40000004100 */
[----:B------:R-:W-:Y:S02]  /*6d30*/  HADD2.F32 R163, -RZ, R52.H0_H0 ;  /* 0x20000034ffa37230 */ /* 0x000fe40000004100 */
[-C--:B------:R-:W-:Y:S01]  /*6d40*/  FMUL.FTZ R164, R161, R55.reuse ;  /* 0x00000037a1a47220 */ /* 0x080fe20000410000 */
[----:B------:R-:W-:Y:S02]  /*6d50*/  HADD2.F32 R52, -RZ, R89.H1_H1 ;  /* 0x30000059ff347230 */ /* 0x000fe40000004100 */
[C---:B------:R-:W-:Y:S01]  /*6d60*/  FMUL.FTZ R166, R93.reuse, R55 ;  /* 0x000000375da67220 */ /* 0x040fe20000410000 */
[----:B------:R-:W-:Y:S02]  /*6d70*/  HADD2.F32 R54, -RZ, R54.H0_H0 ;  /* 0x20000036ff367230 */ /* 0x000fe40000004100 */
[-C--:B------:R-:W-:Y:S01]  /*6d80*/  FMUL.FTZ R55, R162, R163.reuse ;  /* 0x000000a3a2377220 */ /* 0x080fe20000410000 */
[----:B------:R-:W-:Y:S01]  /*6d90*/  FFMA.FTZ R164, R93, R160, -R164 ;  /* 0x000000a05da47223 */ /* 0x000fe200000108a4 */
[----:B------:R-:W-:Y:S01]  /*6da0*/  FMUL.FTZ R163, R52, R163 ;  /* 0x000000a334a37220 */ /* 0x000fe20000410000 */
[----:B------:R-:W-:-:S02]  /*6db0*/  HADD2.F32 R93, -RZ, R95.H0_H0 ;  /* 0x2000005fff5d7230 */ /* 0x000fc40000004100 */
[-C--:B------:R-:W-:Y:S01]  /*6dc0*/  FFMA.FTZ R55, R52, R159.reuse, -R55 ;  /* 0x0000009f34377223 */ /* 0x080fe20000010837 */
[----:B------:R-:W-:Y:S02]  /*6dd0*/  HADD2.F32 R52, -RZ, R168.H0_H0 ;  /* 0x200000a8ff347230 */ /* 0x000fe40000004100 */
[----:B------:R-:W-:Y:S01]  /*6de0*/  FFMA.FTZ R163, R162, R159, R163 ;  /* 0x0000009fa2a37223 */ /* 0x000fe200000100a3 */
[----:B------:R-:W-:Y:S02]  /*6df0*/  HADD2.F32 R159, -RZ, R95.H1_H1 ;  /* 0x3000005fff9f7230 */ /* 0x000fe40000004100 */
[----:B------:R-:W-:Y:S01]  /*6e00*/  FFMA.FTZ R166, R161, R160, R166 ;  /* 0x000000a0a1a67223 */ /* 0x000fe200000100a6 */
[--C-:B------:R-:W-:Y:S02]  /*6e10*/  HADD2.F32 R95, -RZ, R91.reuse.H0_H0 ;  /* 0x2000005bff5f7230 */ /* 0x100fe40000004100 */
[----:B------:R-:W-:Y:S01]  /*6e20*/  FMUL.FTZ R160, R93, R52 ;  /* 0x000000345da07220 */ /* 0x000fe20000410000 */
[----:B------:R-:W-:Y:S01]  /*6e30*/  HADD2.F32 R91, -RZ, R91.H1_H1 ;  /* 0x3000005bff5b7230 */ /* 0x000fe20000004100 */
[----:B------:R-:W-:Y:S01]  /*6e40*/  F2FP.F16.F32.PACK_AB R55, R55, R164 ;  /* 0x000000a43737723e */ /* 0x000fe200000000ff */
[----:B------:R-:W-:-:S02]  /*6e50*/  HADD2.F32 R89, -RZ, R165.H1_H1 ;  /* 0x300000a5ff597230 */ /* 0x000fc40000004100 */
[----:B------:R-:W-:Y:S01]  /*6e60*/  FMUL.FTZ R168, R95, R52 ;  /* 0x000000345fa87220 */ /* 0x000fe20000410000 */
[----:B------:R-:W-:Y:S02]  /*6e70*/  HADD2.F32 R162, -RZ, R47.H0_H0 ;  /* 0x2000002fffa27230 */ /* 0x000fe40000004100 */
[-C--:B------:R-:W-:Y:S01]  /*6e80*/  FMUL.FTZ R52, R159, R54.reuse ;  /* 0x000000369f347220 */ /* 0x080fe20000410000 */
[----:B------:R-:W-:Y:S01]  /*6e90*/  FMUL.FTZ R54, R91, R54 ;  /* 0x000000365b367220 */ /* 0x000fe20000410000 */
[-C--:B------:R-:W-:Y:S01]  /*6ea0*/  FFMA.FTZ R160, R95, R89.reuse, -R160 ;  /* 0x000000595fa07223 */ /* 0x080fe200000108a0 */
[----:B------:R-:W-:Y:S01]  /*6eb0*/  FFMA.FTZ R168, R93, R89, R168 ;  /* 0x000000595da87223 */ /* 0x000fe200000100a8 */
[----:B------:R-:W-:Y:S02]  /*6ec0*/  HADD2.F32 R47, -RZ, R180.H0_H0 ;  /* 0x200000b4ff2f7230 */ /* 0x000fe40000004100 */
[----:B------:R-:W-:Y:S01]  /*6ed0*/  FFMA.FTZ R159, R159, R162, R54 ;  /* 0x000000a29f9f7223 */ /* 0x000fe20000010036 */
[----:B------:R-:W-:-:S02]  /*6ee0*/  HADD2.F32 R89, -RZ, R92.H0_H0 ;  /* 0x2000005cff597230 */ /* 0x000fc40000004100 */
[----:B------:R-:W-:Y:S01]  /*6ef0*/  FFMA.FTZ R91, R91, R162, -R52 ;  /* 0x000000a25b5b7223 */ /* 0x000fe20000010834 */
[----:B------:R-:W-:Y:S01]  /*6f00*/  HADD2.F32 R54, -RZ, R88.H0_H0 ;  /* 0x20000058ff367230 */ /* 0x000fe20000004100 */
[----:B------:R-:W-:Y:S01]  /*6f10*/  F2FP.F16.F32.PACK_AB R163, R163, R166 ;  /* 0x000000a6a3a3723e */ /* 0x000fe200000000ff */
[----:B------:R-:W-:Y:S02]  /*6f20*/  HADD2.F32 R92, -RZ, R92.H1_H1 ;  /* 0x3000005cff5c7230 */ /* 0x000fe40000004100 */
[-C--:B------:R-:W-:Y:S01]  /*6f30*/  FMUL.FTZ R93, R89, R47.reuse ;  /* 0x0000002f595d7220 */ /* 0x080fe20000410000 */
[----:B------:R-:W-:Y:S01]  /*6f40*/  HADD2.F32 R88, -RZ, R88.H1_H1 ;  /* 0x30000058ff587230 */ /* 0x000fe20000004100 */
[----:B------:R-:W-:Y:S01]  /*6f50*/  F2FP.F16.F32.PACK_AB R159, R159, R168 ;  /* 0x000000a89f9f723e */ /* 0x000fe200000000ff */
[----:B------:R-:W-:Y:S02]  /*6f60*/  HADD2.F32 R95, -RZ, R44.H0_H0 ;  /* 0x2000002cff5f7230 */ /* 0x000fe40000004100 */
[----:B------:R-:W-:Y:S01]  /*6f70*/  FMUL.FTZ R44, R54, R47 ;  /* 0x0000002f362c7220 */ /* 0x000fe20000410000 */
[----:B------:R-:W-:-:S02]  /*6f80*/  HADD2.F32 R52, -RZ, R179.H0_H0 ;  /* 0x200000b3ff347230 */ /* 0x000fc40000004100 */
[-C--:B------:R-:W-:Y:S01]  /*6f90*/  FMUL.FTZ R47, R92, R45.reuse ;  /* 0x0000002d5c2f7220 */ /* 0x080fe20000410000 */
[C---:B------:R-:W-:Y:S01]  /*6fa0*/  FMUL.FTZ R45, R88.reuse, R45 ;  /* 0x0000002d582d7220 */ /* 0x040fe20000410000 */
[----:B------:R-:W-:Y:S01]  /*6fb0*/  HADD2.F32 R53, -RZ, R53.H0_H0 ;  /* 0x20000035ff357230 */ /* 0x000fe20000004100 */
[----:B------:R-:W-:Y:S01]  /*6fc0*/  F2FP.F16.F32.PACK_AB R91, R91, R160 ;  /* 0x000000a05b5b723e */ /* 0x000fe200000000ff */
[-C--:B------:R-:W-:Y:S01]  /*6fd0*/  FFMA.FTZ R88, R88, R95.reuse, -R47 ;  /* 0x0000005f58587223 */ /* 0x080fe2000001082f */
[-C--:B------:R-:W-:Y:S01]  /*6fe0*/  FFMA.FTZ R93, R54, R52.reuse, -R93 ;  /* 0x00000034365d7223 */ /* 0x080fe2000001085d */
[----:B------:R-:W-:Y:S01]  /*6ff0*/  FFMA.FTZ R44, R89, R52, R44 ;  /* 0x00000034592c7223 */ /* 0x000fe2000001002c */
[----:B------:R-:W-:Y:S01]  /*7000*/  FFMA.FTZ R95, R92, R95, R45 ;  /* 0x0000005f5c5f7223 */ /* 0x000fe2000001002d */
[----:B------:R-:W-:Y:S02]  /*7010*/  HADD2.F32 R45, -RZ, R179.H1_H1 ;  /* 0x300000b3ff2d7230 */ /* 0x000fe40000004100 */
[----:B------:R-:W-:Y:S01]  /*7020*/  HADD2.F32 R54, -RZ, R94.H0_H0 ;  /* 0x2000005eff367230 */ /* 0x000fe20000004100 */
[----:B------:R-:W-:Y:S01]  /*7030*/  F2FP.F16.F32.PACK_AB R88, R88, R93 ;  /* 0x0000005d5858723e */ /* 0x000fe200000000ff */
[----:B------:R-:W-:Y:S01]  /*7040*/  HADD2.F32 R52, -RZ, R90.H0_H0 ;  /* 0x2000005aff347230 */ /* 0x000fe20000004100 */
[----:B------:R-:W-:Y:S01]  /*7050*/  F2FP.F16.F32.PACK_AB R92, R95, R44 ;  /* 0x0000002c5f5c723e */ /* 0x000fe200000000ff */
[----:B------:R-:W-:-:S02]  /*7060*/  HADD2.F32 R94, -RZ, R94.H1_H1 ;  /* 0x3000005eff5e7230 */ /* 0x000fc40000004100 */
[----:B------:R-:W-:Y:S01]  /*7070*/  FMUL.FTZ R89, R54, R45 ;  /* 0x0000002d36597220 */ /* 0x000fe20000410000 */
[----:B------:R-:W-:Y:S01]  /*7080*/  HADD2.F32 R90, -RZ, R90.H1_H1 ;  /* 0x3000005aff5a7230 */ /* 0x000fe20000004100 */
[----:B------:R-:W-:Y:S01]  /*7090*/  MOV R93, R163 ;  /* 0x000000a3005d7202 */ /* 0x000fe20000000f00 */
[----:B------:R-:W-:Y:S02]  /*70a0*/  HADD2.F32 R47, -RZ, R165.H0_H0 ;  /* 0x200000a5ff2f7230 */ /* 0x000fe40000004100 */
[----:B------:R-:W-:Y:S01]  /*70b0*/  FMUL.FTZ R165, R52, R45 ;  /* 0x0000002d34a57220 */ /* 0x000fe20000410000 */
[----:B------:R-:W-:Y:S02]  /*70c0*/  HADD2.F32 R161, -RZ, R46.H0_H0 ;  /* 0x2000002effa17230 */ /* 0x000fe40000004100 */
[-C--:B------:R-:W-:Y:S01]  /*70d0*/  FMUL.FTZ R45, R94, R53.reuse ;  /* 0x000000355e2d7220 */ /* 0x080fe20000410000 */
[----:B------:R-:W-:Y:S01]  /*70e0*/  FMUL.FTZ R53, R90, R53 ;  /* 0x000000355a357220 */ /* 0x000fe20000410000 */
[-C--:B------:R-:W-:Y:S01]  /*70f0*/  FFMA.FTZ R89, R52, R47.reuse, -R89 ;  /* 0x0000002f34597223 */ /* 0x080fe20000010859 */
[----:B------:R-:W-:Y:S01]  /*7100*/  FFMA.FTZ R165, R54, R47, R165 ;  /* 0x0000002f36a57223 */ /* 0x000fe200000100a5 */
[-C--:B------:R-:W-:Y:S01]  /*7110*/  FFMA.FTZ R90, R90, R161.reuse, -R45 ;  /* 0x000000a15a5a7223 */ /* 0x080fe2000001082d */
[----:B------:R-:W-:Y:S01]  /*7120*/  FFMA.FTZ R94, R94, R161, R53 ;  /* 0x000000a15e5e7223 */ /* 0x000fe20000010035 */
[----:B------:R-:W-:-:S03]  /*7130*/  IMAD.MOV.U32 R95, RZ, RZ, R159 ;  /* 0x000000ffff5f7224 */ /* 0x000fc600078e009f */
[----:B------:R-:W-:Y:S01]  /*7140*/  F2FP.F16.F32.PACK_AB R90, R90, R89 ;  /* 0x000000595a5a723e */ /* 0x000fe200000000ff */
[----:B------:R-:W-:Y:S01]  /*7150*/  IMAD.MOV.U32 R89, RZ, RZ, R55 ;  /* 0x000000ffff597224 */ /* 0x000fe200078e0037 */
[----:B------:R-:W-:-:S07]  /*7160*/  F2FP.F16.F32.PACK_AB R94, R94, R165 ;  /* 0x000000a55e5e723e */ /* 0x000fce00000000ff */
.L_x_2368:
[----:B------:R-:W-:Y:S05]  /*7170*/  BSYNC B3 ;  /* 0x0000000000037941 */ /* 0x000fea0003800000 */
.L_x_2367:
[----:B0-----:R0:W-:Y:S04]  /*7180*/  STG.E.128 desc[UR60][R136.64], R88 ;  /* 0x0000005888007986 */ /* 0x0011e8000c101d3c */
[----:B--2---:R0:W-:Y:S02]  /*7190*/  @!P5 STG.E.128 desc[UR60][R138.64], R92 ;  /* 0x0000005c8a00d986 */ /* 0x0041e4000c101d3c */
.L_x_2366:
[----:B------:R-:W-:Y:S05]  /*71a0*/  BSYNC B2 ;  /* 0x0000000000027941 */ /* 0x000fea0003800000 */
.L_x_2365:
        /* <DEDUP_REMOVED lines=16> */
[----:B0-----:R-:W-:Y:S02]  /*72b0*/  LEA R88, P6, R47, R118, 0x1 ;  /* 0x000000762f587211 */ /* 0x001fe400078c08ff */
[----:B------:R-:W-:-:S02]  /*72c0*/  ISETP.NE.AND P0, PT, R52, RZ, PT ;  /* 0x000000ff3400720c */ /* 0x000fc40003f05270 */
[----:B------:R-:W-:Y:S02]  /*72d0*/  LEA.HI.X R89, R47, R119, R46, 0x1, P6 ;  /* 0x000000772f597211 */ /* 0x000fe400030f0c2e */
[----:B------:R-:W-:Y:S02]  /*72e0*/  SHF.R.S32.HI R47, RZ, 0x1f, R44 ;  /* 0x0000001fff2f7819 */ /* 0x000fe4000001142c */
[----:B------:R-:W-:Y:S02]  /*72f0*/  @!P5 LEA R90, P6, R134, R118, 0x1 ;  /* 0x00000076865ad211 */ /* 0x000fe400078c08ff */
[----:B------:R-:W-:Y:S02]  /*7300*/  LEA.HI R47, R47, R44, RZ, 0x3 ;  /* 0x0000002c2f2f7211 */ /* 0x000fe400078f18ff */
[----:B------:R-:W-:Y:S01]  /*7310*/  LOP3.LUT R44, R45, 0x1c0, R234, 0xf8, !PT ;  /* 0x000001c02d2c7812 */ /* 0x000fe200078ef8ea */
[----:B------:R-:W-:Y:S01]  /*7320*/  IMAD R45, R18, 0x5000, R142 ;  /* 0x00005000122d7824 */ /* 0x000fe200078e028e */
[----:B------:R-:W-:-:S02]  /*7330*/  SHF.R.S32.HI R47, RZ, 0x3, R47 ;  /* 0x00000003ff2f7819 */ /* 0x000fc4000001142f */
[----:B------:R-:W-:Y:S02]  /*7340*/  LOP3.LUT R44, R44, R235, RZ, 0x3c, !PT ;  /* 0x000000eb2c2c7212 */ /* 0x000fe400078e3cff */
[----:B------:R-:W-:Y:S01]  /*7350*/  LEA R45, R45, R16, 0x1 ;  /* 0x000000102d2d7211 */ /* 0x000fe200078e08ff */
[----:B------:R-:W-:Y:S01]  /*7360*/  IMAD R47, R47, 0x1400, R236 ;  /* 0x000014002f2f7824 */ /* 0x000fe200078e02ec */
[----:B------:R-:W-:Y:S02]  /*7370*/  @!P5 LEA.HI.X R91, R134, R119, R158, 0x1, P6 ;  /* 0x00000077865bd211 */ /* 0x000fe400030f0c9e */
[----:B------:R-:W-:Y:S01]  /*7380*/  ISETP.GE.AND P6, PT, R19, R116, PT ;  /* 0x000000741300720c */ /* 0x000fe20003fc6270 */
[----:B------:R-:W-:-:S04]  /*7390*/  IMAD.IADD R47, R47, 0x1, R44 ;  /* 0x000000012f2f7824 */ /* 0x000fc800078e022c */
[----:B------:R-:W-:-:S04]  /*73a0*/  IMAD R47, R18, 0x5000, R47 ;  /* 0x00005000122f7824 */ /* 0x000fc800078e022f */
[----:B------:R-:W-:Y:S02]  /*73b0*/  IMAD R52, R47, 0x2, R16 ;  /* 0x000000022f347824 */ /* 0x000fe400078e0210 */
        /* <DEDUP_REMOVED lines=25> */
[----:B------:R-:W-:Y:S02]  /*7550*/  HADD2.F32 R45, -RZ, R177.H1_H1 ;  /* 0x300000b1ff2d7230 */ /* 0x000fe40000004100 */
        /* <DEDUP_REMOVED lines=9> */
[----:B------:R-:W-:Y:S02]  /*75f0*/  HADD2.F32 R53, -RZ, R177.H0_H0 ;  /* 0x200000b1ff357230 */ /* 0x000fe40000004100 */
        /* <DEDUP_REMOVED lines=49> */
.L_x_2370:
[----:B------:R-:W-:Y:S05]  /*7910*/  BSYNC B2 ;  /* 0x0000000000027941 */ /* 0x000fea0003800000 */
.L_x_2369:
[----:B0-----:R3:W-:Y:S04]  /*7920*/  STG.E.128 desc[UR60][R88.64], R44 ;  /* 0x0000002c58007986 */ /* 0x0017e8000c101d3c */
[----:B--2---:R3:W-:Y:S02]  /*7930*/  @!P5 STG.E.128 desc[UR60][R90.64], R52 ;  /* 0x000000345a00d986 */ /* 0x0047e4000c101d3c */
.L_x_2364:
[----:B------:R-:W-:Y:S05]  /*7940*/  BSYNC B1 ;  /* 0x0000000000017941 */ /* 0x000fea0003800000 */
.L_x_2363:
        /* <DEDUP_REMOVED lines=29> */
[-C--:B------:R-:W-:Y:S01]  /*7b20*/  LEA R50, P5, R44, R118.reuse, 0x1 ;  /* 0x000000762c327211 */ /* 0x080fe200078a08ff */
[C---:B------:R-:W-:Y:S02]  /*7b30*/  IMAD R43, R18.reuse, 0x5000, R141 ;  /* 0x00005000122b7824 */ /* 0x040fe400078e028d */
[----:B------:R-:W-:Y:S01]  /*7b40*/  IMAD R45, R18, 0x5000, R45 ;  /* 0x00005000122d7824 */ /* 0x000fe200078e022d */
[----:B------:R-:W-:Y:S01]  /*7b50*/  LEA.HI.X R51, R44, R119, R46, 0x1, P5 ;  /* 0x000000772c337211 */ /* 0x000fe200028f0c2e */
[----:B------:R-:W-:Y:S01]  /*7b60*/  IMAD R43, R43, 0x2, R16 ;  /* 0x000000022b2b7824 */ /* 0x000fe200078e0210 */
[----:B------:R-:W-:Y:S02]  /*7b70*/  @!P3 LEA R52, P5, R40, R118, 0x1 ;  /* 0x000000762834b211 */ /* 0x000fe400078a08ff */
[----:B------:R-:W-:-:S02]  /*7b80*/  LEA R45, R45, R16, 0x1 ;  /* 0x000000102d2d7211 */ /* 0x000fc400078e08ff */
[----:B------:R-:W-:Y:S02]  /*7b90*/  @!P3 LEA.HI.X R53, R40, R119, R41, 0x1, P5 ;  /* 0x000000772835b211 */ /* 0x000fe400028f0c29 */
[----:B------:R-:W2:Y:S01]  /*7ba0*/  LDS.128 R40, [R43+0x24400] ;  /* 0x024400002b287984 */ /* 0x000ea20000000c00 */
[----:B------:R-:W-:-:S03]  /*7bb0*/  ISETP.GE.AND P5, PT, R17, R116, PT ;  /* 0x000000741100720c */ /* 0x000fc60003fa6270 */
[----:B------:R-:W3:Y:S10]  /*7bc0*/  LDS.128 R44, [R45+0x24400] ;  /* 0x024400002d2c7984 */ /* 0x000ef40000000c00 */
[----:B------:R-:W-:Y:S05]  /*7bd0*/  @P5 BRA `(.L_x_2376) ;  /* 0x0000000400405947 */ /* 0x000fea0003800000 */
[----:B------:R-:W-:Y:S01]  /*7be0*/  SHF.R.U64 R55, R60, 0x10, R61 ;  /* 0x000000103c377819 */ /* 0x000fe2000000123d */
[----:B0-----:R-:W-:Y:S01]  /*7bf0*/  HADD2.F32 R89, -RZ, R174.H1_H1 ;  /* 0x300000aeff597230 */ /* 0x001fe20000004100 */
[--C-:B------:R-:W-:Y:S01]  /*7c00*/  SHF.R.U64 R60, R68, 0x10, R69.reuse ;  /* 0x00000010443c7819 */ /* 0x100fe20000001245 */
[----:B---3--:R-:W-:Y:S01]  /*7c10*/  HADD2.F32 R90, -RZ, R45.H0_H0 ;  /* 0x2000002dff5a7230 */ /* 0x008fe20000004100 */
[----:B------:R-:W-:Y:S01]  /*7c20*/  SHF.R.U32.HI R68, RZ, 0x10, R69 ;  /* 0x00000010ff447819 */ /* 0x000fe20000011645 */
[----:B--2---:R-:W-:Y:S01]  /*7c30*/  HADD2.F32 R92, -RZ, R41.H0_H0 ;  /* 0x20000029ff5c7230 */ /* 0x004fe20000004100 */
[--C-:B------:R-:W-:Y:S01]  /*7c40*/  SHF.R.U64 R69, R70, 0x10, R71.reuse ;  /* 0x0000001046457819 */ /* 0x100fe20000001247 */
[----:B------:R-:W-:Y:S01]  /*7c50*/  HADD2.F32 R88, -RZ, R45.H1_H1 ;  /* 0x3000002dff587230 */ /* 0x000fe20000004100 */
[----:B------:R-:W-:Y:S01]  /*7c60*/  SHF.R.U32.HI R70, RZ, 0x10, R71 ;  /* 0x00000010ff467819 */ /* 0x000fe20000011647 */
[----:B------:R-:W-:Y:S01]  /*7c70*/  HADD2.F32 R45, -RZ, R68.H0_H0 ;  /* 0x20000044ff2d7230 */ /* 0x000fe20000004100 */
[----:B------:R-:W-:Y:S01]  /*7c80*/  SHF.R.U32.HI R61, RZ, 0x10, R61 ;  /* 0x00000010ff3d7819 */ /* 0x000fe2000001163d */
[----:B------:R-:W-:-:S02]  /*7c90*/  HADD2.F32 R68, -RZ, R41.H1_H1 ;  /* 0x30000029ff447230 */ /* 0x000fc40000004100 */
[-C--:B------:R-:W-:Y:S01]  /*7ca0*/  FMUL.FTZ R41, R90, R89.reuse ;  /* 0x000000595a297220 */ /* 0x080fe20000410000 */
[----:B------:R-:W-:Y:S02]  /*7cb0*/  HADD2.F32 R71, -RZ, R172.H1_H1 ;  /* 0x300000acff477230 */ /* 0x000fe40000004100 */
[----:B------:R-:W-:Y:S01]  /*7cc0*/  FMUL.FTZ R89, R92, R89 ;  /* 0x000000595c597220 */ /* 0x000fe20000410000 */
[-C--:B------:R-:W-:Y:S01]  /*7cd0*/  FMUL.FTZ R91, R88, R45.reuse ;  /* 0x0000002d585b7220 */ /* 0x080fe20000410000 */
[----:B------:R-:W-:Y:S01]  /*7ce0*/  FMUL.FTZ R93, R68, R45 ;  /* 0x0000002d445d7220 */ /* 0x000fe20000410000 */
[----:B------:R-:W-:Y:S01]  /*7cf0*/  SHF.R.U64 R62, R62, 0x10, R63 ;  /* 0x000000103e3e7819 */ /* 0x000fe2000000123f */
[-C--:B------:R-:W-:Y:S01]  /*7d00*/  FFMA.FTZ R41, R92, R71.reuse, -R41 ;  /* 0x000000475c297223 */ /* 0x080fe20000010829 */
[----:B------:R-:W-:Y:S01]  /*7d10*/  FFMA.FTZ R45, R90, R71, R89 ;  /* 0x000000475a2d7223 */ /* 0x000fe20000010059 */
[----:B------:R-:W-:Y:S01]  /*7d20*/  HADD2.F32 R61, -RZ, R61.H0_H0 ;  /* 0x2000003dff3d7230 */ /* 0x000fe20000004100 */
[----:B------:R-:W-:Y:S01]  /*7d30*/  SHF.R.U32.HI R63, RZ, 0x10, R63 ;  /* 0x00000010ff3f7819 */ /* 0x000fe2000001163f */
[----:B------:R-:W-:-:S02]  /*7d40*/  HADD2.F32 R92, -RZ, R47.H0_H0 ;  /* 0x2000002fff5c7230 */ /* 0x000fc40000004100 */
[----:B------:R-:W-:Y:S02]  /*7d50*/  HADD2.F32 R90, -RZ, R47.H1_H1 ;  /* 0x3000002fff5a7230 */ /* 0x000fe40000004100 */
[-C--:B------:R-:W-:Y:S01]  /*7d60*/  FFMA.FTZ R68, R68, R61.reuse, -R91 ;  /* 0x0000003d44447223 */ /* 0x080fe2000001085b */
[----:B------:R-:W-:Y:S02]  /*7d70*/  HADD2.F32 R47, -RZ, R70.H0_H0 ;  /* 0x20000046ff2f7230 */ /* 0x000fe40000004100 */
[----:B------:R-:W-:Y:S01]  /*7d80*/  FFMA.FTZ R88, R88, R61, R93 ;  /* 0x0000003d58587223 */ /* 0x000fe2000001005d */
[----:B------:R-:W-:Y:S02]  /*7d90*/  HADD2.F32 R71, -RZ, R173.H1_H1 ;  /* 0x300000adff477230 */ /* 0x000fe40000004100 */
[--C-:B------:R-:W-:Y:S02]  /*7da0*/  HADD2.F32 R70, -RZ, R43.reuse.H1_H1 ;  /* 0x3000002bff467230 */ /* 0x100fe40000004100 */
[----:B------:R-:W-:Y:S01]  /*7db0*/  FMUL.FTZ R89, R90, R47 ;  /* 0x0000002f5a597220 */ /* 0x000fe20000410000 */
[----:B------:R-:W-:-:S02]  /*7dc0*/  HADD2.F32 R94, -RZ, R43.H0_H0 ;  /* 0x2000002bff5e7230 */ /* 0x000fc40000004100 */
[----:B------:R-:W-:Y:S01]  /*7dd0*/  FMUL.FTZ R43, R92, R71 ;  /* 0x000000475c2b7220 */ /* 0x000fe20000410000 */
[----:B------:R-:W-:Y:S02]  /*7de0*/  HADD2.F32 R61, -RZ, R171.H1_H1 ;  /* 0x300000abff3d7230 */ /* 0x000fe40000004100 */
[----:B------:R-:W-:Y:S01]  /*7df0*/  FMUL.FTZ R91, R70, R47 ;  /* 0x0000002f465b7220 */ /* 0x000fe20000410000 */
[----:B------:R-:W-:Y:S02]  /*7e00*/  HADD2.F32 R63, -RZ, R63.H0_H0 ;  /* 0x2000003fff3f7230 */ /* 0x000fe40000004100 */
[C---:B------:R-:W-:Y:S01]  /*7e10*/  FMUL.FTZ R71, R94.reuse, R71 ;  /* 0x000000475e477220 */ /* 0x040fe20000410000 */
[----:B------:R-:W-:Y:S02]  /*7e20*/  HADD2.F32 R174, -RZ, R174.H0_H0 ;  /* 0x200000aeffae7230 */ /* 0x000fe40000004100 */
[----:B------:R-:W-:Y:S01]  /*7e30*/  FFMA.FTZ R43, R94, R61, -R43 ;  /* 0x0000003d5e2b7223 */ /* 0x000fe2000001082b */
[----:B------:R-:W-:-:S02]  /*7e40*/  HADD2.F32 R94, -RZ, R60.H0_H0 ;  /* 0x2000003cff5e7230 */ /* 0x000fc40000004100 */
[-C--:B------:R-:W-:Y:S01]  /*7e50*/  FFMA.FTZ R70, R70, R63.reuse, -R89 ;  /* 0x0000003f46467223 */ /* 0x080fe20000010859 */
[----:B------:R-:W-:Y:S01]  /*7e60*/  FFMA.FTZ R90, R90, R63, R91 ;  /* 0x0000003f5a5a7223 */ /* 0x000fe2000001005b */
[----:B------:R-:W-:Y:S01]  /*7e70*/  FFMA.FTZ R47, R92, R61, R71 ;  /* 0x0000003d5c2f7223 */ /* 0x000fe20000010047 */
[----:B------:R-:W-:Y:S01]  /*7e80*/  HADD2.F32 R63, -RZ, R44.H0_H0 ;  /* 0x2000002cff3f7230 */ /* 0x000fe20000004100 */
[----:B------:R-:W-:Y:S01]  /*7e90*/  F2FP.F16.F32.PACK_AB R41, R68, R41 ;  /* 0x000000294429723e */ /* 0x000fe200000000ff */
[----:B------:R-:W-:Y:S01]  /*7ea0*/  HADD2.F32 R60, -RZ, R40.H0_H0 ;  /* 0x20000028ff3c7230 */ /* 0x000fe20000004100 */
[----:B------:R-:W-:Y:S01]  /*7eb0*/  F2FP.F16.F32.PACK_AB R43, R70, R43 ;  /* 0x0000002b462b723e */ /* 0x000fe200000000ff */
[----:B------:R-:W-:Y:S01]  /*7ec0*/  HADD2.F32 R71, -RZ, R44.H1_H1 ;  /* 0x3000002cff477230 */ /* 0x000fe20000004100 */
[----:B------:R-:W-:Y:S01]  /*7ed0*/  F2FP.F16.F32.PACK_AB R45, R88, R45 ;  /* 0x0000002d582d723e */ /* 0x000fe200000000ff */
[----:B------:R-:W-:Y:S02]  /*7ee0*/  HADD2.F32 R61, -RZ, R40.H1_H1 ;  /* 0x30000028ff3d7230 */ /* 0x000fe40000004100 */
[----:B------:R-:W-:Y:S01]  /*7ef0*/  FMUL.FTZ R44, R60, R174 ;  /* 0x000000ae3c2c7220 */ /* 0x000fe20000410000 */
[----:B------:R-:W-:-:S02]  /*7f00*/  HADD2.F32 R172, -RZ, R172.H0_H0 ;  /* 0x200000acffac7230 */ /* 0x000fc40000004100 */
[----:B------:R-:W-:Y:S01]  /*7f10*/  FMUL.FTZ R134, R71, R94 ;  /* 0x0000005e47867220 */ /* 0x000fe20000410000 */
[----:B------:R-:W-:Y:S02]  /*7f20*/  HADD2.F32 R92, -RZ, R55.H0_H0 ;  /* 0x20000037ff5c7230 */ /* 0x000fe40000004100 */
[----:B------:R-:W-:Y:S01]  /*7f30*/  FMUL.FTZ R55, R63, R174 ;  /* 0x000000ae3f377220 */ /* 0x000fe20000410000 */
[----:B------:R-:W-:Y:S01]  /*7f40*/  FMUL.FTZ R94, R61, R94 ;  /* 0x0000005e3d5e7220 */ /* 0x000fe20000410000 */
[-C--:B------:R-:W-:Y:S01]  /*7f50*/  FFMA.FTZ R44, R63, R172.reuse, R44 ;  /* 0x000000ac3f2c7223 */ /* 0x080fe2000001002c */
[----:B------:R-:W-:Y:S02]  /*7f60*/  HADD2.F32 R63, -RZ, R46.H0_H0 ;  /* 0x2000002eff3f7230 */ /* 0x000fe40000004100 */
[----:B------:R-:W-:Y:S01]  /*7f70*/  FFMA.FTZ R40, R60, R172, -R55 ;  /* 0x000000ac3c287223 */ /* 0x000fe20000010837 */
[-C--:B------:R-:W-:Y:S01]  /*7f80*/  FFMA.FTZ R55, R61, R92.reuse, -R134 ;  /* 0x0000005c3d377223 */ /* 0x080fe20000010886 */
[----:B------:R-:W-:Y:S01]  /*7f90*/  FFMA.FTZ R61, R71, R92, R94 ;  /* 0x0000005c473d7223 */ /* 0x000fe2000001005e */
[----:B------:R-:W-:Y:S01]  /*7fa0*/  HADD2.F32 R71, -RZ, R69.H0_H0 ;  /* 0x20000045ff477230 */ /* 0x000fe20000004100 */
[----:B------:R-:W-:Y:S01]  /*7fb0*/  F2FP.F16.F32.PACK_AB R47, R90, R47 ;  /* 0x0000002f5a2f723e */ /* 0x000fe200000000ff */
[----:B------:R-:W-:Y:S01]  /*7fc0*/  HADD2.F32 R60, -RZ, R42.H0_H0 ;  /* 0x2000002aff3c7230 */ /* 0x000fe20000004100 */
[----:B------:R-:W-:Y:S01]  /*7fd0*/  F2FP.F16.F32.PACK_AB R40, R55, R40 ;  /* 0x000000283728723e */ /* 0x000fe200000000ff */
[----:B------:R-:W-:Y:S01]  /*7fe0*/  HADD2.F32 R46, -RZ, R46.H1_H1 ;  /* 0x3000002eff2e7230 */ /* 0x000fe20000004100 */
[----:B------:R-:W-:Y:S01]  /*7ff0*/  F2FP.F16.F32.PACK_AB R44, R61, R44 ;  /* 0x0000002c3d2c723e */ /* 0x000fe200000000ff */
[----:B------:R-:W-:-:S02]  /*8000*/  HADD2.F32 R173, -RZ, R173.H0_H0 ;  /* 0x200000adffad7230 */ /* 0x000fc40000004100 */
[----:B------:R-:W-:Y:S02]  /*8010*/  HADD2.F32 R42, -RZ, R42.H1_H1 ;  /* 0x3000002aff2a7230 */ /* 0x000fe40000004100 */
[----:B------:R-:W-:Y:S01]  /*8020*/  FMUL.FTZ R91, R46, R71 ;  /* 0x000000472e5b7220 */ /* 0x000fe20000410000 */
[----:B------:R-:W-:Y:S02]  /*8030*/  HADD2.F32 R171, -RZ, R171.H0_H0 ;  /* 0x200000abffab7230 */ /* 0x000fe40000004100 */
[-C--:B------:R-:W-:Y:S01]  /*8040*/  FMUL.FTZ R89, R63, R173.reuse ;  /* 0x000000ad3f597220 */ /* 0x080fe20000410000 */
[----:B------:R-:W-:Y:S02]  /*8050*/  HADD2.F32 R69, -RZ, R62.H0_H0 ;  /* 0x2000003eff457230 */ /* 0x000fe40000004100 */
[----:B------:R-:W-:Y:S01]  /*8060*/  FMUL.FTZ R62, R60, R173 ;  /* 0x000000ad3c3e7220 */ /* 0x000fe20000410000 */
[----:B------:R-:W-:Y:S01]  /*8070*/  FMUL.FTZ R71, R42, R71 ;  /* 0x000000472a477220 */ /* 0x000fe20000410000 */
[----:B------:R-:W-:-:S02]  /*8080*/  FFMA.FTZ R89, R60, R171, -R89 ;  /* 0x000000ab3c597223 */ /* 0x000fc40000010859 */
[----:B------:R-:W-:Y:S01]  /*8090*/  FFMA.FTZ R62, R63, R171, R62 ;  /* 0x000000ab3f3e7223 */ /* 0x000fe2000001003e */
[-C--:B------:R-:W-:Y:S01]  /*80a0*/  FFMA.FTZ R42, R42, R69.reuse, -R91 ;  /* 0x000000452a2a7223 */ /* 0x080fe2000001085b */
[----:B------:R-:W-:-:S04]  /*80b0*/  FFMA.FTZ R71, R46, R69, R71 ;  /* 0x000000452e477223 */ /* 0x000fc80000010047 */
[----:B------:R-:W-:Y:S02]  /*80c0*/  F2FP.F16.F32.PACK_AB R42, R42, R89 ;  /* 0x000000592a2a723e */ /* 0x000fe400000000ff */
[----:B------:R-:W-:-:S07]  /*80d0*/  F2FP.F16.F32.PACK_AB R46, R71, R62 ;  /* 0x0000003e472e723e */ /* 0x000fce00000000ff */
.L_x_2376:
[----:B------:R-:W-:Y:S05]  /*80e0*/  BSYNC B3 ;  /* 0x0000000000037941 */ /* 0x000fea0003800000 */
.L_x_2375:
[----:B--2---:R2:W-:Y:S04]  /*80f0*/  STG.E.128 desc[UR60][R50.64], R40 ;  /* 0x0000002832007986 */ /* 0x0045e8000c101d3c */
[----:B---3--:R2:W-:Y:S02]  /*8100*/  @!P3 STG.E.128 desc[UR60][R52.64], R44 ;  /* 0x0000002c3400b986 */ /* 0x0085e4000c101d3c */
.L_x_2374:
[----:B------:R-:W-:Y:S05]  /*8110*/  BSYNC B2 ;  /* 0x0000000000027941 */ /* 0x000fea0003800000 */
.L_x_2373:
        /* <DEDUP_REMOVED lines=22> */
[-C--:B------:R-:W-:Y:S01]  /*8280*/  LEA.HI.X R49, R44, R119.reuse, R45, 0x1, P5 ;  /* 0x000000772c317211 */ /* 0x080fe200028f0c2d */
[----:B------:R-:W-:Y:S01]  /*8290*/  IMAD R41, R18, 0x5000, R140 ;  /* 0x0000500012297824 */ /* 0x000fe200078e028c */
[----:B------:R-:W-:Y:S01]  /*82a0*/  @!P3 LEA R50, P5, R42, R118, 0x1 ;  /* 0x000000762a32b211 */ /* 0x000fe200078a08ff */
[----:B------:R-:W-:Y:S02]  /*82b0*/  IMAD R43, R18, 0x5000, R43 ;  /* 0x00005000122b7824 */ /* 0x000fe400078e022b */
[----:B------:R-:W-:Y:S01]  /*82c0*/  IMAD R41, R41, 0x2, R16 ;  /* 0x0000000229297824 */ /* 0x000fe200078e0210 */
[----:B------:R-:W-:Y:S02]  /*82d0*/  @!P3 LEA.HI.X R51, R42, R119, R54, 0x1, P5 ;  /* 0x000000772a33b211 */ /* 0x000fe400028f0c36 */
[----:B------:R-:W-:Y:S02]  /*82e0*/  LEA R44, R43, R16, 0x1 ;  /* 0x000000102b2c7211 */ /* 0x000fe400078e08ff */
[----:B------:R-:W-:Y:S01]  /*82f0*/  ISETP.GE.AND P5, PT, R19, R116, PT ;  /* 0x000000741300720c */ /* 0x000fe20003fa6270 */
[----:B------:R-:W2:Y:S04]  /*8300*/  LDS.128 R40, [R41+0x24400] ;  /* 0x0244000029287984 */ /* 0x000ea80000000c00 */
[----:B------:R-:W3:Y:S08]  /*8310*/  LDS.128 R44, [R44+0x24400] ;  /* 0x024400002c2c7984 */ /* 0x000ef00000000c00 */
[----:B------:R-:W-:Y:S05]  /*8320*/  @P5 BRA `(.L_x_2378) ;  /* 0x0000000400505947 */ /* 0x000fea0003800000 */
[----:B------:R-:W-:Y:S01]  /*8330*/  SHF.R.U64 R52, R56, 0x10, R57 ;  /* 0x0000001038347819 */ /* 0x000fe20000001239 */
[----:B---3--:R-:W-:Y:S01]  /*8340*/  IMAD.MOV.U32 R56, RZ, RZ, R45 ;  /* 0x000000ffff387224 */ /* 0x008fe200078e002d */
[----:B------:R-:W-:Y:S01]  /*8350*/  SHF.R.U32.HI R63, RZ, 0x10, R65 ;  /* 0x00000010ff3f7819 */ /* 0x000fe20000011641 */
[----:B--2---:R-:W-:Y:S01]  /*8360*/  IMAD.MOV.U32 R45, RZ, RZ, R43 ;  /* 0x000000ffff2d7224 */ /* 0x004fe200078e002b */
[----:B------:R-:W-:Y:S01]  /*8370*/  SHF.R.U32.HI R61, RZ, 0x10, R57 ;  /* 0x00000010ff3d7819 */ /* 0x000fe20000011639 */
[----:B------:R-:W-:Y:S01]  /*8380*/  IMAD.MOV.U32 R57, RZ, RZ, R47 ;  /* 0x000000ffff397224 */ /* 0x000fe200078e002f */
[----:B------:R-:W-:Y:S01]  /*8390*/  SHF.R.U64 R53, R58, 0x10, R59 ;  /* 0x000000103a357819 */ /* 0x000fe2000000123b */
[--C-:B------:R-:W-:Y:S01]  /*83a0*/  HADD2.F32 R47, -RZ, R56.reuse.H0_H0 ;  /* 0x20000038ff2f7230 */ /* 0x100fe20000004100 */
[----:B------:R-:W-:Y:S01]  /*83b0*/  SHF.R.U64 R54, R64, 0x10, R65 ;  /* 0x0000001040367819 */ /* 0x000fe20000001241 */
[----:B------:R-:W-:Y:S01]  /*83c0*/  HADD2.F32 R58, -RZ, R56.H1_H1 ;  /* 0x30000038ff3a7230 */ /* 0x000fe20000004100 */
[--C-:B------:R-:W-:Y:S01]  /*83d0*/  SHF.R.U64 R55, R66, 0x10, R67.reuse ;  /* 0x0000001042377819 */ /* 0x100fe20000001243 */
[----:B------:R-:W-:Y:S01]  /*83e0*/  HADD2.F32 R63, -RZ, R63.H0_H0 ;  /* 0x2000003fff3f7230 */ /* 0x000fe20000004100 */
[----:B------:R-:W-:Y:S01]  /*83f0*/  SHF.R.U32.HI R66, RZ, 0x10, R67 ;  /* 0x00000010ff427819 */ /* 0x000fe20000011643 */
[----:B------:R-:W-:Y:S01]  /*8400*/  HADD2.F32 R62, -RZ, R170.H1_H1 ;  /* 0x300000aaff3e7230 */ /* 0x000fe20000004100 */
[----:B------:R-:W-:Y:S01]  /*8410*/  SHF.R.U32.HI R59, RZ, 0x10, R59 ;  /* 0x00000010ff3b7819 */ /* 0x000fe2000001163b */
[----:B------:R-:W-:-:S02]  /*8420*/  HADD2.F32 R56, -RZ, R41.H1_H1 ;  /* 0x30000029ff387230 */ /* 0x000fc40000004100 */
[-C--:B------:R-:W-:Y:S01]  /*8430*/  FMUL.FTZ R65, R58, R63.reuse ;  /* 0x0000003f3a417220 */ /* 0x080fe20000410000 */
[----:B------:R-:W-:Y:S02]  /*8440*/  HADD2.F32 R43, -RZ, R41.H0_H0 ;  /* 0x20000029ff2b7230 */ /* 0x000fe40000004100 */
[-C--:B------:R-:W-:Y:S01]  /*8450*/  FMUL.FTZ R64, R47, R62.reuse ;  /* 0x0000003e2f407220 */ /* 0x080fe20000410000 */
[----:B------:R-:W-:Y:S02]  /*8460*/  HADD2.F32 R60, -RZ, R167.H1_H1 ;  /* 0x300000a7ff3c7230 */ /* 0x000fe40000004100 */
[----:B------:R-:W-:Y:S01]  /*8470*/  FMUL.FTZ R63, R56, R63 ;  /* 0x0000003f383f7220 */ /* 0x000fe20000410000 */
[----:B------:R-:W-:Y:S02]  /*8480*/  HADD2.F32 R61, -RZ, R61.H0_H0 ;  /* 0x2000003dff3d7230 */ /* 0x000fe40000004100 */
[----:B------:R-:W-:Y:S01]  /*8490*/  FMUL.FTZ R62, R43, R62 ;  /* 0x0000003e2b3e7220 */ /* 0x000fe20000410000 */
[----:B------:R-:W-:-:S02]  /*84a0*/  HADD2.F32 R66, -RZ, R66.H0_H0 ;  /* 0x20000042ff427230 */ /* 0x000fc40000004100 */
[-C--:B------:R-:W-:Y:S01]  /*84b0*/  FFMA.FTZ R41, R43, R60.reuse, -R64 ;  /* 0x0000003c2b297223 */ /* 0x080fe20000010840 */
[----:B------:R-:W-:Y:S02]  /*84c0*/  HADD2.F32 R64, -RZ, R169.H1_H1 ;  /* 0x300000a9ff407230 */ /* 0x000fe40000004100 */
[-C--:B------:R-:W-:Y:S01]  /*84d0*/  FFMA.FTZ R56, R56, R61.reuse, -R65 ;  /* 0x0000003d38387223 */ /* 0x080fe20000010841 */
[----:B------:R-:W-:Y:S01]  /*84e0*/  FFMA.FTZ R58, R58, R61, R63 ;  /* 0x0000003d3a3a7223 */ /* 0x000fe2000001003f */
[----:B------:R-:W-:Y:S01]  /*84f0*/  FFMA.FTZ R43, R47, R60, R62 ;  /* 0x0000003c2f2b7223 */ /* 0x000fe2000001003e */
[--C-:B------:R-:W-:Y:S02]  /*8500*/  HADD2.F32 R61, -RZ, R57.reuse.H0_H0 ;  /* 0x20000039ff3d7230 */ /* 0x100fe40000004100 */
[----:B------:R-:W-:Y:S01]  /*8510*/  HADD2.F32 R57, -RZ, R57.H1_H1 ;  /* 0x30000039ff397230 */ /* 0x000fe20000004100 */
[----:B------:R-:W-:Y:S01]  /*8520*/  F2FP.F16.F32.PACK_AB R41, R56, R41 ;  /* 0x000000293829723e */ /* 0x000fe200000000ff */
[----:B------:R-:W-:-:S02]  /*8530*/  HADD2.F32 R47, -RZ, R45.H0_H0 ;  /* 0x2000002dff2f7230 */ /* 0x000fc40000004100 */
[----:B------:R-:W-:Y:S01]  /*8540*/  FMUL.FTZ R68, R61, R64 ;  /* 0x000000403d447220 */ /* 0x000fe20000410000 */
[----:B------:R-:W-:Y:S02]  /*8550*/  HADD2.F32 R60, -RZ, R45.H1_H1 ;  /* 0x3000002dff3c7230 */ /* 0x000fe40000004100 */
[----:B------:R-:W-:Y:S01]  /*8560*/  FMUL.FTZ R63, R57, R66 ;  /* 0x00000042393f7220 */ /* 0x000fe20000410000 */
[----:B------:R-:W-:Y:S02]  /*8570*/  HADD2.F32 R62, -RZ, R157.H1_H1 ;  /* 0x3000009dff3e7230 */ /* 0x000fe40000004100 */
[----:B------:R-:W-:Y:S01]  /*8580*/  FMUL.FTZ R64, R47, R64 ;  /* 0x000000402f407220 */ /* 0x000fe20000410000 */
[----:B------:R-:W-:Y:S02]  /*8590*/  HADD2.F32 R59, -RZ, R59.H0_H0 ;  /* 0x2000003bff3b7230 */ /* 0x000fe40000004100 */
[----:B------:R-:W-:Y:S01]  /*85a0*/  FMUL.FTZ R66, R60, R66 ;  /* 0x000000423c427220 */ /* 0x000fe20000410000 */
[----:B------:R-:W-:-:S02]  /*85b0*/  HADD2.F32 R170, -RZ, R170.H0_H0 ;  /* 0x200000aaffaa7230 */ /* 0x000fc40000004100 */
[-C--:B------:R-:W-:Y:S01]  /*85c0*/  FFMA.FTZ R45, R47, R62.reuse, -R68 ;  /* 0x0000003e2f2d7223 */ /* 0x080fe20000010844 */
[----:B------:R-:W-:Y:S01]  /*85d0*/  FFMA.FTZ R47, R61, R62, R64 ;  /* 0x0000003e3d2f7223 */ /* 0x000fe20000010040 */
[-C--:B------:R-:W-:Y:S01]  /*85e0*/  FFMA.FTZ R62, R57, R59.reuse, R66 ;  /* 0x0000003b393e7223 */ /* 0x080fe20000010042 */
[----:B------:R-:W-:Y:S02]  /*85f0*/  HADD2.F32 R61, -RZ, R54.H0_H0 ;  /* 0x20000036ff3d7230 */ /* 0x000fe40000004100 */
[----:B------:R-:W-:Y:S01]  /*8600*/  FFMA.FTZ R60, R60, R59, -R63 ;  /* 0x0000003b3c3c7223 */ /* 0x000fe2000001083f */
[----:B------:R-:W-:Y:S02]  /*8610*/  HADD2.F32 R57, -RZ, R44.H0_H0 ;  /* 0x2000002cff397230 */ /* 0x000fe40000004100 */
[----:B------:R-:W-:Y:S01]  /*8620*/  HADD2.F32 R54, -RZ, R40.H0_H0 ;  /* 0x20000028ff367230 */ /* 0x000fe20000004100 */
[----:B------:R-:W-:Y:S01]  /*8630*/  F2FP.F16.F32.PACK_AB R47, R62, R47 ;  /* 0x0000002f3e2f723e */ /* 0x000fe200000000ff */
[----:B------:R-:W-:-:S02]  /*8640*/  HADD2.F32 R44, -RZ, R44.H1_H1 ;  /* 0x3000002cff2c7230 */ /* 0x000fc40000004100 */
[-C--:B------:R-:W-:Y:S01]  /*8650*/  FMUL.FTZ R63, R57, R170.reuse ;  /* 0x000000aa393f7220 */ /* 0x080fe20000410000 */
[----:B------:R-:W-:Y:S02]  /*8660*/  HADD2.F32 R40, -RZ, R40.H1_H1 ;  /* 0x30000028ff287230 */ /* 0x000fe40000004100 */
[----:B------:R-:W-:Y:S01]  /*8670*/  FMUL.FTZ R170, R54, R170 ;  /* 0x000000aa36aa7220 */ /* 0x000fe20000410000 */
[----:B------:R-:W-:Y:S02]  /*8680*/  HADD2.F32 R59, -RZ, R52.H0_H0 ;  /* 0x20000034ff3b7230 */ /* 0x000fe40000004100 */
[-C--:B------:R-:W-:Y:S01]  /*8690*/  FMUL.FTZ R65, R44, R61.reuse ;  /* 0x0000003d2c417220 */ /* 0x080fe20000410000 */
[----:B------:R-:W-:Y:S02]  /*86a0*/  HADD2.F32 R167, -RZ, R167.H0_H0 ;  /* 0x200000a7ffa77230 */ /* 0x000fe40000004100 */
[----:B------:R-:W-:Y:S01]  /*86b0*/  FMUL.FTZ R61, R40, R61 ;  /* 0x0000003d283d7220 */ /* 0x000fe20000410000 */
[----:B------:R-:W-:-:S02]  /*86c0*/  HADD2.F32 R169, -RZ, R169.H0_H0 ;  /* 0x200000a9ffa97230 */ /* 0x000fc40000004100 */
[-C--:B------:R-:W-:Y:S01]  /*86d0*/  FFMA.FTZ R52, R40, R59.reuse, -R65 ;  /* 0x0000003b28347223 */ /* 0x080fe20000010841 */
[----:B------:R-:W-:Y:S02]  /*86e0*/  HADD2.F32 R55, -RZ, R55.H0_H0 ;  /* 0x20000037ff377230 */ /* 0x000fe40000004100 */
[----:B------:R-:W-:Y:S01]  /*86f0*/  FFMA.FTZ R61, R44, R59, R61 ;  /* 0x0000003b2c3d7223 */ /* 0x000fe2000001003d */
[----:B------:R-:W-:Y:S02]  /*8700*/  HADD2.F32 R44, -RZ, R46.H0_H0 ;  /* 0x2000002eff2c7230 */ /* 0x000fe40000004100 */
[-C--:B------:R-:W-:Y:S01]  /*8710*/  FFMA.FTZ R170, R57, R167.reuse, R170 ;  /* 0x000000a739aa7223 */ /* 0x080fe200000100aa */
[----:B------:R-:W-:Y:S02]  /*8720*/  HADD2.F32 R40, -RZ, R42.H0_H0 ;  /* 0x2000002aff287230 */ /* 0x000fe40000004100 */
[----:B------:R-:W-:Y:S01]  /*8730*/  FFMA.FTZ R63, R54, R167, -R63 ;  /* 0x000000a7363f7223 */ /* 0x000fe2000001083f */
        /* <DEDUP_REMOVED lines=18> */
[----:B------:R-:W-:-:S07]  /*8860*/  MOV R43, R60 ;  /* 0x0000003c002b7202 */ /* 0x000fce0000000f00 */
.L_x_2378:
[----:B------:R-:W-:Y:S05]  /*8870*/  BSYNC B2 ;  /* 0x0000000000027941 */ /* 0x000fea0003800000 */
.L_x_2377:
[----:B--2---:R4:W-:Y:S04]  /*8880*/  STG.E.128 desc[UR60][R48.64], R40 ;  /* 0x0000002830007986 */ /* 0x0049e8000c101d3c */
[----:B---3--:R4:W-:Y:S02]  /*8890*/  @!P3 STG.E.128 desc[UR60][R50.64], R44 ;  /* 0x0000002c3200b986 */ /* 0x0089e4000c101d3c */
.L_x_2372:
[----:B------:R-:W-:Y:S05]  /*88a0*/  BSYNC B1 ;  /* 0x0000000000017941 */ /* 0x000fea0003800000 */
.L_x_2371:
[----:B--2-4-:R-:W2:Y:S01]  /*88b0*/  LDL R40, [R1+0x6c] ;  /* 0x00006c0001287983 */ /* 0x014ea20000100800 */
[----:B------:R-:W-:-:S04]  /*88c0*/  IMAD.WIDE.U32 R124, R220, R122, R124 ;  /* 0x0000007adc7c7225 */ /* 0x000fc800078e007c */
[----:B--2---:R-:W-:-:S04]  /*88d0*/  IMAD R40, R40, R122, RZ ;  /* 0x0000007a28287224 */ /* 0x004fc800078e02ff */
[----:B------:R-:W-:Y:S01]  /*88e0*/  IMAD R123, R220, R123, R40 ;  /* 0x0000007bdc7b7224 */ /* 0x000fe200078e0228 */
[----:B------:R-:W-:Y:S06]  /*88f0*/  @P4 BRA `(.L_x_2339) ;  /* 0x0000001000e04947 */ /* 0x000fec0003800000 */
[----:B------:R-:W-:Y:S01]  /*8900*/  ISETP.NE.AND P3, PT, R26, RZ, PT ;  /* 0x000000ff1a00720c */ /* 0x000fe20003f65270 */
[----:B------:R-:W-:Y:S01]  /*8910*/  BSSY B1, `(.L_x_2379) ;  /* 0x000007c000017945 */ /* 0x000fe20003800000 */
[----:B---3--:R-:W-:-:S11]  /*8920*/  IMAD.IADD R52, R125, 0x1, R123 ;  /* 0x000000017d347824 */ /* 0x008fd600078e027b */
        /* <DEDUP_REMOVED lines=33> */
[----:B------:R-:W-:Y:S01]  /*8b40*/  SHF.R.U32.HI R62, RZ, 0x10, R85 ;  /* 0x00000010ff3e7819 */ /* 0x000fe20000011655 */
[----:B---3--:R-:W-:Y:S01]  /*8b50*/  IMAD.MOV.U32 R40, RZ, RZ, R45 ;  /* 0x000000ffff287224 */ /* 0x008fe200078e002d */
[----:B------:R-:W-:Y:S01]  /*8b60*/  MOV R58, R44 ;  /* 0x0000002c003a7202 */ /* 0x000fe20000000f00 */
[----:B------:R-:W-:Y:S01]  /*8b70*/  IMAD.MOV.U32 R59, RZ, RZ, R47 ;  /* 0x000000ffff3b7224 */ /* 0x000fe200078e002f */
[----:B------:R-:W-:Y:S01]  /*8b80*/  SHF.R.U32.HI R60, RZ, 0x10, R77 ;  /* 0x00000010ff3c7819 */ /* 0x000fe2000001164d */
[----:B------:R-:W-:Y:S01]  /*8b90*/  HADD2.F32 R63, -RZ, R156.H1_H1 ;  /* 0x3000009cff3f7230 */ /* 0x000fe20000004100 */
[--C-:B------:R-:W-:Y:S01]  /*8ba0*/  SHF.R.U64 R54, R86, 0x10, R87.reuse ;  /* 0x0000001056367819 */ /* 0x100fe20000001257 */
[--C-:B------:R-:W-:Y:S01]  /*8bb0*/  HADD2.F32 R44, -RZ, R40.reuse.H0_H0 ;  /* 0x20000028ff2c7230 */ /* 0x100fe20000004100 */
[----:B------:R-:W-:Y:S01]  /*8bc0*/  SHF.R.U32.HI R86, RZ, 0x10, R87 ;  /* 0x00000010ff567819 */ /* 0x000fe20000011657 */
[----:B------:R-:W-:Y:S01]  /*8bd0*/  HADD2.F32 R47, -RZ, R40.H1_H1 ;  /* 0x30000028ff2f7230 */ /* 0x000fe20000004100 */
[----:B------:R-:W-:Y:S01]  /*8be0*/  SHF.R.U64 R53, R78, 0x10, R79 ;  /* 0x000000104e357819 */ /* 0x000fe2000000124f */
[----:B------:R-:W-:Y:S01]  /*8bf0*/  IMAD.MOV.U32 R45, RZ, RZ, R43 ;  /* 0x000000ffff2d7224 */ /* 0x000fe200078e002b */
[----:B------:R-:W-:Y:S01]  /*8c00*/  SHF.R.U32.HI R78, RZ, 0x10, R79 ;  /* 0x00000010ff4e7819 */ /* 0x000fe2000001164f */
[--C-:B------:R-:W-:Y:S01]  /*8c10*/  HADD2.F32 R40, -RZ, R41.reuse.H0_H0 ;  /* 0x20000029ff287230 */ /* 0x100fe20000004100 */
[----:B------:R-:W-:Y:S01]  /*8c20*/  SHF.R.U64 R56, R84, 0x10, R85 ;  /* 0x0000001054387819 */ /* 0x000fe20000001255 */
[----:B------:R-:W-:Y:S01]  /*8c30*/  HADD2.F32 R62, -RZ, R62.H0_H0 ;  /* 0x2000003eff3e7230 */ /* 0x000fe20000004100 */
[----:B------:R-:W-:Y:S01]  /*8c40*/  SHF.R.U64 R55, R76, 0x10, R77 ;  /* 0x000000104c377819 */ /* 0x000fe2000000124d */
        /* <DEDUP_REMOVED lines=11> */
[----:B------:R-:W-:-:S02]  /*8d00*/  HADD2.F32 R63, -RZ, R155.H1_H1 ;  /* 0x3000009bff3f7230 */ /* 0x000fc40000004100 */
[--C-:B------:R-:W-:Y:S01]  /*8d10*/  HADD2.F32 R60, -RZ, R59.reuse.H0_H0 ;  /* 0x2000003bff3c7230 */ /* 0x100fe20000004100 */
[----:B------:R-:W-:Y:S01]  /*8d20*/  F2FP.F16.F32.PACK_AB R43, R43, R40 ;  /* 0x000000282b2b723e */ /* 0x000fe200000000ff */
[----:B------:R-:W-:Y:S02]  /*8d30*/  HADD2.F32 R59, -RZ, R59.H1_H1 ;  /* 0x3000003bff3b7230 */ /* 0x000fe40000004100 */
[----:B------:R-:W-:Y:S02]  /*8d40*/  HADD2.F32 R64, -RZ, R86.H0_H0 ;  /* 0x20000056ff407230 */ /* 0x000fe40000004100 */
[----:B------:R-:W-:Y:S01]  /*8d50*/  FMUL.FTZ R66, R60, R63 ;  /* 0x0000003f3c427220 */ /* 0x000fe20000410000 */
[----:B------:R-:W-:Y:S02]  /*8d60*/  HADD2.F32 R61, -RZ, R153.H1_H1 ;  /* 0x30000099ff3d7230 */ /* 0x000fe40000004100 */
[--C-:B------:R-:W-:Y:S02]  /*8d70*/  HADD2.F32 R47, -RZ, R45.reuse.H0_H0 ;  /* 0x2000002dff2f7230 */ /* 0x100fe40000004100 */
[----:B------:R-:W-:Y:S01]  /*8d80*/  FMUL.FTZ R68, R59, R64 ;  /* 0x000000403b447220 */ /* 0x000fe20000410000 */
[----:B------:R-:W-:-:S02]  /*8d90*/  HADD2.F32 R45, -RZ, R45.H1_H1 ;  /* 0x3000002dff2d7230 */ /* 0x000fc40000004100 */
[----:B------:R-:W-:Y:S02]  /*8da0*/  HADD2.F32 R62, -RZ, R78.H0_H0 ;  /* 0x2000004eff3e7230 */ /* 0x000fe40000004100 */
[C---:B------:R-:W-:Y:S01]  /*8db0*/  FMUL.FTZ R63, R47.reuse, R63 ;  /* 0x0000003f2f3f7220 */ /* 0x040fe20000410000 */
[-C--:B------:R-:W-:Y:S01]  /*8dc0*/  FFMA.FTZ R66, R47, R61.reuse, -R66 ;  /* 0x0000003d2f427223 */ /* 0x080fe20000010842 */
[C---:B------:R-:W-:Y:S01]  /*8dd0*/  FMUL.FTZ R64, R45.reuse, R64 ;  /* 0x000000402d407220 */ /* 0x040fe20000410000 */
[----:B------:R-:W-:Y:S02]  /*8de0*/  HADD2.F32 R156, -RZ, R156.H0_H0 ;  /* 0x2000009cff9c7230 */ /* 0x000fe40000004100 */
[----:B------:R-:W-:Y:S01]  /*8df0*/  FFMA.FTZ R65, R45, R62, -R68 ;  /* 0x0000003e2d417223 */ /* 0x000fe20000010844 */
[----:B------:R-:W-:Y:S02]  /*8e00*/  HADD2.F32 R47, -RZ, R58.H0_H0 ;  /* 0x2000003aff2f7230 */ /* 0x000fe40000004100 */
[----:B------:R-:W-:Y:S01]  /*8e10*/  FFMA.FTZ R63, R60, R61, R63 ;  /* 0x0000003d3c3f7223 */ /* 0x000fe2000001003f */
[----:B------:R-:W-:-:S02]  /*8e20*/  HADD2.F32 R45, -RZ, R57.H0_H0 ;  /* 0x20000039ff2d7230 */ /* 0x000fc40000004100 */
[----:B------:R-:W-:Y:S01]  /*8e30*/  FFMA.FTZ R64, R59, R62, R64 ;  /* 0x0000003e3b407223 */ /* 0x000fe20000010040 */
[----:B------:R-:W-:Y:S02]  /*8e40*/  HADD2.F32 R56, -RZ, R56.H0_H0 ;  /* 0x20000038ff387230 */ /* 0x000fe40000004100 */
[-C--:B------:R-:W-:Y:S01]  /*8e50*/  FMUL.FTZ R60, R47, R156.reuse ;  /* 0x0000009c2f3c7220 */ /* 0x080fe20000410000 */
[----:B------:R-:W-:Y:S02]  /*8e60*/  HADD2.F32 R58, -RZ, R58.H1_H1 ;  /* 0x3000003aff3a7230 */ /* 0x000fe40000004100 */
[----:B------:R-:W-:Y:S01]  /*8e70*/  FMUL.FTZ R156, R45, R156 ;  /* 0x0000009c2d9c7220 */ /* 0x000fe20000410000 */
[----:B------:R-:W-:Y:S01]  /*8e80*/  HADD2.F32 R57, -RZ, R57.H1_H1 ;  /* 0x30000039ff397230 */ /* 0x000fe20000004100 */
[----:B------:R-:W-:Y:S01]  /*8e90*/  F2FP.F16.F32.PACK_AB R65, R65, R66 ;  /* 0x000000424141723e */ /* 0x000fe200000000ff */
[----:B------:R-:W-:Y:S02]  /*8ea0*/  HADD2.F32 R154, -RZ, R154.H0_H0 ;  /* 0x2000009aff9a7230 */ /* 0x000fe40000004100 */
[----:B------:R-:W-:Y:S01]  /*8eb0*/  FMUL.FTZ R62, R58, R56 ;  /* 0x000000383a3e7220 */ /* 0x000fe20000410000 */
[----:B------:R-:W-:-:S02]  /*8ec0*/  HADD2.F32 R55, -RZ, R55.H0_H0 ;  /* 0x20000037ff377230 */ /* 0x000fc40000004100 */
[----:B------:R-:W-:Y:S01]  /*8ed0*/  FMUL.FTZ R59, R57, R56 ;  /* 0x00000038393b7220 */ /* 0x000fe20000410000 */
[----:B------:R-:W-:Y:S02]  /*8ee0*/  HADD2.F32 R56, -RZ, R153.H0_H0 ;  /* 0x20000099ff387230 */ /* 0x000fe40000004100 */
[-C--:B------:R-:W-:Y:S01]  /*8ef0*/  FFMA.FTZ R156, R47, R154.reuse, R156 ;  /* 0x0000009a2f9c7223 */ /* 0x080fe2000001009c */
[----:B------:R-:W-:Y:S01]  /*8f00*/  FFMA.FTZ R60, R45, R154, -R60 ;  /* 0x0000009a2d3c7223 */ /* 0x000fe2000001083c */
[-C--:B------:R-:W-:Y:S01]  /*8f10*/  FFMA.FTZ R57, R57, R55.reuse, -R62 ;  /* 0x0000003739397223 */ /* 0x080fe2000001083e */
[----:B------:R-:W-:Y:S01]  /*8f20*/  FFMA.FTZ R59, R58, R55, R59 ;  /* 0x000000373a3b7223 */ /* 0x000fe2000001003b */
[----:B------:R-:W-:Y:S02]  /*8f30*/  HADD2.F32 R47, -RZ, R46.H0_H0 ;  /* 0x2000002eff2f7230 */ /* 0x000fe40000004100 */
[----:B------:R-:W-:Y:S01]  /*8f40*/  HADD2.F32 R58, -RZ, R155.H0_H0 ;  /* 0x2000009bff3a7230 */ /* 0x000fe20000004100 */
[----:B------:R-:W-:Y:S01]  /*8f50*/  F2FP.F16.F32.PACK_AB R40, R57, R60 ;  /* 0x0000003c3928723e */ /* 0x000fe200000000ff */
[----:B------:R-:W-:-:S02]  /*8f60*/  HADD2.F32 R55, -RZ, R54.H0_H0 ;  /* 0x20000036ff377230 */ /* 0x000fc40000004100 */
[----:B------:R-:W-:Y:S02]  /*8f70*/  HADD2.F32 R45, -RZ, R42.H0_H0 ;  /* 0x2000002aff2d7230 */ /* 0x000fe40000004100 */
[-C--:B------:R-:W-:Y:S01]  /*8f80*/  FMUL.FTZ R54, R47, R58.reuse ;  /* 0x0000003a2f367220 */ /* 0x080fe20000410000 */
[----:B------:R-:W-:Y:S02]  /*8f90*/  HADD2.F32 R46, -RZ, R46.H1_H1 ;  /* 0x3000002eff2e7230 */ /* 0x000fe40000004100 */
[----:B------:R-:W-:Y:S02]  /*8fa0*/  HADD2.F32 R42, -RZ, R42.H1_H1 ;  /* 0x3000002aff2a7230 */ /* 0x000fe40000004100 */
[C---:B------:R-:W-:Y:S01]  /*8fb0*/  FMUL.FTZ R58, R45.reuse, R58 ;  /* 0x0000003a2d3a7220 */ /* 0x040fe20000410000 */
[----:B------:R-:W-:Y:S02]  /*8fc0*/  HADD2.F32 R53, -RZ, R53.H0_H0 ;  /* 0x20000035ff357230 */ /* 0x000fe40000004100 */
[-C--:B------:R-:W-:Y:S01]  /*8fd0*/  FMUL.FTZ R61, R46, R55.reuse ;  /* 0x000000372e3d7220 */ /* 0x080fe20000410000 */
[-C--:B------:R-:W-:Y:S01]  /*8fe0*/  FFMA.FTZ R54, R45, R56.reuse, -R54 ;  /* 0x000000382d367223 */ /* 0x080fe20000010836 */
[C---:B------:R-:W-:Y:S01]  /*8ff0*/  FMUL.FTZ R55, R42.reuse, R55 ;  /* 0x000000372a377220 */ /* 0x040fe20000410000 */
[----:B------:R-:W-:Y:S01]  /*9000*/  FFMA.FTZ R58, R47, R56, R58 ;  /* 0x000000382f3a7223 */ /* 0x000fe2000001003a */
[----:B------:R-:W-:Y:S01]  /*9010*/  FFMA.FTZ R61, R42, R53, -R61 ;  /* 0x000000352a3d7223 */ /* 0x000fe2000001083d */
[----:B------:R-:W-:Y:S01]  /*9020*/  F2FP.F16.F32.PACK_AB R45, R44, R41 ;  /* 0x000000292c2d723e */ /* 0x000fe200000000ff */
[----:B------:R-:W-:Y:S01]  /*9030*/  FFMA.FTZ R55, R46, R53, R55 ;  /* 0x000000352e377223 */ /* 0x000fe20000010037 */
[----:B------:R-:W-:Y:S01]  /*9040*/  IMAD.MOV.U32 R41, RZ, RZ, R43 ;  /* 0x000000ffff297224 */ /* 0x000fe200078e002b */
[----:B------:R-:W-:-:S02]  /*9050*/  F2FP.F16.F32.PACK_AB R47, R64, R63 ;  /* 0x0000003f402f723e */ /* 0x000fc400000000ff */
[----:B------:R-:W-:Y:S02]  /*9060*/  F2FP.F16.F32.PACK_AB R44, R59, R156 ;  /* 0x0000009c3b2c723e */ /* 0x000fe400000000ff */
[----:B------:R-:W-:Y:S02]  /*9070*/  F2FP.F16.F32.PACK_AB R42, R61, R54 ;  /* 0x000000363d2a723e */ /* 0x000fe400000000ff */
[----:B------:R-:W-:Y:S02]  /*9080*/  F2FP.F16.F32.PACK_AB R46, R55, R58 ;  /* 0x0000003a372e723e */ /* 0x000fe400000000ff */
[----:B------:R-:W-:-:S07]  /*9090*/  MOV R43, R65 ;  /* 0x00000041002b7202 */ /* 0x000fce0000000f00 */
.L_x_2382:
[----:B------:R-:W-:Y:S05]  /*90a0*/  BSYNC B2 ;  /* 0x0000000000027941 */ /* 0x000fea0003800000 */
.L_x_2381:
[----:B--2---:R2:W-:Y:S04]  /*90b0*/  STG.E.128 desc[UR60][R48.64], R40 ;  /* 0x0000002830007986 */ /* 0x0045e8000c101d3c */
[----:B---3--:R2:W-:Y:S02]  /*90c0*/  @!P3 STG.E.128 desc[UR60][R50.64], R44 ;  /* 0x0000002c3200b986 */ /* 0x0085e4000c101d3c */
.L_x_2380:
[----:B------:R-:W-:Y:S05]  /*90d0*/  BSYNC B1 ;  /* 0x0000000000017941 */ /* 0x000fea0003800000 */
.L_x_2379:
        /* <DEDUP_REMOVED lines=11> */
[----:B------:R-:W-:Y:S01]  /*9190*/  SHF.R.S32.HI R40, RZ, 0x1f, R41 ;  /* 0x0000001fff287819 */ /* 0x000fe20000011429 */
[----:B------:R-:W-:Y:S01]  /*91a0*/  IMAD.SHL.U32 R51, R41, 0x8, RZ ;  /* 0x0000000829337824 */ /* 0x000fe200078e00ff */
[----:B------:R-:W-:Y:S02]  /*91b0*/  LEA.HI.X R49, R49, R119, R50, 0x1, P3 ;  /* 0x0000007731317211 */ /* 0x000fe400018f0c32 */
[----:B------:R-:W-:Y:S02]  /*91c0*/  LEA.HI R40, R40, R41, RZ, 0x3 ;  /* 0x0000002928287211 */ /* 0x000fe400078f18ff */
[----:B------:R-:W-:-:S02]  /*91d0*/  LOP3.LUT R41, R228, 0x38, R51, 0xf8, !PT ;  /* 0x00000038e4297812 */ /* 0x000fc400078ef833 */
[----:B------:R-:W-:Y:S02]  /*91e0*/  SHF.R.S32.HI R40, RZ, 0x3, R40 ;  /* 0x00000003ff287819 */ /* 0x000fe40000011428 */
[----:B------:R-:W-:-:S03]  /*91f0*/  LOP3.LUT R41, R41, R232, RZ, 0x3c, !PT ;  /* 0x000000e829297212 */ /* 0x000fc600078e3cff */
        /* <DEDUP_REMOVED lines=11> */
[----:B------:R-:W-:Y:S01]  /*92b0*/  SHF.R.U32.HI R56, RZ, 0x10, R73 ;  /* 0x00000010ff387819 */ /* 0x000fe20000011649 */
[----:B------:R-:W-:Y:S01]  /*92c0*/  IMAD.MOV.U32 R54, RZ, RZ, R46 ;  /* 0x000000ffff367224 */ /* 0x000fe200078e002e */
[--C-:B------:R-:W-:Y:S01]  /*92d0*/  SHF.R.U64 R61, R82, 0x10, R83.reuse ;  /* 0x00000010523d7819 */ /* 0x100fe20000001253 */
        /* <DEDUP_REMOVED lines=11> */
[----:B------:R-:W-:Y:S01]  /*9390*/  FMUL.FTZ R57, R42, R57 ;  /* 0x000000392a397220 */ /* 0x000fe20000410000 */
[----:B------:R-:W-:Y:S01]  /*93a0*/  HADD2.F32 R55, -RZ, R150.H1_H1 ;  /* 0x30000096ff377230 */ /* 0x000fe20000004100 */
[----:B------:R-:W-:Y:S01]  /*93b0*/  SHF.R.U64 R67, R72, 0x10, R73 ;  /* 0x0000001048437819 */ /* 0x000fe20000001249 */
        /* <DEDUP_REMOVED lines=10> */
[----:B------:R-:W-:Y:S02]  /*9460*/  HADD2.F32 R41, -RZ, R43.H0_H0 ;  /* 0x2000002bff297230 */ /* 0x000fe40000004100 */
[----:B------:R-:W-:Y:S02]  /*9470*/  HADD2.F32 R45, -RZ, R149.H1_H1 ;  /* 0x30000095ff2d7230 */ /* 0x000fe40000004100 */
[-C--:B------:R-:W-:Y:S01]  /*9480*/  FMUL.FTZ R62, R42, R55.reuse ;  /* 0x000000372a3e7220 */ /* 0x080fe20000410000 */
[----:B------:R-:W-:Y:S02]  /*9490*/  HADD2.F32 R47, -RZ, R47.H1_H1 ;  /* 0x3000002fff2f7230 */ /* 0x000fe40000004100 */
[----:B------:R-:W-:Y:S01]  /*94a0*/  FMUL.FTZ R55, R41, R55 ;  /* 0x0000003729377220 */ /* 0x000fe20000410000 */
[----:B------:R-:W-:-:S02]  /*94b0*/  HADD2.F32 R56, -RZ, R82.H0_H0 ;  /* 0x20000052ff387230 */ /* 0x000fc40000004100 */
[-C--:B------:R-:W-:Y:S01]  /*94c0*/  FFMA.FTZ R62, R41, R45.reuse, -R62 ;  /* 0x0000002d293e7223 */ /* 0x080fe2000001083e */
[----:B------:R-:W-:Y:S02]  /*94d0*/  HADD2.F32 R43, -RZ, R43.H1_H1 ;  /* 0x3000002bff2b7230 */ /* 0x000fe40000004100 */
[----:B------:R-:W-:Y:S01]  /*94e0*/  FFMA.FTZ R63, R42, R45, R55 ;  /* 0x0000002d2a3f7223 */ /* 0x000fe20000010037 */
        /* <DEDUP_REMOVED lines=8> */
[----:B------:R-:W-:Y:S02]  /*9570*/  HADD2.F32 R53, -RZ, R53.H1_H1 ;  /* 0x30000035ff357230 */ /* 0x000fe40000004100 */
[----:B------:R-:W-:Y:S01]  /*9580*/  FMUL.FTZ R46, R42, R152 ;  /* 0x000000982a2e7220 */ /* 0x000fe20000410000 */
[----:B------:R-:W-:Y:S01]  /*9590*/  HADD2.F32 R150, -RZ, R150.H0_H0 ;  /* 0x20000096ff967230 */ /* 0x000fe20000004100 */
[----:B------:R-:W-:Y:S01]  /*95a0*/  F2FP.F16.F32.PACK_AB R57, R58, R57 ;  /* 0x000000393a39723e */ /* 0x000fe200000000ff */
[--C-:B------:R-:W-:Y:S02]  /*95b0*/  HADD2.F32 R41, -RZ, R40.reuse.H0_H0 ;  /* 0x20000028ff297230 */ /* 0x100fe40000004100 */
[----:B------:R-:W-:Y:S01]  /*95c0*/  FMUL.FTZ R55, R53, R45 ;  /* 0x0000002d35377220 */ /* 0x000fe20000410000 */
[----:B------:R-:W-:Y:S01]  /*95d0*/  HADD2.F32 R40, -RZ, R40.H1_H1 ;  /* 0x30000028ff287230 */ /* 0x000fe20000004100 */
[----:B------:R-:W-:Y:S01]  /*95e0*/  F2FP.F16.F32.PACK_AB R63, R64, R63 ;  /* 0x0000003f403f723e */ /* 0x000fe200000000ff */
[----:B------:R-:W-:-:S02]  /*95f0*/  HADD2.F32 R43, -RZ, R67.H0_H0 ;  /* 0x20000043ff2b7230 */ /* 0x000fc40000004100 */
[C---:B------:R-:W-:Y:S01]  /*9600*/  FMUL.FTZ R47, R41.reuse, R152 ;  /* 0x00000098292f7220 */ /* 0x040fe20000410000 */
[-C--:B------:R-:W-:Y:S01]  /*9610*/  FFMA.FTZ R46, R41, R150.reuse, -R46 ;  /* 0x00000096292e7223 */ /* 0x080fe2000001082e */
[C---:B------:R-:W-:Y:S01]  /*9620*/  FMUL.FTZ R56, R40.reuse, R45 ;  /* 0x0000002d28387220 */ /* 0x040fe20000410000 */
[----:B------:R-:W-:Y:S02]  /*9630*/  HADD2.F32 R41, -RZ, R54.H0_H0 ;  /* 0x20000036ff297230 */ /* 0x000fe40000004100 */
[-C--:B------:R-:W-:Y:S01]  /*9640*/  FFMA.FTZ R55, R40, R43.reuse, -R55 ;  /* 0x0000002b28377223 */ /* 0x080fe20000010837 */
[----:B------:R-:W-:Y:S02]  /*9650*/  HADD2.F32 R151, -RZ, R151.H0_H0 ;  /* 0x20000097ff977230 */ /* 0x000fe40000004100 */
[----:B------:R-:W-:Y:S01]  /*9660*/  FFMA.FTZ R56, R53, R43, R56 ;  /* 0x0000002b35387223 */ /* 0x000fe20000010038 */
[----:B------:R-:W-:Y:S02]  /*9670*/  HADD2.F32 R45, -RZ, R61.H0_H0 ;  /* 0x2000003dff2d7230 */ /* 0x000fe40000004100 */
[----:B------:R-:W-:Y:S01]  /*9680*/  FFMA.FTZ R47, R42, R150, R47 ;  /* 0x000000962a2f7223 */ /* 0x000fe2000001002f */
[----:B------:R-:W-:-:S02]  /*9690*/  HADD2.F32 R40, -RZ, R44.H0_H0 ;  /* 0x2000002cff287230 */ /* 0x000fc40000004100 */
[CC--:B------:R-:W-:Y:S01]  /*96a0*/  FMUL.FTZ R53, R41.reuse, R151.reuse ;  /* 0x0000009729357220 */ /* 0x0c0fe20000410000 */
[----:B------:R-:W-:Y:S02]  /*96b0*/  HADD2.F32 R54, -RZ, R54.H1_H1 ;  /* 0x30000036ff367230 */ /* 0x000fe40000004100 */
        /* <DEDUP_REMOVED lines=14> */
[----:B------:R-:W-:Y:S01]  /*97a0*/  F2FP.F16.F32.PACK_AB R62, R45, R42 ;  /* 0x0000002a2d3e723e */ /* 0x000fe200000000ff */
[----:B------:R-:W-:Y:S01]  /*97b0*/  IMAD.MOV.U32 R45, RZ, RZ, R57 ;  /* 0x000000ffff2d7224 */ /* 0x000fe200078e0039 */
[----:B------:R-:W-:Y:S01]  /*97c0*/  F2FP.F16.F32.PACK_AB R41, R60, R59 ;  /* 0x0000003b3c29723e */ /* 0x000fe200000000ff */
[----:B------:R-:W-:Y:S01]  /*97d0*/  IMAD.MOV.U32 R42, RZ, RZ, R46 ;  /* 0x000000ffff2a7224 */ /* 0x000fe200078e002e */
[----:B------:R-:W-:Y:S01]  /*97e0*/  MOV R44, R56 ;  /* 0x00000038002c7202 */ /* 0x000fe20000000f00 */
[----:B------:R-:W-:Y:S01]  /*97f0*/  IMAD.MOV.U32 R46, RZ, RZ, R62 ;  /* 0x000000ffff2e7224 */ /* 0x000fe200078e003e */
[----:B------:R-:W-:-:S07]  /*9800*/  MOV R47, R63 ;  /* 0x0000003f002f7202 */ /* 0x000fce0000000f00 */
.L_x_2384:
[----:B------:R-:W-:Y:S05]  /*9810*/  BSYNC B1 ;  /* 0x0000000000017941 */ /* 0x000fea0003800000 */
.L_x_2383:
[----:B--2---:R2:W-:Y:S01]  /*9820*/  STG.E.128 desc[UR60][R48.64], R40 ;  /* 0x0000002830007986 */ /* 0x0045e2000c101d3c */
[----:B------:R-:W-:-:S13]  /*9830*/  ISETP.GE.AND P3, PT, R51, R145, PT ;  /* 0x000000913300720c */ /* 0x000fda0003f66270 */
[----:B------:R-:W-:Y:S05]  /*9840*/  @P3 BRA `(.L_x_2339) ;  /* 0x00000004000c3947 */ /* 0x000fea0003800000 */
[--C-:B------:R-:W-:Y:S02]  /*9850*/  IADD3 R124, P3, P4, R38, R124, R51.reuse ;  /* 0x0000007c267c7210 */ /* 0x100fe40007c7e033 */
[----:B------:R-:W-:-:S04]  /*9860*/  SHF.R.S32.HI R51, RZ, 0x1f, R51 ;  /* 0x0000001fff337819 */ /* 0x000fc80000011433 */
[----:B------:R-:W-:Y:S02]  /*9870*/  IADD3.X R52, R37, R52, R51, P3, P4 ;  /* 0x0000003425347210 */ /* 0x000fe40001fe8433 */
[----:B------:R-:W-:-:S04]  /*9880*/  LEA R118, P3, R124, R118, 0x1 ;  /* 0x000000767c767211 */ /* 0x000fc800078608ff */
[----:B------:R-:W-:-:S05]  /*9890*/  LEA.HI.X R119, R124, R119, R52, 0x1, P3 ;  /* 0x000000777c777211 */ /* 0x000fca00018f0c34 */
[----:B---3--:R3:W-:Y:S01]  /*98a0*/  STG.E.128 desc[UR60][R118.64], R44 ;  /* 0x0000002c76007986 */ /* 0x0087e2000c101d3c */
[----:B------:R-:W-:Y:S05]  /*98b0*/  BRA `(.L_x_2339) ;  /* 0x0000000000f07947 */ /* 0x000fea0003800000 */
.L_x_2296:
[----:B------:R-:W2:Y:S02]  /*98c0*/  LDL R40, [R1+0x60] ;  /* 0x0000600001287983 */ /* 0x000ea40000100800 */
[----:B--2---:R-:W-:-:S13]  /*98d0*/  R2UR UR4, R40 ;  /* 0x00000000280472ca */ /* 0x004fda00000e0000 */
[----:B------:R-:W-:-:S06]  /*98e0*/  UISETP.NE.AND UP0, UPT, UR4, 0x3, UPT ;  /* 0x000000030400788c */ /* 0x000fcc000bf05270 */
[----:B------:R-:W-:-:S13]  /*98f0*/  PLOP3.LUT P2, PT, PT, PT, UP0, 0x80, 0x0 ;  /* 0x000000000000781c */ /* 0x000fda0003f4f008 */
[----:B------:R-:W-:Y:S05]  /*9900*/  @!P2 BRA `(.L_x_2385) ;  /* 0x000000000004a947 */ /* 0x000fea0003800000 */
[----:B------:R-:W-:Y:S01]  /*9910*/  BPT.TRAP 0x1 ;  /* 0x000000040000795c */ /* 0x000fe20000300000 */
.L_x_2385:
        /* <DEDUP_REMOVED lines=8> */
.L_x_2674:
[----:B------:R-:W-:Y:S05]  /*99a0*/  BSYNC B1 ;  /* 0x0000000000017941 */ /* 0x000fea0003800000 */
.L_x_2386:
[----:B------:R-:W-:Y:S04]  /*99b0*/  BSSY B1, `(.L_x_2388) ;  /* 0x000000e000017945 */ /* 0x000fe80003800000 */
[----:B------:R-:W-:Y:S05]  /*99c0*/  @P4 BRA `(.L_x_2389) ;  /* 0x0000000000304947 */ /* 0x000fea0003800000 */
[----:B------:R-:W-:Y:S02]  /*99d0*/  ISETP.NE.AND P5, PT, R26, RZ, PT ;  /* 0x000000ff1a00720c */ /* 0x000fe40003fa5270 */
        /* <DEDUP_REMOVED lines=11> */
.L_x_2389:
[----:B------:R-:W-:Y:S05]  /*9a90*/  BSYNC B1 ;  /* 0x0000000000017941 */ /* 0x000fea0003800000 */
.L_x_2388:
[----:B------:R-:W-:Y:S01]  /*9aa0*/  ISETP.GE.AND P3, PT, R218, R3, PT ;  /* 0x00000003da00720c */ /* 0x000fe20003f66270 */
[----:B------:R-:W-:-:S12]  /*9ab0*/  BSSY B1, `(.L_x_2390) ;  /* 0x000000e000017945 */ /* 0x000fd80003800000 */
[----:B------:R-:W-:Y:S05]  /*9ac0*/  @P3 BRA `(.L_x_2391) ;  /* 0x0000000000303947 */ /* 0x000fea0003800000 */
[----:B------:R-:W-:Y:S02]  /*9ad0*/  ISETP.NE.AND P5, PT, R26, RZ, PT ;  /* 0x000000ff1a00720c */ /* 0x000fe40003fa5270 */
        /* <DEDUP_REMOVED lines=11> */
.L_x_2391:
[----:B------:R-:W-:Y:S05]  /*9b90*/  BSYNC B1 ;  /* 0x0000000000017941 */ /* 0x000fea0003800000 */
.L_x_2390:
[----:B------:R-:W-:-:S13]  /*9ba0*/  ISETP.GE.AND P3, PT, R220, R3, PT ;  /* 0x00000003dc00720c */ /* 0x000fda0003f66270 */
[----:B------:R-:W-:Y:S05]  /*9bb0*/  @P3 BRA `(.L_x_2339) ;  /* 0x0000000000303947 */ /* 0x000fea0003800000 */
[----:B------:R-:W-:Y:S02]  /*9bc0*/  ISETP.NE.AND P5, PT, R26, RZ, PT ;  /* 0x000000ff1a00720c */ /* 0x000fe40003fa5270 */
        /* <DEDUP_REMOVED lines=11> */
.L_x_2339:
[----:B------:R-:W-:Y:S05]  /*9c80*/  BSYNC B0 ;  /* 0x0000000000007941 */ /* 0x000fea0003800000 */
.L_x_2295:
        /* <DEDUP_REMOVED lines=17> */
.L_x_2393:
[----:B------:R-:W-:Y:S05]  /*9da0*/  BSYNC B0 ;  /* 0x0000000000007941 */ /* 0x000fea0003800000 */
.L_x_2392:
[----:B------:R-:W2:Y:S01]  /*9db0*/  SYNCS.PHASECHK.TRANS64.TRYWAIT P2, [R0+URZ+0x388b0], R115 ;  /* 0x0388b073000075a7 */ /* 0x000ea2000804017f */
[----:B------:R-:W-:Y:S01]  /*9dc0*/  ULDC.64 UR6, c[0x0][0x318] ;  /* 0x0000c60000067ab9 */ /* 0x000fe20000000a00 */
[----:B------:R-:W-:Y:S01]  /*9dd0*/  ULDC.64 UR4, c[0x0][0x308] ;  /* 0x0000c20000047ab9 */ /* 0x000fe20000000a00 */
[----:B-1----:R-:W-:Y:S01]  /*9de0*/  IMAD.U32 R40, RZ, RZ, UR6 ;  /* 0x00000006ff287e24 */ /* 0x002fe2000f8e00ff */
[----:B------:R-:W-:Y:S01]  /*9df0*/  MOV R42, UR7 ;  /* 0x00000007002a7c02 */ /* 0x000fe20008000f00 */
[----:B------:R-:W-:Y:S01]  /*9e00*/  IMAD.U32 R41, RZ, RZ, UR4 ;  /* 0x00000004ff297e24 */ /* 0x000fe2000f8e00ff */
[----:B------:R-:W-:Y:S01]  /*9e10*/  BSSY B0, `(.L_x_2394) ;  /* 0x0000009000007945 */ /* 0x000fe20003800000 */
[----:B------:R-:W-:Y:S01]  /*9e20*/  ISETP.GE.AND P4, PT, R22, R3, PT ;  /* 0x000000031600720c */ /* 0x000fe20003f86270 */
[----:B------:R1:W-:Y:S01]  /*9e30*/  STL [R1+0x5c], R40 ;  /* 0x00005c2801007387 */ /* 0x0003e20000100800 */
[----:B------:R-:W-:-:S03]  /*9e40*/  IMAD.WIDE R52, R24, 0x50, R112 ;  /* 0x0000005018347825 */ /* 0x000fc600078e0270 */
[----:B------:R3:W-:Y:S01]  /*9e50*/  STL [R1+0x58], R42 ;  /* 0x0000582a01007387 */ /* 0x0007e20000100800 */
[----:B-1----:R-:W-:-:S05]  /*9e60*/  IMAD.U32 R40, RZ, RZ, UR5 ;  /* 0x00000005ff287e24 */ /* 0x002fca000f8e00ff */
[----:B------:R3:W-:Y:S04]  /*9e70*/  STL [R1+0x50], R40 ;  /* 0x0000502801007387 */ /* 0x0007e80000100800 */
[----:B------:R3:W-:Y:S02]  /*9e80*/  STL [R1+0x54], R41 ;  /* 0x0000542901007387 */ /* 0x0007e40000100800 */
[----:B--23--:R-:W-:Y:S05]  /*9e90*/  @!P2 BRA `(.L_x_2395) ;  /* 0x000002300048a947 */ /* 0x00cfea0003800000 */
.L_x_2675:
[----:B------:R-:W-:Y:S05]  /*9ea0*/  BSYNC B0 ;  /* 0x0000000000007941 */ /* 0x000fea0003800000 */
.L_x_2394:
[----:B------:R-:W-:Y:S04]  /*9eb0*/  BSSY B0, `(.L_x_2396) ;  /* 0x0000021000007945 */ /* 0x000fe80003800000 */
[----:B------:R-:W-:Y:S05]  /*9ec0*/  @P4 BRA `(.L_x_2397) ;  /* 0x00000000007c4947 */ /* 0x000fea0003800000 */
[----:B------:R-:W2:Y:S01]  /*9ed0*/  LDL R43, [R1+0x5c] ;  /* 0x00005c00012b7983 */ /* 0x000ea20000100800 */
[----:B------:R-:W-:-:S03]  /*9ee0*/  ULDC UR4, c[0x0][0x2e4] ;  /* 0x0000b90000047ab9 */ /* 0x000fc60000000800 */
[----:B------:R-:W3:Y:S04]  /*9ef0*/  LDL R42, [R1+0x58] ;  /* 0x00005800012a7983 */ /* 0x000ee80000100800 */
[----:B------:R-:W4:Y:S04]  /*9f00*/  LDL R41, [R1+0x54] ;  /* 0x0000540001297983 */ /* 0x000f280000100800 */
[----:B------:R-:W5:Y:S01]  /*9f10*/  LDL R40, [R1+0x50] ;  /* 0x0000500001287983 */ /* 0x000f620000100800 */
[C---:B------:R-:W-:Y:S01]  /*9f20*/  ISETP.GE.AND P5, PT, R17.reuse, UR4, PT ;  /* 0x0000000411007c0c */ /* 0x040fe2000bfa6270 */
[----:B------:R-:W-:Y:S01]  /*9f30*/  IMAD.MOV.U32 R44, RZ, RZ, R96 ;  /* 0x000000ffff2c7224 */ /* 0x000fe200078e0060 */
[----:B------:R-:W-:Y:S01]  /*9f40*/  MOV R45, R5 ;  /* 0x00000005002d7202 */ /* 0x000fe20000000f00 */
[----:B------:R-:W-:Y:S01]  /*9f50*/  VIADD R48, R17, 0x80 ;  /* 0x0000008011307836 */ /* 0x000fe20000000000 */
[----:B------:R-:W-:Y:S01]  /*9f60*/  ISETP.GE.AND P4, PT, R19, UR4, PT ;  /* 0x0000000413007c0c */ /* 0x000fe2000bf86270 */
[----:B------:R-:W-:Y:S01]  /*9f70*/  VIADD R46, R17, 0xc0 ;  /* 0x000000c0112e7836 */ /* 0x000fe20000000000 */
[----:B--2---:R-:W-:-:S02]  /*9f80*/  R2UR UR8, R43 ;  /* 0x000000002b0872ca */ /* 0x004fc400000e0000 */
[----:B---3--:R-:W-:Y:S02]  /*9f90*/  R2UR UR7, R42 ;  /* 0x000000002a0772ca */ /* 0x008fe400000e0000 */
[----:B----4-:R-:W-:Y:S02]  /*9fa0*/  R2UR UR6, R41 ;  /* 0x00000000290672ca */ /* 0x010fe400000e0000 */
[----:B-----5:R-:W-:-:S07]  /*9fb0*/  R2UR UR5, R40 ;  /* 0x00000000280572ca */ /* 0x020fce00000e0000 */
[----:B------:R-:W-:Y:S01]  /*9fc0*/  IMAD R47, R53, UR8, RZ ;  /* 0x00000008352f7c24 */ /* 0x000fe2000f8e02ff */
[----:B------:R-:W2:Y:S01]  /*9fd0*/  @!P5 LDS.128 R40, [R4+0x400] ;  /* 0x000400000428d984 */ /* 0x000ea20000000c00 */
[----:B------:R-:W-:-:S04]  /*9fe0*/  IMAD.WIDE.U32 R44, R52, UR8, R44 ;  /* 0x00000008342c7c25 */ /* 0x000fc8000f8e002c */
[----:B------:R-:W-:Y:S01]  /*9ff0*/  IMAD R47, R52, UR7, R47 ;  /* 0x00000007342f7c24 */ /* 0x000fe2000f8e022f */
[----:B------:R-:W-:-:S03]  /*a000*/  LEA R54, P2, R44, UR6, 0x1 ;  /* 0x000000062c367c11 */ /* 0x000fc6000f8408ff */
[----:B------:R-:W-:-:S05]  /*a010*/  IMAD.IADD R45, R45, 0x1, R47 ;  /* 0x000000012d2d7824 */ /* 0x000fca00078e022f */
        /* <DEDUP_REMOVED lines=10> */
.L_x_2397:
[----:B------:R-:W-:Y:S05]  /*a0c0*/  BSYNC B0 ;  /* 0x0000000000007941 */ /* 0x000fea0003800000 */
.L_x_2396:
[----:B------:R3:W5:Y:S04]  /*a0d0*/  LDL R61, [R1+0x5c] ;  /* 0x00005c00013d7983 */ /* 0x0007680000100800 */
[----:B------:R3:W5:Y:S04]  /*a0e0*/  LDL R60, [R1+0x58] ;  /* 0x00005800013c7983 */ /* 0x0007680000100800 */
[----:B------:R3:W5:Y:S04]  /*a0f0*/  LDL R59, [R1+0x54] ;  /* 0x00005400013b7983 */ /* 0x0007680000100800 */
[----:B------:R3:W5:Y:S01]  /*a100*/  LDL R58, [R1+0x50] ;  /* 0x00005000013a7983 */ /* 0x0007620000100800 */
[----:B------:R-:W-:Y:S01]  /*a110*/  ISETP.GE.AND P2, PT, R218, R3, PT ;  /* 0x00000003da00720c */ /* 0x000fe20003f46270 */
[----:B------:R-:W-:Y:S01]  /*a120*/  BSSY B0, `(.L_x_2398) ;  /* 0x000001f000007945 */ /* 0x000fe20003800000 */
[C---:B------:R-:W-:Y:S01]  /*a130*/  IADD3 R56, R17.reuse, 0xc0, RZ ;  /* 0x000000c011387810 */ /* 0x040fe20007ffe0ff */
[----:B------:R-:W-:-:S10]  /*a140*/  VIADD R57, R17, 0x80 ;  /* 0x0000008011397836 */ /* 0x000fd40000000000 */
[----:B---3--:R-:W-:Y:S05]  /*a150*/  @P2 BRA `(.L_x_2399) ;  /* 0x00000000006c2947 */ /* 0x008fea0003800000 */
[----:B------:R-:W-:Y:S01]  /*a160*/  ULDC UR4, c[0x0][0x2e4] ;  /* 0x0000b90000047ab9 */ /* 0x000fe20000000800 */
[----:B-----5:R-:W-:Y:S02]  /*a170*/  R2UR UR8, R61 ;  /* 0x000000003d0872ca */ /* 0x020fe400000e0000 */
[----:B------:R-:W-:Y:S02]  /*a180*/  ISETP.GE.AND P2, PT, R17, UR4, PT ;  /* 0x0000000411007c0c */ /* 0x000fe4000bf46270 */
[----:B--2---:R-:W-:Y:S02]  /*a190*/  IADD3 R47, P4, R52, 0x20, RZ ;  /* 0x00000020342f7810 */ /* 0x004fe40007f9e0ff */
[----:B------:R-:W-:Y:S02]  /*a1a0*/  R2UR UR7, R60 ;  /* 0x000000003c0772ca */ /* 0x000fe400000e0000 */
[----:B------:R-:W-:Y:S01]  /*a1b0*/  R2UR UR6, R59 ;  /* 0x000000003b0672ca */ /* 0x000fe200000e0000 */
[----:B------:R-:W-:Y:S01]  /*a1c0*/  IMAD.X R44, RZ, RZ, R53, P4 ;  /* 0x000000ffff2c7224 */ /* 0x000fe200020e0635 */
[----:B------:R-:W-:-:S02]  /*a1d0*/  MOV R45, R5 ;  /* 0x00000005002d7202 */ /* 0x000fc40000000f00 */
[----:B------:R-:W-:Y:S01]  /*a1e0*/  R2UR UR5, R58 ;  /* 0x000000003a0572ca */ /* 0x000fe200000e0000 */
[----:B------:R-:W-:Y:S01]  /*a1f0*/  IMAD R46, R44, UR8, RZ ;  /* 0x000000082c2e7c24 */ /* 0x000fe2000f8e02ff */
[----:B------:R-:W-:Y:S01]  /*a200*/  ISETP.GE.AND P5, PT, R19, UR4, PT ;  /* 0x0000000413007c0c */ /* 0x000fe2000bfa6270 */
[----:B------:R-:W2:Y:S01]  /*a210*/  @!P2 LDS.128 R40, [R4+0x1400] ;  /* 0x001400000428a984 */ /* 0x000ea20000000c00 */
[----:B------:R-:W-:-:S04]  /*a220*/  IMAD.MOV.U32 R44, RZ, RZ, R96 ;  /* 0x000000ffff2c7224 */ /* 0x000fc800078e0060 */
[----:B------:R-:W-:-:S04]  /*a230*/  IMAD.WIDE.U32 R44, R47, UR8, R44 ;  /* 0x000000082f2c7c25 */ /* 0x000fc8000f8e002c */
[----:B------:R-:W-:Y:S01]  /*a240*/  IMAD R47, R47, UR7, R46 ;  /* 0x000000072f2f7c24 */ /* 0x000fe2000f8e022e */
[----:B------:R-:W-:-:S03]  /*a250*/  LEA R54, P4, R44, UR6, 0x1 ;  /* 0x000000062c367c11 */ /* 0x000fc6000f8808ff */
[----:B------:R-:W-:-:S05]  /*a260*/  IMAD.IADD R45, R45, 0x1, R47 ;  /* 0x000000012d2d7824 */ /* 0x000fca00078e022f */
[----:B------:R-:W-:Y:S02]  /*a270*/  LEA.HI.X R55, R44, UR5, R45, 0x1, P4 ;  /* 0x000000052c377c11 */ /* 0x000fe4000a0f0c2d */
[----:B------:R-:W-:-:S13]  /*a280*/  ISETP.GE.AND P4, PT, R57, UR4, PT ;  /* 0x0000000439007c0c */ /* 0x000fda000bf86270 */
[----:B------:R-:W3:Y:S04]  /*a290*/  @!P4 LDS.128 R44, [R4+0x6400] ;  /* 0x00640000042cc984 */ /* 0x000ee80000000c00 */
[----:B--2---:R-:W-:Y:S01]  /*a2a0*/  @!P2 STG.E.128 desc[UR60][R54.64], R40 ;  /* 0x000000283600a986 */ /* 0x004fe2000c101d3c */
[----:B------:R-:W-:-:S03]  /*a2b0*/  ISETP.GE.AND P2, PT, R56, UR4, PT ;  /* 0x0000000438007c0c */ /* 0x000fc6000bf46270 */
[----:B------:R-:W2:Y:S10]  /*a2c0*/  @!P5 LDS.128 R40, [R4+0x3c00] ;  /* 0x003c00000428d984 */ /* 0x000eb40000000c00 */
[----:B------:R-:W4:Y:S04]  /*a2d0*/  @!P2 LDS.128 R48, [R4+0x8c00] ;  /* 0x008c00000430a984 */ /* 0x000f280000000c00 */
[----:B---3--:R3:W-:Y:S04]  /*a2e0*/  @!P4 STG.E.128 desc[UR60][R54.64+0x100], R44 ;  /* 0x0001002c3600c986 */ /* 0x0087e8000c101d3c */
[----:B--2---:R3:W-:Y:S04]  /*a2f0*/  @!P5 STG.E.128 desc[UR60][R54.64+0x80], R40 ;  /* 0x000080283600d986 */ /* 0x0047e8000c101d3c */
[----:B----4-:R3:W-:Y:S02]  /*a300*/  @!P2 STG.E.128 desc[UR60][R54.64+0x180], R48 ;  /* 0x000180303600a986 */ /* 0x0107e4000c101d3c */
.L_x_2399:
[----:B------:R-:W-:Y:S05]  /*a310*/  BSYNC B0 ;  /* 0x0000000000007941 */ /* 0x000fea0003800000 */
.L_x_2398:
[----:B------:R-:W-:Y:S01]  /*a320*/  ISETP.GE.AND P2, PT, R220, R3, PT ;  /* 0x00000003dc00720c */ /* 0x000fe20003f46270 */
[----:B------:R-:W-:-:S12]  /*a330*/  BSSY B0, `(.L_x_2400) ;  /* 0x000001d000007945 */ /* 0x000fd80003800000 */
[----:B------:R-:W-:Y:S05]  /*a340*/  @P2 BRA `(.L_x_2401) ;  /* 0x00000000006c2947 */ /* 0x000fea0003800000 */
[----:B------:R-:W-:Y:S01]  /*a350*/  ULDC UR4, c[0x0][0x2e4] ;  /* 0x0000b90000047ab9 */ /* 0x000fe20000000800 */
[----:B-----5:R-:W-:Y:S01]  /*a360*/  R2UR UR8, R61 ;  /* 0x000000003d0872ca */ /* 0x020fe200000e0000 */
[----:B--23--:R-:W-:Y:S01]  /*a370*/  IMAD.MOV.U32 R44, RZ, RZ, R96 ;  /* 0x000000ffff2c7224 */ /* 0x00cfe200078e0060 */
[----:B------:R-:W-:Y:S02]  /*a380*/  ISETP.GE.AND P2, PT, R17, UR4, PT ;  /* 0x0000000411007c0c */ /* 0x000fe4000bf46270 */
[----:B------:R-:W-:Y:S02]  /*a390*/  R2UR UR7, R60 ;  /* 0x000000003c0772ca */ /* 0x000fe400000e0000 */
[----:B------:R-:W-:Y:S02]  /*a3a0*/  IADD3 R3, P4, R52, 0x40, RZ ;  /* 0x0000004034037810 */ /* 0x000fe40007f9e0ff */
[----:B------:R-:W-:Y:S02]  /*a3b0*/  R2UR UR6, R59 ;  /* 0x000000003b0672ca */ /* 0x000fe400000e0000 */
[----:B------:R-:W-:Y:S01]  /*a3c0*/  MOV R45, R5 ;  /* 0x00000005002d7202 */ /* 0x000fe20000000f00 */
[----:B------:R-:W-:Y:S01]  /*a3d0*/  IMAD.X R52, RZ, RZ, R53, P4 ;  /* 0x000000ffff347224 */ /* 0x000fe200020e0635 */
[----:B------:R-:W-:-:S02]  /*a3e0*/  R2UR UR5, R58 ;  /* 0x000000003a0572ca */ /* 0x000fc400000e0000 */
[----:B------:R-:W-:Y:S01]  /*a3f0*/  ISETP.GE.AND P5, PT, R19, UR4, PT ;  /* 0x0000000413007c0c */ /* 0x000fe2000bfa6270 */
[----:B------:R-:W2:Y:S01]  /*a400*/  @!P2 LDS.128 R40, [R4+0x2400] ;  /* 0x002400000428a984 */ /* 0x000ea20000000c00 */
[----:B------:R-:W-:Y:S02]  /*a410*/  IMAD R52, R52, UR8, RZ ;  /* 0x0000000834347c24 */ /* 0x000fe4000f8e02ff */
[----:B------:R-:W-:-:S04]  /*a420*/  IMAD.WIDE.U32 R44, R3, UR8, R44 ;  /* 0x00000008032c7c25 */ /* 0x000fc8000f8e002c */
[----:B------:R-:W-:Y:S01]  /*a430*/  IMAD R3, R3, UR7, R52 ;  /* 0x0000000703037c24 */ /* 0x000fe2000f8e0234 */
[----:B------:R-:W-:-:S03]  /*a440*/  LEA R52, P4, R44, UR6, 0x1 ;  /* 0x000000062c347c11 */ /* 0x000fc6000f8808ff */
[----:B------:R-:W-:-:S05]  /*a450*/  IMAD.IADD R3, R45, 0x1, R3 ;  /* 0x000000012d037824 */ /* 0x000fca00078e0203 */
[----:B------:R-:W-:Y:S02]  /*a460*/  LEA.HI.X R53, R44, UR5, R3, 0x1, P4 ;  /* 0x000000052c357c11 */ /* 0x000fe4000a0f0c03 */
[----:B------:R-:W-:Y:S01]  /*a470*/  ISETP.GE.AND P4, PT, R57, UR4, PT ;  /* 0x0000000439007c0c */ /* 0x000fe2000bf86270 */
[----:B------:R-:W3:Y:S04]  /*a480*/  @!P5 LDS.128 R44, [R4+0x4c00] ;  /* 0x004c0000042cd984 */ /* 0x000ee80000000c00 */
[----:B--2---:R-:W-:Y:S01]  /*a490*/  @!P2 STG.E.128 desc[UR60][R52.64], R40 ;  /* 0x000000283400a986 */ /* 0x004fe2000c101d3c */
[----:B------:R-:W-:-:S07]  /*a4a0*/  ISETP.GE.AND P2, PT, R56, UR4, PT ;  /* 0x0000000438007c0c */ /* 0x000fce000bf46270 */
[----:B------:R-:W2:Y:S06]  /*a4b0*/  @!P4 LDS.128 R40, [R4+0x7400] ;  /* 0x007400000428c984 */ /* 0x000eac0000000c00 */
[----:B------:R-:W4:Y:S04]  /*a4c0*/  @!P2 LDS.128 R48, [R4+0x9c00] ;  /* 0x009c00000430a984 */ /* 0x000f280000000c00 */
[----:B---3--:R3:W-:Y:S04]  /*a4d0*/  @!P5 STG.E.128 desc[UR60][R52.64+0x80], R44 ;  /* 0x0000802c3400d986 */ /* 0x0087e8000c101d3c */
[----:B--2---:R3:W-:Y:S04]  /*a4e0*/  @!P4 STG.E.128 desc[UR60][R52.64+0x100], R40 ;  /* 0x000100283400c986 */ /* 0x0047e8000c101d3c */
[----:B----4-:R3:W-:Y:S02]  /*a4f0*/  @!P2 STG.E.128 desc[UR60][R52.64+0x180], R48 ;  /* 0x000180303400a986 */ /* 0x0107e4000c101d3c */
.L_x_2401:
[----:B------:R-:W-:Y:S05]  /*a500*/  BSYNC B0 ;  /* 0x0000000000007941 */ /* 0x000fea0003800000 */
.L_x_2400:
[----:B------:R-:W-:Y:S01]  /*a510*/  @!PT LDS RZ, [RZ] ;  /* 0x00000000fffff984 */ /* 0x000fe20000000800 */
[----:B------:R-:W-:Y:S01]  /*a520*/  @!PT LDS RZ, [RZ] ;  /* 0x00000000fffff984 */ /* 0x000fe20000000800 */
[----:B------:R-:W-:Y:S01]  /*a530*/  @!PT LDS RZ, [RZ] ;  /* 0x00000000fffff984 */ /* 0x000fe20000000800 */
[----:B------:R-:W-:Y:S01]  /*a540*/  @!PT LDS RZ, [RZ] ;  /* 0x00000000fffff984 */ /* 0x000fe20000000800 */
[----:B------:R4:W-:Y:S06]  /*a550*/  MEMBAR.ALL.CTA ;  /* 0x0000000000007992 */ /* 0x0009ec0000008000 */
[----:B----4-:R-:W4:Y:S01]  /*a560*/  FENCE.VIEW.ASYNC.S ;  /* 0x00000000000073c6 */ /* 0x010f220000000000 */
[----:B01----:R-:W-:Y:S01]  /*a570*/  @!P3 VIADD R0, R0, 0x388c0 ;  /* 0x000388c00000b836 */ /* 0x003fe20000000000 */
[----:B----4-:R0:W-:Y:S01]  /*a580*/  BAR.SYNC.DEFER_BLOCKING R147, 0x80 ;  /* 0x000200930000751d */ /* 0x0101e20000010000 */
[----:B------:R-:W-:Y:S01]  /*a590*/  ISETP.NE.AND P4, PT, R114, RZ, PT ;  /* 0x000000ff7200720c */ /* 0x000fe20003f85270 */
[----:B------:R-:W-:-:S02]  /*a5a0*/  VIADD R18, R18, 0x1 ;  /* 0x0000000112127836 */ /* 0x000fc40000000000 */
[----:B------:R-:W-:Y:S02]  /*a5b0*/  @!P3 PRMT R0, RZ, 0x654, R0 ;  /* 0x00000654ff00b816 */ /* 0x000fe40000000000 */
[----:B------:R-:W-:Y:S02]  /*a5c0*/  PLOP3.LUT P2, PT, PT, PT, PT, 0x8, 0x0 ;  /* 0x000000000000781c */ /* 0x000fe40003f4e170 */
[----:B------:R1:W-:Y:S01]  /*a5d0*/  @!P3 SYNCS.ARRIVE.TRANS64.RED.A1T0 RZ, [R0+URZ], RZ ;  /* 0x000000ff00ffb9a7 */ /* 0x0003e2000810043f */
[----:B------:R-:W-:-:S04]  /*a5e0*/  ISETP.NE.AND P3, PT, R18, 0x2, PT ;  /* 0x000000021200780c */ /* 0x000fc80003f65270 */
[----:B------:R-:W-:Y:S02]  /*a5f0*/  SEL R18, R18, RZ, P3 ;  /* 0x000000ff12127207 */ /* 0x000fe40001800000 */
[----:B-1----:R-:W-:-:S04]  /*a600*/  SEL R0, RZ, 0x1, P3 ;  /* 0x00000001ff007807 */ /* 0x002fc80001800000 */
[----:B------:R-:W-:Y:S01]  /*a610*/  LOP3.LUT R221, R221, R0, RZ, 0x3c, !PT ;  /* 0x00000000dddd7212 */ /* 0x000fe200078e3cff */
[----:B0-----:R-:W-:Y:S06]  /*a620*/  @P4 BRA `(.L_x_2402) ;  /* 0xffffff7c00e44947 */ /* 0x001fec000383ffff */
.L_x_2290:
[----:B------:R-:W-:Y:S01]  /*a630*/  BSSY B0, `(.L_x_2403) ;  /* 0x000004c000007945 */ /* 0x000fe20003800000 */
[----:B------:R-:W-:Y:S02]  /*a640*/  ISETP.GE.AND P1, PT, R148, 0x1, PT ;  /* 0x000000019400780c */ /* 0x000fe40003f26270 */
[----:B------:R-:W-:Y:S02]  /*a650*/  CS2R R2, SRZ ;  /* 0x0000000000027805 */ /* 0x000fe4000001ff00 */
[----:B------:R-:W-:Y:S02]  /*a660*/  PLOP3.LUT P0, PT, PT, PT, PT, 0x80, 0x0 ;  /* 0x000000000000781c */ /* 0x000fe40003f0f070 */
[----:B------:R-:W-:Y:S02]  /*a670*/  CS2R R150, SRZ ;  /* 0x0000000000967805 */ /* 0x000fe4000001ff00 */
[----:B------:R-:W-:Y:S01]  /*a680*/  MOV R0, RZ ;  /* 0x000000ff00007202 */ /* 0x000fe20000000f00 */
[----:B------:R-:W-:Y:S01]  /*a690*/  IMAD.MOV.U32 R149, RZ, RZ, RZ ;  /* 0x000000ffff957224 */ /* 0x000fe200078e00ff */
[----:B------:R-:W-:Y:S01]  /*a6a0*/  CS2R R146, SRZ ;  /* 0x0000000000927805 */ /* 0x000fe2000001ff00 */
[----:B------:R-:W-:Y:S01]  /*a6b0*/  IMAD.MOV.U32 R178, RZ, RZ, RZ ;  /* 0x000000ffffb27224 */ /* 0x000fe200078e00ff */
[----:B------:R-:W-:Y:S01]  /*a6c0*/  MOV R176, RZ ;  /* 0x000000ff00b07202 */ /* 0x000fe20000000f00 */
        /* <DEDUP_REMOVED lines=15> */
[----:B-----5:R-:W-:Y:S02]  /*a7c0*/  CS2R R60, SRZ ;  /* 0x00000000003c7805 */ /* 0x020fe4000001ff00 */
[----:B------:R-:W-:Y:S02]  /*a7d0*/  CS2R R154, SRZ ;  /* 0x00000000009a7805 */ /* 0x000fe4000001ff00 */
[----:B------:R-:W-:Y:S02]  /*a7e0*/  CS2R R56, SRZ ;  /* 0x0000000000387805 */ /* 0x000fe4000001ff00 */
[----:B--23--:R-:W-:Y:S02]  /*a7f0*/  CS2R R50, SRZ ;  /* 0x0000000000327805 */ /* 0x00cfe4000001ff00 */
        /* <DEDUP_REMOVED lines=34> */
[----:B------:R-:W-:Y:S01]  /*aa20*/  CS2R R10, SRZ ;  /* 0x00000000000a7805 */ /* 0x000fe2000001ff00 */
[----:B------:R-:W-:Y:S01]  /*aa30*/  IMAD.MOV.U32 R24, RZ, RZ, RZ ;  /* 0x000000ffff187224 */ /* 0x000fe200078e00ff */
[----:B------:R-:W-:Y:S01]  /*aa40*/  CS2R R8, SRZ ;  /* 0x0000000000087805 */ /* 0x000fe2000001ff00 */
[----:B------:R-:W-:Y:S01]  /*aa50*/  IMAD.MOV.U32 R43, RZ, RZ, RZ ;  /* 0x000000ffff2b7224 */ /* 0x000fe200078e00ff */
[----:B------:R-:W-:Y:S02]  /*aa60*/  CS2R R38, SRZ ;  /* 0x0000000000267805 */ /* 0x000fe4000001ff00 */
[----:B------:R-:W-:-:S02]  /*aa70*/  CS2R R34, SRZ ;  /* 0x0000000000227805 */ /* 0x000fc4000001ff00 */
[----:B------:R-:W-:Y:S01]  /*aa80*/  MOV R31, RZ ;  /* 0x000000ff001f7202 */ /* 0x000fe20000000f00 */
[----:B------:R-:W-:Y:S02]  /*aa90*/  IMAD.MOV.U32 R7, RZ, RZ, RZ ;  /* 0x000000ffff077224 */ /* 0x000fe400078e00ff */
[----:B------:R-:W-:Y:S02]  /*aaa0*/  IMAD.MOV.U32 R27, RZ, RZ, RZ ;  /* 0x000000ffff1b7224 */ /* 0x000fe400078e00ff */
[----:B------:R-:W-:Y:S01]  /*aab0*/  IMAD.MOV.U32 R5, RZ, RZ, RZ ;  /* 0x000000ffff057224 */ /* 0x000fe200078e00ff */
[----:B------:R-:W-:Y:S06]  /*aac0*/  @P2 BRA `(.L_x_2404) ;  /* 0x0000000000082947 */ /* 0x000fec0003800000 */
[----:B------:R-:W0:Y:S02]  /*aad0*/  FENCE.VIEW.ASYNC.G ;  /* 0x00000000000073c6 */ /* 0x000e240000000100 */
[----:B0-----:R-:W-:Y:S06]  /*aae0*/  BAR.ARV 0xc, 0x120 ;  /* 0x0304800000007b1d */ /* 0x001fec0000002000 */
.L_x_2404:
[----:B------:R-:W-:Y:S05]  /*aaf0*/  BSYNC B0 ;  /* 0x0000000000007941 */ /* 0x000fea0003800000 */
.L_x_2403:
[----:B------:R-:W-:Y:S01]  /*ab00*/  MOV R25, RZ ;  /* 0x000000ff00197202 */ /* 0x000fe20000000f00 */
[----:B------:R-:W-:Y:S01]  /*ab10*/  IMAD.MOV.U32 R4, RZ, RZ, RZ ;  /* 0x000000ffff047224 */ /* 0x000fe200078e00ff */
[----:B------:R-:W-:Y:S06]  /*ab20*/  @!P1 BRA `(.L_x_2405) ;  /* 0x0000019000cc9947 */ /* 0x000fec0003800000 */
[----:B------:R-:W2:Y:S01]  /*ab30*/  LDL R20, [R1+0x7c] ;  /* 0x00007c0001147983 */ /* 0x000ea20000100800 */
[----:B------:R-:W0:Y:S02]  /*ab40*/  S2R R6, SR_TID.X ;  /* 0x0000000000067919 */ /* 0x000e240000002100 */
[----:B0-----:R-:W-:-:S05]  /*ab50*/  VIADD R85, R6, 0xffffff80 ;  /* 0xffffff8006557836 */ /* 0x001fca0000000000 */
[----:B------:R-:W-:-:S04]  /*ab60*/  SHF.R.S32.HI R24, RZ, 0x1f, R85 ;  /* 0x0000001fff187819 */ /* 0x000fc80000011455 */
[----:B------:R-:W-:-:S04]  /*ab70*/  LEA.HI R0, R24, R85, RZ, 0x7 ;  /* 0x0000005518007211 */ /* 0x000fc800078f38ff */
[----:B------:R-:W-:-:S06]  /*ab80*/  SHF.R.S32.HI R0, RZ, 0x7, R0 ;  /* 0x00000007ff007819 */ /* 0x000fcc0000011400 */
[----:B------:R-:W0:Y:S02]  /*ab90*/  SHFL.IDX PT, R0, R0, RZ, 0x1f ;  /* 0x00001fff00007589 */ /* 0x000e2400000e0000 */
[----:B0-----:R-:W-:-:S04]  /*aba0*/  LEA.HI R2, R0, R0, RZ, 0x1 ;  /* 0x0000000000027211 */ /* 0x001fc800078f08ff */
[----:B------:R-:W-:-:S05]  /*abb0*/  LOP3.LUT R3, R2, 0x1e, RZ, 0xc0, !PT ;  /* 0x0000001e02037812 */ /* 0x000fca00078ec0ff */
[----:B------:R-:W-:Y:S01]  /*abc0*/  IMAD.IADD R3, R0, 0x1, -R3 ;  /* 0x0000000100037824 */ /* 0x000fe200078e0a03 */
[----:B--2---:R-:W-:-:S13]  /*abd0*/  R2UR UR4, R20 ;  /* 0x00000000140472ca */ /* 0x004fda00000e0000 */
[----:B------:R-:W-:Y:S02]  /*abe0*/  ULOP3.LUT UP0, URZ, UR4, 0x9f, URZ, 0xc0, !UPT ;  /* 0x0000009f043f7892 */ /* 0x000fe4000f80c03f */
[----:B------:R-:W-:-:S04]  /*abf0*/  LEA R3, R3, UR4, 0xd ;  /* 0x0000000403037c11 */ /* 0x000fc8000f8e68ff */
[----:B------:R-:W-:Y:S02]  /*ac00*/  SHF.R.U32.HI R2, RZ, 0x4, R3 ;  /* 0x00000004ff027819 */ /* 0x000fe40000011603 */
[----:B------:R-:W-:Y:S02]  /*ac10*/  PLOP3.LUT P0, PT, PT, PT, UP0, 0x80, 0x0 ;  /* 0x000000000000781c */ /* 0x000fe40003f0f008 */
[----:B------:R-:W-:-:S11]  /*ac20*/  LOP3.LUT R2, R2, 0x3fff, RZ, 0xc0, !PT ;  /* 0x00003fff02027812 */ /* 0x000fd600078ec0ff */
        /* <DEDUP_REMOVED lines=8> */
[----:B------:R-:W-:Y:S01]  /*acb0*/  IMAD.U32 R6, RZ, RZ, UR6 ;  /* 0x00000006ff067e24 */ /* 0x000fe2000f8e00ff */
[----:B------:R-:W-:Y:S01]  /*acc0*/  MOV R10, UR4 ;  /* 0x00000004000a7c02 */ /* 0x000fe20008000f00 */
[----:B------:R-:W-:Y:S01]  /*acd0*/  IMAD.U32 R7, RZ, RZ, UR7 ;  /* 0x00000007ff077e24 */ /* 0x000fe2000f8e00ff */
[----:B------:R-:W-:Y:S01]  /*ace0*/  MOV R13, RZ ;  /* 0x000000ff000d7202 */ /* 0x000fe20000000f00 */
[----:B------:R-:W-:-:S02]  /*acf0*/  IMAD.U32 R11, RZ, RZ, UR5 ;  /* 0x00000005ff0b7e24 */ /* 0x000fc4000f8e00ff */
[----:B------:R-:W-:Y:S02]  /*ad00*/  IMAD.MOV.U32 R8, RZ, RZ, 0x70 ;  /* 0x00000070ff087424 */ /* 0x000fe400078e00ff */
[----:B0-----:R-:W-:-:S07]  /*ad10*/  IMAD.MOV.U32 R12, RZ, RZ, 0x1 ;  /* 0x00000001ff0c7424 */ /* 0x001fce00078e00ff */
[----:B------:R-:W-:-:S07]  /*ad20*/  LEPC R20, `(.L_x_2406) ;  /* 0x000000001014794e */ /* 0x000fce0000000000 */
[----:B-1----:R-:W-:Y:S05]  /*ad30*/  CALL.ABS.NOINC R14 ;  /* 0x000000000e007343 */ /* 0x002fea0003c00000 */
.L_x_2406:
        /* <DEDUP_REMOVED lines=13> */
.L_x_2410:
[----:B-1----:R1:W2:Y:S02]  /*ae10*/  SYNCS.PHASECHK.TRANS64.TRYWAIT P0, [R16+URZ+0x38800], R3 ;  /* 0x03880003100075a7 */ /* 0x0022a4000800017f */
[----:B--2---:R-:W-:Y:S05]  /*ae20*/  @!P0 NANOSLEEP.SYNCS 0x989680 ;  /* 0x009896800000895d */ /* 0x004fea0003900000 */
[----:B------:R-:W2:Y:S02]  /*ae30*/  @!P0 SYNCS.PHASECHK.TRANS64 P0, [R16+URZ+0x38800], R3 ;  /* 0x03880003100085a7 */ /* 0x000ea4000800007f */
[----:B--2---:R-:W-:Y:S05]  /*ae40*/  @!P0 BRA `(.L_x_2410) ;  /* 0xfffffffc00f08947 */ /* 0x004fea000383ffff */
.L_x_2409:
[----:B------:R-:W-:Y:S05]  /*ae50*/  BSYNC B0 ;  /* 0x0000000000007941 */ /* 0x000fea0003800000 */
.L_x_2408:
[----:B------:R-:W-:Y:S05]  /*ae60*/  BRA `(.L_x_2411) ;  /* 0x0000009000c87947 */ /* 0x000fea0003800000 */
.L_x_2407:
[----:B------:R-:W2:Y:S01]  /*ae70*/  LDL R26, [R1+0x7c] ;  /* 0x00007c00011a7983 */ /* 0x000ea20000100800 */
[----:B------:R-:W0:Y:S01]  /*ae80*/  LDC.64 R10, c[0x0][0x3d8] ;  /* 0x0000f600ff0a7b82 */ /* 0x000e220000000a00 */
[----:B------:R-:W-:Y:S01]  /*ae90*/  SHF.R.S32.HI R3, RZ, 0x1f, R144 ;  /* 0x0000001fff037819 */ /* 0x000fe20000011490 */
[--C-:B------:R-:W-:Y:S01]  /*aea0*/  IMAD.MOV.U32 R4, RZ, RZ, R212.reuse ;  /* 0x000000ffff047224 */ /* 0x100fe200078e00d4 */
[----:B------:R-:W-:Y:S02]  /*aeb0*/  SHF.R.S32.HI R5, RZ, 0x1f, R212 ;  /* 0x0000001fff057819 */ /* 0x000fe400000114d4 */
[----:B------:R-:W-:-:S03]  /*aec0*/  SHF.R.S32.HI R9, RZ, 0x1f, R17 ;  /* 0x0000001fff097819 */ /* 0x000fc60000011411 */
[----:B------:R-:W1:Y:S01]  /*aed0*/  LDC.64 R12, c[0x0][0x3e8] ;  /* 0x0000fa00ff0c7b82 */ /* 0x000e620000000a00 */
[-C--:B0-----:R-:W-:Y:S01]  /*aee0*/  IMAD R0, R3, R10.reuse, RZ ;  /* 0x0000000a03007224 */ /* 0x081fe200078e02ff */
[----:B------:R-:W-:Y:S01]  /*aef0*/  SHF.L.U64.HI R92, R10, 0x5, R11 ;  /* 0x000000050a5c7819 */ /* 0x000fe2000001020b */
[-C--:B------:R-:W-:Y:S02]  /*af00*/  IMAD R8, R23, R10.reuse, RZ ;  /* 0x0000000a17087224 */ /* 0x080fe400078e02ff */
[----:B------:R-:W-:-:S04]  /*af10*/  IMAD.WIDE.U32 R88, R144, R10, RZ ;  /* 0x0000000a90587225 */ /* 0x000fc800078e00ff */
[----:B------:R-:W-:Y:S01]  /*af20*/  IMAD R93, R144, R11, R0 ;  /* 0x0000000b905d7224 */ /* 0x000fe200078e0200 */
[----:B-1----:R-:W-:Y:S01]  /*af30*/  SHF.L.U64.HI R82, R12, 0x5, R13 ;  /* 0x000000050c527819 */ /* 0x002fe2000001020d */
[----:B------:R-:W-:-:S04]  /*af40*/  IMAD.WIDE.U32 R6, R22, R10, R4 ;  /* 0x0000000a16067225 */ /* 0x000fc800078e0004 */
[----:B------:R-:W-:Y:S01]  /*af50*/  IMAD R99, R22, R11, R8 ;  /* 0x0000000b16637224 */ /* 0x000fe200078e0208 */
[----:B------:R-:W-:Y:S01]  /*af60*/  IADD3 R83, P0, R6, R88, RZ ;  /* 0x0000005806537210 */ /* 0x000fe20007f1e0ff */
[----:B------:R-:W-:Y:S01]  /*af70*/  IMAD.IADD R93, R93, 0x1, R89 ;  /* 0x000000015d5d7824 */ /* 0x000fe200078e0259 */
[----:B------:R-:W-:Y:S01]  /*af80*/  MOV R8, R17 ;  /* 0x0000001100087202 */ /* 0x000fe20000000f00 */
[-C--:B------:R-:W-:Y:S02]  /*af90*/  IMAD R3, R3, R12.reuse, RZ ;  /* 0x0000000c03037224 */ /* 0x080fe400078e02ff */
[----:B------:R-:W-:Y:S01]  /*afa0*/  IMAD R0, R23, R12, RZ ;  /* 0x0000000c17007224 */ /* 0x000fe200078e02ff */
[----:B------:R-:W-:Y:S01]  /*afb0*/  IADD3.X R105, R93, R7, R99, P0, !PT ;  /* 0x000000075d697210 */ /* 0x000fe200007fe463 */
[----:B------:R-:W-:-:S04]  /*afc0*/  IMAD.WIDE.U32 R6, R22, R10, R8 ;  /* 0x0000000a16067225 */ /* 0x000fc800078e0008 */
[----:B------:R-:W-:Y:S01]  /*afd0*/  IMAD R3, R144, R13, R3 ;  /* 0x0000000d90037224 */ /* 0x000fe200078e0203 */
[----:B------:R-:W-:Y:S01]  /*afe0*/  IADD3 R97, P1, R6, R88, RZ ;  /* 0x0000005806617210 */ /* 0x000fe20007f3e0ff */
[----:B------:R-:W-:-:S03]  /*aff0*/  IMAD.WIDE.U32 R90, R144, R12, RZ ;  /* 0x0000000c905a7225 */ /* 0x000fc600078e00ff */
[----:B------:R-:W-:Y:S01]  /*b000*/  IADD3.X R99, R93, R99, R7, P1, !PT ;  /* 0x000000635d637210 */ /* 0x000fe20000ffe407 */
[----:B------:R-:W-:-:S04]  /*b010*/  IMAD.WIDE.U32 R4, R22, R12, R4 ;  /* 0x0000000c16047225 */ /* 0x000fc800078e0004 */
[----:B------:R-:W-:Y:S01]  /*b020*/  IMAD.WIDE.U32 R8, R22, R12, R8 ;  /* 0x0000000c16087225 */ /* 0x000fe200078e0008 */
[----:B------:R-:W-:-:S03]  /*b030*/  IADD3 R111, P0, R4, R90, RZ ;  /* 0x0000005a046f7210 */ /* 0x000fc60007f1e0ff */
[----:B------:R-:W-:Y:S01]  /*b040*/  IMAD R0, R22, R13, R0 ;  /* 0x0000000d16007224 */ /* 0x000fe200078e0200 */
[----:B------:R-:W-:Y:S01]  /*b050*/  IADD3 R95, P2, R8, R90, RZ ;  /* 0x0000005a085f7210 */ /* 0x000fe20007f5e0ff */
[----:B------:R-:W-:Y:S02]  /*b060*/  IMAD.IADD R25, R3, 0x1, R91 ;  /* 0x0000000103197824 */ /* 0x000fe400078e025b */
[----:B------:R-:W-:Y:S02]  /*b070*/  IMAD.SHL.U32 R94, R10, 0x20, RZ ;  /* 0x000000200a5e7824 */ /* 0x000fe400078e00ff */
[----:B------:R-:W-:Y:S01]  /*b080*/  IMAD.SHL.U32 R96, R12, 0x20, RZ ;  /* 0x000000200c607824 */ /* 0x000fe200078e00ff */
[C---:B------:R-:W-:Y:S02]  /*b090*/  IADD3.X R113, R25.reuse, R5, R0, P0, !PT ;  /* 0x0000000519717210 */ /* 0x040fe400007fe400 */
[----:B------:R-:W-:Y:S02]  /*b0a0*/  IADD3.X R101, R25, R0, R9, P2, !PT ;  /* 0x0000000019657210 */ /* 0x000fe400017fe409 */
[----:B--2---:R-:W-:-:S13]  /*b0b0*/  R2UR UR4, R26 ;  /* 0x000000001a0472ca */ /* 0x004fda00000e0000 */
[----:B------:R-:W-:-:S06]  /*b0c0*/  ULOP3.LUT UP0, URZ, UR4, 0x3ff, URZ, 0xc0, !UPT ;  /* 0x000003ff043f7892 */ /* 0x000fcc000f80c03f */
[----:B------:R-:W-:-:S13]  /*b0d0*/  PLOP3.LUT P1, PT, PT, PT, UP0, 0x80, 0x0 ;  /* 0x000000000000781c */ /* 0x000fda0003f2f008 */
        /* <DEDUP_REMOVED lines=17> */
.L_x_2412:
[----:B------:R-:W0:Y:S01]  /*b1f0*/  LDC.64 R86, c[0x0][0x3d8] ;  /* 0x0000f600ff567b82 */ /* 0x000e220000000a00 */
[----:B------:R-:W-:Y:S01]  /*b200*/  SHF.R.S32.HI R3, RZ, 0x1f, R225 ;  /* 0x0000001fff037819 */ /* 0x000fe200000114e1 */
[----:B------:R-:W-:Y:S01]  /*b210*/  ULDC.U8 UR4, c[0x0][0x3f0] ;  /* 0x0000fc0000047ab9 */ /* 0x000fe20000000000 */
[----:B------:R-:W-:Y:S01]  /*b220*/  R2UR UR5, R26 ;  /* 0x000000001a0572ca */ /* 0x000fe200000e0000 */
[----:B------:R-:W-:Y:S01]  /*b230*/  BSSY B0, `(.L_x_2413) ;  /* 0x00008ed000007945 */ /* 0x000fe20003800000 */
[----:B------:R-:W-:Y:S01]  /*b240*/  ISETP.NE.AND P0, PT, RZ, UR4, PT ;  /* 0x00000004ff007c0c */ /* 0x000fe2000bf05270 */
[----:B------:R-:W-:Y:S01]  /*b250*/  VIADD R84, R22, 0x60 ;  /* 0x0000006016547836 */ /* 0x000fe20000000000 */
[----:B------:R-:W-:Y:S01]  /*b260*/  LEA.HI R24, R24, R85, RZ, 0x3 ;  /* 0x0000005518187211 */ /* 0x000fe200078f18ff */
[----:B------:R-:W1:Y:S03]  /*b270*/  LDC.64 R14, c[0x0][0x3e8] ;  /* 0x0000fa00ff0e7b82 */ /* 0x000e660000000a00 */
[----:B------:R-:W-:-:S05]  /*b280*/  LOP3.LUT R24, R24, 0xfffffff8, RZ, 0xc0, !PT ;  /* 0xfffffff818187812 */ /* 0x000fca00078ec0ff */
[----:B------:R-:W-:Y:S01]  /*b290*/  LEA R21, R237, UR5, 0x1 ;  /* 0x00000005ed157c11 */ /* 0x000fe2000f8e08ff */
[----:B------:R-:W-:Y:S02]  /*b2a0*/  IMAD.IADD R85, R85, 0x1, -R24 ;  /* 0x0000000155557824 */ /* 0x000fe400078e0a18 */
[-C--:B0-----:R-:W-:Y:S02]  /*b2b0*/  IMAD R0, R3, R86.reuse, RZ ;  /* 0x0000005603007224 */ /* 0x081fe400078e02ff */
[----:B------:R-:W-:-:S04]  /*b2c0*/  IMAD.WIDE.U32 R4, R225, R86, RZ ;  /* 0x00000056e1047225 */ /* 0x000fc800078e00ff */
[----:B------:R-:W-:Y:S02]  /*b2d0*/  IMAD R9, R225, R87, R0 ;  /* 0x00000057e1097224 */ /* 0x000fe400078e0200 */
[-C--:B-1----:R-:W-:Y:S02]  /*b2e0*/  IMAD R0, R3, R14.reuse, RZ ;  /* 0x0000000e03007224 */ /* 0x082fe400078e02ff */
[----:B------:R-:W-:Y:S02]  /*b2f0*/  IMAD.IADD R3, R5, 0x1, R9 ;  /* 0x0000000105037824 */ /* 0x000fe400078e0209 */
[----:B------:R-:W-:-:S03]  /*b300*/  IMAD.WIDE.U32 R6, R225, R14, RZ ;  /* 0x0000000ee1067225 */ /* 0x000fc600078e00ff */
[C---:B------:R-:W-:Y:S01]  /*b310*/  SHF.L.U64.HI R13, R4.reuse, 0x7, R3 ;  /* 0x00000007040d7819 */ /* 0x040fe20000010203 */
[C---:B------:R-:W-:Y:S02]  /*b320*/  IMAD R5, R225.reuse, R15, R0 ;  /* 0x0000000fe1057224 */ /* 0x040fe400078e0200 */
[----:B------:R-:W-:Y:S02]  /*b330*/  IMAD R0, R225, -0x80, R224 ;  /* 0xffffff80e1007824 */ /* 0x000fe400078e02e0 */
[----:B------:R-:W-:Y:S01]  /*b340*/  IMAD.SHL.U32 R12, R4, 0x80, RZ ;  /* 0x00000080040c7824 */ /* 0x000fe200078e00ff */
[----:B------:R-:W-:Y:S01]  /*b350*/  IADD3 R3, R7, R5, RZ ;  /* 0x0000000507037210 */ /* 0x000fe20007ffe0ff */
[----:B------:R-:W-:Y:S01]  /*b360*/  IMAD.SHL.U32 R10, R6, 0x80, RZ ;  /* 0x00000080060a7824 */ /* 0x000fe200078e00ff */
[----:B------:R-:W-:Y:S02]  /*b370*/  VIMNMX R9, R0, 0x80, PT ;  /* 0x0000008000097848 */ /* 0x000fe40003fe0100 */
[----:B------:R-:W-:Y:S01]  /*b380*/  SHF.L.U64.HI R11, R6, 0x7, R3 ;  /* 0x00000007060b7819 */ /* 0x000fe20000010203 */
[----:B------:R-:W-:Y:S06]  /*b390*/  @!P0 BRA `(.L_x_2414) ;  /* 0x0000004400108947 */ /* 0x000fec0003800000 */
[-C--:B------:R-:W-:Y:S01]  /*b3a0*/  ISETP.GE.AND P0, PT, R22, R9.reuse, PT ;  /* 0x000000091600720c */ /* 0x080fe20003f06270 */
[----:B------:R-:W-:Y:S01]  /*b3b0*/  BSSY B1, `(.L_x_2415) ;  /* 0x0000034000017945 */ /* 0x000fe20003800000 */
[-C--:B------:R-:W-:Y:S02]  /*b3c0*/  ISETP.GE.AND P1, PT, R218, R9.reuse, PT ;  /* 0x00000009da00720c */ /* 0x080fe40003f26270 */
[----:B------:R-:W-:Y:S02]  /*b3d0*/  CS2R R50, SRZ ;  /* 0x0000000000327805 */ /* 0x000fe4000001ff00 */
[----:B------:R-:W-:Y:S02]  /*b3e0*/  ISETP.GE.AND P2, PT, R220, R9, PT ;  /* 0x00000009dc00720c */ /* 0x000fe40003f46270 */
        /* <DEDUP_REMOVED lines=31> */
[----:B------:R-:W-:Y:S02]  /*b5e0*/  LEA.HI.X R7, R0, UR7, R3, 0x1, P4 ;  /* 0x0000000700077c11 */ /* 0x000fe4000a0f0c03 */
[----:B------:R-:W-:Y:S02]  /*b5f0*/  ISETP.GE.AND P3, PT, R212, UR4, PT ;  /* 0x00000004d4007c0c */ /* 0x000fe4000bf66270 */
[----:B------:R-:W-:-:S02]  /*b600*/  ISETP.GE.AND P4, PT, R216, UR4, PT ;  /* 0x00000004d8007c0c */ /* 0x000fc4000bf86270 */
        /* <DEDUP_REMOVED lines=14> */
.L_x_2416:
[----:B------:R-:W-:Y:S05]  /*b6f0*/  BSYNC B1 ;  /* 0x0000000000017941 */ /* 0x000fea0003800000 */
.L_x_2415:
        /* <DEDUP_REMOVED lines=16> */
[----:B------:R-:W-:-:S02]  /*b800*/  LEA.HI.X R7, R0, UR7, R3, 0x1, P4 ;  /* 0x0000000700077c11 */ /* 0x000fc4000a0f0c03 */
[----:B------:R-:W-:Y:S02]  /*b810*/  ISETP.GE.AND P3, PT, R212, UR4, PT ;  /* 0x00000004d4007c0c */ /* 0x000fe4000bf66270 */
[----:B------:R-:W-:Y:S02]  /*b820*/  ISETP.GE.AND P4, PT, R216, UR4, PT ;  /* 0x00000004d8007c0c */ /* 0x000fe4000bf86270 */
[----:B------:R-:W-:Y:S02]  /*b830*/  ISETP.GE.AND P5, PT, R215, UR4, PT ;  /* 0x00000004d7007c0c */ /* 0x000fe4000bfa6270 */
[----:B------:R-:W-:Y:S02]  /*b840*/  ISETP.GE.AND P6, PT, R217, UR4, PT ;  /* 0x00000004d9007c0c */ /* 0x000fe4000bfc6270 */
[----:B------:R-:W-:Y:S02]  /*b850*/  CS2R R64, SRZ ;  /* 0x0000000000407805 */ /* 0x000fe4000001ff00 */
[----:B------:R-:W-:-:S02]  /*b860*/  CS2R R58, SRZ ;  /* 0x00000000003a7805 */ /* 0x000fc4000001ff00 */
        /* <DEDUP_REMOVED lines=10> */
.L_x_2418:
[----:B------:R-:W-:Y:S05]  /*b910*/  BSYNC B1 ;  /* 0x0000000000017941 */ /* 0x000fea0003800000 */
.L_x_2417:
        /* <DEDUP_REMOVED lines=22> */
[----:B------:R-:W-:Y:S01]  /*ba80*/  LEA R4, P3, R5, UR4, 0x1 ;  /* 0x0000000405047c11 */ /* 0x000fe2000f8608ff */
[----:B------:R-:W-:Y:S01]  /*ba90*/  ULDC UR4, c[0x0][0x3d4] ;  /* 0x0000f50000047ab9 */ /* 0x000fe20000000800 */
[----:B------:R-:W-:Y:S01]  /*baa0*/  CS2R R34, SRZ ;  /* 0x0000000000227805 */ /* 0x000fe2000001ff00 */
[----:B------:R-:W-:Y:S01]  /*bab0*/  IMAD.X R3, R6, 0x1, R113, P6 ;  /* 0x0000000106037824 */ /* 0x000fe200030e0671 */
[----:B------:R-:W-:-:S02]  /*bac0*/  LEA R6, P4, R0, UR6, 0x1 ;  /* 0x0000000600067c11 */ /* 0x000fc4000f8808ff */
[----:B------:R-:W-:Y:S02]  /*bad0*/  LEA.HI.X R5, R5, UR5, R8, 0x1, P3 ;  /* 0x0000000505057c11 */ /* 0x000fe400098f0c08 */
[----:B------:R-:W-:Y:S02]  /*bae0*/  LEA.HI.X R7, R0, UR7, R3, 0x1, P4 ;  /* 0x0000000700077c11 */ /* 0x000fe4000a0f0c03 */
[----:B------:R-:W-:Y:S02]  /*baf0*/  ISETP.GE.AND P3, PT, R212, UR4, PT ;  /* 0x00000004d4007c0c */ /* 0x000fe4000bf66270 */
[----:B------:R-:W-:Y:S02]  /*bb00*/  ISETP.GE.AND P4, PT, R216, UR4, PT ;  /* 0x00000004d8007c0c */ /* 0x000fe4000bf86270 */
[----:B------:R-:W-:Y:S02]  /*bb10*/  ISETP.GE.AND P5, PT, R215, UR4, PT ;  /* 0x00000004d7007c0c */ /* 0x000fe4000bfa6270 */
[----:B------:R-:W-:-:S02]  /*bb20*/  ISETP.GE.AND P6, PT, R217, UR4, PT ;  /* 0x00000004d9007c0c */ /* 0x000fc4000bfc6270 */
        /* <DEDUP_REMOVED lines=12> */
.L_x_2420:
[----:B------:R-:W-:Y:S05]  /*bbf0*/  BSYNC B1 ;  /* 0x0000000000017941 */ /* 0x000fea0003800000 */
.L_x_2419:
[----:B012--5:R-:W-:Y:S01]  /*bc00*/  MOV R4, R68 ;  /* 0x0000004400047202 */ /* 0x027fe20000000f00 */
[----:B------:R-:W-:Y:S01]  /*bc10*/  IMAD R0, R225, 0x80, R22 ;  /* 0x00000080e1007824 */ /* 0x000fe200078e0216 */
[----:B------:R-:W0:Y:S01]  /*bc20*/  LDC R20, c[0x0][0x428] ;  /* 0x00010a00ff147b82 */ /* 0x000e220000000800 */
[----:B------:R-:W-:Y:S01]  /*bc30*/  IMAD.MOV.U32 R5, RZ, RZ, R73 ;  /* 0x000000ffff057224 */ /* 0x000fe200078e0049 */
[----:B------:R-:W-:Y:S01]  /*bc40*/  PRMT R99, R4, 0x7610, R99 ;  /* 0x0000761004637816 */ /* 0x000fe20000000063 */
[----:B------:R-:W-:Y:S01]  /*bc50*/  IMAD.MOV.U32 R4, RZ, RZ, R72 ;  /* 0x000000ffff047224 */ /* 0x000fe200078e0048 */
[----:B------:R-:W-:Y:S01]  /*bc60*/  ISETP.GE.AND P3, PT, R84, R9, PT ;  /* 0x000000095400720c */ /* 0x000fe20003f66270 */
[----:B------:R-:W-:Y:S01]  /*bc70*/  IMAD R3, R85, 0x20, R0 ;  /* 0x0000002055037824 */ /* 0x000fe200078e0200 */
        /* <DEDUP_REMOVED lines=9> */
[----:B------:R-:W-:Y:S01]  /*bd10*/  BSSY B1, `(.L_x_2421) ;  /* 0x000003e000017945 */ /* 0x000fe20003800000 */
        /* <DEDUP_REMOVED lines=14> */
[----:B------:R-:W-:-:S02]  /*be00*/  MOV R4, R75 ;  /* 0x0000004b00047202 */ /* 0x000fc40000000f00 */
[----:B------:R-:W-:Y:S02]  /*be10*/  CS2R R26, SRZ ;  /* 0x00000000001a7805 */ /* 0x000fe4000001ff00 */
[----:B------:R-:W-:Y:S02]  /*be20*/  PRMT R110, R110, 0x5410, R5 ;  /* 0x000054106e6e7816 */ /* 0x000fe40000000005 */
[----:B------:R-:W-:Y:S02]  /*be30*/  CS2R R32, SRZ ;  /* 0x0000000000207805 */ /* 0x000fe4000001ff00 */
[----:B------:R-:W-:Y:S02]  /*be40*/  PRMT R108, R0, 0x5410, R4 ;  /* 0x00005410006c7816 */ /* 0x000fe40000000004 */
[----:B------:R-:W-:Y:S02]  /*be50*/  CS2R R4, SRZ ;  /* 0x0000000000047805 */ /* 0x000fe4000001ff00 */
[----:B------:R-:W-:-:S02]  /*be60*/  PRMT R109, R109, 0x5410, R6 ;  /* 0x000054106d6d7816 */ /* 0x000fc40000000006 */
[----:B------:R-:W-:Y:S02]  /*be70*/  CS2R R6, SRZ ;  /* 0x0000000000067805 */ /* 0x000fe4000001ff00 */
[----:B------:R-:W-:Y:S02]  /*be80*/  CS2R R28, SRZ ;  /* 0x00000000001c7805 */ /* 0x000fe4000001ff00 */
[----:B------:R-:W-:Y:S02]  /*be90*/  CS2R R8, SRZ ;  /* 0x0000000000087805 */ /* 0x000fe4000001ff00 */
[----:B------:R-:W-:Y:S01]  /*bea0*/  CS2R R24, SRZ ;  /* 0x0000000000187805 */ /* 0x000fe2000001ff00 */
        /* <DEDUP_REMOVED lines=11> */
[----:B------:R-:W-:-:S03]  /*bf60*/  IMAD R0, R15, 0x60, RZ ;  /* 0x000000600f007824 */ /* 0x000fc600078e02ff */
        /* <DEDUP_REMOVED lines=24> */
.L_x_2422:
[----:B------:R-:W-:Y:S05]  /*c0f0*/  BSYNC B1 ;  /* 0x0000000000017941 */ /* 0x000fea0003800000 */
.L_x_2421:
[----:B------:R-:W2:Y:S01]  /*c100*/  LDL R111, [R1+0x80] ;  /* 0x00008000016f7983 */ /* 0x000ea20000100800 */
[----:B------:R-:W-:Y:S01]  /*c110*/  ISETP.NE.AND P4, PT, R20, 0x1, PT ;  /* 0x000000011400780c */ /* 0x000fe20003f85270 */
[----:B------:R-:W-:Y:S01]  /*c120*/  IMAD.MOV.U32 R0, RZ, RZ, R50 ;  /* 0x000000ffff007224 */ /* 0x000fe200078e0032 */
[----:B0-----:R-:W-:Y:S01]  /*c130*/  MOV R10, R51 ;  /* 0x00000033000a7202 */ /* 0x001fe20000000f00 */
[----:B------:R-:W-:Y:S01]  /*c140*/  IMAD.MOV.U32 R11, RZ, RZ, R56 ;  /* 0x000000ffff0b7224 */ /* 0x000fe200078e0038 */
[----:B------:R-:W-:Y:S01]  /*c150*/  ULDC.64 UR4, c[0x0][0x3c8] ;  /* 0x0000f20000047ab9 */ /* 0x000fe20000000a00 */
        /* <DEDUP_REMOVED lines=9> */
[----:B------:R-:W0:Y:S01]  /*c1f0*/  @P4 LDC R0, c[0x0][0x42c] ;  /* 0x00010b00ff004b82 */ /* 0x000e220000000800 */
[----:B------:R-:W-:Y:S01]  /*c200*/  IMAD.MOV.U32 R10, RZ, RZ, R52 ;  /* 0x000000ffff0a7224 */ /* 0x000fe200078e0034 */
[----:B------:R-:W-:Y:S01]  /*c210*/  ULDC.64 UR6, c[0x0][0x3e0] ;  /* 0x0000f80000067ab9 */ /* 0x000fe20000000a00 */
[----:B------:R-:W-:Y:S01]  /*c220*/  IMAD.MOV.U32 R20, RZ, RZ, R65 ;  /* 0x000000ffff147224 */ /* 0x000fe200078e0041 */
[----:B------:R-:W-:Y:S01]  /*c230*/  PRMT R105, R11, 0x5410, R12 ;  /* 0x000054100b697816 */ /* 0x000fe2000000000c */
[----:B------:R-:W-:Y:S01]  /*c240*/  IMAD.MOV.U32 R12, RZ, RZ, R54 ;  /* 0x000000ffff0c7224 */ /* 0x000fe200078e0036 */
[----:B------:R-:W-:-:S04]  /*c250*/  MOV R11, R53 ;  /* 0x00000035000b7202 */ /* 0x000fc80000000f00 */
[----:B------:R-:W-:Y:S01]  /*c260*/  PRMT R96, R10, 0x5410, R11 ;  /* 0x000054100a607816 */ /* 0x000fe2000000000b */
[----:B------:R-:W-:Y:S01]  /*c270*/  IMAD.MOV.U32 R10, RZ, RZ, R58 ;  /* 0x000000ffff0a7224 */ /* 0x000fe200078e003a */
[----:B------:R-:W1:Y:S01]  /*c280*/  @P4 LDC R11, c[0x0][0x430] ;  /* 0x00010c00ff0b4b82 */ /* 0x000e620000000800 */
[----:B------:R-:W-:Y:S01]  /*c290*/  PRMT R98, R12, 0x5410, R13 ;  /* 0x000054100c627816 */ /* 0x000fe2000000000d */
[----:B------:R-:W-:Y:S01]  /*c2a0*/  IMAD.MOV.U32 R13, RZ, RZ, R64 ;  /* 0x000000ffff0d7224 */ /* 0x000fe200078e0040 */
[----:B------:R-:W-:-:S04]  /*c2b0*/  MOV R12, R59 ;  /* 0x0000003b000c7202 */ /* 0x000fc80000000f00 */
[----:B------:R-:W-:Y:S01]  /*c2c0*/  PRMT R102, R10, 0x5410, R12 ;  /* 0x000054100a667816 */ /* 0x000fe2000000000c */
[----:B------:R-:W-:Y:S01]  /*c2d0*/  IMAD.MOV.U32 R10, RZ, RZ, R34 ;  /* 0x000000ffff0a7224 */ /* 0x000fe200078e0022 */
[----:B------:R-:W-:Y:S02]  /*c2e0*/  MOV R12, R35 ;  /* 0x00000023000c7202 */ /* 0x000fe40000000f00 */
[----:B------:R-:W-:Y:S01]  /*c2f0*/  PRMT R106, R13, 0x5410, R20 ;  /* 0x000054100d6a7816 */ /* 0x000fe20000000014 */
[----:B0-----:R-:W-:Y:S01]  /*c300*/  @P4 IMAD.HI.U32 R0, R3, R0, RZ ;  /* 0x0000000003004227 */ /* 0x001fe200078e00ff */
[----:B------:R-:W-:Y:S02]  /*c310*/  PRMT R82, R12, 0x5410, R10 ;  /* 0x000054100c527816 */ /* 0x000fe4000000000a */
[----:B------:R-:W-:Y:S01]  /*c320*/  MOV R12, R43 ;  /* 0x0000002b000c7202 */ /* 0x000fe20000000f00 */
[----:B------:R-:W-:Y:S02]  /*c330*/  IMAD.MOV.U32 R13, RZ, RZ, R38 ;  /* 0x000000ffff0d7224 */ /* 0x000fe400078e0026 */
[----:B------:R-:W-:Y:S01]  /*c340*/  IMAD.MOV.U32 R20, RZ, RZ, R39 ;  /* 0x000000ffff147224 */ /* 0x000fe200078e0027 */
[----:B------:R-:W-:Y:S01]  /*c350*/  PRMT R89, R12, 0x7610, R89 ;  /* 0x000076100c597816 */ /* 0x000fe20000000059 */
[----:B------:R-:W-:-:S02]  /*c360*/  IMAD.MOV.U32 R10, RZ, RZ, R42 ;  /* 0x000000ffff0a7224 */ /* 0x000fc400078e002a */
[----:B------:R-:W-:Y:S01]  /*c370*/  IMAD.MOV.U32 R12, RZ, RZ, R40 ;  /* 0x000000ffff0c7224 */ /* 0x000fe200078e0028 */
[----:B------:R-:W-:Y:S01]  /*c380*/  PRMT R85, R13, 0x5410, R20 ;  /* 0x000054100d557816 */ /* 0x000fe20000000014 */
[----:B------:R-:W-:Y:S01]  /*c390*/  IMAD.MOV.U32 R13, RZ, RZ, R46 ;  /* 0x000000ffff0d7224 */ /* 0x000fe200078e002e */
[----:B-1----:R-:W-:Y:S01]  /*c3a0*/  @P4 SHF.R.U32.HI R3, RZ, R11, R0 ;  /* 0x0000000bff034219 */ /* 0x002fe20000011600 */
[----:B------:R-:W-:Y:S01]  /*c3b0*/  IMAD.MOV.U32 R20, RZ, RZ, R47 ;  /* 0x000000ffff147224 */ /* 0x000fe200078e002f */
[----:B------:R-:W-:Y:S01]  /*c3c0*/  PRMT R88, R88, 0x5410, R10 ;  /* 0x0000541058587816 */ /* 0x000fe2000000000a */
[----:B------:R-:W-:Y:S01]  /*c3d0*/  IMAD.MOV.U32 R0, RZ, RZ, R36 ;  /* 0x000000ffff007224 */ /* 0x000fe200078e0024 */
[----:B------:R-:W-:Y:S01]  /*c3e0*/  SHF.R.S32.HI R11, RZ, 0x1f, R3 ;  /* 0x0000001fff0b7819 */ /* 0x000fe20000011403 */
[----:B------:R-:W-:Y:S01]  /*c3f0*/  IMAD.WIDE.U32 R90, R3, R14, R90 ;  /* 0x0000000e035a7225 */ /* 0x000fe200078e005a */
[----:B------:R-:W-:Y:S02]  /*c400*/  MOV R10, R37 ;  /* 0x00000025000a7202 */ /* 0x000fe40000000f00 */
[----:B------:R-:W-:-:S02]  /*c410*/  PRMT R94, R13, 0x5410, R20 ;  /* 0x000054100d5e7816 */ /* 0x000fc40000000014 */
[----:B------:R-:W-:Y:S01]  /*c420*/  PRMT R88, R12, 0x7610, R88 ;  /* 0x000076100c587816 */ /* 0x000fe20000000058 */
[----:B------:R-:W-:Y:S01]  /*c430*/  IMAD.WIDE.U32 R12, R3, R86, R92 ;  /* 0x00000056030c7225 */ /* 0x000fe200078e005c */
[----:B------:R-:W-:-:S03]  /*c440*/  PRMT R83, R0, 0x5410, R10 ;  /* 0x0000541000537816 */ /* 0x000fc6000000000a */
[C---:B------:R-:W-:Y:S02]  /*c450*/  IMAD R86, R11.reuse, R86, RZ ;  /* 0x000000560b567224 */ /* 0x040fe400078e02ff */
[----:B------:R-:W-:Y:S02]  /*c460*/  IMAD R0, R11, R14, RZ ;  /* 0x0000000e0b007224 */ /* 0x000fe400078e02ff */
[----:B------:R-:W-:Y:S02]  /*c470*/  IMAD.MOV.U32 R10, RZ, RZ, R41 ;  /* 0x000000ffff0a7224 */ /* 0x000fe400078e0029 */
[C---:B------:R-:W-:Y:S02]  /*c480*/  IMAD R11, R3.reuse, R87, R86 ;  /* 0x00000057030b7224 */ /* 0x040fe400078e0256 */
[----:B------:R-:W-:Y:S01]  /*c490*/  IMAD R3, R3, R15, R0 ;  /* 0x0000000f03037224 */ /* 0x000fe200078e0200 */
[----:B------:R-:W-:Y:S01]  /*c4a0*/  PRMT R89, R89, 0x5410, R10 ;  /* 0x0000541059597816 */ /* 0x000fe2000000000a */
[----:B------:R-:W-:Y:S01]  /*c4b0*/  IMAD.IADD R11, R13, 0x1, R11 ;  /* 0x000000010d0b7824 */ /* 0x000fe200078e020b */
[----:B------:R-:W-:Y:S01]  /*c4c0*/  LEA R10, P4, R12, UR4, 0x1 ;  /* 0x000000040c0a7c11 */ /* 0x000fe2000f8808ff */
[----:B------:R-:W-:Y:S01]  /*c4d0*/  IMAD.IADD R3, R91, 0x1, R3 ;  /* 0x000000015b037824 */ /* 0x000fe200078e0203 */
[----:B------:R-:W-:Y:S01]  /*c4e0*/  LEA R0, P5, R90, UR6, 0x1 ;  /* 0x000000065a007c11 */ /* 0x000fe2000f8a08ff */
[----:B------:R-:W-:Y:S01]  /*c4f0*/  IMAD.MOV.U32 R14, RZ, RZ, R44 ;  /* 0x000000ffff0e7224 */ /* 0x000fe200078e002c */
[----:B------:R-:W-:Y:S01]  /*c500*/  UMOV UR4, 0xffffffff ;  /* 0xffffffff00047882 */ /* 0x000fe20000000000 */
[----:B------:R-:W-:-:S02]  /*c510*/  MOV R15, R45 ;  /* 0x0000002d000f7202 */ /* 0x000fc40000000f00 */
[----:B------:R-:W-:Y:S02]  /*c520*/  LEA.HI.X R20, R12, UR5, R11, 0x1, P4 ;  /* 0x000000050c147c11 */ /* 0x000fe4000a0f0c0b */
[----:B------:R-:W-:Y:S02]  /*c530*/  LEA.HI.X R3, R90, UR7, R3, 0x1, P5 ;  /* 0x000000075a037c11 */ /* 0x000fe4000a8f0c03 */
[----:B------:R-:W-:Y:S02]  /*c540*/  PRMT R91, R14, 0x5410, R15 ;  /* 0x000054100e5b7816 */ /* 0x000fe4000000000f */
[----:B--2---:R-:W-:Y:S01]  /*c550*/  LEA.HI R84, R111, R111, RZ, 0x1 ;  /* 0x0000006f6f547211 */ /* 0x004fe200078f08ff */
[----:B------:R-:W-:Y:S06]  /*c560*/  BRA.DIV UR4, `(.L_x_2423) ;  /* 0x0000020a04a87947 */ /* 0x000fec000b800000 */
.L_x_2678:
[----:B------:R-:W-:-:S03]  /*c570*/  UMOV UR4, 0xffffffff ;  /* 0xffffffff00047882 */ /* 0x000fc60000000000 */
[----:B------:R-:W-:Y:S05]  /*c580*/  BRA.DIV UR4, `(.L_x_2424) ;  /* 0x0000020a04c87947 */ /* 0x000fea000b800000 */
.L_x_2681:
[----:B------:R-:W-:-:S03]  /*c590*/  UMOV UR4, 0xffffffff ;  /* 0xffffffff00047882 */ /* 0x000fc60000000000 */
[----:B------:R-:W-:Y:S05]  /*c5a0*/  BRA.DIV UR4, `(.L_x_2425) ;  /* 0x0000020a04e87947 */ /* 0x000fea000b800000 */
.L_x_2684:
[----:B------:R-:W-:-:S03]  /*c5b0*/  UMOV UR4, 0xffffffff ;  /* 0xffffffff00047882 */ /* 0x000fc60000000000 */
[----:B------:R-:W-:Y:S05]  /*c5c0*/  BRA.DIV UR4, `(.L_x_2426) ;  /* 0x0000020e04087947 */ /* 0x000fea000b800000 */
.L_x_2687:
[----:B------:R-:W-:-:S03]  /*c5d0*/  UMOV UR4, 0xffffffff ;  /* 0xffffffff00047882 */ /* 0x000fc60000000000 */
[----:B------:R-:W-:Y:S05]  /*c5e0*/  BRA.DIV UR4, `(.L_x_2427) ;  /* 0x0000020e04287947 */ /* 0x000fea000b800000 */
.L_x_2690:
[----:B------:R-:W-:-:S03]  /*c5f0*/  UMOV UR4, 0xffffffff ;  /* 0xffffffff00047882 */ /* 0x000fc60000000000 */
[----:B------:R-:W-:Y:S05]  /*c600*/  BRA.DIV UR4, `(.L_x_2428) ;  /* 0x0000020e04487947 */ /* 0x000fea000b800000 */
.L_x_2693:
[----:B------:R-:W-:-:S03]  /*c610*/  UMOV UR4, 0xffffffff ;  /* 0xffffffff00047882 */ /* 0x000fc60000000000 */
[----:B------:R-:W-:Y:S05]  /*c620*/  BRA.DIV UR4, `(.L_x_2429) ;  /* 0x0000020e04687947 */ /* 0x000fea000b800000 */
.L_x_2696:
[----:B------:R-:W-:-:S03]  /*c630*/  UMOV UR4, 0xffffffff ;  /* 0xffffffff00047882 */ /* 0x000fc60000000000 */
[----:B------:R-:W-:Y:S05]  /*c640*/  BRA.DIV UR4, `(.L_x_2430) ;  /* 0x0000020e04887947 */ /* 0x000fea000b800000 */
.L_x_2699:
[----:B------:R-:W-:-:S03]  /*c650*/  UMOV UR4, 0xffffffff ;  /* 0xffffffff00047882 */ /* 0x000fc60000000000 */
[----:B------:R-:W-:Y:S05]  /*c660*/  BRA.DIV UR4, `(.L_x_2431) ;  /* 0x0000020e04a87947 */ /* 0x000fea000b800000 */
.L_x_2702:
[----:B------:R-:W-:-:S03]  /*c670*/  UMOV UR4, 0xffffffff ;  /* 0xffffffff00047882 */ /* 0x000fc60000000000 */
[----:B------:R-:W-:Y:S05]  /*c680*/  BRA.DIV UR4, `(.L_x_2432) ;  /* 0x0000020e04c87947 */ /* 0x000fea000b800000 */
.L_x_2705:
[----:B------:R-:W-:-:S03]  /*c690*/  UMOV UR4, 0xffffffff ;  /* 0xffffffff00047882 */ /* 0x000fc60000000000 */
[----:B------:R-:W-:Y:S05]  /*c6a0*/  BRA.DIV UR4, `(.L_x_2433) ;  /* 0x0000020e04e87947 */ /* 0x000fea000b800000 */
.L_x_2708:
[----:B------:R-:W-:-:S03]  /*c6b0*/  UMOV UR4, 0xffffffff ;  /* 0xffffffff00047882 */ /* 0x000fc60000000000 */
[----:B------:R-:W-:Y:S05]  /*c6c0*/  BRA.DIV UR4, `(.L_x_2434) ;  /* 0x0000021204087947 */ /* 0x000fea000b800000 */
.L_x_2711:
[----:B------:R-:W-:-:S03]  /*c6d0*/  UMOV UR4, 0xffffffff ;  /* 0xffffffff00047882 */ /* 0x000fc60000000000 */
[----:B------:R-:W-:Y:S05]  /*c6e0*/  BRA.DIV UR4, `(.L_x_2435) ;  /* 0x0000021204287947 */ /* 0x000fea000b800000 */
.L_x_2714:
[----:B------:R-:W-:Y:S01]  /*c6f0*/  UMOV UR4, 0xffffffff ;  /* 0xffffffff00047882 */ /* 0x000fe20000000000 */
[----:B------:R-:W-:Y:S02]  /*c700*/  LOP3.LUT R84, R84, 0xfffffffe, RZ, 0xc0, !PT ;  /* 0xfffffffe54547812 */ /* 0x000fe400078ec0ff */
[----:B------:R-:W-:Y:S05]  /*c710*/  BRA.DIV UR4, `(.L_x_2436) ;  /* 0x0000021204447947 */ /* 0x000fea000b800000 */
.L_x_2717:
[----:B------:R-:W-:Y:S01]  /*c720*/  UMOV UR4, 0xffffffff ;  /* 0xffffffff00047882 */ /* 0x000fe20000000000 */
[----:B------:R-:W-:Y:S02]  /*c730*/  IMAD.IADD R84, R111, 0x1, -R84 ;  /* 0x000000016f547824 */ /* 0x000fe400078e0a54 */
[----:B------:R-:W-:Y:S05]  /*c740*/  BRA.DIV UR4, `(.L_x_2437) ;  /* 0x0000021204607947 */ /* 0x000fea000b800000 */
.L_x_2720:
[----:B------:R-:W-:Y:S01]  /*c750*/  UMOV UR4, 0xffffffff ;  /* 0xffffffff00047882 */ /* 0x000fe20000000000 */
[----:B------:R-:W-:Y:S02]  /*c760*/  SHF.L.U32 R3, R84, 0x1f, RZ ;  /* 0x0000001f54037819 */ /* 0x000fe400000006ff */
[----:B------:R-:W-:Y:S05]  /*c770*/  BRA.DIV UR4, `(.L_x_2438) ;  /* 0x00000212047c7947 */ /* 0x000fea000b800000 */
.L_x_2723:
        /* <DEDUP_REMOVED lines=13> */
[----:B------:R-:W-:-:S02]  /*c850*/  IMAD.MOV.U32 R12, RZ, RZ, R7 ;  /* 0x000000ffff0c7224 */ /* 0x000fc400078e0007 */
[----:B------:R-:W-:-:S03]  /*c860*/  IMAD.MOV.U32 R14, RZ, RZ, R33 ;  /* 0x000000ffff0e7224 */ /* 0x000fc600078e0021 */
        /* <DEDUP_REMOVED lines=11> */
[----:B------:R-:W-:Y:S01]  /*c920*/  IMAD.MOV.U32 R13, RZ, RZ, R25 ;  /* 0x000000ffff0d7224 */ /* 0x000fe200078e0019 */
[----:B------:R-:W-:Y:S01]  /*c930*/  MOV R12, R24 ;  /* 0x00000018000c7202 */ /* 0x000fe20000000f00 */
[----:B0-----:R-:W-:Y:S06]  /*c940*/  @!P4 BRA `(.L_x_2440) ;  /* 0x000002100030c947 */ /* 0x001fec0003800000 */
.L_x_2724:
[----:B------:R-:W-:Y:S05]  /*c950*/  BSYNC B1 ;  /* 0x0000000000017941 */ /* 0x000fea0003800000 */
.L_x_2439:
[----:B------:R-:W-:Y:S01]  /*c960*/  BSSY B1, `(.L_x_2441) ;  /* 0x00000ba000017945 */ /* 0x000fe20003800000 */
[----:B0-----:R-:W-:-:S03]  /*c970*/  PRMT R3, R12, 0x5410, R13 ;  /* 0x000054100c037816 */ /* 0x001fc6000000000d */
        /* <DEDUP_REMOVED lines=8> */
[----:B------:R-:W0:Y:S01]  /*ca00*/  LDS.128 R12, [R21] ;  /* 0x00000000150c7984 */ /* 0x000e220000000c00 */
[----:B------:R-:W-:Y:S01]  /*ca10*/  SHF.R.U32.HI R93, RZ, 0x10, R81 ;  /* 0x00000010ff5d7819 */ /* 0x000fe20000011651 */
[--C-:B------:R-:W-:Y:S01]  /*ca20*/  HADD2.F32 R92, -RZ, R110.reuse.H0_H0 ;  /* 0x2000006eff5c7230 */ /* 0x100fe20000004100 */
[----:B------:R-:W-:Y:S01]  /*ca30*/  SHF.R.U32.HI R111, RZ, 0x10, R79 ;  /* 0x00000010ff6f7819 */ /* 0x000fe2000001164f */
        /* <DEDUP_REMOVED lines=38> */
.L_x_2444:
[----:B------:R-:W-:Y:S05]  /*cca0*/  BSYNC B2 ;  /* 0x0000000000027941 */ /* 0x000fea0003800000 */
.L_x_2443:
[----:B------:R-:W-:Y:S04]  /*ccb0*/  BSSY B2, `(.L_x_2445) ;  /* 0x000002c000027945 */ /* 0x000fe80003800000 */
[----:B------:R-:W-:Y:S05]  /*ccc0*/  @P4 BRA `(.L_x_2446) ;  /* 0x0000000000a84947 */ /* 0x000fea0003800000 */
[----:B0-----:R-:W0:Y:S01]  /*ccd0*/  LDS.128 R12, [R21+0x4000] ;  /* 0x00400000150c7984 */ /* 0x001e220000000c00 */
        /* <DEDUP_REMOVED lines=41> */
.L_x_2446:
[----:B------:R-:W-:Y:S05]  /*cf70*/  BSYNC B2 ;  /* 0x0000000000027941 */ /* 0x000fea0003800000 */
.L_x_2445:
[----:B------:R-:W-:Y:S04]  /*cf80*/  BSSY B2, `(.L_x_2447) ;  /* 0x000002c000027945 */ /* 0x000fe80003800000 */
[----:B------:R-:W-:Y:S05]  /*cf90*/  @P5 BRA `(.L_x_2448) ;  /* 0x0000000000a85947 */ /* 0x000fea0003800000 */
[----:B01----:R-:W0:Y:S01]  /*cfa0*/  LDS.128 R12, [R21+0x8000] ;  /* 0x00800000150c7984 */ /* 0x003e220000000c00 */
        /* <DEDUP_REMOVED lines=41> */
.L_x_2448:
[----:B------:R-:W-:Y:S05]  /*d240*/  BSYNC B2 ;  /* 0x0000000000027941 */ /* 0x000fea0003800000 */
.L_x_2447:
[----:B------:R-:W-:Y:S05]  /*d250*/  @P6 BRA `(.L_x_2442) ;  /* 0x0000000000a86947 */ /* 0x000fea0003800000 */
[----:B012---:R-:W0:Y:S01]  /*d260*/  LDS.128 R12, [R21+0xc000] ;  /* 0x00c00000150c7984 */ /* 0x007e220000000c00 */
        /* <DEDUP_REMOVED lines=41> */
.L_x_2442:
[----:B------:R-:W-:Y:S05]  /*d500*/  BSYNC B1 ;  /* 0x0000000000017941 */ /* 0x000fea0003800000 */
.L_x_2441:
[----:B------:R-:W-:Y:S04]  /*d510*/  BSSY B1, `(.L_x_2449) ;  /* 0x00000b9000017945 */ /* 0x000fe80003800000 */
        /* <DEDUP_REMOVED lines=9> */
[----:B------:R-:W-:Y:S01]  /*d5b0*/  SHF.R.U32.HI R67, RZ, 0x10, R63 ;  /* 0x00000010ff437819 */ /* 0x000fe2000001163f */
[----:B------:R-:W-:Y:S01]  /*d5c0*/  HADD2.F32 R66, -RZ, R105.H0_H0 ;  /* 0x20000069ff427230 */ /* 0x000fe20000004100 */
[--C-:B------:R-:W-:Y:S01]  /*d5d0*/  SHF.R.U32.HI R69, RZ, 0x10, R65.reuse ;  /* 0x00000010ff457819 */ /* 0x100fe20000011641 */
        /* <DEDUP_REMOVED lines=38> */
.L_x_2452:
[----:B------:R-:W-:Y:S05]  /*d840*/  BSYNC B2 ;  /* 0x0000000000027941 */ /* 0x000fea0003800000 */
.L_x_2451:
        /* <DEDUP_REMOVED lines=44> */
.L_x_2454:
[----:B------:R-:W-:Y:S05]  /*db10*/  BSYNC B2 ;  /* 0x0000000000027941 */ /* 0x000fea0003800000 */
.L_x_2453:
        /* <DEDUP_REMOVED lines=44> */
.L_x_2456:
[----:B------:R-:W-:Y:S05]  /*dde0*/  BSYNC B2 ;  /* 0x0000000000027941 */ /* 0x000fea0003800000 */
.L_x_2455:
[----:B------:R-:W-:Y:S05]  /*ddf0*/  @P5 BRA `(.L_x_2450) ;  /* 0x0000000000a85947 */ /* 0x000fea0003800000 */
[----:B012---:R-:W0:Y:S01]  /*de00*/  LDS.128 R12, [R21+0xd000] ;  /* 0x00d00000150c7984 */ /* 0x007e220000000c00 */
        /* <DEDUP_REMOVED lines=41> */
.L_x_2450:
[----:B------:R-:W-:Y:S05]  /*e0a0*/  BSYNC B1 ;  /* 0x0000000000017941 */ /* 0x000fea0003800000 */
.L_x_2449:
[----:B------:R-:W-:Y:S04]  /*e0b0*/  BSSY B1, `(.L_x_2457) ;  /* 0x00000b9000017945 */ /* 0x000fe80003800000 */
        /* <DEDUP_REMOVED lines=50> */
.L_x_2460:
[----:B------:R-:W-:Y:S05]  /*e3e0*/  BSYNC B2 ;  /* 0x0000000000027941 */ /* 0x000fea0003800000 */
.L_x_2459:
[----:B------:R-:W-:Y:S04]  /*e3f0*/  BSSY B2, `(.L_x_2461) ;  /* 0x000002c000027945 */ /* 0x000fe80003800000 */
[----:B------:R-:W-:Y:S05]  /*e400*/  @P1 BRA `(.L_x_2462) ;  /* 0x0000000000a81947 */ /* 0x000fea0003800000 */
[----:B0-----:R-:W0:Y:S01]  /*e410*/  LDS.128 R12, [R21+0x6000] ;  /* 0x00600000150c7984 */ /* 0x001e220000000c00 */
[----:B------:R-:W-:Y:S01]  /*e420*/  SHF.R.U32.HI R47, RZ, 0x10, R43 ;  /* 0x00000010ff2f7819 */ /* 0x000fe2000001162b */
[----:B------:R-:W-:Y:S01]  /*e430*/  HADD2.F32 R46, -RZ, R88.H1_H1 ;  /* 0x30000058ff2e7230 */ /* 0x000fe20000004100 */
[--C-:B------:R-:W-:Y:S01]  /*e440*/  SHF.R.U32.HI R49, RZ, 0x10, R45.reuse ;  /* 0x00000010ff317819 */ /* 0x100fe2000001162d */
[----:B------:R-:W-:Y:S01]  /*e450*/  HADD2.F32 R48, -RZ, R91.H0_H0 ;  /* 0x2000005bff307230 */ /* 0x000fe20000004100 */
[----:B------:R-:W-:Y:S01]  /*e460*/  SHF.R.U64 R53, R44, 0x10, R45 ;  /* 0x000000102c357819 */ /* 0x000fe2000000122d */
[----:B------:R-:W-:Y:S01]  /*e470*/  HADD2.F32 R47, -RZ, R47.H0_H0 ;  /* 0x2000002fff2f7230 */ /* 0x000fe20000004100 */
[----:B------:R-:W-:Y:S01]  /*e480*/  SHF.R.U64 R55, R42, 0x10, R43 ;  /* 0x000000102a377819 */ /* 0x000fe2000000122b */
[----:B------:R-:W-:Y:S02]  /*e490*/  HADD2.F32 R49, -RZ, R49.H0_H0 ;  /* 0x20000031ff317230 */ /* 0x000fe40000004100 */
[----:B------:R-:W-:-:S02]  /*e4a0*/  HADD2.F32 R91, -RZ, R91.H1_H1 ;  /* 0x3000005bff5b7230 */ /* 0x000fc40000004100 */
        /* <DEDUP_REMOVED lines=32> */
.L_x_2462:
[----:B------:R-:W-:Y:S05]  /*e6b0*/  BSYNC B2 ;  /* 0x0000000000027941 */ /* 0x000fea0003800000 */
.L_x_2461:
[----:B------:R-:W-:Y:S04]  /*e6c0*/  BSSY B2, `(.L_x_2463) ;  /* 0x000002c000027945 */ /* 0x000fe80003800000 */
[----:B------:R-:W-:Y:S05]  /*e6d0*/  @P2 BRA `(.L_x_2464) ;  /* 0x0000000000a82947 */ /* 0x000fea0003800000 */
[----:B01----:R-:W0:Y:S01]  /*e6e0*/  LDS.128 R12, [R21+0xa000] ;  /* 0x00a00000150c7984 */ /* 0x003e220000000c00 */
        /* <DEDUP_REMOVED lines=41> */
.L_x_2464:
[----:B------:R-:W-:Y:S05]  /*e980*/  BSYNC B2 ;  /* 0x0000000000027941 */ /* 0x000fea0003800000 */
.L_x_2463:
[----:B------:R-:W-:Y:S05]  /*e990*/  @P4 BRA `(.L_x_2458) ;  /* 0x0000000000a84947 */ /* 0x000fea0003800000 */
[----:B012---:R-:W0:Y:S01]  /*e9a0*/  LDS.128 R12, [R21+0xe000] ;  /* 0x00e00000150c7984 */ /* 0x007e220000000c00 */
        /* <DEDUP_REMOVED lines=28> */
[CC--:B------:R-:W-:Y:S01]  /*eb70*/  FMUL.FTZ R39, R35.reuse, R83.reuse ;  /* 0x0000005323277220 */ /* 0x0c0fe20000410000 */
        /* <DEDUP_REMOVED lines=12> */
.L_x_2458:
[----:B------:R-:W-:Y:S05]  /*ec40*/  BSYNC B1 ;  /* 0x0000000000017941 */ /* 0x000fea0003800000 */
.L_x_2457:
        /* <DEDUP_REMOVED lines=50> */
.L_x_2467:
[----:B------:R-:W-:Y:S05]  /*ef70*/  BSYNC B1 ;  /* 0x0000000000017941 */ /* 0x000fea0003800000 */
.L_x_2466:
[----:B------:R-:W-:Y:S04]  /*ef80*/  BSSY B1, `(.L_x_2468) ;  /* 0x000002c000017945 */ /* 0x000fe80003800000 */
[----:B------:R-:W-:Y:S05]  /*ef90*/  @P1 BRA `(.L_x_2469) ;  /* 0x0000000000a81947 */ /* 0x000fea0003800000 */
[----:B0-----:R-:W0:Y:S01]  /*efa0*/  LDS.128 R12, [R21+0x7000] ;  /* 0x00700000150c7984 */ /* 0x001e220000000c00 */
        /* <DEDUP_REMOVED lines=24> */
[----:B------:R-:W-:-:S02]  /*f130*/  HADD2.F32 R13, -RZ, R13.H1_H1 ;  /* 0x3000000dff0d7230 */ /* 0x000fc40000004100 */
[C---:B------:R-:W-:Y:S01]  /*f140*/  FFMA.FTZ R34, R15.reuse, R30, -R34 ;  /* 0x0000001e0f227223 */ /* 0x040fe20000010822 */
[----:B------:R-:W-:Y:S02]  /*f150*/  HADD2.F32 R20, -RZ, R37.H0_H0 ;  /* 0x20000025ff147230 */ /* 0x000fe40000004100 */
[----:B------:R-:W-:Y:S01]  /*f160*/  FFMA.FTZ R29, R15, R32, R36 ;  /* 0x000000200f1d7223 */ /* 0x000fe20000010024 */
        /* <DEDUP_REMOVED lines=13> */
.L_x_2469:
[----:B------:R-:W-:Y:S05]  /*f240*/  BSYNC B1 ;  /* 0x0000000000017941 */ /* 0x000fea0003800000 */
.L_x_2468:
[----:B------:R-:W-:Y:S04]  /*f250*/  BSSY B1, `(.L_x_2470) ;  /* 0x000002c000017945 */ /* 0x000fe80003800000 */
[----:B------:R-:W-:Y:S05]  /*f260*/  @P2 BRA `(.L_x_2471) ;  /* 0x0000000000a82947 */ /* 0x000fea0003800000 */
[----:B01----:R-:W0:Y:S01]  /*f270*/  LDS.128 R12, [R21+0xb000] ;  /* 0x00b00000150c7984 */ /* 0x003e220000000c00 */
        /* <DEDUP_REMOVED lines=8> */
[----:B------:R-:W-:-:S02]  /*f300*/  HADD2.F32 R11, -RZ, R11.H1_H1 ;  /* 0x3000000bff0b7230 */ /* 0x000fc40000004100 */
[--C-:B0-----:R-:W-:Y:S02]  /*f310*/  HADD2.F32 R9, -RZ, R15.reuse.H0_H0 ;  /* 0x2000000fff097230 */ /* 0x101fe40000004100 */
[----:B------:R-:W-:Y:S02]  /*f320*/  HADD2.F32 R15, -RZ, R15.H1_H1 ;  /* 0x3000000fff0f7230 */ /* 0x000fe40000004100 */
[--C-:B------:R-:W-:Y:S02]  /*f330*/  HADD2.F32 R6, -RZ, R12.reuse.H0_H0 ;  /* 0x2000000cff067230 */ /* 0x100fe40000004100 */
[----:B------:R-:W-:Y:S02]  /*f340*/  HADD2.F32 R12, -RZ, R12.H1_H1 ;  /* 0x3000000cff0c7230 */ /* 0x000fe40000004100 */
[C---:B------:R-:W-:Y:S01]  /*f350*/  FMUL.FTZ R28, R15.reuse, R26 ;  /* 0x0000001a0f1c7220 */ /* 0x040fe20000410000 */
[----:B------:R-:W-:Y:S01]  /*f360*/  FMUL.FTZ R31, R15, R20 ;  /* 0x000000140f1f7220 */ /* 0x000fe20000410000 */
[----:B------:R-:W-:-:S02]  /*f370*/  HADD2.F32 R8, -RZ, R14.H0_H0 ;  /* 0x2000000eff087230 */ /* 0x000fc40000004100 */
[C---:B------:R-:W-:Y:S01]  /*f380*/  FFMA.FTZ R28, R9.reuse, R20, -R28 ;  /* 0x00000014091c7223 */ /* 0x040fe2000001081c */
[----:B------:R-:W-:Y:S01]  /*f390*/  FFMA.FTZ R33, R9, R26, R31 ;  /* 0x0000001a09217223 */ /* 0x000fe2000001001f */
[----:B------:R-:W-:Y:S02]  /*f3a0*/  HADD2.F32 R14, -RZ, R14.H1_H1 ;  /* 0x3000000eff0e7230 */ /* 0x000fe40000004100 */
[C---:B------:R-:W-:Y:S01]  /*f3b0*/  FMUL.FTZ R15, R12.reuse, R29 ;  /* 0x0000001d0c0f7220 */ /* 0x040fe20000410000 */
[--C-:B------:R-:W-:Y:S02]  /*f3c0*/  HADD2.F32 R7, -RZ, R13.reuse.H0_H0 ;  /* 0x2000000dff077230 */ /* 0x100fe40000004100 */
[-C--:B------:R-:W-:Y:S01]  /*f3d0*/  FMUL.FTZ R31, R12, R27.reuse ;  /* 0x0000001b0c1f7220 */ /* 0x080fe20000410000 */
[----:B------:R-:W-:Y:S02]  /*f3e0*/  HADD2.F32 R9, -RZ, R10.H0_H0 ;  /* 0x2000000aff097230 */ /* 0x000fe40000004100 */
[----:B------:R-:W-:Y:S01]  /*f3f0*/  FFMA.FTZ R15, R6, R27, -R15 ;  /* 0x0000001b060f7223 */ /* 0x000fe2000001080f */
[----:B------:R-:W-:-:S02]  /*f400*/  HADD2.F32 R13, -RZ, R13.H1_H1 ;  /* 0x3000000dff0d7230 */ /* 0x000fc40000004100 */
[C---:B------:R-:W-:Y:S01]  /*f410*/  FMUL.FTZ R20, R14.reuse, R11 ;  /* 0x0000000b0e147220 */ /* 0x040fe20000410000 */
[----:B------:R-:W-:Y:S02]  /*f420*/  HADD2.F32 R12, -RZ, R30.H0_H0 ;  /* 0x2000001eff0c7230 */ /* 0x000fe40000004100 */
[-C--:B------:R-:W-:Y:S01]  /*f430*/  FMUL.FTZ R27, R14, R9.reuse ;  /* 0x000000090e1b7220 */ /* 0x080fe20000410000 */
[----:B------:R-:W-:Y:S02]  /*f440*/  HADD2.F32 R10, -RZ, R32.H0_H0 ;  /* 0x20000020ff0a7230 */ /* 0x000fe40000004100 */
[----:B------:R-:W-:Y:S01]  /*f450*/  FFMA.FTZ R20, R8, R9, R20 ;  /* 0x0000000908147223 */ /* 0x000fe20000010014 */
[----:B------:R-:W-:Y:S01]  /*f460*/  FFMA.FTZ R6, R6, R29, R31 ;  /* 0x0000001d06067223 */ /* 0x000fe2000001001f */
[C---:B------:R-:W-:Y:S01]  /*f470*/  FMUL.FTZ R14, R13.reuse, R12 ;  /* 0x0000000c0d0e7220 */ /* 0x040fe20000410000 */
[----:B------:R-:W-:Y:S01]  /*f480*/  FFMA.FTZ R27, R8, R11, -R27 ;  /* 0x0000000b081b7223 */ /* 0x000fe2000001081b */
[----:B------:R-:W-:Y:S01]  /*f490*/  FMUL.FTZ R13, R13, R10 ;  /* 0x0000000a0d0d7220 */ /* 0x000fe20000410000 */
[----:B------:R-:W-:Y:S01]  /*f4a0*/  F2FP.F16.F32.PACK_AB R11, R33, R28 ;  /* 0x0000001c210b723e */ /* 0x000fe200000000ff */
[C---:B------:R-:W-:Y:S01]  /*f4b0*/  FFMA.FTZ R9, R7.reuse, R10, -R14 ;  /* 0x0000000a07097223 */ /* 0x040fe2000001080e */
[----:B------:R-:W-:Y:S01]  /*f4c0*/  F2FP.F16.F32.PACK_AB R8, R6, R15 ;  /* 0x0000000f0608723e */ /* 0x000fe200000000ff */
[----:B------:R-:W-:Y:S01]  /*f4d0*/  FFMA.FTZ R12, R7, R12, R13 ;  /* 0x0000000c070c7223 */ /* 0x000fe2000001000d */
[----:B------:R-:W-:-:S04]  /*f4e0*/  F2FP.F16.F32.PACK_AB R10, R20, R27 ;  /* 0x0000001b140a723e */ /* 0x000fc800000000ff */
[----:B------:R-:W-:-:S05]  /*f4f0*/  F2FP.F16.F32.PACK_AB R9, R12, R9 ;  /* 0x000000090c09723e */ /* 0x000fca00000000ff */
[----:B------:R2:W-:Y:S02]  /*f500*/  STS.128 [R21+0xb000], R8 ;  /* 0x00b0000815007388 */ /* 0x0005e40000000c00 */
.L_x_2471:
[----:B------:R-:W-:Y:S05]  /*f510*/  BSYNC B1 ;  /* 0x0000000000017941 */ /* 0x000fea0003800000 */
.L_x_2470:
[----:B------:R-:W-:Y:S05]  /*f520*/  @P3 BRA `(.L_x_2465) ;  /* 0x0000004800f43947 */ /* 0x000fea0003800000 */
[----:B--2---:R-:W2:Y:S01]  /*f530*/  LDS.128 R8, [R21+0xf000] ;  /* 0x00f0000015087984 */ /* 0x004ea20000000c00 */
[----:B01----:R-:W-:Y:S01]  /*f540*/  SHF.R.U32.HI R12, RZ, 0x10, R25 ;  /* 0x00000010ff0c7819 */ /* 0x003fe20000011619 */
        /* <DEDUP_REMOVED lines=8> */
[--C-:B--2---:R-:W-:Y:S02]  /*f5d0*/  HADD2.F32 R7, -RZ, R11.reuse.H0_H0 ;  /* 0x2000000bff077230 */ /* 0x104fe40000004100 */
        /* <DEDUP_REMOVED lines=17> */
[----:B------:R-:W-:Y:S01]  /*f6f0*/  FMUL.FTZ R13, R10, R7 ;  /* 0x000000070a0d7220 */ /* 0x000fe20000410000 */
[----:B------:R-:W-:Y:S02]  /*f700*/  HADD2.F32 R0, -RZ, R26.H0_H0 ;  /* 0x2000001aff007230 */ /* 0x000fe40000004100 */
[----:B------:R-:W-:Y:S01]  /*f710*/  FFMA.FTZ R4, R4, R15, R25 ;  /* 0x0000000f04047223 */ /* 0x000fe20000010019 */
        /* <DEDUP_REMOVED lines=12> */
.L_x_2414:
[-C--:B------:R-:W-:Y:S01]  /*f7e0*/  ISETP.GE.AND P0, PT, R22, R9.reuse, PT ;  /* 0x000000091600720c */ /* 0x080fe20003f06270 */
[----:B------:R-:W-:Y:S01]  /*f7f0*/  BSSY B1, `(.L_x_2472) ;  /* 0x0000030000017945 */ /* 0x000fe20003800000 */
[-C--:B------:R-:W-:Y:S01]  /*f800*/  ISETP.GE.AND P1, PT, R218, R9.reuse, PT ;  /* 0x00000009da00720c */ /* 0x080fe20003f26270 */
[----:B------:R-:W-:Y:S01]  /*f810*/  IMAD.MOV.U32 R89, RZ, RZ, R93 ;  /* 0x000000ffff597224 */ /* 0x000fe200078e005d */
[-C--:B------:R-:W-:Y:S01]  /*f820*/  ISETP.GE.AND P2, PT, R220, R9.reuse, PT ;  /* 0x00000009dc00720c */ /* 0x080fe20003f46270 */
[----:B------:R-:W-:Y:S01]  /*f830*/  IMAD.MOV.U32 R8, RZ, RZ, R90 ;  /* 0x000000ffff087224 */ /* 0x000fe200078e005a */
[----:B------:R-:W-:Y:S02]  /*f840*/  ISETP.GE.AND P3, PT, R84, R9, PT ;  /* 0x000000095400720c */ /* 0x000fe40003f66270 */
[----:B------:R-:W-:Y:S02]  /*f850*/  CS2R R32, SRZ ;  /* 0x0000000000207805 */ /* 0x000fe4000001ff00 */
[----:B------:R-:W-:-:S02]  /*f860*/  MOV R9, R25 ;  /* 0x0000001900097202 */ /* 0x000fc40000000f00 */
        /* <DEDUP_REMOVED lines=21> */
[----:B------:R-:W-:Y:S01]  /*f9c0*/  LEA R50, P4, R3, UR4, 0x1 ;  /* 0x0000000403327c11 */ /* 0x000fe2000f8808ff */
[----:B------:R-:W-:Y:S01]  /*f9d0*/  ULDC UR4, c[0x0][0x3d4] ;  /* 0x0000f50000047ab9 */ /* 0x000fe20000000800 */
[----:B------:R-:W-:Y:S02]  /*f9e0*/  CS2R R30, SRZ ;  /* 0x00000000001e7805 */ /* 0x000fe4000001ff00 */
[----:B------:R-:W-:-:S02]  /*f9f0*/  ISETP.GE.AND P6, PT, R19, UR4, PT ;  /* 0x0000000413007c0c */ /* 0x000fc4000bfc6270 */
[----:B------:R-:W-:Y:S02]  /*fa00*/  CS2R R44, SRZ ;  /* 0x00000000002c7805 */ /* 0x000fe4000001ff00 */
[----:B------:R-:W-:Y:S01]  /*fa10*/  LEA.HI.X R51, R3, UR5, R4, 0x1, P4 ;  /* 0x0000000503337c11 */ /* 0x000fe2000a0f0c04 */
[----:B------:R-:W-:Y:S01]  /*fa20*/  IMAD.X R3, R11, 0x1, R101, P5 ;  /* 0x000000010b037824 */ /* 0x000fe200028e0665 */
[----:B------:R-:W-:Y:S02]  /*fa30*/  ISETP.GE.AND P5, PT, R17, UR4, PT ;  /* 0x0000000411007c0c */ /* 0x000fe4000bfa6270 */
[----:B------:R-:W-:Y:S02]  /*fa40*/  CS2R R46, SRZ ;  /* 0x00000000002e7805 */ /* 0x000fe4000001ff00 */
[----:B------:R-:W-:Y:S02]  /*fa50*/  LEA R52, P4, R0, UR6, 0x1 ;  /* 0x0000000600347c11 */ /* 0x000fe4000f8808ff */
[----:B------:R-:W-:-:S02]  /*fa60*/  CS2R R4, SRZ ;  /* 0x0000000000047805 */ /* 0x000fc4000001ff00 */
[----:B------:R-:W-:Y:S02]  /*fa70*/  CS2R R6, SRZ ;  /* 0x0000000000067805 */ /* 0x000fe4000001ff00 */
[----:B------:R-:W-:Y:S02]  /*fa80*/  CS2R R24, SRZ ;  /* 0x0000000000187805 */ /* 0x000fe4000001ff00 */
[----:B------:R-:W-:Y:S02]  /*fa90*/  CS2R R26, SRZ ;  /* 0x00000000001a7805 */ /* 0x000fe4000001ff00 */
[----:B------:R-:W-:Y:S01]  /*faa0*/  LEA.HI.X R53, R0, UR7, R3, 0x1, P4 ;  /* 0x0000000700357c11 */ /* 0x000fe2000a0f0c03 */
[----:B------:R0:W5:Y:S04]  /*fab0*/  @!P6 LDG.E.128 R44, desc[UR60][R50.64+0x80] ;  /* 0x0000803c322ce981 */ /* 0x000168000c1e1d00 */
[----:B------:R0:W5:Y:S04]  /*fac0*/  @!P5 LDG.E.128 R28, desc[UR60][R50.64] ;  /* 0x0000003c321cd981 */ /* 0x000168000c1e1d00 */
[----:B------:R0:W5:Y:S04]  /*fad0*/  @!P5 LDG.E.128 R4, desc[UR60][R52.64] ;  /* 0x0000003c3404d981 */ /* 0x000168000c1e1d00 */
[----:B------:R0:W5:Y:S02]  /*fae0*/  @!P6 LDG.E.128 R24, desc[UR60][R52.64+0x80] ;  /* 0x0000803c3418e981 */ /* 0x000164000c1e1d00 */
.L_x_2473:
[----:B------:R-:W-:Y:S05]  /*faf0*/  BSYNC B1 ;  /* 0x0000000000017941 */ /* 0x000fea0003800000 */
.L_x_2472:
[----:B------:R-:W-:Y:S01]  /*fb00*/  BSSY B1, `(.L_x_2474) ;  /* 0x000001e000017945 */ /* 0x000fe20003800000 */
[----:B-----5:R-:W-:Y:S01]  /*fb10*/  MOV R56, R4 ;  /* 0x0000000400387202 */ /* 0x020fe20000000f00 */
[----:B------:R-:W-:Y:S01]  /*fb20*/  IMAD.MOV.U32 R57, RZ, RZ, R5 ;  /* 0x000000ffff397224 */ /* 0x000fe200078e0005 */
[----:B0-----:R-:W-:Y:S01]  /*fb30*/  CS2R R50, SRZ ;  /* 0x0000000000327805 */ /* 0x001fe2000001ff00 */
        /* <DEDUP_REMOVED lines=20> */
[----:B------:R-:W-:Y:S02]  /*fc80*/  CS2R R38, SRZ ;  /* 0x0000000000267805 */ /* 0x000fe4000001ff00 */
[----:B------:R-:W-:Y:S01]  /*fc90*/  LEA.HI.X R55, R0, UR7, R3, 0x1, P4 ;  /* 0x0000000700377c11 */ /* 0x000fe2000a0f0c03 */
[----:B------:R0:W5:Y:S04]  /*fca0*/  @!P5 LDG.E.128 R40, desc[UR60][R52.64] ;  /* 0x0000003c3428d981 */ /* 0x000168000c1e1d00 */
[----:B------:R0:W5:Y:S04]  /*fcb0*/  @!P6 LDG.E.128 R48, desc[UR60][R52.64+0x80] ;  /* 0x0000803c3430e981 */ /* 0x000168000c1e1d00 */
[----:B------:R0:W5:Y:S04]  /*fcc0*/  @!P5 LDG.E.128 R32, desc[UR60][R54.64] ;  /* 0x0000003c3620d981 */ /* 0x000168000c1e1d00 */
[----:B------:R0:W5:Y:S02]  /*fcd0*/  @!P6 LDG.E.128 R36, desc[UR60][R54.64+0x80] ;  /* 0x0000803c3624e981 */ /* 0x000164000c1e1d00 */
.L_x_2475:
[----:B------:R-:W-:Y:S05]  /*fce0*/  BSYNC B1 ;  /* 0x0000000000017941 */ /* 0x000fea0003800000 */
.L_x_2474:
[----:B------:R-:W-:Y:S01]  /*fcf0*/  IMAD.MOV.U32 R0, RZ, RZ, R6 ;  /* 0x000000ffff007224 */ /* 0x000fe200078e0006 */
[----:B------:R-:W-:Y:S01]  /*fd00*/  MOV R3, R7 ;  /* 0x0000000700037202 */ /* 0x000fe20000000f00 */
[----:B------:R-:W-:Y:S01]  /*fd10*/  IMAD.MOV.U32 R20, RZ, RZ, R25 ;  /* 0x000000ffff147224 */ /* 0x000fe200078e0019 */
[----:B------:R-:W-:Y:S01]  /*fd20*/  PRMT R118, R118, 0x5410, R56 ;  /* 0x0000541076767816 */ /* 0x000fe20000000038 */
[----:B------:R-:W1:Y:S01]  /*fd30*/  LDC R94, c[0x0][0x428] ;  /* 0x00010a00ff5e7b82 */ /* 0x000e620000000800 */
        /* <DEDUP_REMOVED lines=8> */
[----:B------:R-:W-:Y:S02]  /*fdc0*/  PRMT R119, R57, 0x7610, R119 ;  /* 0x0000761039777816 */ /* 0x000fe40000000077 */
[----:B0-----:R-:W-:Y:S02]  /*fdd0*/  CS2R R52, SRZ ;  /* 0x0000000000347805 */ /* 0x001fe4000001ff00 */
        /* <DEDUP_REMOVED lines=49> */
[----:B------:R-:W-:Y:S02]  /*100f0*/  LEA.HI.X R52, R14, R11, R15, 0x6, P4 ;  /* 0x0000000b0e347211 */ /* 0x000fe400020f340f */
[----:B------:R-:W-:Y:S02]  /*10100*/  CS2R R58, SRZ ;  /* 0x00000000003a7805 */ /* 0x000fe4000001ff00 */
[----:B------:R-:W-:Y:S02]  /*10110*/  LEA.HI.X R91, R3, UR5, R20, 0x1, P5 ;  /* 0x00000005035b7c11 */ /* 0x000fe4000a8f0c14 */
        /* <DEDUP_REMOVED lines=10> */
.L_x_2477:
[----:B------:R-:W-:Y:S05]  /*101c0*/  BSYNC B1 ;  /* 0x0000000000017941 */ /* 0x000fea0003800000 */
.L_x_2476:
        /* <DEDUP_REMOVED lines=23> */
[----:B------:R-:W-:Y:S02]  /*10340*/  ISETP.GE.AND P6, PT, R19, UR4, PT ;  /* 0x0000000413007c0c */ /* 0x000fe4000bfc6270 */
[----:B------:R-:W-:Y:S02]  /*10350*/  LEA.HI.X R11, R97, UR5, R12, 0x1, P4 ;  /* 0x00000005610b7c11 */ /* 0x000fe4000a0f0c0c */
[----:B------:R-:W-:-:S04]  /*10360*/  LEA R12, P4, R95, UR6, 0x1 ;  /* 0x000000065f0c7c11 */ /* 0x000fc8000f8808ff */
[----:B------:R-:W-:Y:S01]  /*10370*/  LEA.HI.X R13, R95, UR7, R0, 0x1, P4 ;  /* 0x000000075f0d7c11 */ /* 0x000fe2000a0f0c00 */
[----:B------:R1:W5:Y:S04]  /*10380*/  @!P5 LDG.E.128 R72, desc[UR60][R10.64] ;  /* 0x0000003c0a48d981 */ /* 0x000368000c1e1d00 */
[----:B------:R1:W5:Y:S04]  /*10390*/  @!P6 LDG.E.128 R76, desc[UR60][R10.64+0x80] ;  /* 0x0000803c0a4ce981 */ /* 0x000368000c1e1d00 */
[----:B------:R1:W5:Y:S04]  /*103a0*/  @!P5 LDG.E.128 R64, desc[UR60][R12.64] ;  /* 0x0000003c0c40d981 */ /* 0x000368000c1e1d00 */
[----:B------:R1:W5:Y:S02]  /*103b0*/  @!P6 LDG.E.128 R68, desc[UR60][R12.64+0x80] ;  /* 0x0000803c0c44e981 */ /* 0x000364000c1e1d00 */
.L_x_2479:
[----:B------:R-:W-:Y:S05]  /*103c0*/  BSYNC B1 ;  /* 0x0000000000017941 */ /* 0x000fea0003800000 */
.L_x_2478:
[----:B0-----:R-:W2:Y:S01]  /*103d0*/  LDL R92, [R1+0x80] ;  /* 0x00008000015c7983 */ /* 0x001ea20000100800 */
[----:B------:R-:W-:Y:S01]  /*103e0*/  ISETP.NE.AND P4, PT, R94, 0x1, PT ;  /* 0x000000015e00780c */ /* 0x000fe20003f85270 */
[----:B-1----:R-:W-:Y:S01]  /*103f0*/  IMAD.MOV.U32 R10, RZ, RZ, R36 ;  /* 0x000000ffff0a7224 */ /* 0x002fe200078e0024 */
[----:B------:R-:W-:Y:S01]  /*10400*/  MOV R3, R35 ;  /* 0x0000002300037202 */ /* 0x000fe20000000f00 */
[----:B------:R-:W-:Y:S01]  /*10410*/  IMAD.MOV.U32 R11, RZ, RZ, R37 ;  /* 0x000000ffff0b7224 */ /* 0x000fe200078e0025 */
[----:B------:R-:W-:Y:S01]  /*10420*/  ULDC.64 UR4, c[0x0][0x3c8] ;  /* 0x0000f20000047ab9 */ /* 0x000fe20000000a00 */
[----:B------:R-:W-:Y:S01]  /*10430*/  IMAD.MOV.U32 R0, RZ, RZ, R34 ;  /* 0x000000ffff007224 */ /* 0x000fe200078e0022 */
[----:B------:R-:W-:Y:S01]  /*10440*/  ULDC.64 UR6, c[0x0][0x3e0] ;  /* 0x0000f80000067ab9 */ /* 0x000fe20000000a00 */
[----:B------:R-:W-:Y:S01]  /*10450*/  IMAD.MOV.U32 R12, RZ, RZ, R49 ;  /* 0x000000ffff0c7224 */ /* 0x000fe200078e0031 */
[----:B------:R-:W-:Y:S01]  /*10460*/  PRMT R102, R10, 0x5410, R11 ;  /* 0x000054100a667816 */ /* 0x000fe2000000000b */
[----:B------:R-:W-:Y:S01]  /*10470*/  IMAD.MOV.U32 R10, RZ, RZ, R40 ;  /* 0x000000ffff0a7224 */ /* 0x000fe200078e0028 */
[----:B------:R-:W-:Y:S01]  /*10480*/  MOV R11, R41 ;  /* 0x00000029000b7202 */ /* 0x000fe20000000f00 */
[----:B-----5:R-:W-:Y:S01]  /*10490*/  IMAD.MOV.U32 R13, RZ, RZ, R52 ;  /* 0x000000ffff0d7224 */ /* 0x020fe200078e0034 */
[----:B------:R-:W-:Y:S01]  /*104a0*/  PRMT R107, R0, 0x5410, R3 ;  /* 0x00005410006b7816 */ /* 0x000fe20000000003 */
[----:B------:R-:W-:Y:S01]  /*104b0*/  IMAD.MOV.U32 R3, RZ, RZ, R39 ;  /* 0x000000ffff037224 */ /* 0x000fe200078e0027 */
[----:B------:R-:W-:Y:S01]  /*104c0*/  PRMT R108, R10, 0x5410, R11 ;  /* 0x000054100a6c7816 */ /* 0x000fe2000000000b */
[----:B------:R-:W-:Y:S01]  /*104d0*/  IMAD.MOV.U32 R20, RZ, RZ, R56 ;  /* 0x000000ffff147224 */ /* 0x000fe200078e0038 */
[----:B------:R-:W-:Y:S01]  /*104e0*/  MOV R11, R48 ;  /* 0x00000030000b7202 */ /* 0x000fe20000000f00 */
[----:B------:R-:W0:Y:S01]  /*104f0*/  @P4 LDC R10, c[0x0][0x42c] ;  /* 0x00010b00ff0a4b82 */ /* 0x000e220000000800 */
[----:B------:R-:W-:-:S02]  /*10500*/  MOV R0, R38 ;  /* 0x0000002600007202 */ /* 0x000fc40000000f00 */
[----:B------:R-:W-:Y:S02]  /*10510*/  PRMT R104, R11, 0x5410, R12 ;  /* 0x000054100b687816 */ /* 0x000fe4000000000c */
[----:B------:R-:W-:Y:S01]  /*10520*/  PRMT R103, R0, 0x5410, R3 ;  /* 0x0000541000677816 */ /* 0x000fe20000000003 */
[----:B------:R-:W-:Y:S01]  /*10530*/  IMAD.MOV.U32 R0, RZ, RZ, R42 ;  /* 0x000000ffff007224 */ /* 0x000fe200078e002a */
[----:B------:R-:W-:Y:S01]  /*10540*/  MOV R12, R51 ;  /* 0x00000033000c7202 */ /* 0x000fe20000000f00 */
[----:B------:R-:W-:Y:S01]  /*10550*/  IMAD.MOV.U32 R3, RZ, RZ, R43 ;  /* 0x000000ffff037224 */ /* 0x000fe200078e002b */
[----:B------:R-:W1:Y:S01]  /*10560*/  @P4 LDC R11, c[0x0][0x430] ;  /* 0x00010c00ff0b4b82 */ /* 0x000e620000000800 */
[----:B------:R-:W-:Y:S02]  /*10570*/  PRMT R97, R97, 0x5410, R13 ;  /* 0x0000541061617816 */ /* 0x000fe4000000000d */
[----:B------:R-:W-:Y:S02]  /*10580*/  MOV R13, R55 ;  /* 0x00000037000d7202 */ /* 0x000fe40000000f00 */
[----:B------:R-:W-:Y:S01]  /*10590*/  PRMT R109, R0, 0x5410, R3 ;  /* 0x00005410006d7816 */ /* 0x000fe20000000003 */
[----:B------:R-:W-:Y:S01]  /*105a0*/  IMAD.MOV.U32 R3, RZ, RZ, R50 ;  /* 0x000000ffff037224 */ /* 0x000fe200078e0032 */
[----:B------:R-:W-:Y:S01]  /*105b0*/  PRMT R99, R13, 0x7610, R99 ;  /* 0x000076100d637816 */ /* 0x000fe20000000063 */
[----:B------:R-:W-:Y:S01]  /*105c0*/  IMAD R0, R225, 0x80, R22 ;  /* 0x00000080e1007824 */ /* 0x000fe200078e0216 */
[----:B------:R-:W-:Y:S01]  /*105d0*/  PRMT R90, R20, 0x7610, R90 ;  /* 0x00007610145a7816 */ /* 0x000fe2000000005a */
[----:B------:R-:W-:Y:S01]  /*105e0*/  IMAD.MOV.U32 R13, RZ, RZ, R59 ;  /* 0x000000ffff0d7224 */ /* 0x000fe200078e003b */
[----:B------:R-:W-:Y:S01]  /*105f0*/  PRMT R105, R3, 0x5410, R12 ;  /* 0x0000541003697816 */ /* 0x000fe2000000000c */
[----:B------:R-:W-:Y:S01]  /*10600*/  IMAD.MOV.U32 R12, RZ, RZ, R54 ;  /* 0x000000ffff0c7224 */ /* 0x000fe200078e0036 */
[----:B------:R-:W-:Y:S01]  /*10610*/  LEA R3, R85, R0, 0x5 ;  /* 0x0000000055037211 */ /* 0x000fe200078e28ff */
[----:B------:R-:W-:-:S02]  /*10620*/  IMAD.MOV.U32 R0, RZ, RZ, R53 ;  /* 0x000000ffff007224 */ /* 0x000fc400078e0035 */
[----:B------:R-:W-:-:S03]  /*10630*/  IMAD.MOV.U32 R20, RZ, RZ, R60 ;  /* 0x000000ffff147224 */ /* 0x000fc600078e003c */
[----:B------:R-:W-:Y:S01]  /*10640*/  PRMT R98, R0, 0x5410, R12 ;  /* 0x0000541000627816 */ /* 0x000fe2000000000c */
[----:B0-----:R-:W-:Y:S01]  /*10650*/  @P4 IMAD.HI.U32 R0, R3, R10, RZ ;  /* 0x0000000a03004227 */ /* 0x001fe200078e00ff */
[----:B------:R-:W-:Y:S02]  /*10660*/  MOV R12, R58 ;  /* 0x0000003a000c7202 */ /* 0x000fe40000000f00 */
[----:B------:R-:W-:Y:S01]  /*10670*/  PRMT R99, R99, 0x5410, R20 ;  /* 0x0000541063637816 */ /* 0x000fe20000000014 */
[----:B------:R-:W-:Y:S01]  /*10680*/  IMAD.MOV.U32 R10, RZ, RZ, R57 ;  /* 0x000000ffff0a7224 */ /* 0x000fe200078e0039 */
[----:B-1----:R-:W-:Y:S01]  /*10690*/  @P4 SHF.R.U32.HI R3, RZ, R11, R0 ;  /* 0x0000000bff034219 */ /* 0x002fe20000011600 */
[----:B------:R-:W-:Y:S01]  /*106a0*/  IMAD.MOV.U32 R11, RZ, RZ, R63 ;  /* 0x000000ffff0b7224 */ /* 0x000fe200078e003f */
[----:B------:R-:W-:Y:S02]  /*106b0*/  PRMT R91, R12, 0x5410, R13 ;  /* 0x000054100c5b7816 */ /* 0x000fe4000000000d */
[----:B------:R-:W-:Y:S01]  /*106c0*/  PRMT R90, R90, 0x5410, R10 ;  /* 0x000054105a5a7816 */ /* 0x000fe2000000000a */
[----:B------:R-:W-:Y:S01]  /*106d0*/  IMAD.MOV.U32 R10, RZ, RZ, R62 ;  /* 0x000000ffff0a7224 */ /* 0x000fe200078e003e */
[----:B------:R-:W-:-:S02]  /*106e0*/  MOV R0, R61 ;  /* 0x0000003d00007202 */ /* 0x000fc40000000f00 */
[----:B------:R-:W-:Y:S02]  /*106f0*/  SHF.R.S32.HI R13, RZ, 0x1f, R3 ;  /* 0x0000001fff0d7819 */ /* 0x000fe40000011403 */
[----:B------:R-:W-:Y:S02]  /*10700*/  PRMT R100, R0, 0x5410, R10 ;  /* 0x0000541000647816 */ /* 0x000fe4000000000a */
[----:B------:R-:W-:Y:S01]  /*10710*/  PRMT R101, R11, 0x7610, R101 ;  /* 0x000076100b657816 */ /* 0x000fe20000000065 */
[----:B------:R-:W-:Y:S01]  /*10720*/  IMAD.WIDE.U32 R10, R3, R86, R88 ;  /* 0x00000056030a7225 */ /* 0x000fe200078e0058 */
[----:B------:R-:W-:-:S03]  /*10730*/  MOV R20, R80 ;  /* 0x0000005000147202 */ /* 0x000fc60000000f00 */
[C---:B------:R-:W-:Y:S01]  /*10740*/  IMAD R86, R13.reuse, R86, RZ ;  /* 0x000000560d567224 */ /* 0x040fe200078e02ff */
[----:B------:R-:W-:Y:S01]  /*10750*/  PRMT R97, R20, 0x7610, R97 ;  /* 0x0000761014617816 */ /* 0x000fe20000000061 */
[-C--:B------:R-:W-:Y:S02]  /*10760*/  IMAD R0, R13, R14.reuse, RZ ;  /* 0x0000000e0d007224 */ /* 0x080fe400078e02ff */
[C---:B------:R-:W-:Y:S01]  /*10770*/  IMAD.WIDE.U32 R12, R3.reuse, R14, R8 ;  /* 0x0000000e030c7225 */ /* 0x040fe200078e0008 */
[----:B------:R-:W-:Y:S01]  /*10780*/  LEA R8, P4, R10, UR4, 0x1 ;  /* 0x000000040a087c11 */ /* 0x000fe2000f8808ff */
[----:B------:R-:W-:Y:S02]  /*10790*/  UMOV UR4, 0xffffffff ;  /* 0xffffffff00047882 */ /* 0x000fe40000000000 */
[C---:B------:R-:W-:Y:S02]  /*107a0*/  IMAD R9, R3.reuse, R87, R86 ;  /* 0x0000005703097224 */ /* 0x040fe400078e0256 */
[----:B------:R-:W-:Y:S01]  /*107b0*/  IMAD R3, R3, R15, R0 ;  /* 0x0000000f03037224 */ /* 0x000fe200078e0200 */
[----:B------:R-:W-:Y:S01]  /*107c0*/  LEA R0, P5, R12, UR6, 0x1 ;  /* 0x000000060c007c11 */ /* 0x000fe2000f8a08ff */
[----:B------:R-:W-:Y:S01]  /*107d0*/  IMAD.MOV.U32 R14, RZ, RZ, R81 ;  /* 0x000000ffff0e7224 */ /* 0x000fe200078e0051 */
[----:B------:R-:W-:Y:S01]  /*107e0*/  IADD3 R9, R11, R9, RZ ;  /* 0x000000090b097210 */ /* 0x000fe20007ffe0ff */
[----:B------:R-:W-:-:S02]  /*107f0*/  IMAD.IADD R3, R13, 0x1, R3 ;  /* 0x000000010d037824 */ /* 0x000fc400078e0203 */
[----:B------:R-:W-:Y:S01]  /*10800*/  IMAD.MOV.U32 R15, RZ, RZ, R82 ;  /* 0x000000ffff0f7224 */ /* 0x000fe200078e0052 */
[----:B------:R-:W-:Y:S02]  /*10810*/  LEA.HI.X R9, R10, UR5, R9, 0x1, P4 ;  /* 0x000000050a097c11 */ /* 0x000fe4000a0f0c09 */
[----:B------:R-:W-:Y:S02]  /*10820*/  LEA.HI.X R3, R12, UR7, R3, 0x1, P5 ;  /* 0x000000070c037c11 */ /* 0x000fe4000a8f0c03 */
[----:B------:R-:W-:Y:S02]  /*10830*/  PRMT R96, R15, 0x5410, R14 ;  /* 0x000054100f607816 */ /* 0x000fe4000000000e */
[----:B--2---:R-:W-:Y:S01]  /*10840*/  LEA.HI R10, R92, R92, RZ, 0x1 ;  /* 0x0000005c5c0a7211 */ /* 0x004fe200078f08ff */
[----:B------:R-:W-:Y:S06]  /*10850*/  BRA.DIV UR4, `(.L_x_2480) ;  /* 0x000001d204807947 */ /* 0x000fec000b800000 */
.L_x_2727:
[----:B------:R-:W-:-:S03]  /*10860*/  UMOV UR4, 0xffffffff ;  /* 0xffffffff00047882 */ /* 0x000fc60000000000 */
[----:B------:R-:W-:Y:S05]  /*10870*/  BRA.DIV UR4, `(.L_x_2481) ;  /* 0x000001d204a07947 */ /* 0x000fea000b800000 */
.L_x_2730:
[----:B------:R-:W-:-:S03]  /*10880*/  UMOV UR4, 0xffffffff ;  /* 0xffffffff00047882 */ /* 0x000fc60000000000 */
[----:B------:R-:W-:Y:S05]  /*10890*/  BRA.DIV UR4, `(.L_x_2482) ;  /* 0x000001d204c07947 */ /* 0x000fea000b800000 */
.L_x_2733:
[----:B------:R-:W-:-:S03]  /*108a0*/  UMOV UR4, 0xffffffff ;  /* 0xffffffff00047882 */ /* 0x000fc60000000000 */
[----:B------:R-:W-:Y:S05]  /*108b0*/  BRA.DIV UR4, `(.L_x_2483) ;  /* 0x000001d204e07947 */ /* 0x000fea000b800000 */
.L_x_2736:
[----:B------:R-:W-:-:S03]  /*108c0*/  UMOV UR4, 0xffffffff ;  /* 0xffffffff00047882 */ /* 0x000fc60000000000 */
[----:B------:R-:W-:Y:S05]  /*108d0*/  BRA.DIV UR4, `(.L_x_2484) ;  /* 0x000001d604007947 */ /* 0x000fea000b800000 */
.L_x_2739:
[----:B------:R-:W-:-:S03]  /*108e0*/  UMOV UR4, 0xffffffff ;  /* 0xffffffff00047882 */ /* 0x000fc60000000000 */
[----:B------:R-:W-:Y:S05]  /*108f0*/  BRA.DIV UR4, `(.L_x_2485) ;  /* 0x000001d604207947 */ /* 0x000fea000b800000 */
.L_x_2742:
[----:B------:R-:W-:-:S03]  /*10900*/  UMOV UR4, 0xffffffff ;  /* 0xffffffff00047882 */ /* 0x000fc60000000000 */
[----:B------:R-:W-:Y:S05]  /*10910*/  BRA.DIV UR4, `(.L_x_2486) ;  /* 0x000001d604407947 */ /* 0x000fea000b800000 */
.L_x_2745:
[----:B------:R-:W-:-:S03]  /*10920*/  UMOV UR4, 0xffffffff ;  /* 0xffffffff00047882 */ /* 0x000fc60000000000 */
[----:B------:R-:W-:Y:S05]  /*10930*/  BRA.DIV UR4, `(.L_x_2487) ;  /* 0x000001d604607947 */ /* 0x000fea000b800000 */
.L_x_2748:
[----:B------:R-:W-:-:S03]  /*10940*/  UMOV UR4, 0xffffffff ;  /* 0xffffffff00047882 */ /* 0x000fc60000000000 */
[----:B------:R-:W-:Y:S05]  /*10950*/  BRA.DIV UR4, `(.L_x_2488) ;  /* 0x000001d604807947 */ /* 0x000fea000b800000 */
.L_x_2751:
[----:B------:R-:W-:-:S03]  /*10960*/  UMOV UR4, 0xffffffff ;  /* 0xffffffff00047882 */ /* 0x000fc60000000000 */
[----:B------:R-:W-:Y:S05]  /*10970*/  BRA.DIV UR4, `(.L_x_2489) ;  /* 0x000001d604a07947 */ /* 0x000fea000b800000 */
.L_x_2754:
[----:B------:R-:W-:-:S03]  /*10980*/  UMOV UR4, 0xffffffff ;  /* 0xffffffff00047882 */ /* 0x000fc60000000000 */
[----:B------:R-:W-:Y:S05]  /*10990*/  BRA.DIV UR4, `(.L_x_2490) ;  /* 0x000001d604c07947 */ /* 0x000fea000b800000 */
.L_x_2757:
[----:B------:R-:W-:-:S03]  /*109a0*/  UMOV UR4, 0xffffffff ;  /* 0xffffffff00047882 */ /* 0x000fc60000000000 */
[----:B------:R-:W-:Y:S05]  /*109b0*/  BRA.DIV UR4, `(.L_x_2491) ;  /* 0x000001d604e07947 */ /* 0x000fea000b800000 */
.L_x_2760:
[----:B------:R-:W-:-:S03]  /*109c0*/  UMOV UR4, 0xffffffff ;  /* 0xffffffff00047882 */ /* 0x000fc60000000000 */
[----:B------:R-:W-:Y:S05]  /*109d0*/  BRA.DIV UR4, `(.L_x_2492) ;  /* 0x000001da04007947 */ /* 0x000fea000b800000 */
.L_x_2763:
[----:B------:R-:W-:Y:S01]  /*109e0*/  UMOV UR4, 0xffffffff ;  /* 0xffffffff00047882 */ /* 0x000fe20000000000 */
[----:B------:R-:W-:Y:S02]  /*109f0*/  LOP3.LUT R10, R10, 0xfffffffe, RZ, 0xc0, !PT ;  /* 0xfffffffe0a0a7812 */ /* 0x000fe400078ec0ff */
[----:B------:R-:W-:Y:S05]  /*10a00*/  BRA.DIV UR4, `(.L_x_2493) ;  /* 0x000001da041c7947 */ /* 0x000fea000b800000 */
.L_x_2766:
[----:B------:R-:W-:Y:S01]  /*10a10*/  UMOV UR4, 0xffffffff ;  /* 0xffffffff00047882 */ /* 0x000fe20000000000 */
[----:B------:R-:W-:Y:S02]  /*10a20*/  IMAD.IADD R9, R92, 0x1, -R10 ;  /* 0x000000015c097824 */ /* 0x000fe400078e0a0a */
[----:B------:R-:W-:Y:S05]  /*10a30*/  BRA.DIV UR4, `(.L_x_2494) ;  /* 0x000001da04387947 */ /* 0x000fea000b800000 */
.L_x_2769:
[----:B------:R-:W-:Y:S01]  /*10a40*/  UMOV UR4, 0xffffffff ;  /* 0xffffffff00047882 */ /* 0x000fe20000000000 */
[----:B------:R-:W-:Y:S02]  /*10a50*/  SHF.L.U32 R9, R9, 0x1f, RZ ;  /* 0x0000001f09097819 */ /* 0x000fe400000006ff */
[----:B------:R-:W-:Y:S01]  /*10a60*/  MOV R3, R83 ;  /* 0x0000005300037202 */ /* 0x000fe20000000f00 */
[----:B------:R-:W-:Y:S06]  /*10a70*/  BRA.DIV UR4, `(.L_x_2495) ;  /* 0x000001da04507947 */ /* 0x000fec000b800000 */
.L_x_2772:
[----:B------:R-:W0:Y:S01]  /*10a80*/  SYNCS.PHASECHK.TRANS64.TRYWAIT P4, [R16+URZ+0x38800], R9 ;  /* 0x03880009100075a7 */ /* 0x000e22000808017f */
[----:B------:R-:W-:Y:S01]  /*10a90*/  PRMT R101, R101, 0x5410, R3 ;  /* 0x0000541065657816 */ /* 0x000fe20000000003 */
[----:B------:R-:W-:Y:S01]  /*10aa0*/  IMAD.MOV.U32 R0, RZ, RZ, R64 ;  /* 0x000000ffff007224 */ /* 0x000fe200078e0040 */
[----:B------:R-:W-:Y:S01]  /*10ab0*/  MOV R8, R66 ;  /* 0x0000004200087202 */ /* 0x000fe20000000f00 */
[----:B------:R-:W-:Y:S01]  /*10ac0*/  IMAD.MOV.U32 R3, RZ, RZ, R65 ;  /* 0x000000ffff037224 */ /* 0x000fe200078e0041 */
[----:B------:R-:W-:Y:S01]  /*10ad0*/  BSSY B1, `(.L_x_2496) ;  /* 0x0000019000017945 */ /* 0x000fe20003800000 */
        /* <DEDUP_REMOVED lines=17> */
[----:B------:R-:W-:-:S02]  /*10bf0*/  MOV R10, R78 ;  /* 0x0000004e000a7202 */ /* 0x000fc40000000f00 */
[----:B------:R-:W-:Y:S02]  /*10c00*/  SHF.R.S32.HI R0, RZ, 0x1f, R19 ;  /* 0x0000001fff007819 */ /* 0x000fe40000011413 */
[----:B------:R-:W-:Y:S01]  /*10c10*/  PRMT R88, R3, 0x5410, R8 ;  /* 0x0000541003587816 */ /* 0x000fe20000000008 */
[----:B------:R-:W-:Y:S01]  /*10c20*/  IMAD.MOV.U32 R8, RZ, RZ, R79 ;  /* 0x000000ffff087224 */ /* 0x000fe200078e004f */
[----:B------:R-:W-:Y:S02]  /*10c30*/  PRMT R89, R10, 0x7610, R89 ;  /* 0x000076100a597816 */ /* 0x000fe40000000059 */
[----:B------:R-:W-:Y:S01]  /*10c40*/  LEA.HI R3, R0, R19, RZ, 0x3 ;  /* 0x0000001300037211 */ /* 0x000fe200078f18ff */
[----:B0-----:R-:W-:Y:S06]  /*10c50*/  @!P4 BRA `(.L_x_2497) ;  /* 0x000001d80000c947 */ /* 0x001fec0003800000 */
.L_x_2773:
[----:B------:R-:W-:Y:S05]  /*10c60*/  BSYNC B1 ;  /* 0x0000000000017941 */ /* 0x000fea0003800000 */
.L_x_2496:
        /* <DEDUP_REMOVED lines=10> */
[--C-:B------:R-:W-:Y:S01]  /*10d10*/  HADD2.F32 R129, -RZ, R119.reuse.H1_H1 ;  /* 0x30000077ff817230 */ /* 0x100fe20000004100 */
[----:B------:R-:W-:Y:S01]  /*10d20*/  SHF.R.U32.HI R122, RZ, 0x10, R5 ;  /* 0x00000010ff7a7819 */ /* 0x000fe20000011605 */
[----:B------:R-:W-:Y:S01]  /*10d30*/  HADD2.F32 R131, -RZ, R119.H0_H0 ;  /* 0x20000077ff837230 */ /* 0x000fe20000004100 */
[----:B------:R-:W-:Y:S01]  /*10d40*/  SHF.R.S32.HI R11, RZ, 0x1f, R8 ;  /* 0x0000001fff0b7819 */ /* 0x000fe20000011408 */
[----:B0-----:R-:W-:Y:S01]  /*10d50*/  IMAD.SHL.U32 R9, R8, 0x8, RZ ;  /* 0x0000000808097824 */ /* 0x001fe200078e00ff */
[----:B------:R-:W-:Y:S01]  /*10d60*/  SHF.R.U64 R28, R28, 0x10, R29 ;  /* 0x000000101c1c7819 */ /* 0x000fe2000000121d */
[----:B------:R-:W-:Y:S01]  /*10d70*/  HADD2.F32 R128, -RZ, R122.H0_H0 ;  /* 0x2000007aff807230 */ /* 0x000fe20000004100 */
[----:B------:R-:W-:Y:S02]  /*10d80*/  LEA.HI R11, R11, R8, RZ, 0x3 ;  /* 0x000000080b0b7211 */ /* 0x000fe400078f18ff */
[----:B------:R-:W-:-:S02]  /*10d90*/  LOP3.LUT R9, R9, 0x38, RZ, 0xc0, !PT ;  /* 0x0000003809097812 */ /* 0x000fc400078ec0ff */
[----:B------:R-:W-:Y:S02]  /*10da0*/  SHF.L.U32 R11, R11, 0xa, RZ ;  /* 0x0000000a0b0b7819 */ /* 0x000fe400000006ff */
[----:B------:R-:W-:Y:S02]  /*10db0*/  LOP3.LUT R8, R9, 0x1c0, R234, 0xf8, !PT ;  /* 0x000001c009087812 */ /* 0x000fe400078ef8ea */
[----:B------:R-:W-:Y:S02]  /*10dc0*/  LOP3.LUT R13, R11, 0x7fffe000, RZ, 0xc0, !PT ;  /* 0x7fffe0000b0d7812 */ /* 0x000fe400078ec0ff */
[----:B------:R-:W-:Y:S02]  /*10dd0*/  LOP3.LUT R12, R8, R235, RZ, 0x3c, !PT ;  /* 0x000000eb080c7212 */ /* 0x000fe400078e3cff */
[----:B------:R-:W0:Y:S01]  /*10de0*/  LDS.128 R8, [R21] ;  /* 0x0000000015087984 */ /* 0x000e220000000c00 */
[----:B------:R-:W-:Y:S02]  /*10df0*/  SHF.R.U32.HI R29, RZ, 0x10, R29 ;  /* 0x00000010ff1d7819 */ /* 0x000fe4000001161d */
[----:B------:R-:W-:-:S02]  /*10e00*/  IADD3 R13, R12, R13, R236 ;  /* 0x0000000d0c0d7210 */ /* 0x000fc40007ffe0ec */
[----:B------:R-:W-:Y:S01]  /*10e10*/  SHF.R.U64 R4, R4, 0x10, R5 ;  /* 0x0000001004047819 */ /* 0x000fe20000001205 */
[----:B------:R-:W-:Y:S01]  /*10e20*/  HADD2.F32 R122, -RZ, R29.H0_H0 ;  /* 0x2000001dff7a7230 */ /* 0x000fe20000004100 */
[--C-:B------:R-:W-:Y:S01]  /*10e30*/  SHF.R.U64 R5, R30, 0x10, R31.reuse ;  /* 0x000000101e057819 */ /* 0x100fe2000000121f */
[----:B------:R-:W-:Y:S01]  /*10e40*/  IMAD R115, R13, 0x2, R16 ;  /* 0x000000020d737824 */ /* 0x000fe200078e0210 */
[----:B------:R-:W-:Y:S01]  /*10e50*/  SHF.R.U32.HI R30, RZ, 0x10, R31 ;  /* 0x00000010ff1e7819 */ /* 0x000fe2000001161f */
[----:B------:R-:W-:Y:S01]  /*10e60*/  HADD2.F32 R29, -RZ, R118.H0_H0 ;  /* 0x20000076ff1d7230 */ /* 0x000fe20000004100 */
[--C-:B------:R-:W-:Y:S01]  /*10e70*/  SHF.R.U64 R6, R6, 0x10, R7.reuse ;  /* 0x0000001006067819 */ /* 0x100fe20000001207 */
[----:B------:R-:W-:Y:S01]  /*10e80*/  HADD2.F32 R5, -RZ, R5.H0_H0 ;  /* 0x20000005ff057230 */ /* 0x000fe20000004100 */
[----:B------:R-:W1:Y:S01]  /*10e90*/  LDS.128 R12, [R115+0x14400] ;  /* 0x01440000730c7984 */ /* 0x000e620000000c00 */
[----:B------:R-:W-:Y:S01]  /*10ea0*/  SHF.R.U32.HI R7, RZ, 0x10, R7 ;  /* 0x00000010ff077819 */ /* 0x000fe20000011607 */
[----:B------:R-:W-:-:S02]  /*10eb0*/  HADD2.F32 R30, -RZ, R30.H0_H0 ;  /* 0x2000001eff1e7230 */ /* 0x000fc40000004100 */
[--C-:B0-----:R-:W-:Y:S02]  /*10ec0*/  HADD2.F32 R121, -RZ, R9.reuse.H1_H1 ;  /* 0x30000009ff797230 */ /* 0x101fe40000004100 */
[----:B------:R-:W-:Y:S02]  /*10ed0*/  HADD2.F32 R120, -RZ, R8.H0_H0 ;  /* 0x20000008ff787230 */ /* 0x000fe40000004100 */
[----:B------:R-:W-:Y:S02]  /*10ee0*/  HADD2.F32 R31, -RZ, R10.H0_H0 ;  /* 0x2000000aff1f7230 */ /* 0x000fe40000004100 */
[----:B------:R-:W-:Y:S02]  /*10ef0*/  HADD2.F32 R124, -RZ, R9.H0_H0 ;  /* 0x20000009ff7c7230 */ /* 0x000fe40000004100 */
[--C-:B------:R-:W-:Y:S02]  /*10f00*/  HADD2.F32 R9, -RZ, R11.reuse.H0_H0 ;  /* 0x2000000bff097230 */ /* 0x100fe40000004100 */
[----:B------:R-:W-:-:S02]  /*10f10*/  HADD2.F32 R11, -RZ, R11.H1_H1 ;  /* 0x3000000bff0b7230 */ /* 0x000fc40000004100 */
[----:B------:R-:W-:Y:S02]  /*10f20*/  HADD2.F32 R8, -RZ, R8.H1_H1 ;  /* 0x30000008ff087230 */ /* 0x000fe40000004100 */
[--C-:B-1----:R-:W-:Y:S02]  /*10f30*/  HADD2.F32 R126, -RZ, R13.reuse.H0_H0 ;  /* 0x2000000dff7e7230 */ /* 0x102fe40000004100 */
[----:B------:R-:W-:Y:S02]  /*10f40*/  HADD2.F32 R127, -RZ, R13.H1_H1 ;  /* 0x3000000dff7f7230 */ /* 0x000fe40000004100 */
[----:B------:R-:W-:Y:S02]  /*10f50*/  HADD2.F32 R125, -RZ, R12.H0_H0 ;  /* 0x2000000cff7d7230 */ /* 0x000fe40000004100 */
[C---:B------:R-:W-:Y:S01]  /*10f60*/  FMUL.FTZ R13, R126.reuse, R131 ;  /* 0x000000837e0d7220 */ /* 0x040fe20000410000 */
[----:B------:R-:W-:Y:S01]  /*10f70*/  FMUL.FTZ R133, R126, R129 ;  /* 0x000000817e857220 */ /* 0x000fe20000410000 */
[----:B------:R-:W-:-:S02]  /*10f80*/  HADD2.F32 R126, -RZ, R118.H1_H1 ;  /* 0x30000076ff7e7230 */ /* 0x000fc40000004100 */
[C---:B------:R-:W-:Y:S01]  /*10f90*/  FMUL.FTZ R130, R127.reuse, R128 ;  /* 0x000000807f827220 */ /* 0x040fe20000410000 */
[-C--:B------:R-:W-:Y:S01]  /*10fa0*/  FMUL.FTZ R132, R127, R122.reuse ;  /* 0x0000007a7f847220 */ /* 0x080fe20000410000 */
[----:B------:R-:W-:Y:S02]  /*10fb0*/  HADD2.F32 R123, -RZ, R14.H0_H0 ;  /* 0x2000000eff7b7230 */ /* 0x000fe40000004100 */
[----:B------:R-:W-:Y:S01]  /*10fc0*/  FFMA.FTZ R13, R124, R129, -R13 ;  /* 0x000000817c0d7223 */ /* 0x000fe2000001080d */
[----:B------:R-:W-:Y:S01]  /*10fd0*/  FFMA.FTZ R118, R121, R122, -R130 ;  /* 0x0000007a79767223 */ /* 0x000fe20000010882 */
[C---:B------:R-:W-:Y:S01]  /*10fe0*/  FMUL.FTZ R127, R125.reuse, R126 ;  /* 0x0000007e7d7f7220 */ /* 0x040fe20000410000 */
[--C-:B------:R-:W-:Y:S02]  /*10ff0*/  HADD2.F32 R130, -RZ, R117.reuse.H1_H1 ;  /* 0x30000075ff827230 */ /* 0x100fe40000004100 */
[-C--:B------:R-:W-:Y:S01]  /*11000*/  FMUL.FTZ R125, R125, R29.reuse ;  /* 0x0000001d7d7d7220 */ /* 0x080fe20000410000 */
[----:B------:R-:W-:Y:S01]  /*11010*/  FFMA.FTZ R121, R121, R128, R132 ;  /* 0x0000008079797223 */ /* 0x000fe20000010084 */
[----:B------:R-:W-:Y:S01]  /*11020*/  FFMA.FTZ R29, R120, R29, -R127 ;  /* 0x0000001d781d7223 */ /* 0x000fe2000001087f */
[----:B------:R-:W-:-:S02]  /*11030*/  HADD2.F32 R122, -RZ, R117.H0_H0 ;  /* 0x20000075ff7a7230 */ /* 0x000fc40000004100 */
[----:B------:R-:W-:Y:S01]  /*11040*/  FFMA.FTZ R120, R120, R126, R125 ;  /* 0x0000007e78787223 */ /* 0x000fe2000001007d */
[--C-:B------:R-:W-:Y:S02]  /*11050*/  HADD2.F32 R119, -RZ, R15.reuse.H0_H0 ;  /* 0x2000000fff777230 */ /* 0x100fe40000004100 */
[C---:B------:R-:W-:Y:S01]  /*11060*/  FMUL.FTZ R132, R123.reuse, R130 ;  /* 0x000000827b847220 */ /* 0x040fe20000410000 */
[--C-:B------:R-:W-:Y:S02]  /*11070*/  HADD2.F32 R128, -RZ, R116.reuse.H0_H0 ;  /* 0x20000074ff807230 */ /* 0x100fe40000004100 */
[-C--:B------:R-:W-:Y:S01]  /*11080*/  FMUL.FTZ R134, R123, R122.reuse ;  /* 0x0000007a7b867220 */ /* 0x080fe20000410000 */
[----:B------:R-:W-:Y:S02]  /*11090*/  HADD2.F32 R126, -RZ, R116.H1_H1 ;  /* 0x30000074ff7e7230 */ /* 0x000fe40000004100 */
[----:B------:R-:W-:Y:S01]  /*110a0*/  FFMA.FTZ R116, R31, R122, -R132 ;  /* 0x0000007a1f747223 */ /* 0x000fe20000010884 */
[----:B------:R-:W-:-:S02]  /*110b0*/  HADD2.F32 R15, -RZ, R15.H1_H1 ;  /* 0x3000000fff0f7230 */ /* 0x000fc40000004100 */
[C---:B------:R-:W-:Y:S01]  /*110c0*/  FMUL.FTZ R132, R119.reuse, R128 ;  /* 0x0000008077847220 */ /* 0x040fe20000410000 */
[----:B------:R-:W-:Y:S02]  /*110d0*/  HADD2.F32 R122, -RZ, R7.H0_H0 ;  /* 0x20000007ff7a7230 */ /* 0x000fe40000004100 */
[----:B------:R-:W-:Y:S01]  /*110e0*/  FMUL.FTZ R119, R119, R126 ;  /* 0x0000007e77777220 */ /* 0x000fe20000410000 */
[----:B------:R-:W-:Y:S01]  /*110f0*/  FFMA.FTZ R31, R31, R130, R134 ;  /* 0x000000821f1f7223 */ /* 0x000fe20000010086 */
[----:B------:R-:W-:Y:S01]  /*11100*/  FFMA.FTZ R132, R9, R126, -R132 ;  /* 0x0000007e09847223 */ /* 0x000fe20000010884 */
[C---:B------:R-:W-:Y:S01]  /*11110*/  FMUL.FTZ R126, R15.reuse, R30 ;  /* 0x0000001e0f7e7220 */ /* 0x040fe20000410000 */
[----:B------:R-:W-:Y:S01]  /*11120*/  FMUL.FTZ R130, R15, R122 ;  /* 0x0000007a0f827220 */ /* 0x000fe20000410000 */
[----:B------:R-:W-:Y:S01]  /*11130*/  FFMA.FTZ R128, R9, R128, R119 ;  /* 0x0000008009807223 */ /* 0x000fe20000010077 */
[----:B------:R-:W-:Y:S02]  /*11140*/  HADD2.F32 R12, -RZ, R12.H1_H1 ;  /* 0x3000000cff0c7230 */ /* 0x000fe40000004100 */
[----:B------:R-:W-:Y:S01]  /*11150*/  FFMA.FTZ R125, R11, R122, R126 ;  /* 0x0000007a0b7d7223 */ /* 0x000fe2000001007e */
[----:B------:R-:W-:-:S02]  /*11160*/  HADD2.F32 R14, -RZ, R14.H1_H1 ;  /* 0x3000000eff0e7230 */ /* 0x000fc40000004100 */
[----:B------:R-:W-:Y:S01]  /*11170*/  FFMA.FTZ R123, R11, R30, -R130 ;  /* 0x0000001e0b7b7223 */ /* 0x000fe20000010882 */
[----:B------:R-:W-:Y:S02]  /*11180*/  HADD2.F32 R9, -RZ, R4.H0_H0 ;  /* 0x20000004ff097230 */ /* 0x000fe40000004100 */
[----:B------:R-:W-:Y:S01]  /*11190*/  FFMA.FTZ R124, R124, R131, R133 ;  /* 0x000000837c7c7223 */ /* 0x000fe20000010085 */
[----:B------:R-:W-:Y:S02]  /*111a0*/  HADD2.F32 R15, -RZ, R6.H0_H0 ;  /* 0x20000006ff0f7230 */ /* 0x000fe40000004100 */
[----:B------:R-:W-:Y:S02]  /*111b0*/  HADD2.F32 R7, -RZ, R28.H0_H0 ;  /* 0x2000001cff077230 */ /* 0x000fe40000004100 */
[----:B------:R-:W-:Y:S01]  /*111c0*/  FMUL.FTZ R11, R12, R9 ;  /* 0x000000090c0b7220 */ /* 0x000fe20000410000 */
[----:B------:R-:W-:Y:S02]  /*111d0*/  HADD2.F32 R10, -RZ, R10.H1_H1 ;  /* 0x3000000aff0a7230 */ /* 0x000fe40000004100 */
[C---:B------:R-:W-:Y:S01]  /*111e0*/  FMUL.FTZ R119, R14.reuse, R15 ;  /* 0x0000000f0e777220 */ /* 0x040fe20000410000 */
[----:B------:R-:W-:Y:S01]  /*111f0*/  FMUL.FTZ R14, R14, R5 ;  /* 0x000000050e0e7220 */ /* 0x000fe20000410000 */
[-C--:B------:R-:W-:Y:S01]  /*11200*/  FMUL.FTZ R12, R12, R7.reuse ;  /* 0x000000070c0c7220 */ /* 0x080fe20000410000 */
[----:B------:R-:W-:Y:S01]  /*11210*/  FFMA.FTZ R4, R8, R7, -R11 ;  /* 0x0000000708047223 */ /* 0x000fe2000001080b */
[C---:B------:R-:W-:Y:S01]  /*11220*/  FFMA.FTZ R119, R10.reuse, R5, -R119 ;  /* 0x000000050a777223 */ /* 0x040fe20000010877 */
        /* <DEDUP_REMOVED lines=12> */
.L_x_2501:
[----:B------:R-:W-:Y:S05]  /*112f0*/  BSYNC B2 ;  /* 0x0000000000027941 */ /* 0x000fea0003800000 */
.L_x_2500:
[----:B------:R-:W-:Y:S05]  /*11300*/  @P4 BRA `(.L_x_2499) ;  /* 0x0000000400804947 */ /* 0x000fea0003800000 */
[----:B------:R-:W2:Y:S01]  /*11310*/  LDL R119, [R1+0x88] ;  /* 0x0000880001777983 */ /* 0x000ea20000100800 */
[----:B------:R-:W-:Y:S01]  /*11320*/  LEA.HI R114, R114, R20, RZ, 0x1d ;  /* 0x0000001472727211 */ /* 0x000fe200078fe8ff */
[--C-:B------:R-:W-:Y:S01]  /*11330*/  HADD2.F32 R116, -RZ, R110.reuse.H1_H1 ;  /* 0x3000006eff747230 */ /* 0x100fe20000004100 */
[----:B-1----:R-:W-:Y:S01]  /*11340*/  SHF.R.U64 R21, R26, 0x10, R27 ;  /* 0x000000101a157819 */ /* 0x002fe2000000121b */
[----:B------:R-:W-:Y:S01]  /*11350*/  HADD2.F32 R115, -RZ, R110.H0_H0 ;  /* 0x2000006eff737230 */ /* 0x000fe20000004100 */
[----:B------:R-:W-:Y:S01]  /*11360*/  SHF.R.S32.HI R7, RZ, 0x1f, R114 ;  /* 0x0000001fff077819 */ /* 0x000fe20000011472 */
[----:B------:R-:W-:Y:S01]  /*11370*/  IMAD.SHL.U32 R4, R114, 0x8, RZ ;  /* 0x0000000872047824 */ /* 0x000fe200078e00ff */
[----:B------:R-:W-:Y:S01]  /*11380*/  SHF.R.U64 R14, R46, 0x10, R47 ;  /* 0x000000102e0e7819 */ /* 0x000fe2000000122f */
[----:B------:R-:W-:Y:S01]  /*11390*/  HADD2.F32 R21, -RZ, R21.H0_H0 ;  /* 0x20000015ff157230 */ /* 0x000fe20000004100 */
[----:B------:R-:W-:Y:S02]  /*113a0*/  LEA.HI R7, R7, R114, RZ, 0x3 ;  /* 0x0000007207077211 */ /* 0x000fe400078f18ff */
[----:B------:R-:W-:-:S02]  /*113b0*/  LOP3.LUT R5, R4, 0x38, RZ, 0xc0, !PT ;  /* 0x0000003804057812 */ /* 0x000fc400078ec0ff */
[----:B------:R-:W-:Y:S02]  /*113c0*/  SHF.L.U32 R7, R7, 0xa, RZ ;  /* 0x0000000a07077819 */ /* 0x000fe400000006ff */
[----:B------:R-:W-:Y:S02]  /*113d0*/  LOP3.LUT R4, R5, 0x1c0, R234, 0xf8, !PT ;  /* 0x000001c005047812 */ /* 0x000fe400078ef8ea */
[----:B0-----:R-:W-:Y:S02]  /*113e0*/  LOP3.LUT R9, R7, 0x7fffe000, RZ, 0xc0, !PT ;  /* 0x7fffe00007097812 */ /* 0x001fe400078ec0ff */
[----:B------:R-:W-:Y:S02]  /*113f0*/  LOP3.LUT R8, R4, R235, RZ, 0x3c, !PT ;  /* 0x000000eb04087212 */ /* 0x000fe400078e3cff */
[----:B------:R-:W-:Y:S01]  /*11400*/  SHF.R.U32.HI R46, RZ, 0x10, R47 ;  /* 0x00000010ff2e7819 */ /* 0x000fe2000001162f */
[----:B------:R-:W-:Y:S01]  /*11410*/  HADD2.F32 R47, -RZ, R112.H1_H1 ;  /* 0x30000070ff2f7230 */ /* 0x000fe20000004100 */
[----:B------:R-:W-:-:S02]  /*11420*/  IADD3 R9, R8, R9, R236 ;  /* 0x0000000908097210 */ /* 0x000fc40007ffe0ec */
[----:B------:R-:W-:Y:S01]  /*11430*/  SHF.R.U32.HI R114, RZ, 0x10, R45 ;  /* 0x00000010ff727819 */ /* 0x000fe2000001162d */
[----:B------:R-:W-:Y:S01]  /*11440*/  HADD2.F32 R46, -RZ, R46.H0_H0 ;  /* 0x2000002eff2e7230 */ /* 0x000fe20000004100 */
[----:B------:R-:W-:Y:S01]  /*11450*/  SHF.R.U32.HI R118, RZ, 0x10, R25 ;  /* 0x00000010ff767819 */ /* 0x000fe20000011619 */
[----:B------:R-:W-:Y:S01]  /*11460*/  IMAD R12, R9, 0x2, R16 ;  /* 0x00000002090c7824 */ /* 0x000fe200078e0210 */
[----:B------:R-:W-:Y:S01]  /*11470*/  SHF.R.U64 R13, R44, 0x10, R45 ;  /* 0x000000102c0d7819 */ /* 0x000fe2000000122d */
[----:B------:R-:W-:Y:S01]  /*11480*/  HADD2.F32 R114, -RZ, R114.H0_H0 ;  /* 0x20000072ff727230 */ /* 0x000fe20000004100 */
[----:B------:R-:W-:Y:S01]  /*11490*/  SHF.R.U64 R15, R24, 0x10, R25 ;  /* 0x00000010180f7819 */ /* 0x000fe20000001219 */
[----:B------:R-:W-:Y:S01]  /*114a0*/  HADD2.F32 R118, -RZ, R118.H0_H0 ;  /* 0x20000076ff767230 */ /* 0x000fe20000004100 */
[----:B------:R-:W0:Y:S01]  /*114b0*/  LDS.128 R8, [R12+0x14400] ;  /* 0x014400000c087984 */ /* 0x000e220000000c00 */
[----:B------:R-:W-:Y:S01]  /*114c0*/  SHF.R.U32.HI R27, RZ, 0x10, R27 ;  /* 0x00000010ff1b7819 */ /* 0x000fe2000001161b */
[----:B------:R-:W-:-:S02]  /*114d0*/  HADD2.F32 R13, -RZ, R13.H0_H0 ;  /* 0x2000000dff0d7230 */ /* 0x000fc40000004100 */
[----:B------:R-:W-:Y:S02]  /*114e0*/  HADD2.F32 R15, -RZ, R15.H0_H0 ;  /* 0x2000000fff0f7230 */ /* 0x000fe40000004100 */
[----:B0-----:R-:W-:Y:S02]  /*114f0*/  HADD2.F32 R31, -RZ, R9.H1_H1 ;  /* 0x30000009ff1f7230 */ /* 0x001fe40000004100 */
[----:B------:R-:W-:Y:S02]  /*11500*/  HADD2.F32 R30, -RZ, R8.H0_H0 ;  /* 0x20000008ff1e7230 */ /* 0x000fe40000004100 */
[----:B------:R-:W-:Y:S02]  /*11510*/  HADD2.F32 R44, -RZ, R10.H0_H0 ;  /* 0x2000000aff2c7230 */ /* 0x000fe40000004100 */
[----:B------:R-:W-:Y:S01]  /*11520*/  FMUL.FTZ R110, R31, R118 ;  /* 0x000000761f6e7220 */ /* 0x000fe20000410000 */
[--C-:B------:R-:W-:Y:S02]  /*11530*/  HADD2.F32 R45, -RZ, R11.reuse.H0_H0 ;  /* 0x2000000bff2d7230 */ /* 0x100fe40000004100 */
[----:B------:R-:W-:-:S02]  /*11540*/  HADD2.F32 R11, -RZ, R11.H1_H1 ;  /* 0x3000000bff0b7230 */ /* 0x000fc40000004100 */
[----:B------:R-:W-:Y:S02]  /*11550*/  HADD2.F32 R8, -RZ, R8.H1_H1 ;  /* 0x30000008ff087230 */ /* 0x000fe40000004100 */
[----:B------:R-:W-:Y:S01]  /*11560*/  HADD2.F32 R10, -RZ, R10.H1_H1 ;  /* 0x3000000aff0a7230 */ /* 0x000fe20000004100 */
[----:B--2---:R-:W0:Y:S02]  /*11570*/  LDS.128 R4, [R119] ;  /* 0x0000000077047984 */ /* 0x004e240000000c00 */
[--C-:B0-----:R-:W-:Y:S02]  /*11580*/  HADD2.F32 R26, -RZ, R5.reuse.H0_H0 ;  /* 0x20000005ff1a7230 */ /* 0x101fe40000004100 */
[----:B------:R-:W-:Y:S02]  /*11590*/  HADD2.F32 R29, -RZ, R5.H1_H1 ;  /* 0x30000005ff1d7230 */ /* 0x000fe40000004100 */
[----:B------:R-:W-:Y:S02]  /*115a0*/  HADD2.F32 R5, -RZ, R9.H0_H0 ;  /* 0x20000009ff057230 */ /* 0x000fe40000004100 */
[----:B------:R-:W-:-:S02]  /*115b0*/  HADD2.F32 R28, -RZ, R4.H0_H0 ;  /* 0x20000004ff1c7230 */ /* 0x000fc40000004100 */
[----:B------:R-:W-:Y:S02]  /*115c0*/  HADD2.F32 R25, -RZ, R6.H0_H0 ;  /* 0x20000006ff197230 */ /* 0x000fe40000004100 */
[CC--:B------:R-:W-:Y:S01]  /*115d0*/  FMUL.FTZ R9, R5.reuse, R116.reuse ;  /* 0x0000007405097220 */ /* 0x0c0fe20000410000 */
[-C--:B------:R-:W-:Y:S01]  /*115e0*/  FMUL.FTZ R117, R5, R47.reuse ;  /* 0x0000002f05757220 */ /* 0x080fe20000410000 */
[----:B------:R-:W-:Y:S02]  /*115f0*/  HADD2.F32 R24, -RZ, R7.H0_H0 ;  /* 0x20000007ff187230 */ /* 0x000fe40000004100 */
[C---:B------:R-:W-:Y:S01]  /*11600*/  FFMA.FTZ R5, R26.reuse, R47, -R9 ;  /* 0x0000002f1a057223 */ /* 0x040fe20000010809 */
[----:B------:R-:W-:Y:S02]  /*11610*/  HADD2.F32 R47, -RZ, R112.H0_H0 ;  /* 0x20000070ff2f7230 */ /* 0x000fe40000004100 */
[----:B------:R-:W-:Y:S01]  /*11620*/  FFMA.FTZ R9, R26, R116, R117 ;  /* 0x000000741a097223 */ /* 0x000fe20000010075 */
[----:B------:R-:W-:Y:S01]  /*11630*/  FMUL.FTZ R112, R31, R114 ;  /* 0x000000721f707220 */ /* 0x000fe20000410000 */
[----:B------:R-:W-:Y:S01]  /*11640*/  FMUL.FTZ R117, R30, R115 ;  /* 0x000000731e757220 */ /* 0x000fe20000410000 */
[----:B------:R-:W-:-:S02]  /*11650*/  HADD2.F32 R31, -RZ, R111.H0_H0 ;  /* 0x2000006fff1f7230 */ /* 0x000fc40000004100 */
[-C--:B------:R-:W-:Y:S01]  /*11660*/  FMUL.FTZ R30, R30, R47.reuse ;  /* 0x0000002f1e1e7220 */ /* 0x080fe20000410000 */
[C---:B------:R-:W-:Y:S01]  /*11670*/  FFMA.FTZ R26, R29.reuse, R114, -R110 ;  /* 0x000000721d1a7223 */ /* 0x040fe2000001086e */
[----:B------:R-:W-:Y:S01]  /*11680*/  FFMA.FTZ R112, R29, R118, R112 ;  /* 0x000000761d707223 */ /* 0x000fe20000010070 */
[--C-:B------:R-:W-:Y:S02]  /*11690*/  HADD2.F32 R29, -RZ, R113.reuse.H0_H0 ;  /* 0x20000071ff1d7230 */ /* 0x100fe40000004100 */
[C---:B------:R-:W-:Y:S01]  /*116a0*/  FFMA.FTZ R117, R28.reuse, R47, -R117 ;  /* 0x0000002f1c757223 */ /* 0x040fe20000010875 */
[----:B------:R-:W-:Y:S01]  /*116b0*/  FFMA.FTZ R30, R28, R115, R30 ;  /* 0x000000731c1e7223 */ /* 0x000fe2000001001e */
[C---:B------:R-:W-:Y:S01]  /*116c0*/  FMUL.FTZ R28, R44.reuse, R31 ;  /* 0x0000001f2c1c7220 */ /* 0x040fe20000410000 */
[----:B------:R-:W-:Y:S02]  /*116d0*/  HADD2.F32 R113, -RZ, R113.H1_H1 ;  /* 0x30000071ff717230 */ /* 0x000fe40000004100 */
[----:B------:R-:W-:Y:S01]  /*116e0*/  FMUL.FTZ R44, R44, R29 ;  /* 0x0000001d2c2c7220 */ /* 0x000fe20000410000 */
[----:B------:R-:W-:-:S02]  /*116f0*/  HADD2.F32 R111, -RZ, R111.H1_H1 ;  /* 0x3000006fff6f7230 */ /* 0x000fc40000004100 */
[----:B------:R-:W-:Y:S01]  /*11700*/  FFMA.FTZ R29, R25, R29, -R28 ;  /* 0x0000001d191d7223 */ /* 0x000fe2000001081c */
[----:B------:R-:W-:Y:S02]  /*11710*/  HADD2.F32 R28, -RZ, R27.H0_H0 ;  /* 0x2000001bff1c7230 */ /* 0x000fe40000004100 */
[C---:B------:R-:W-:Y:S01]  /*11720*/  FMUL.FTZ R110, R45.reuse, R113 ;  /* 0x000000712d6e7220 */ /* 0x040fe20000410000 */
[----:B------:R-:W-:Y:S02]  /*11730*/  HADD2.F32 R7, -RZ, R7.H1_H1 ;  /* 0x30000007ff077230 */ /* 0x000fe40000004100 */
[----:B------:R-:W-:Y:S01]  /*11740*/  FMUL.FTZ R27, R45, R111 ;  /* 0x0000006f2d1b7220 */ /* 0x000fe20000410000 */
[----:B------:R-:W-:Y:S01]  /*11750*/  FFMA.FTZ R44, R25, R31, R44 ;  /* 0x0000001f192c7223 */ /* 0x000fe2000001002c */
[C---:B------:R-:W-:Y:S01]  /*11760*/  FFMA.FTZ R110, R24.reuse, R111, R110 ;  /* 0x0000006f186e7223 */ /* 0x040fe2000001006e */
[C---:B------:R-:W-:Y:S01]  /*11770*/  FMUL.FTZ R114, R11.reuse, R28 ;  /* 0x0000001c0b727220 */ /* 0x040fe20000410000 */
[----:B------:R-:W-:Y:S01]  /*11780*/  FFMA.FTZ R27, R24, R113, -R27 ;  /* 0x00000071181b7223 */ /* 0x000fe2000001081b */
[----:B------:R-:W-:Y:S01]  /*11790*/  FMUL.FTZ R24, R11, R46 ;  /* 0x0000002e0b187220 */ /* 0x000fe20000410000 */
[----:B------:R-:W-:-:S02]  /*117a0*/  HADD2.F32 R11, -RZ, R14.H0_H0 ;  /* 0x2000000eff0b7230 */ /* 0x000fc40000004100 */
[C---:B------:R-:W-:Y:S01]  /*117b0*/  FFMA.FTZ R114, R7.reuse, R46, -R114 ;  /* 0x0000002e07727223 */ /* 0x040fe20000010872 */
[----:B------:R-:W-:Y:S02]  /*117c0*/  HADD2.F32 R4, -RZ, R4.H1_H1 ;  /* 0x30000004ff047230 */ /* 0x000fe40000004100 */
[----:B------:R-:W-:Y:S01]  /*117d0*/  FFMA.FTZ R31, R7, R28, R24 ;  /* 0x0000001c071f7223 */ /* 0x000fe20000010018 */
[----:B------:R-:W-:Y:S02]  /*117e0*/  HADD2.F32 R6, -RZ, R6.H1_H1 ;  /* 0x30000006ff067230 */ /* 0x000fe40000004100 */
[----:B------:R-:W-:Y:S01]  /*117f0*/  FMUL.FTZ R7, R8, R15 ;  /* 0x0000000f08077220 */ /* 0x000fe20000410000 */
        /* <DEDUP_REMOVED lines=17> */
.L_x_2499:
[----:B------:R-:W-:Y:S05]  /*11910*/  BSYNC B1 ;  /* 0x0000000000017941 */ /* 0x000fea0003800000 */
.L_x_2498:
[----:B------:R-:W-:Y:S04]  /*11920*/  BSSY B1, `(.L_x_2502) ;  /* 0x00000d2000017945 */ /* 0x000fe80003800000 */
[----:B------:R-:W-:Y:S05]  /*11930*/  @P1 BRA `(.L_x_2503) ;  /* 0x0000000c00401947 */ /* 0x000fea0003800000 */
[----:B------:R3:W5:Y:S01]  /*11940*/  LDL R110, [R1+0x7c] ;  /* 0x00007c00016e7983 */ /* 0x0007620000100800 */
[----:B--2---:R-:W2:Y:S01]  /*11950*/  LDC R12, c[0x0][0x3d4] ;  /* 0x0000f500ff0c7b82 */ /* 0x004ea20000000800 */
[----:B------:R-:W-:Y:S01]  /*11960*/  BSSY B2, `(.L_x_2504) ;  /* 0x0000066000027945 */ /* 0x000fe20003800000 */
[-C--:B--2---:R-:W-:Y:S02]  /*11970*/  ISETP.GE.AND P0, PT, R17, R12.reuse, PT ;  /* 0x0000000c1100720c */ /* 0x084fe40003f06270 */
[----:B------:R-:W-:-:S11]  /*11980*/  ISETP.GE.AND P1, PT, R19, R12, PT ;  /* 0x0000000c1300720c */ /* 0x000fd60003f26270 */
[----:B---3--:R-:W-:Y:S05]  /*11990*/  @P0 BRA `(.L_x_2505) ;  /* 0x0000000400880947 */ /* 0x008fea0003800000 */
[----:B-1----:R-:W-:Y:S02]  /*119a0*/  LEA.HI R4, R12, R85, RZ, 0x1d ;  /* 0x000000550c047211 */ /* 0x002fe400078fe8ff */
[----:B-----5:R-:W-:Y:S02]  /*119b0*/  R2UR UR4, R110 ;  /* 0x000000006e0472ca */ /* 0x020fe400000e0000 */
[----:B------:R-:W-:Y:S01]  /*119c0*/  SHF.R.S32.HI R5, RZ, 0x1f, R4 ;  /* 0x0000001fff057819 */ /* 0x000fe20000011404 */
[----:B------:R-:W-:Y:S01]  /*119d0*/  IMAD.SHL.U32 R6, R4, 0x8, RZ ;  /* 0x0000000804067824 */ /* 0x000fe200078e00ff */
[----:B------:R-:W-:Y:S02]  /*119e0*/  LOP3.LUT R7, R229, 0x38, R17, 0xf8, !PT ;  /* 0x00000038e5077812 */ /* 0x000fe400078ef811 */
[----:B------:R-:W-:Y:S02]  /*119f0*/  LEA.HI R5, R5, R4, RZ, 0x3 ;  /* 0x0000000405057211 */ /* 0x000fe400078f18ff */
[----:B------:R-:W-:-:S02]  /*11a00*/  LOP3.LUT R4, R229, 0x38, R6, 0xf8, !PT ;  /* 0x00000038e5047812 */ /* 0x000fc400078ef806 */
[----:B------:R-:W-:Y:S02]  /*11a10*/  SHF.L.U32 R5, R5, 0xa, RZ ;  /* 0x0000000a05057819 */ /* 0x000fe400000006ff */
[----:B0-----:R-:W-:Y:S02]  /*11a20*/  LOP3.LUT R9, R4, R233, RZ, 0x3c, !PT ;  /* 0x000000e904097212 */ /* 0x001fe400078e3cff */
[----:B------:R-:W-:Y:S02]  /*11a30*/  LOP3.LUT R8, R5, 0x7fffe000, RZ, 0xc0, !PT ;  /* 0x7fffe00005087812 */ /* 0x000fe400078ec0ff */
[----:B------:R-:W-:Y:S02]  /*11a40*/  LOP3.LUT R7, R230, R7, R233, 0xf6, !PT ;  /* 0x00000007e6077212 */ /* 0x000fe400078ef6e9 */
[----:B------:R-:W-:Y:S02]  /*11a50*/  IADD3 R9, R9, R8, R230 ;  /* 0x0000000809097210 */ /* 0x000fe40007ffe0e6 */
[----:B------:R-:W-:-:S02]  /*11a60*/  LEA R13, R7, UR4, 0x1 ;  /* 0x00000004070d7c11 */ /* 0x000fc4000f8e08ff */
[--C-:B------:R-:W-:Y:S01]  /*11a70*/  SHF.R.U64 R15, R40, 0x10, R41.reuse ;  /* 0x00000010280f7819 */ /* 0x100fe20000001229 */
[----:B------:R-:W-:Y:S01]  /*11a80*/  IMAD R14, R9, 0x2, R16 ;  /* 0x00000002090e7824 */ /* 0x000fe200078e0210 */
[----:B------:R-:W-:Y:S01]  /*11a90*/  SHF.R.U32.HI R47, RZ, 0x10, R41 ;  /* 0x00000010ff2f7819 */ /* 0x000fe20000011629 */
[----:B------:R-:W0:Y:S01]  /*11aa0*/  LDS.128 R4, [R13] ;  /* 0x000000000d047984 */ /* 0x000e220000000c00 */
[--C-:B------:R-:W-:Y:S01]  /*11ab0*/  SHF.R.U64 R25, R34, 0x10, R35.reuse ;  /* 0x0000001022197819 */ /* 0x100fe20000001223 */
[----:B------:R-:W-:Y:S01]  /*11ac0*/  HADD2.F32 R41, -RZ, R106.H1_H1 ;  /* 0x3000006aff297230 */ /* 0x000fe20000004100 */
[----:B------:R-:W-:Y:S01]  /*11ad0*/  SHF.R.U32.HI R44, RZ, 0x10, R35 ;  /* 0x00000010ff2c7819 */ /* 0x000fe20000011623 */
[----:B------:R-:W1:Y:S01]  /*11ae0*/  LDS.128 R8, [R14+0x14400] ;  /* 0x014400000e087984 */ /* 0x000e620000000c00 */
[----:B------:R-:W-:Y:S01]  /*11af0*/  HADD2.F32 R35, -RZ, R108.H1_H1 ;  /* 0x3000006cff237230 */ /* 0x000fe20000004100 */
[----:B------:R-:W-:Y:S01]  /*11b00*/  SHF.R.U32.HI R40, RZ, 0x10, R33 ;  /* 0x00000010ff287819 */ /* 0x000fe20000011621 */
[----:B------:R-:W-:Y:S01]  /*11b10*/  HADD2.F32 R106, -RZ, R106.H0_H0 ;  /* 0x2000006aff6a7230 */ /* 0x000fe20000004100 */
[--C-:B------:R-:W-:Y:S01]  /*11b20*/  SHF.R.U64 R21, R42, 0x10, R43.reuse ;  /* 0x000000102a157819 */ /* 0x100fe2000000122b */
[----:B------:R-:W-:Y:S01]  /*11b30*/  HADD2.F32 R108, -RZ, R108.H0_H0 ;  /* 0x2000006cff6c7230 */ /* 0x000fe20000004100 */
[----:B------:R-:W-:Y:S01]  /*11b40*/  SHF.R.U32.HI R46, RZ, 0x10, R43 ;  /* 0x00000010ff2e7819 */ /* 0x000fe2000001162b */
[----:B------:R-:W-:Y:S01]  /*11b50*/  HADD2.F32 R34, -RZ, R40.H0_H0 ;  /* 0x20000028ff227230 */ /* 0x000fe20000004100 */
[----:B------:R-:W-:Y:S01]  /*11b60*/  SHF.R.U64 R24, R32, 0x10, R33 ;  /* 0x0000001020187819 */ /* 0x000fe20000001221 */
[----:B------:R-:W-:-:S02]  /*11b70*/  HADD2.F32 R25, -RZ, R25.H0_H0 ;  /* 0x20000019ff197230 */ /* 0x000fc40000004100 */
[----:B------:R-:W-:Y:S02]  /*11b80*/  HADD2.F32 R15, -RZ, R15.H0_H0 ;  /* 0x2000000fff0f7230 */ /* 0x000fe40000004100 */
[----:B------:R-:W-:Y:S02]  /*11b90*/  HADD2.F32 R21, -RZ, R21.H0_H0 ;  /* 0x20000015ff157230 */ /* 0x000fe40000004100 */
[--C-:B0-----:R-:W-:Y:S02]  /*11ba0*/  HADD2.F32 R26, -RZ, R5.reuse.H0_H0 ;  /* 0x20000005ff1a7230 */ /* 0x101fe40000004100 */
[----:B------:R-:W-:Y:S02]  /*11bb0*/  HADD2.F32 R27, -RZ, R5.H1_H1 ;  /* 0x30000005ff1b7230 */ /* 0x000fe40000004100 */
[--C-:B-1----:R-:W-:Y:S02]  /*11bc0*/  HADD2.F32 R30, -RZ, R9.reuse.H0_H0 ;  /* 0x20000009ff1e7230 */ /* 0x102fe40000004100 */
[----:B------:R-:W-:-:S02]  /*11bd0*/  HADD2.F32 R31, -RZ, R9.H1_H1 ;  /* 0x30000009ff1f7230 */ /* 0x000fc40000004100 */
[----:B------:R-:W-:Y:S02]  /*11be0*/  HADD2.F32 R9, -RZ, R8.H0_H0 ;  /* 0x20000008ff097230 */ /* 0x000fe40000004100 */
[C---:B------:R-:W-:Y:S01]  /*11bf0*/  FMUL.FTZ R43, R30.reuse, R41 ;  /* 0x000000291e2b7220 */ /* 0x040fe20000410000 */
[-C--:B------:R-:W-:Y:S01]  /*11c00*/  FMUL.FTZ R45, R30, R35.reuse ;  /* 0x000000231e2d7220 */ /* 0x080fe20000410000 */
[----:B------:R-:W-:Y:S02]  /*11c10*/  HADD2.F32 R30, -RZ, R47.H0_H0 ;  /* 0x2000002fff1e7230 */ /* 0x000fe40000004100 */
[C---:B------:R-:W-:Y:S01]  /*11c20*/  FMUL.FTZ R40, R31.reuse, R34 ;  /* 0x000000221f287220 */ /* 0x040fe20000410000 */
[C---:B------:R-:W-:Y:S01]  /*11c30*/  FFMA.FTZ R43, R26.reuse, R35, -R43 ;  /* 0x000000231a2b7223 */ /* 0x040fe2000001082b */
[----:B------:R-:W-:Y:S01]  /*11c40*/  FFMA.FTZ R45, R26, R41, R45 ;  /* 0x000000291a2d7223 */ /* 0x000fe2000001002d */
[----:B------:R-:W-:Y:S02]  /*11c50*/  HADD2.F32 R5, -RZ, R4.H0_H0 ;  /* 0x20000004ff057230 */ /* 0x000fe40000004100 */
[----:B------:R-:W-:Y:S01]  /*11c60*/  FMUL.FTZ R42, R31, R30 ;  /* 0x0000001e1f2a7220 */ /* 0x000fe20000410000 */
[C---:B------:R-:W-:Y:S01]  /*11c70*/  FMUL.FTZ R26, R9.reuse, R106 ;  /* 0x0000006a091a7220 */ /* 0x040fe20000410000 */
        /* <DEDUP_REMOVED lines=8> */
[----:B------:R-:W-:Y:S01]  /*11d00*/  FMUL.FTZ R5, R32, R31 ;  /* 0x0000001f20057220 */ /* 0x000fe20000410000 */
[----:B------:R-:W-:-:S02]  /*11d10*/  HADD2.F32 R34, -RZ, R107.H1_H1 ;  /* 0x3000006bff227230 */ /* 0x000fc40000004100 */
[-C--:B------:R-:W-:Y:S01]  /*11d20*/  FMUL.FTZ R41, R32, R9.reuse ;  /* 0x0000000920297220 */ /* 0x080fe20000410000 */
[----:B------:R-:W-:Y:S02]  /*11d30*/  HADD2.F32 R28, -RZ, R6.H0_H0 ;  /* 0x20000006ff1c7230 */ /* 0x000fe40000004100 */
[----:B------:R-:W-:Y:S01]  /*11d40*/  FFMA.FTZ R40, R27, R30, -R40 ;  /* 0x0000001e1b287223 */ /* 0x000fe20000010828 */
[----:B------:R-:W-:Y:S02]  /*11d50*/  HADD2.F32 R29, -RZ, R7.H0_H0 ;  /* 0x20000007ff1d7230 */ /* 0x000fe40000004100 */
[----:B------:R-:W-:Y:S02]  /*11d60*/  HADD2.F32 R26, -RZ, R109.H1_H1 ;  /* 0x3000006dff1a7230 */ /* 0x000fe40000004100 */
[----:B------:R-:W-:Y:S01]  /*11d70*/  FFMA.FTZ R27, R28, R9, -R5 ;  /* 0x000000091c1b7223 */ /* 0x000fe20000010805 */
[----:B------:R-:W-:Y:S02]  /*11d80*/  HADD2.F32 R32, -RZ, R44.H0_H0 ;  /* 0x2000002cff207230 */ /* 0x000fe40000004100 */
[----:B------:R-:W-:Y:S01]  /*11d90*/  FMUL.FTZ R44, R33, R34 ;  /* 0x00000022212c7220 */ /* 0x000fe20000410000 */
[----:B------:R-:W-:-:S02]  /*11da0*/  HADD2.F32 R11, -RZ, R11.H1_H1 ;  /* 0x3000000bff0b7230 */ /* 0x000fc40000004100 */
[-C--:B------:R-:W-:Y:S01]  /*11db0*/  FMUL.FTZ R33, R33, R26.reuse ;  /* 0x0000001a21217220 */ /* 0x080fe20000410000 */
[----:B------:R-:W-:Y:S02]  /*11dc0*/  HADD2.F32 R30, -RZ, R46.H0_H0 ;  /* 0x2000002eff1e7230 */ /* 0x000fe40000004100 */
[----:B------:R-:W-:Y:S01]  /*11dd0*/  FFMA.FTZ R41, R28, R31, R41 ;  /* 0x0000001f1c297223 */ /* 0x000fe20000010029 */
[----:B------:R-:W-:Y:S02]  /*11de0*/  HADD2.F32 R7, -RZ, R7.H1_H1 ;  /* 0x30000007ff077230 */ /* 0x000fe40000004100 */
[----:B------:R-:W-:Y:S01]  /*11df0*/  FFMA.FTZ R44, R29, R26, -R44 ;  /* 0x0000001a1d2c7223 */ /* 0x000fe2000001082c */
[----:B------:R-:W-:Y:S02]  /*11e00*/  HADD2.F32 R8, -RZ, R8.H1_H1 ;  /* 0x30000008ff087230 */ /* 0x000fe40000004100 */
[----:B------:R-:W-:Y:S01]  /*11e10*/  FMUL.FTZ R28, R11, R32 ;  /* 0x000000200b1c7220 */ /* 0x000fe20000410000 */
[----:B------:R-:W-:-:S02]  /*11e20*/  HADD2.F32 R10, -RZ, R10.H1_H1 ;  /* 0x3000000aff0a7230 */ /* 0x000fc40000004100 */
[-C--:B------:R-:W-:Y:S01]  /*11e30*/  FMUL.FTZ R26, R11, R30.reuse ;  /* 0x0000001e0b1a7220 */ /* 0x080fe20000410000 */
[----:B------:R-:W-:Y:S02]  /*11e40*/  HADD2.F32 R5, -RZ, R24.H0_H0 ;  /* 0x20000018ff057230 */ /* 0x000fe40000004100 */
        /* <DEDUP_REMOVED lines=23> */
.L_x_2505:
[----:B------:R-:W-:Y:S05]  /*11fc0*/  BSYNC B2 ;  /* 0x0000000000027941 */ /* 0x000fea0003800000 */
.L_x_2504:
[----:B------:R-:W-:Y:S05]  /*11fd0*/  @P1 BRA `(.L_x_2503) ;  /* 0x0000000400981947 */ /* 0x000fea0003800000 */
[----:B-12---:R-:W-:Y:S01]  /*11fe0*/  LEA.HI R4, R0, R19, RZ, 0x6 ;  /* 0x0000001300047211 */ /* 0x006fe200078f30ff */
[----:B------:R-:W-:Y:S01]  /*11ff0*/  HADD2.F32 R29, -RZ, R104.H1_H1 ;  /* 0x30000068ff1d7230 */ /* 0x000fe20000004100 */
[----:B------:R-:W-:Y:S01]  /*12000*/  LEA.HI R12, R12, R20, RZ, 0x1d ;  /* 0x000000140c0c7211 */ /* 0x000fe200078fe8ff */
[--C-:B------:R-:W-:Y:S01]  /*12010*/  HADD2.F32 R30, -RZ, R102.reuse.H1_H1 ;  /* 0x30000066ff1e7230 */ /* 0x100fe20000004100 */
[----:B-----5:R-:W-:Y:S01]  /*12020*/  R2UR UR4, R110 ;  /* 0x000000006e0472ca */ /* 0x020fe200000e0000 */
[----:B------:R-:W-:Y:S01]  /*12030*/  IMAD.SHL.U32 R4, R4, 0x80, RZ ;  /* 0x0000008004047824 */ /* 0x000fe200078e00ff */
[----:B------:R-:W-:Y:S01]  /*12040*/  SHF.R.S32.HI R5, RZ, 0x1f, R12 ;  /* 0x0000001fff057819 */ /* 0x000fe2000001140c */
[----:B------:R-:W-:Y:S01]  /*12050*/  HADD2.F32 R102, -RZ, R102.H0_H0 ;  /* 0x20000066ff667230 */ /* 0x000fe20000004100 */
[----:B------:R-:W-:Y:S01]  /*12060*/  LOP3.LUT R6, R229, 0x38, R3, 0xf8, !PT ;  /* 0x00000038e5067812 */ /* 0x000fe200078ef803 */
[----:B------:R-:W-:Y:S01]  /*12070*/  HADD2.F32 R104, -RZ, R104.H0_H0 ;  /* 0x20000068ff687230 */ /* 0x000fe20000004100 */
[----:B------:R-:W-:-:S02]  /*12080*/  LEA.HI R5, R5, R12, RZ, 0x3 ;  /* 0x0000000c05057211 */ /* 0x000fc400078f18ff */
[----:B------:R-:W-:Y:S02]  /*12090*/  LOP3.LUT R7, R4, 0xffffe000, RZ, 0xc0, !PT ;  /* 0xffffe00004077812 */ /* 0x000fe400078ec0ff */
[----:B------:R-:W-:Y:S01]  /*120a0*/  SHF.L.U32 R4, R12, 0x3, RZ ;  /* 0x000000030c047819 */ /* 0x000fe200000006ff */
[----:B------:R-:W-:Y:S01]  /*120b0*/  IMAD.SHL.U32 R5, R5, 0x400, RZ ;  /* 0x0000040005057824 */ /* 0x000fe200078e00ff */
[-C--:B------:R-:W-:Y:S02]  /*120c0*/  LOP3.LUT R6, R6, R233.reuse, RZ, 0x3c, !PT ;  /* 0x000000e906067212 */ /* 0x080fe400078e3cff */
[----:B------:R-:W-:Y:S02]  /*120d0*/  LOP3.LUT R4, R229, 0x38, R4, 0xf8, !PT ;  /* 0x00000038e5047812 */ /* 0x000fe400078ef804 */
[----:B------:R-:W-:Y:S02]  /*120e0*/  LOP3.LUT R8, R5, 0x7fffe000, RZ, 0xc0, !PT ;  /* 0x7fffe00005087812 */ /* 0x000fe400078ec0ff */
[----:B0-----:R-:W-:-:S02]  /*120f0*/  LOP3.LUT R9, R4, R233, RZ, 0x3c, !PT ;  /* 0x000000e904097212 */ /* 0x001fc400078e3cff */
[--C-:B------:R-:W-:Y:S02]  /*12100*/  IADD3 R6, R6, R7, R230.reuse ;  /* 0x0000000706067210 */ /* 0x100fe40007ffe0e6 */
[----:B------:R-:W-:Y:S02]  /*12110*/  IADD3 R9, R9, R8, R230 ;  /* 0x0000000809097210 */ /* 0x000fe40007ffe0e6 */
[----:B------:R-:W-:Y:S02]  /*12120*/  LEA R12, R6, UR4, 0x1 ;  /* 0x00000004060c7c11 */ /* 0x000fe4000f8e08ff */
[--C-:B------:R-:W-:Y:S01]  /*12130*/  SHF.R.U64 R42, R48, 0x10, R49.reuse ;  /* 0x00000010302a7819 */ /* 0x100fe20000001231 */
[----:B------:R-:W-:Y:S01]  /*12140*/  IMAD R13, R9, 0x2, R16 ;  /* 0x00000002090d7824 */ /* 0x000fe200078e0210 */
[----:B------:R-:W-:Y:S01]  /*12150*/  SHF.R.U32.HI R48, RZ, 0x10, R49 ;  /* 0x00000010ff307819 */ /* 0x000fe20000011631 */
[----:B------:R-:W0:Y:S01]  /*12160*/  LDS.128 R4, [R12] ;  /* 0x000000000c047984 */ /* 0x000e220000000c00 */
[----:B------:R-:W-:-:S02]  /*12170*/  SHF.R.U32.HI R31, RZ, 0x10, R37 ;  /* 0x00000010ff1f7819 */ /* 0x000fc40000011625 */
[----:B------:R-:W-:Y:S01]  /*12180*/  SHF.R.U64 R40, R36, 0x10, R37 ;  /* 0x0000001024287819 */ /* 0x000fe20000001225 */
[----:B------:R-:W1:Y:S01]  /*12190*/  LDS.128 R8, [R13+0x14400] ;  /* 0x014400000d087984 */ /* 0x000e620000000c00 */
[----:B------:R-:W-:Y:S01]  /*121a0*/  SHF.R.U64 R41, R50, 0x10, R51 ;  /* 0x0000001032297819 */ /* 0x000fe20000001233 */
[----:B------:R-:W-:Y:S01]  /*121b0*/  HADD2.F32 R31, -RZ, R31.H0_H0 ;  /* 0x2000001fff1f7230 */ /* 0x000fe20000004100 */
[----:B------:R-:W-:Y:S02]  /*121c0*/  SHF.R.U64 R37, R38, 0x10, R39 ;  /* 0x0000001026257819 */ /* 0x000fe40000001227 */
[----:B------:R-:W-:Y:S02]  /*121d0*/  SHF.R.U32.HI R50, RZ, 0x10, R51 ;  /* 0x00000010ff327819 */ /* 0x000fe40000011633 */
[----:B------:R-:W-:Y:S01]  /*121e0*/  SHF.R.U32.HI R38, RZ, 0x10, R39 ;  /* 0x00000010ff267819 */ /* 0x000fe20000011627 */
[--C-:B0-----:R-:W-:Y:S02]  /*121f0*/  HADD2.F32 R14, -RZ, R5.reuse.H0_H0 ;  /* 0x20000005ff0e7230 */ /* 0x101fe40000004100 */
[----:B------:R-:W-:-:S02]  /*12200*/  HADD2.F32 R15, -RZ, R5.H1_H1 ;  /* 0x30000005ff0f7230 */ /* 0x000fc40000004100 */
[--C-:B-1----:R-:W-:Y:S02]  /*12210*/  HADD2.F32 R25, -RZ, R9.reuse.H0_H0 ;  /* 0x20000009ff197230 */ /* 0x102fe40000004100 */
[----:B------:R-:W-:Y:S02]  /*12220*/  HADD2.F32 R26, -RZ, R9.H1_H1 ;  /* 0x30000009ff1a7230 */ /* 0x000fe40000004100 */
[----:B------:R-:W-:Y:S02]  /*12230*/  HADD2.F32 R9, -RZ, R8.H0_H0 ;  /* 0x20000008ff097230 */ /* 0x000fe40000004100 */
[C---:B------:R-:W-:Y:S01]  /*12240*/  FMUL.FTZ R33, R25.reuse, R30 ;  /* 0x0000001e19217220 */ /* 0x040fe20000410000 */
[----:B------:R-:W-:Y:S01]  /*12250*/  FMUL.FTZ R35, R25, R29 ;  /* 0x0000001d19237220 */ /* 0x000fe20000410000 */
[----:B------:R-:W-:Y:S02]  /*12260*/  HADD2.F32 R25, -RZ, R48.H0_H0 ;  /* 0x20000030ff197230 */ /* 0x000fe40000004100 */
[----:B------:R-:W-:Y:S01]  /*12270*/  FMUL.FTZ R32, R26, R31 ;  /* 0x0000001f1a207220 */ /* 0x000fe20000410000 */
[----:B------:R-:W-:-:S02]  /*12280*/  HADD2.F32 R5, -RZ, R4.H0_H0 ;  /* 0x20000004ff057230 */ /* 0x000fc40000004100 */
[C---:B------:R-:W-:Y:S01]  /*12290*/  FFMA.FTZ R33, R14.reuse, R29, -R33 ;  /* 0x0000001d0e217223 */ /* 0x040fe20000010821 */
[----:B------:R-:W-:Y:S01]  /*122a0*/  FFMA.FTZ R35, R14, R30, R35 ;  /* 0x0000001e0e237223 */ /* 0x000fe20000010023 */
[C---:B------:R-:W-:Y:S01]  /*122b0*/  FMUL.FTZ R14, R9.reuse, R102 ;  /* 0x00000066090e7220 */ /* 0x040fe20000410000 */
[----:B------:R-:W-:Y:S01]  /*122c0*/  FMUL.FTZ R30, R26, R25 ;  /* 0x000000191a1e7220 */ /* 0x000fe20000410000 */
[----:B------:R-:W-:Y:S02]  /*122d0*/  HADD2.F32 R27, -RZ, R10.H0_H0 ;  /* 0x2000000aff1b7230 */ /* 0x000fe40000004100 */
[-C--:B------:R-:W-:Y:S01]  /*122e0*/  FMUL.FTZ R9, R9, R104.reuse ;  /* 0x0000006809097220 */ /* 0x080fe20000410000 */
[----:B------:R-:W-:Y:S02]  /*122f0*/  HADD2.F32 R26, -RZ, R103.H0_H0 ;  /* 0x20000067ff1a7230 */ /* 0x000fe40000004100 */
[----:B------:R-:W-:Y:S01]  /*12300*/  FFMA.FTZ R104, R5, R104, -R14 ;  /* 0x0000006805687223 */ /* 0x000fe2000001080e */
[----:B------:R-:W-:-:S02]  /*12310*/  HADD2.F32 R14, -RZ, R105.H0_H0 ;  /* 0x20000069ff0e7230 */ /* 0x000fc40000004100 */
[----:B------:R-:W-:Y:S01]  /*12320*/  FFMA.FTZ R34, R15, R31, R30 ;  /* 0x0000001f0f227223 */ /* 0x000fe2000001001e */
[----:B------:R-:W-:Y:S02]  /*12330*/  HADD2.F32 R21, -RZ, R6.H0_H0 ;  /* 0x20000006ff157230 */ /* 0x000fe40000004100 */
[----:B------:R-:W-:Y:S01]  /*12340*/  FMUL.FTZ R30, R27, R26 ;  /* 0x0000001a1b1e7220 */ /* 0x000fe20000410000 */
[----:B------:R-:W-:Y:S02]  /*12350*/  HADD2.F32 R28, -RZ, R11.H0_H0 ;  /* 0x2000000bff1c7230 */ /* 0x000fe40000004100 */
[----:B------:R-:W-:Y:S01]  /*12360*/  FFMA.FTZ R102, R5, R102, R9 ;  /* 0x0000006605667223 */ /* 0x000fe20000010009 */
[----:B------:R-:W-:Y:S02]  /*12370*/  HADD2.F32 R103, -RZ, R103.H1_H1 ;  /* 0x30000067ff677230 */ /* 0x000fe40000004100 */
[----:B------:R-:W-:Y:S01]  /*12380*/  FMUL.FTZ R36, R27, R14 ;  /* 0x0000000e1b247220 */ /* 0x000fe20000410000 */
[----:B------:R-:W-:-:S02]  /*12390*/  HADD2.F32 R105, -RZ, R105.H1_H1 ;  /* 0x30000069ff697230 */ /* 0x000fc40000004100 */
[C---:B------:R-:W-:Y:S01]  /*123a0*/  FFMA.FTZ R27, R21.reuse, R14, -R30 ;  /* 0x0000000e151b7223 */ /* 0x040fe2000001081e */
[----:B------:R-:W-:Y:S02]  /*123b0*/  HADD2.F32 R24, -RZ, R7.H0_H0 ;  /* 0x20000007ff187230 */ /* 0x000fe40000004100 */
[C---:B------:R-:W-:Y:S01]  /*123c0*/  FMUL.FTZ R5, R28.reuse, R103 ;  /* 0x000000671c057220 */ /* 0x040fe20000410000 */
[----:B------:R-:W-:Y:S02]  /*123d0*/  HADD2.F32 R11, -RZ, R11.H1_H1 ;  /* 0x3000000bff0b7230 */ /* 0x000fe40000004100 */
[----:B------:R-:W-:Y:S01]  /*123e0*/  FMUL.FTZ R28, R28, R105 ;  /* 0x000000691c1c7220 */ /* 0x000fe20000410000 */
[----:B------:R-:W-:Y:S02]  /*123f0*/  HADD2.F32 R30, -RZ, R38.H0_H0 ;  /* 0x20000026ff1e7230 */ /* 0x000fe40000004100 */
[----:B------:R-:W-:Y:S01]  /*12400*/  FFMA.FTZ R36, R21, R26, R36 ;  /* 0x0000001a15247223 */ /* 0x000fe20000010024 */
[----:B------:R-:W-:-:S02]  /*12410*/  HADD2.F32 R14, -RZ, R50.H0_H0 ;  /* 0x20000032ff0e7230 */ /* 0x000fc40000004100 */
[C---:B------:R-:W-:Y:S01]  /*12420*/  FFMA.FTZ R105, R24.reuse, R105, -R5 ;  /* 0x0000006918697223 */ /* 0x040fe20000010805 */
[----:B------:R-:W-:Y:S01]  /*12430*/  FFMA.FTZ R28, R24, R103, R28 ;  /* 0x00000067181c7223 */ /* 0x000fe2000001001c */
[----:B------:R-:W-:Y:S02]  /*12440*/  HADD2.F32 R7, -RZ, R7.H1_H1 ;  /* 0x30000007ff077230 */ /* 0x000fe40000004100 */
[----:B------:R-:W-:Y:S01]  /*12450*/  FFMA.FTZ R32, R15, R25, -R32 ;  /* 0x000000190f207223 */ /* 0x000fe20000010820 */
[C---:B------:R-:W-:Y:S01]  /*12460*/  FMUL.FTZ R26, R11.reuse, R30 ;  /* 0x0000001e0b1a7220 */ /* 0x040fe20000410000 */
[-C--:B------:R-:W-:Y:S01]  /*12470*/  FMUL.FTZ R24, R11, R14.reuse ;  /* 0x0000000e0b187220 */ /* 0x080fe20000410000 */
[----:B------:R-:W-:Y:S02]  /*12480*/  HADD2.F32 R8, -RZ, R8.H1_H1 ;  /* 0x30000008ff087230 */ /* 0x000fe40000004100 */
        /* <DEDUP_REMOVED lines=27> */
.L_x_2503:
[----:B------:R-:W-:Y:S05]  /*12640*/  BSYNC B1 ;  /* 0x0000000000017941 */ /* 0x000fea0003800000 */
.L_x_2502:
[----:B------:R-:W-:Y:S04]  /*12650*/  BSSY B1, `(.L_x_2506) ;  /* 0x00000d2000017945 */ /* 0x000fe80003800000 */
[----:B------:R-:W-:Y:S05]  /*12660*/  @P2 BRA `(.L_x_2507) ;  /* 0x0000000c00402947 */ /* 0x000fea0003800000 */
[----:B------:R4:W5:Y:S01]  /*12670*/  LDL R44, [R1+0x7c] ;  /* 0x00007c00012c7983 */ /* 0x0009620000100800 */
[----:B--23--:R-:W2:Y:S01]  /*12680*/  LDC R12, c[0x0][0x3d4] ;  /* 0x0000f500ff0c7b82 */ /* 0x00cea20000000800 */
[----:B------:R-:W-:Y:S01]  /*12690*/  BSSY B2, `(.L_x_2508) ;  /* 0x0000066000027945 */ /* 0x000fe20003800000 */
[-C--:B--2---:R-:W-:Y:S02]  /*126a0*/  ISETP.GE.AND P0, PT, R17, R12.reuse, PT ;  /* 0x0000000c1100720c */ /* 0x084fe40003f06270 */
[----:B------:R-:W-:-:S11]  /*126b0*/  ISETP.GE.AND P1, PT, R19, R12, PT ;  /* 0x0000000c1300720c */ /* 0x000fd60003f26270 */
[----:B----4-:R-:W-:Y:S05]  /*126c0*/  @P0 BRA `(.L_x_2509) ;  /* 0x0000000400880947 */ /* 0x010fea0003800000 */
[----:B-1----:R-:W-:Y:S01]  /*126d0*/  LEA.HI R4, R12, R85, RZ, 0x1d ;  /* 0x000000550c047211 */ /* 0x002fe200078fe8ff */
[----:B------:R-:W-:Y:S01]  /*126e0*/  HADD2.F32 R29, -RZ, R100.H0_H0 ;  /* 0x20000064ff1d7230 */ /* 0x000fe20000004100 */
[----:B-----5:R-:W-:Y:S01]  /*126f0*/  R2UR UR4, R44 ;  /* 0x000000002c0472ca */ /* 0x020fe200000e0000 */
[--C-:B------:R-:W-:Y:S01]  /*12700*/  HADD2.F32 R31, -RZ, R98.reuse.H0_H0 ;  /* 0x20000062ff1f7230 */ /* 0x100fe20000004100 */
[----:B------:R-:W-:Y:S01]  /*12710*/  SHF.R.S32.HI R7, RZ, 0x1f, R4 ;  /* 0x0000001fff077819 */ /* 0x000fe20000011404 */
[----:B------:R-:W-:Y:S01]  /*12720*/  HADD2.F32 R30, -RZ, R97.H1_H1 ;  /* 0x30000061ff1e7230 */ /* 0x000fe20000004100 */
[----:B------:R-:W-:Y:S01]  /*12730*/  SHF.L.U32 R5, R4, 0x3, RZ ;  /* 0x0000000304057819 */ /* 0x000fe200000006ff */
[----:B------:R-:W-:Y:S01]  /*12740*/  HADD2.F32 R98, -RZ, R98.H1_H1 ;  /* 0x30000062ff627230 */ /* 0x000fe20000004100 */
[----:B------:R-:W-:Y:S01]  /*12750*/  LEA.HI R7, R7, R4, RZ, 0x3 ;  /* 0x0000000407077211 */ /* 0x000fe200078f18ff */
[----:B------:R-:W-:Y:S01]  /*12760*/  HADD2.F32 R100, -RZ, R100.H1_H1 ;  /* 0x30000064ff647230 */ /* 0x000fe20000004100 */
[----:B------:R-:W-:-:S02]  /*12770*/  LOP3.LUT R5, R228, 0x38, R5, 0xf8, !PT ;  /* 0x00000038e4057812 */ /* 0x000fc400078ef805 */
[----:B------:R-:W-:Y:S01]  /*12780*/  LOP3.LUT R6, R228, 0x38, R17, 0xf8, !PT ;  /* 0x00000038e4067812 */ /* 0x000fe200078ef811 */
[----:B------:R-:W-:Y:S01]  /*12790*/  IMAD.SHL.U32 R7, R7, 0x400, RZ ;  /* 0x0000040007077824 */ /* 0x000fe200078e00ff */
[----:B------:R-:W-:Y:S02]  /*127a0*/  LOP3.LUT R8, R5, R232, RZ, 0x3c, !PT ;  /* 0x000000e805087212 */ /* 0x000fe400078e3cff */
[----:B------:R-:W-:Y:S02]  /*127b0*/  LOP3.LUT R6, R231, R6, R232, 0xf6, !PT ;  /* 0x00000006e7067212 */ /* 0x000fe400078ef6e8 */
[----:B0-----:R-:W-:Y:S02]  /*127c0*/  LOP3.LUT R9, R7, 0x7fffe000, RZ, 0xc0, !PT ;  /* 0x7fffe00007097812 */ /* 0x001fe400078ec0ff */
[----:B------:R-:W-:Y:S02]  /*127d0*/  LEA R43, R6, UR4, 0x1 ;  /* 0x00000004062b7c11 */ /* 0x000fe4000f8e08ff */
[----:B------:R-:W-:-:S02]  /*127e0*/  IADD3 R9, R8, R9, R231 ;  /* 0x0000000908097210 */ /* 0x000fc40007ffe0e7 */
[--C-:B------:R-:W-:Y:S01]  /*127f0*/  SHF.R.U64 R42, R60, 0x10, R61.reuse ;  /* 0x000000103c2a7819 */ /* 0x100fe2000000123d */
[----:B------:R-:W0:Y:S01]  /*12800*/  LDS.128 R4, [R43] ;  /* 0x000000002b047984 */ /* 0x000e220000000c00 */
[----:B------:R-:W-:Y:S01]  /*12810*/  SHF.R.U32.HI R60, RZ, 0x10, R61 ;  /* 0x00000010ff3c7819 */ /* 0x000fe2000001163d */
[----:B------:R-:W-:Y:S01]  /*12820*/  IMAD R13, R9, 0x2, R16 ;  /* 0x00000002090d7824 */ /* 0x000fe200078e0210 */
[----:B------:R-:W-:Y:S02]  /*12830*/  SHF.R.U32.HI R32, RZ, 0x10, R53 ;  /* 0x00000010ff207819 */ /* 0x000fe40000011635 */
[----:B------:R-:W-:Y:S02]  /*12840*/  SHF.R.U64 R41, R62, 0x10, R63 ;  /* 0x000000103e297819 */ /* 0x000fe4000000123f */
[----:B------:R-:W1:Y:S01]  /*12850*/  LDS.128 R8, [R13+0x14400] ;  /* 0x014400000d087984 */ /* 0x000e620000000c00 */
[----:B------:R-:W-:Y:S01]  /*12860*/  HADD2.F32 R32, -RZ, R32.H0_H0 ;  /* 0x20000020ff207230 */ /* 0x000fe20000004100 */
[----:B------:R-:W-:-:S02]  /*12870*/  SHF.R.U64 R37, R54, 0x10, R55 ;  /* 0x0000001036257819 */ /* 0x000fc40000001237 */
[----:B------:R-:W-:Y:S02]  /*12880*/  SHF.R.U32.HI R62, RZ, 0x10, R63 ;  /* 0x00000010ff3e7819 */ /* 0x000fe4000001163f */
[----:B------:R-:W-:Y:S02]  /*12890*/  SHF.R.U32.HI R54, RZ, 0x10, R55 ;  /* 0x00000010ff367819 */ /* 0x000fe40000011637 */
[----:B------:R-:W-:Y:S01]  /*128a0*/  SHF.R.U64 R39, R52, 0x10, R53 ;  /* 0x0000001034277819 */ /* 0x000fe20000001235 */
[--C-:B0-----:R-:W-:Y:S02]  /*128b0*/  HADD2.F32 R14, -RZ, R5.reuse.H0_H0 ;  /* 0x20000005ff0e7230 */ /* 0x101fe40000004100 */
[----:B------:R-:W-:Y:S02]  /*128c0*/  HADD2.F32 R15, -RZ, R5.H1_H1 ;  /* 0x30000005ff0f7230 */ /* 0x000fe40000004100 */
[----:B------:R-:W-:Y:S02]  /*128d0*/  HADD2.F32 R5, -RZ, R4.H0_H0 ;  /* 0x20000004ff057230 */ /* 0x000fe40000004100 */
[----:B------:R-:W-:-:S02]  /*128e0*/  HADD2.F32 R21, -RZ, R6.H0_H0 ;  /* 0x20000006ff157230 */ /* 0x000fc40000004100 */
        /* <DEDUP_REMOVED lines=8> */
[----:B------:R-:W-:Y:S01]  /*12970*/  FFMA.FTZ R35, R14, R31, R35 ;  /* 0x0000001f0e237223 */ /* 0x000fe20000010023 */
[----:B------:R-:W-:-:S02]  /*12980*/  HADD2.F32 R14, -RZ, R99.H1_H1 ;  /* 0x30000063ff0e7230 */ /* 0x000fc40000004100 */
[-C--:B------:R-:W-:Y:S01]  /*12990*/  FMUL.FTZ R36, R26, R25.reuse ;  /* 0x000000191a247220 */ /* 0x080fe20000410000 */
[----:B------:R-:W-:Y:S01]  /*129a0*/  FMUL.FTZ R26, R9, R30 ;  /* 0x0000001e091a7220 */ /* 0x000fe20000410000 */
[----:B------:R-:W-:Y:S02]  /*129b0*/  HADD2.F32 R27, -RZ, R10.H0_H0 ;  /* 0x2000000aff1b7230 */ /* 0x000fe40000004100 */
[----:B------:R-:W-:Y:S01]  /*129c0*/  FFMA.FTZ R34, R15, R25, -R34 ;  /* 0x000000190f227223 */ /* 0x000fe20000010822 */
[-C--:B------:R-:W-:Y:S01]  /*129d0*/  FMUL.FTZ R9, R9, R14.reuse ;  /* 0x0000000e09097220 */ /* 0x080fe20000410000 */
[----:B------:R-:W-:Y:S01]  /*129e0*/  FFMA.FTZ R25, R5, R14, -R26 ;  /* 0x0000000e05197223 */ /* 0x000fe2000001081a */
[----:B------:R-:W-:Y:S02]  /*129f0*/  HADD2.F32 R28, -RZ, R11.H0_H0 ;  /* 0x2000000bff1c7230 */ /* 0x000fe40000004100 */
[----:B------:R-:W-:Y:S01]  /*12a00*/  FMUL.FTZ R14, R27, R98 ;  /* 0x000000621b0e7220 */ /* 0x000fe20000410000 */
[----:B------:R-:W-:Y:S01]  /*12a10*/  FFMA.FTZ R30, R5, R30, R9 ;  /* 0x0000001e051e7223 */ /* 0x000fe20000010009 */
[----:B------:R-:W-:-:S02]  /*12a20*/  HADD2.F32 R5, -RZ, R101.H0_H0 ;  /* 0x20000065ff057230 */ /* 0x000fc40000004100 */
[----:B------:R-:W-:Y:S01]  /*12a30*/  FFMA.FTZ R36, R15, R32, R36 ;  /* 0x000000200f247223 */ /* 0x000fe20000010024 */
[----:B------:R-:W-:Y:S02]  /*12a40*/  HADD2.F32 R99, -RZ, R99.H0_H0 ;  /* 0x20000063ff637230 */ /* 0x000fe40000004100 */
[-C--:B------:R-:W-:Y:S01]  /*12a50*/  FMUL.FTZ R32, R27, R100.reuse ;  /* 0x000000641b207220 */ /* 0x080fe20000410000 */
[----:B------:R-:W-:Y:S02]  /*12a60*/  HADD2.F32 R24, -RZ, R7.H0_H0 ;  /* 0x20000007ff187230 */ /* 0x000fe40000004100 */
[----:B------:R-:W-:Y:S01]  /*12a70*/  FFMA.FTZ R100, R21, R100, -R14 ;  /* 0x0000006415647223 */ /* 0x000fe2000001080e */
[----:B------:R-:W-:Y:S02]  /*12a80*/  HADD2.F32 R11, -RZ, R11.H1_H1 ;  /* 0x3000000bff0b7230 */ /* 0x000fe40000004100 */
[----:B------:R-:W-:Y:S01]  /*12a90*/  FMUL.FTZ R9, R28, R99 ;  /* 0x000000631c097220 */ /* 0x000fe20000410000 */
[----:B------:R-:W-:-:S02]  /*12aa0*/  HADD2.F32 R26, -RZ, R54.H0_H0 ;  /* 0x20000036ff1a7230 */ /* 0x000fc40000004100 */
[-C--:B------:R-:W-:Y:S01]  /*12ab0*/  FMUL.FTZ R38, R28, R5.reuse ;  /* 0x000000051c267220 */ /* 0x080fe20000410000 */
[----:B------:R-:W-:Y:S02]  /*12ac0*/  HADD2.F32 R14, -RZ, R62.H0_H0 ;  /* 0x2000003eff0e7230 */ /* 0x000fe40000004100 */
[C---:B------:R-:W-:Y:S01]  /*12ad0*/  FFMA.FTZ R28, R24.reuse, R5, -R9 ;  /* 0x00000005181c7223 */ /* 0x040fe20000010809 */
[----:B------:R-:W-:Y:S02]  /*12ae0*/  HADD2.F32 R7, -RZ, R7.H1_H1 ;  /* 0x30000007ff077230 */ /* 0x000fe40000004100 */
[----:B------:R-:W-:Y:S01]  /*12af0*/  FFMA.FTZ R38, R24, R99, R38 ;  /* 0x0000006318267223 */ /* 0x000fe20000010026 */
[C---:B------:R-:W-:Y:S01]  /*12b00*/  FMUL.FTZ R40, R11.reuse, R26 ;  /* 0x0000001a0b287220 */ /* 0x040fe20000410000 */
[----:B------:R-:W-:Y:S01]  /*12b10*/  FMUL.FTZ R24, R11, R14 ;  /* 0x0000000e0b187220 */ /* 0x000fe20000410000 */
[----:B------:R-:W-:Y:S02]  /*12b20*/  HADD2.F32 R8, -RZ, R8.H1_H1 ;  /* 0x30000008ff087230 */ /* 0x000fe40000004100 */
[----:B------:R-:W-:Y:S01]  /*12b30*/  FFMA.FTZ R32, R21, R98, R32 ;  /* 0x0000006215207223 */ /* 0x000fe20000010020 */
[----:B------:R-:W-:-:S02]  /*12b40*/  HADD2.F32 R10, -RZ, R10.H1_H1 ;  /* 0x3000000aff0a7230 */ /* 0x000fc40000004100 */
[C---:B------:R-:W-:Y:S01]  /*12b50*/  FFMA.FTZ R29, R7.reuse, R14, -R40 ;  /* 0x0000000e071d7223 */ /* 0x040fe20000010828 */
[----:B------:R-:W-:Y:S02]  /*12b60*/  HADD2.F32 R11, -RZ, R39.H0_H0 ;  /* 0x20000027ff0b7230 */ /* 0x000fe40000004100 */
        /* <DEDUP_REMOVED lines=8> */
[----:B------:R-:W-:Y:S02]  /*12bf0*/  HADD2.F32 R6, -RZ, R6.H1_H1 ;  /* 0x30000006ff067230 */ /* 0x000fe40000004100 */
[----:B------:R-:W-:Y:S01]  /*12c00*/  FMUL.FTZ R10, R10, R9 ;  /* 0x000000090a0a7220 */ /* 0x000fe20000410000 */
[C---:B------:R-:W-:Y:S01]  /*12c10*/  FFMA.FTZ R8, R4.reuse, R5, -R7 ;  /* 0x0000000504087223 */ /* 0x040fe20000010807 */
[----:B------:R-:W-:Y:S01]  /*12c20*/  FFMA.FTZ R21, R4, R11, R14 ;  /* 0x0000000b04157223 */ /* 0x000fe2000001000e */
[C---:B------:R-:W-:Y:S01]  /*12c30*/  FFMA.FTZ R27, R6.reuse, R9, -R27 ;  /* 0x00000009061b7223 */ /* 0x040fe2000001081b */
[----:B------:R-:W-:Y:S01]  /*12c40*/  FFMA.FTZ R15, R6, R15, R10 ;  /* 0x0000000f060f7223 */ /* 0x000fe2000001000a */
[----:B------:R-:W-:Y:S02]  /*12c50*/  F2FP.F16.F32.PACK_AB R7, R29, R28 ;  /* 0x0000001c1d07723e */ /* 0x000fe400000000ff */
        /* <DEDUP_REMOVED lines=9> */
.L_x_2509:
[----:B------:R-:W-:Y:S05]  /*12cf0*/  BSYNC B2 ;  /* 0x0000000000027941 */ /* 0x000fea0003800000 */
.L_x_2508:
[----:B------:R-:W-:Y:S05]  /*12d00*/  @P1 BRA `(.L_x_2507) ;  /* 0x0000000400981947 */ /* 0x000fea0003800000 */
[----:B------:R-:W-:Y:S01]  /*12d10*/  LEA.HI R12, R12, R20, RZ, 0x1d ;  /* 0x000000140c0c7211 */ /* 0x000fe200078fe8ff */
[----:B------:R-:W-:Y:S01]  /*12d20*/  HADD2.F32 R29, -RZ, R90.H1_H1 ;  /* 0x3000005aff1d7230 */ /* 0x000fe20000004100 */
[----:B-12---:R-:W-:Y:S01]  /*12d30*/  LOP3.LUT R5, R228, 0x38, R3, 0xf8, !PT ;  /* 0x00000038e4057812 */ /* 0x006fe200078ef803 */
[----:B------:R-:W-:Y:S01]  /*12d40*/  HADD2.F32 R28, -RZ, R96.H1_H1 ;  /* 0x30000060ff1c7230 */ /* 0x000fe20000004100 */
[----:B------:R-:W-:Y:S01]  /*12d50*/  SHF.R.S32.HI R7, RZ, 0x1f, R12 ;  /* 0x0000001fff077819 */ /* 0x000fe2000001140c */
[----:B------:R-:W-:Y:S01]  /*12d60*/  HADD2.F32 R90, -RZ, R90.H0_H0 ;  /* 0x2000005aff5a7230 */ /* 0x000fe20000004100 */
[----:B------:R-:W-:Y:S01]  /*12d70*/  LOP3.LUT R6, R5, R232, RZ, 0x3c, !PT ;  /* 0x000000e805067212 */ /* 0x000fe200078e3cff */
[----:B------:R-:W-:Y:S01]  /*12d80*/  IMAD.SHL.U32 R5, R12, 0x8, RZ ;  /* 0x000000080c057824 */ /* 0x000fe200078e00ff */
[----:B------:R-:W-:Y:S01]  /*12d90*/  LEA.HI R7, R7, R12, RZ, 0x3 ;  /* 0x0000000c07077211 */ /* 0x000fe200078f18ff */
[----:B------:R-:W-:Y:S01]  /*12da0*/  HADD2.F32 R96, -RZ, R96.H0_H0 ;  /* 0x20000060ff607230 */ /* 0x000fe20000004100 */
[----:B------:R-:W-:-:S02]  /*12db0*/  LEA.HI R4, R0, R19, RZ, 0x6 ;  /* 0x0000001300047211 */ /* 0x000fc400078f30ff */
[----:B------:R-:W-:Y:S01]  /*12dc0*/  LOP3.LUT R5, R228, 0x38, R5, 0xf8, !PT ;  /* 0x00000038e4057812 */ /* 0x000fe200078ef805 */
[----:B------:R-:W-:Y:S01]  /*12dd0*/  IMAD.SHL.U32 R7, R7, 0x400, RZ ;  /* 0x0000040007077824 */ /* 0x000fe200078e00ff */
[----:B-----5:R-:W-:Y:S02]  /*12de0*/  R2UR UR4, R44 ;  /* 0x000000002c0472ca */ /* 0x020fe400000e0000 */
[----:B------:R-:W-:Y:S02]  /*12df0*/  SHF.L.U32 R4, R4, 0x7, RZ ;  /* 0x0000000704047819 */ /* 0x000fe400000006ff */
[----:B------:R-:W-:Y:S02]  /*12e00*/  LOP3.LUT R8, R5, R232, RZ, 0x3c, !PT ;  /* 0x000000e805087212 */ /* 0x000fe400078e3cff */
[----:B0-----:R-:W-:Y:S02]  /*12e10*/  LOP3.LUT R9, R7, 0x7fffe000, RZ, 0xc0, !PT ;  /* 0x7fffe00007097812 */ /* 0x001fe400078ec0ff */
[----:B------:R-:W-:-:S02]  /*12e20*/  LOP3.LUT R4, R4, 0xffffe000, RZ, 0xc0, !PT ;  /* 0xffffe00004047812 */ /* 0x000fc400078ec0ff */
[--C-:B------:R-:W-:Y:S02]  /*12e30*/  IADD3 R9, R8, R9, R231.reuse ;  /* 0x0000000908097210 */ /* 0x100fe40007ffe0e7 */
[----:B------:R-:W-:Y:S02]  /*12e40*/  IADD3 R4, R6, R4, R231 ;  /* 0x0000000406047210 */ /* 0x000fe40007ffe0e7 */
[----:B------:R-:W-:Y:S02]  /*12e50*/  LEA R12, R9, R16, 0x1 ;  /* 0x00000010090c7211 */ /* 0x000fe400078e08ff */
[----:B------:R-:W-:Y:S02]  /*12e60*/  LEA R41, R4, UR4, 0x1 ;  /* 0x0000000404297c11 */ /* 0x000fe4000f8e08ff */
[----:B------:R-:W-:Y:S01]  /*12e70*/  SHF.R.U32.HI R30, RZ, 0x10, R57 ;  /* 0x00000010ff1e7819 */ /* 0x000fe20000011639 */
[----:B------:R-:W0:Y:S01]  /*12e80*/  LDS.128 R8, [R12+0x14400] ;  /* 0x014400000c087984 */ /* 0x000e220000000c00 */
[----:B------:R-:W-:-:S02]  /*12e90*/  SHF.R.U64 R40, R80, 0x10, R81 ;  /* 0x0000001050287819 */ /* 0x000fc40000001251 */
[----:B------:R-:W-:Y:S01]  /*12ea0*/  SHF.R.U32.HI R80, RZ, 0x10, R81 ;  /* 0x00000010ff507819 */ /* 0x000fe20000011651 */
[----:B------:R-:W1:Y:S01]  /*12eb0*/  LDS.128 R4, [R41] ;  /* 0x0000000029047984 */ /* 0x000e620000000c00 */
[----:B------:R-:W-:Y:S01]  /*12ec0*/  HADD2.F32 R30, -RZ, R30.H0_H0 ;  /* 0x2000001eff1e7230 */ /* 0x000fe20000004100 */
[----:B------:R-:W-:Y:S02]  /*12ed0*/  SHF.R.U64 R39, R82, 0x10, R83 ;  /* 0x0000001052277819 */ /* 0x000fe40000001253 */
[----:B------:R-:W-:Y:S02]  /*12ee0*/  SHF.R.U64 R35, R58, 0x10, R59 ;  /* 0x000000103a237819 */ /* 0x000fe4000000123b */
[----:B------:R-:W-:Y:S02]  /*12ef0*/  SHF.R.U32.HI R82, RZ, 0x10, R83 ;  /* 0x00000010ff527819 */ /* 0x000fe40000011653 */
[----:B------:R-:W-:Y:S02]  /*12f00*/  SHF.R.U32.HI R58, RZ, 0x10, R59 ;  /* 0x00000010ff3a7819 */ /* 0x000fe4000001163b */
[----:B------:R-:W-:Y:S01]  /*12f10*/  SHF.R.U64 R37, R56, 0x10, R57 ;  /* 0x0000001038257819 */ /* 0x000fe20000001239 */
[----:B0-----:R-:W-:-:S02]  /*12f20*/  HADD2.F32 R24, -RZ, R9.H0_H0 ;  /* 0x20000009ff187230 */ /* 0x001fc40000004100 */
[----:B------:R-:W-:Y:S02]  /*12f30*/  HADD2.F32 R25, -RZ, R9.H1_H1 ;  /* 0x30000009ff197230 */ /* 0x000fe40000004100 */
[--C-:B-1----:R-:W-:Y:S02]  /*12f40*/  HADD2.F32 R13, -RZ, R5.reuse.H0_H0 ;  /* 0x20000005ff0d7230 */ /* 0x102fe40000004100 */
[C---:B------:R-:W-:Y:S01]  /*12f50*/  FMUL.FTZ R32, R24.reuse, R29 ;  /* 0x0000001d18207220 */ /* 0x040fe20000410000 */
[----:B------:R-:W-:Y:S01]  /*12f60*/  FMUL.FTZ R24, R24, R28 ;  /* 0x0000001c18187220 */ /* 0x000fe20000410000 */
[----:B------:R-:W-:Y:S02]  /*12f70*/  HADD2.F32 R14, -RZ, R5.H1_H1 ;  /* 0x30000005ff0e7230 */ /* 0x000fe40000004100 */
[----:B------:R-:W-:Y:S01]  /*12f80*/  FMUL.FTZ R31, R25, R30 ;  /* 0x0000001e191f7220 */ /* 0x000fe20000410000 */
        /* <DEDUP_REMOVED lines=8> */
[----:B------:R-:W-:Y:S02]  /*13010*/  HADD2.F32 R26, -RZ, R10.H0_H0 ;  /* 0x2000000aff1a7230 */ /* 0x000fe40000004100 */
[----:B------:R-:W-:Y:S01]  /*13020*/  FMUL.FTZ R28, R9, R90 ;  /* 0x0000005a091c7220 */ /* 0x000fe20000410000 */
[----:B------:R-:W-:-:S02]  /*13030*/  HADD2.F32 R13, -RZ, R91.H0_H0 ;  /* 0x2000005bff0d7230 */ /* 0x000fc40000004100 */
[----:B------:R-:W-:Y:S01]  /*13040*/  FFMA.FTZ R30, R14, R30, R25 ;  /* 0x0000001e0e1e7223 */ /* 0x000fe20000010019 */
[----:B------:R-:W-:Y:S02]  /*13050*/  HADD2.F32 R15, -RZ, R6.H0_H0 ;  /* 0x20000006ff0f7230 */ /* 0x000fe40000004100 */
[-C--:B------:R-:W-:Y:S01]  /*13060*/  FMUL.FTZ R9, R9, R24.reuse ;  /* 0x0000001809097220 */ /* 0x080fe20000410000 */
[----:B------:R-:W-:Y:S01]  /*13070*/  FFMA.FTZ R25, R5, R24, -R28 ;  /* 0x0000001805197223 */ /* 0x000fe2000001081c */
[----:B------:R-:W-:Y:S02]  /*13080*/  HADD2.F32 R27, -RZ, R11.H0_H0 ;  /* 0x2000000bff1b7230 */ /* 0x000fe40000004100 */
[C---:B------:R-:W-:Y:S01]  /*13090*/  FMUL.FTZ R24, R26.reuse, R13 ;  /* 0x0000000d1a187220 */ /* 0x040fe20000410000 */
[----:B------:R-:W-:Y:S02]  /*130a0*/  HADD2.F32 R28, -RZ, R91.H1_H1 ;  /* 0x3000005bff1c7230 */ /* 0x000fe40000004100 */
[----:B------:R-:W-:Y:S01]  /*130b0*/  FMUL.FTZ R34, R26, R96 ;  /* 0x000000601a227220 */ /* 0x000fe20000410000 */
[----:B------:R-:W-:-:S02]  /*130c0*/  HADD2.F32 R21, -RZ, R7.H0_H0 ;  /* 0x20000007ff157230 */ /* 0x000fc40000004100 */
[----:B------:R-:W-:Y:S01]  /*130d0*/  FFMA.FTZ R96, R15, R96, -R24 ;  /* 0x000000600f607223 */ /* 0x000fe20000010818 */
[----:B------:R-:W-:Y:S02]  /*130e0*/  HADD2.F32 R14, -RZ, R101.H1_H1 ;  /* 0x30000065ff0e7230 */ /* 0x000fe40000004100 */
[----:B------:R-:W-:Y:S01]  /*130f0*/  FMUL.FTZ R36, R27, R28 ;  /* 0x0000001c1b247220 */ /* 0x000fe20000410000 */
[----:B------:R-:W-:Y:S02]  /*13100*/  HADD2.F32 R11, -RZ, R11.H1_H1 ;  /* 0x3000000bff0b7230 */ /* 0x000fe40000004100 */
[----:B------:R-:W-:Y:S01]  /*13110*/  FFMA.FTZ R34, R15, R13, R34 ;  /* 0x0000000d0f227223 */ /* 0x000fe20000010022 */
[----:B------:R-:W-:Y:S02]  /*13120*/  HADD2.F32 R26, -RZ, R58.H0_H0 ;  /* 0x2000003aff1a7230 */ /* 0x000fe40000004100 */
[----:B------:R-:W-:Y:S01]  /*13130*/  FMUL.FTZ R27, R27, R14 ;  /* 0x0000000e1b1b7220 */ /* 0x000fe20000410000 */
[----:B------:R-:W-:-:S02]  /*13140*/  HADD2.F32 R24, -RZ, R82.H0_H0 ;  /* 0x20000052ff187230 */ /* 0x000fc40000004100 */
[----:B------:R-:W-:Y:S01]  /*13150*/  FFMA.FTZ R36, R21, R14, -R36 ;  /* 0x0000000e15247223 */ /* 0x000fe20000010824 */
[----:B------:R-:W-:Y:S02]  /*13160*/  HADD2.F32 R7, -RZ, R7.H1_H1 ;  /* 0x30000007ff077230 */ /* 0x000fe40000004100 */
[C---:B------:R-:W-:Y:S01]  /*13170*/  FMUL.FTZ R38, R11.reuse, R26 ;  /* 0x0000001a0b267220 */ /* 0x040fe20000410000 */
[----:B------:R-:W-:Y:S02]  /*13180*/  HADD2.F32 R8, -RZ, R8.H1_H1 ;  /* 0x30000008ff087230 */ /* 0x000fe40000004100 */
[----:B------:R-:W-:Y:S01]  /*13190*/  FMUL.FTZ R14, R11, R24 ;  /* 0x000000180b0e7220 */ /* 0x000fe20000410000 */
[----:B------:R-:W-:Y:S02]  /*131a0*/  HADD2.F32 R10, -RZ, R10.H1_H1 ;  /* 0x3000000aff0a7230 */ /* 0x000fe40000004100 */
[----:B------:R-:W-:Y:S01]  /*131b0*/  FFMA.FTZ R90, R5, R90, R9 ;  /* 0x0000005a055a7223 */ /* 0x000fe20000010009 */
        /* <DEDUP_REMOVED lines=27> */
.L_x_2507:
[----:B------:R-:W-:Y:S05]  /*13370*/  BSYNC B1 ;  /* 0x0000000000017941 */ /* 0x000fea0003800000 */
.L_x_2506:
[----:B------:R-:W-:Y:S05]  /*13380*/  @P3 BRA `(.L_x_2465) ;  /* 0x0000000c005c3947 */ /* 0x000fea0003800000 */
[----:B------:R0:W5:Y:S01]  /*13390*/  LDL R47, [R1+0x7c] ;  /* 0x00007c00012f7983 */ /* 0x0001620000100800 */
        /* <DEDUP_REMOVED lines=8> */
[----:B-----5:R-:W-:Y:S02]  /*13420*/  LOP3.LUT R44, R5, 0xfffffe00, RZ, 0xc0, !PT ;  /* 0xfffffe00052c7812 */ /* 0x020fe400078ec0ff */
[-C--:B0-----:R-:W-:Y:S02]  /*13430*/  ISETP.GE.AND P0, PT, R17, R42.reuse, PT ;  /* 0x0000002a1100720c */ /* 0x081fe40003f06270 */
[----:B------:R-:W-:-:S11]  /*13440*/  ISETP.GE.AND P1, PT, R19, R42, PT ;  /* 0x0000002a1300720c */ /* 0x000fd60003f26270 */
[----:B------:R-:W-:Y:S05]  /*13450*/  @P0 BRA `(.L_x_2511) ;  /* 0x0000000400880947 */ /* 0x000fea0003800000 */
[----:B------:R-:W-:Y:S01]  /*13460*/  LEA.HI R85, R42, R85, RZ, 0x1d ;  /* 0x000000552a557211 */ /* 0x000fe200078fe8ff */
[----:B------:R-:W-:Y:S01]  /*13470*/  HADD2.F32 R28, -RZ, R94.H1_H1 ;  /* 0x3000005eff1c7230 */ /* 0x000fe20000004100 */
[----:B------:R-:W-:Y:S01]  /*13480*/  R2UR UR4, R47 ;  /* 0x000000002f0472ca */ /* 0x000fe200000e0000 */
[--C-:B------:R-:W-:Y:S01]  /*13490*/  HADD2.F32 R29, -RZ, R92.reuse.H1_H1 ;  /* 0x3000005cff1d7230 */ /* 0x100fe20000004100 */
[----:B------:R-:W-:Y:S01]  /*134a0*/  SHF.R.S32.HI R6, RZ, 0x1f, R85 ;  /* 0x0000001fff067819 */ /* 0x000fe20000011455 */
[----:B------:R-:W-:Y:S01]  /*134b0*/  HADD2.F32 R92, -RZ, R92.H0_H0 ;  /* 0x2000005cff5c7230 */ /* 0x000fe20000004100 */
[----:B------:R-:W-:Y:S01]  /*134c0*/  SHF.L.U32 R4, R85, 0x3, RZ ;  /* 0x0000000355047819 */ /* 0x000fe200000006ff */
[----:B------:R-:W-:Y:S01]  /*134d0*/  HADD2.F32 R94, -RZ, R94.H0_H0 ;  /* 0x2000005eff5e7230 */ /* 0x000fe20000004100 */
[----:B------:R-:W-:Y:S02]  /*134e0*/  LEA.HI R6, R6, R85, RZ, 0x3 ;  /* 0x0000005506067211 */ /* 0x000fe400078f18ff */
[----:B------:R-:W-:-:S02]  /*134f0*/  LOP3.LUT R4, R43, 0x38, R4, 0xf8, !PT ;  /* 0x000000382b047812 */ /* 0x000fc400078ef804 */
[----:B------:R-:W-:Y:S01]  /*13500*/  LOP3.LUT R5, R43, 0x38, R17, 0xf8, !PT ;  /* 0x000000382b057812 */ /* 0x000fe200078ef811 */
[----:B------:R-:W-:Y:S01]  /*13510*/  IMAD.SHL.U32 R6, R6, 0x400, RZ ;  /* 0x0000040006067824 */ /* 0x000fe200078e00ff */
[----:B------:R-:W-:Y:S02]  /*13520*/  LOP3.LUT R8, R4, R45, RZ, 0x3c, !PT ;  /* 0x0000002d04087212 */ /* 0x000fe400078e3cff */
[----:B------:R-:W-:Y:S02]  /*13530*/  LOP3.LUT R5, R44, R5, R45, 0xf6, !PT ;  /* 0x000000052c057212 */ /* 0x000fe400078ef62d */
[----:B------:R-:W-:Y:S02]  /*13540*/  LOP3.LUT R9, R6, 0x7fffe000, RZ, 0xc0, !PT ;  /* 0x7fffe00006097812 */ /* 0x000fe400078ec0ff */
[----:B------:R-:W-:Y:S02]  /*13550*/  LEA R46, R5, UR4, 0x1 ;  /* 0x00000004052e7c11 */ /* 0x000fe4000f8e08ff */
[----:B------:R-:W-:-:S02]  /*13560*/  IADD3 R9, R8, R9, R44 ;  /* 0x0000000908097210 */ /* 0x000fc40007ffe02c */
[----:B------:R-:W-:Y:S01]  /*13570*/  SHF.R.U32.HI R30, RZ, 0x10, R65 ;  /* 0x00000010ff1e7819 */ /* 0x000fe20000011641 */
[----:B------:R-:W0:Y:S01]  /*13580*/  LDS.128 R4, [R46] ;  /* 0x000000002e047984 */ /* 0x000e220000000c00 */
[--C-:B------:R-:W-:Y:S01]  /*13590*/  SHF.R.U64 R41, R72, 0x10, R73.reuse ;  /* 0x0000001048297819 */ /* 0x100fe20000001249 */
[----:B------:R-:W-:Y:S01]  /*135a0*/  IMAD R12, R9, 0x2, R16 ;  /* 0x00000002090c7824 */ /* 0x000fe200078e0210 */
[----:B------:R-:W-:Y:S01]  /*135b0*/  SHF.R.U32.HI R72, RZ, 0x10, R73 ;  /* 0x00000010ff487819 */ /* 0x000fe20000011649 */
[----:B------:R-:W-:Y:S01]  /*135c0*/  HADD2.F32 R30, -RZ, R30.H0_H0 ;  /* 0x2000001eff1e7230 */ /* 0x000fe20000004100 */
[----:B------:R-:W-:Y:S02]  /*135d0*/  SHF.R.U64 R39, R74, 0x10, R75 ;  /* 0x000000104a277819 */ /* 0x000fe4000000124b */
[----:B------:R-:W1:Y:S01]  /*135e0*/  LDS.128 R8, [R12+0x14400] ;  /* 0x014400000c087984 */ /* 0x000e620000000c00 */
[----:B------:R-:W-:Y:S02]  /*135f0*/  SHF.R.U64 R35, R66, 0x10, R67 ;  /* 0x0000001042237819 */ /* 0x000fe40000001243 */
[----:B------:R-:W-:-:S02]  /*13600*/  SHF.R.U32.HI R74, RZ, 0x10, R75 ;  /* 0x00000010ff4a7819 */ /* 0x000fc4000001164b */
[----:B------:R-:W-:Y:S02]  /*13610*/  SHF.R.U32.HI R66, RZ, 0x10, R67 ;  /* 0x00000010ff427819 */ /* 0x000fe40000011643 */
[----:B------:R-:W-:Y:S01]  /*13620*/  SHF.R.U64 R37, R64, 0x10, R65 ;  /* 0x0000001040257819 */ /* 0x000fe20000001241 */
[--C-:B0-----:R-:W-:Y:S02]  /*13630*/  HADD2.F32 R13, -RZ, R5.reuse.H0_H0 ;  /* 0x20000005ff0d7230 */ /* 0x101fe40000004100 */
[----:B------:R-:W-:Y:S02]  /*13640*/  HADD2.F32 R14, -RZ, R5.H1_H1 ;  /* 0x30000005ff0e7230 */ /* 0x000fe40000004100 */
[----:B------:R-:W-:Y:S02]  /*13650*/  HADD2.F32 R5, -RZ, R4.H0_H0 ;  /* 0x20000004ff057230 */ /* 0x000fe40000004100 */
[----:B------:R-:W-:Y:S02]  /*13660*/  HADD2.F32 R15, -RZ, R6.H0_H0 ;  /* 0x20000006ff0f7230 */ /* 0x000fe40000004100 */
[----:B-1----:R-:W-:-:S02]  /*13670*/  HADD2.F32 R24, -RZ, R9.H0_H0 ;  /* 0x20000009ff187230 */ /* 0x002fc40000004100 */
[----:B------:R-:W-:Y:S02]  /*13680*/  HADD2.F32 R25, -RZ, R9.H1_H1 ;  /* 0x30000009ff197230 */ /* 0x000fe40000004100 */
[----:B------:R-:W-:Y:S02]  /*13690*/  HADD2.F32 R9, -RZ, R8.H0_H0 ;  /* 0x20000008ff097230 */ /* 0x000fe40000004100 */
[CC--:B------:R-:W-:Y:S01]  /*136a0*/  FMUL.FTZ R32, R24.reuse, R29.reuse ;  /* 0x0000001d18207220 */ /* 0x0c0fe20000410000 */
[----:B------:R-:W-:Y:S01]  /*136b0*/  FMUL.FTZ R34, R24, R28 ;  /* 0x0000001c18227220 */ /* 0x000fe20000410000 */
[----:B------:R-:W-:Y:S02]  /*136c0*/  HADD2.F32 R24, -RZ, R72.H0_H0 ;  /* 0x20000048ff187230 */ /* 0x000fe40000004100 */
[----:B------:R-:W-:Y:S01]  /*136d0*/  FMUL.FTZ R31, R25, R30 ;  /* 0x0000001e191f7220 */ /* 0x000fe20000410000 */
[C---:B------:R-:W-:Y:S01]  /*136e0*/  FFMA.FTZ R32, R13.reuse, R28, -R32 ;  /* 0x0000001c0d207223 */ /* 0x040fe20000010820 */
[----:B------:R-:W-:Y:S01]  /*136f0*/  FFMA.FTZ R34, R13, R29, R34 ;  /* 0x0000001d0d227223 */ /* 0x000fe20000010022 */
[----:B------:R-:W-:-:S02]  /*13700*/  HADD2.F32 R26, -RZ, R10.H0_H0 ;  /* 0x2000000aff1a7230 */ /* 0x000fc40000004100 */
[-C--:B------:R-:W-:Y:S01]  /*13710*/  FMUL.FTZ R29, R25, R24.reuse ;  /* 0x00000018191d7220 */ /* 0x080fe20000410000 */
[----:B------:R-:W-:Y:S01]  /*13720*/  FFMA.FTZ R31, R14, R24, -R31 ;  /* 0x000000180e1f7223 */ /* 0x000fe2000001081f */
[C---:B------:R-:W-:Y:S01]  /*13730*/  FMUL.FTZ R24, R9.reuse, R92 ;  /* 0x0000005c09187220 */ /* 0x040fe20000410000 */
[----:B------:R-:W-:Y:S02]  /*13740*/  HADD2.F32 R13, -RZ, R93.H0_H0 ;  /* 0x2000005dff0d7230 */ /* 0x000fe40000004100 */
[-C--:B------:R-:W-:Y:S01]  /*13750*/  FMUL.FTZ R25, R9, R94.reuse ;  /* 0x0000005e09197220 */ /* 0x080fe20000410000 */
[----:B------:R-:W-:Y:S02]  /*13760*/  HADD2.F32 R9, -RZ, R95.H0_H0 ;  /* 0x2000005fff097230 */ /* 0x000fe40000004100 */
[----:B------:R-:W-:Y:S01]  /*13770*/  FFMA.FTZ R94, R5, R94, -R24 ;  /* 0x0000005e055e7223 */ /* 0x000fe20000010818 */
[----:B------:R-:W-:Y:S02]  /*13780*/  HADD2.F32 R27, -RZ, R11.H0_H0 ;  /* 0x2000000bff1b7230 */ /* 0x000fe40000004100 */
[----:B------:R-:W-:Y:S01]  /*13790*/  FMUL.FTZ R24, R26, R13 ;  /* 0x0000000d1a187220 */ /* 0x000fe20000410000 */
[----:B------:R-:W-:-:S02]  /*137a0*/  HADD2.F32 R28, -RZ, R93.H1_H1 ;  /* 0x3000005dff1c7230 */ /* 0x000fc40000004100 */
[----:B------:R-:W-:Y:S01]  /*137b0*/  FFMA.FTZ R29, R14, R30, R29 ;  /* 0x0000001e0e1d7223 */ /* 0x000fe2000001001d */
[----:B------:R-:W-:Y:S02]  /*137c0*/  HADD2.F32 R21, -RZ, R7.H0_H0 ;  /* 0x20000007ff157230 */ /* 0x000fe40000004100 */
[-C--:B------:R-:W-:Y:S01]  /*137d0*/  FMUL.FTZ R36, R26, R9.reuse ;  /* 0x000000091a247220 */ /* 0x080fe20000410000 */
[----:B------:R-:W-:Y:S02]  /*137e0*/  HADD2.F32 R14, -RZ, R95.H1_H1 ;  /* 0x3000005fff0e7230 */ /* 0x000fe40000004100 */
[----:B------:R-:W-:Y:S01]  /*137f0*/  FFMA.FTZ R30, R15, R9, -R24 ;  /* 0x000000090f1e7223 */ /* 0x000fe20000010818 */
[----:B------:R-:W-:Y:S02]  /*13800*/  HADD2.F32 R11, -RZ, R11.H1_H1 ;  /* 0x3000000bff0b7230 */ /* 0x000fe40000004100 */
[----:B------:R-:W-:Y:S01]  /*13810*/  FMUL.FTZ R38, R27, R28 ;  /* 0x0000001c1b267220 */ /* 0x000fe20000410000 */
[----:B------:R-:W-:-:S02]  /*13820*/  HADD2.F32 R26, -RZ, R66.H0_H0 ;  /* 0x20000042ff1a7230 */ /* 0x000fc40000004100 */
[-C--:B------:R-:W-:Y:S01]  /*13830*/  FMUL.FTZ R27, R27, R14.reuse ;  /* 0x0000000e1b1b7220 */ /* 0x080fe20000410000 */
[----:B------:R-:W-:Y:S02]  /*13840*/  HADD2.F32 R24, -RZ, R74.H0_H0 ;  /* 0x2000004aff187230 */ /* 0x000fe40000004100 */
[----:B------:R-:W-:Y:S01]  /*13850*/  FFMA.FTZ R38, R21, R14, -R38 ;  /* 0x0000000e15267223 */ /* 0x000fe20000010826 */
[----:B------:R-:W-:Y:S02]  /*13860*/  HADD2.F32 R7, -RZ, R7.H1_H1 ;  /* 0x30000007ff077230 */ /* 0x000fe40000004100 */
[----:B------:R-:W-:Y:S01]  /*13870*/  FFMA.FTZ R36, R15, R13, R36 ;  /* 0x0000000d0f247223 */ /* 0x000fe20000010024 */
[C---:B------:R-:W-:Y:S01]  /*13880*/  FMUL.FTZ R40, R11.reuse, R26 ;  /* 0x0000001a0b287220 */ /* 0x040fe20000410000 */
[----:B------:R-:W-:Y:S01]  /*13890*/  FMUL.FTZ R14, R11, R24 ;  /* 0x000000180b0e7220 */ /* 0x000fe20000410000 */
[----:B------:R-:W-:Y:S02]  /*138a0*/  HADD2.F32 R8, -RZ, R8.H1_H1 ;  /* 0x30000008ff087230 */ /* 0x000fe40000004100 */
[----:B------:R-:W-:Y:S01]  /*138b0*/  FFMA.FTZ R25, R5, R92, R25 ;  /* 0x0000005c05197223 */ /* 0x000fe20000010019 */
[----:B------:R-:W-:-:S02]  /*138c0*/  HADD2.F32 R10, -RZ, R10.H1_H1 ;  /* 0x3000000aff0a7230 */ /* 0x000fc40000004100 */
[----:B------:R-:W-:Y:S01]  /*138d0*/  FFMA.FTZ R27, R21, R28, R27 ;  /* 0x0000001c151b7223 */ /* 0x000fe2000001001b */
[----:B------:R-:W-:Y:S02]  /*138e0*/  HADD2.F32 R11, -RZ, R37.H0_H0 ;  /* 0x20000025ff0b7230 */ /* 0x000fe40000004100 */
[C---:B------:R-:W-:Y:S01]  /*138f0*/  FFMA.FTZ R33, R7.reuse, R24, -R40 ;  /* 0x0000001807217223 */ /* 0x040fe20000010828 */
[----:B------:R-:W-:Y:S02]  /*13900*/  HADD2.F32 R13, -RZ, R35.H0_H0 ;  /* 0x20000023ff0d7230 */ /* 0x000fe40000004100 */
[----:B------:R-:W-:Y:S01]  /*13910*/  FFMA.FTZ R14, R7, R26, R14 ;  /* 0x0000001a070e7223 */ /* 0x000fe2000001000e */
[----:B------:R-:W-:Y:S02]  /*13920*/  HADD2.F32 R5, -RZ, R41.H0_H0 ;  /* 0x20000029ff057230 */ /* 0x000fe40000004100 */
[----:B------:R-:W-:Y:S01]  /*13930*/  FMUL.FTZ R7, R8, R11 ;  /* 0x0000000b08077220 */ /* 0x000fe20000410000 */
[----:B------:R-:W-:-:S02]  /*13940*/  HADD2.F32 R9, -RZ, R39.H0_H0 ;  /* 0x20000027ff097230 */ /* 0x000fc40000004100 */
[----:B------:R-:W-:Y:S01]  /*13950*/  FMUL.FTZ R21, R10, R13 ;  /* 0x0000000d0a157220 */ /* 0x000fe20000410000 */
[----:B------:R-:W-:Y:S02]  /*13960*/  HADD2.F32 R4, -RZ, R4.H1_H1 ;  /* 0x30000004ff047230 */ /* 0x000fe40000004100 */
[----:B------:R-:W-:Y:S01]  /*13970*/  FMUL.FTZ R8, R8, R5 ;  /* 0x0000000508087220 */ /* 0x000fe20000410000 */
[----:B------:R-:W-:Y:S02]  /*13980*/  HADD2.F32 R6, -RZ, R6.H1_H1 ;  /* 0x30000006ff067230 */ /* 0x000fe40000004100 */
        /* <DEDUP_REMOVED lines=15> */
.L_x_2511:
[----:B------:R-:W-:Y:S05]  /*13a80*/  BSYNC B1 ;  /* 0x0000000000017941 */ /* 0x000fea0003800000 */
.L_x_2510:
[----:B------:R-:W-:Y:S05]  /*13a90*/  @P1 BRA `(.L_x_2465) ;  /* 0x0000000400981947 */ /* 0x000fea0003800000 */
[----:B------:R-:W-:Y:S01]  /*13aa0*/  LEA.HI R0, R0, R19, RZ, 0x6 ;  /* 0x0000001300007211 */ /* 0x000fe200078f30ff */
[----:B------:R-:W-:Y:S01]  /*13ab0*/  HADD2.F32 R25, -RZ, R88.H1_H1 ;  /* 0x30000058ff197230 */ /* 0x000fe20000004100 */
[----:B------:R-:W-:Y:S01]  /*13ac0*/  LEA.HI R20, R42, R20, RZ, 0x1d ;  /* 0x000000142a147211 */ /* 0x000fe200078fe8ff */
[--C-:B------:R-:W-:Y:S01]  /*13ad0*/  HADD2.F32 R26, -RZ, R86.reuse.H1_H1 ;  /* 0x30000056ff1a7230 */ /* 0x100fe20000004100 */
[----:B0-----:R-:W-:Y:S01]  /*13ae0*/  LOP3.LUT R4, R43, 0x38, R3, 0xf8, !PT ;  /* 0x000000382b047812 */ /* 0x001fe200078ef803 */
[----:B------:R-:W-:Y:S01]  /*13af0*/  HADD2.F32 R86, -RZ, R86.H0_H0 ;  /* 0x20000056ff567230 */ /* 0x000fe20000004100 */
[----:B------:R-:W-:Y:S01]  /*13b00*/  SHF.L.U32 R0, R0, 0x7, RZ ;  /* 0x0000000700007819 */ /* 0x000fe200000006ff */
[----:B------:R-:W-:Y:S01]  /*13b10*/  HADD2.F32 R88, -RZ, R88.H0_H0 ;  /* 0x20000058ff587230 */ /* 0x000fe20000004100 */
[----:B------:R-:W-:Y:S02]  /*13b20*/  SHF.R.S32.HI R3, RZ, 0x1f, R20 ;  /* 0x0000001fff037819 */ /* 0x000fe40000011414 */
[----:B------:R-:W-:Y:S01]  /*13b30*/  LOP3.LUT R5, R0, 0xffffe000, RZ, 0xc0, !PT ;  /* 0xffffe00000057812 */ /* 0x000fe200078ec0ff */
[----:B------:R-:W-:Y:S01]  /*13b40*/  IMAD.SHL.U32 R0, R20, 0x8, RZ ;  /* 0x0000000814007824 */ /* 0x000fe200078e00ff */
[----:B------:R-:W-:-:S02]  /*13b50*/  LEA.HI R3, R3, R20, RZ, 0x3 ;  /* 0x0000001403037211 */ /* 0x000fc400078f18ff */
[----:B------:R-:W-:Y:S02]  /*13b60*/  R2UR UR4, R47 ;  /* 0x000000002f0472ca */ /* 0x000fe400000e0000 */
[----:B------:R-:W-:Y:S01]  /*13b70*/  LOP3.LUT R0, R43, 0x38, R0, 0xf8, !PT ;  /* 0x000000382b007812 */ /* 0x000fe200078ef800 */
[----:B------:R-:W-:Y:S01]  /*13b80*/  IMAD.SHL.U32 R3, R3, 0x400, RZ ;  /* 0x0000040003037824 */ /* 0x000fe200078e00ff */
[-C--:B------:R-:W-:Y:S02]  /*13b90*/  LOP3.LUT R4, R4, R45.reuse, RZ, 0x3c, !PT ;  /* 0x0000002d04047212 */ /* 0x080fe400078e3cff */
[----:B------:R-:W-:Y:S02]  /*13ba0*/  LOP3.LUT R0, R0, R45, RZ, 0x3c, !PT ;  /* 0x0000002d00007212 */ /* 0x000fe400078e3cff */
[----:B------:R-:W-:Y:S02]  /*13bb0*/  LOP3.LUT R3, R3, 0x7fffe000, RZ, 0xc0, !PT ;  /* 0x7fffe00003037812 */ /* 0x000fe400078ec0ff */
[----:B------:R-:W-:-:S02]  /*13bc0*/  IADD3 R4, R4, R5, R44 ;  /* 0x0000000504047210 */ /* 0x000fc40007ffe02c */
[----:B------:R-:W-:Y:S02]  /*13bd0*/  IADD3 R3, R0, R3, R44 ;  /* 0x0000000300037210 */ /* 0x000fe40007ffe02c */
[----:B------:R-:W-:Y:S02]  /*13be0*/  LEA R36, R4, UR4, 0x1 ;  /* 0x0000000404247c11 */ /* 0x000fe4000f8e08ff */
[----:B------:R-:W-:Y:S02]  /*13bf0*/  LEA R3, R3, R16, 0x1 ;  /* 0x0000001003037211 */ /* 0x000fe400078e08ff */
[----:B------:R-:W-:Y:S01]  /*13c00*/  SHF.R.U32.HI R27, RZ, 0x10, R69 ;  /* 0x00000010ff1b7819 */ /* 0x000fe20000011645 */
[----:B------:R-:W0:Y:S01]  /*13c10*/  LDS.128 R4, [R36] ;  /* 0x0000000024047984 */ /* 0x000e220000000c00 */
[--C-:B------:R-:W-:Y:S02]  /*13c20*/  SHF.R.U64 R35, R76, 0x10, R77.reuse ;  /* 0x000000104c237819 */ /* 0x100fe4000000124d */
[----:B------:R-:W-:Y:S01]  /*13c30*/  SHF.R.U32.HI R76, RZ, 0x10, R77 ;  /* 0x00000010ff4c7819 */ /* 0x000fe2000001164d */
[----:B------:R-:W1:Y:S01]  /*13c40*/  LDS.128 R8, [R3+0x14400] ;  /* 0x0144000003087984 */ /* 0x000e620000000c00 */
[----:B------:R-:W-:Y:S01]  /*13c50*/  HADD2.F32 R27, -RZ, R27.H0_H0 ;  /* 0x2000001bff1b7230 */ /* 0x000fe20000004100 */
[----:B------:R-:W-:-:S02]  /*13c60*/  SHF.R.U64 R34, R78, 0x10, R79 ;  /* 0x000000104e227819 */ /* 0x000fc4000000124f */
[----:B------:R-:W-:Y:S02]  /*13c70*/  SHF.R.U64 R32, R70, 0x10, R71 ;  /* 0x0000001046207819 */ /* 0x000fe40000001247 */
[----:B------:R-:W-:Y:S02]  /*13c80*/  SHF.R.U32.HI R78, RZ, 0x10, R79 ;  /* 0x00000010ff4e7819 */ /* 0x000fe4000001164f */
[----:B------:R-:W-:Y:S02]  /*13c90*/  SHF.R.U32.HI R70, RZ, 0x10, R71 ;  /* 0x00000010ff467819 */ /* 0x000fe40000011647 */
[----:B------:R-:W-:Y:S01]  /*13ca0*/  SHF.R.U64 R33, R68, 0x10, R69 ;  /* 0x0000001044217819 */ /* 0x000fe20000001245 */
[--C-:B0-----:R-:W-:Y:S02]  /*13cb0*/  HADD2.F32 R12, -RZ, R5.reuse.H0_H0 ;  /* 0x20000005ff0c7230 */ /* 0x101fe40000004100 */
[----:B------:R-:W-:Y:S02]  /*13cc0*/  HADD2.F32 R5, -RZ, R5.H1_H1 ;  /* 0x30000005ff057230 */ /* 0x000fe40000004100 */
        /* <DEDUP_REMOVED lines=16> */
[----:B------:R-:W-:Y:S01]  /*13dd0*/  FFMA.FTZ R26, R5, R27, R12 ;  /* 0x0000001b051a7223 */ /* 0x000fe2000001000c */
[----:B------:R-:W-:Y:S02]  /*13de0*/  HADD2.F32 R13, -RZ, R6.H0_H0 ;  /* 0x20000006ff0d7230 */ /* 0x000fe40000004100 */
[----:B------:R-:W-:Y:S01]  /*13df0*/  FFMA.FTZ R15, R0, R88, -R15 ;  /* 0x00000058000f7223 */ /* 0x000fe2000001080f */
[----:B------:R-:W-:-:S02]  /*13e00*/  HADD2.F32 R24, -RZ, R11.H0_H0 ;  /* 0x2000000bff187230 */ /* 0x000fc40000004100 */
[----:B------:R-:W-:Y:S01]  /*13e10*/  FFMA.FTZ R86, R0, R86, R9 ;  /* 0x0000005600567223 */ /* 0x000fe20000010009 */
[----:B------:R-:W-:Y:S02]  /*13e20*/  HADD2.F32 R12, -RZ, R89.H0_H0 ;  /* 0x20000059ff0c7230 */ /* 0x000fe40000004100 */
[C---:B------:R-:W-:Y:S01]  /*13e30*/  FMUL.FTZ R0, R21.reuse, R20 ;  /* 0x0000001415007220 */ /* 0x040fe20000410000 */
[----:B------:R-:W-:Y:S02]  /*13e40*/  HADD2.F32 R87, -RZ, R87.H1_H1 ;  /* 0x30000057ff577230 */ /* 0x000fe40000004100 */
[----:B------:R-:W-:Y:S02]  /*13e50*/  HADD2.F32 R89, -RZ, R89.H1_H1 ;  /* 0x30000059ff597230 */ /* 0x000fe40000004100 */
[-C--:B------:R-:W-:Y:S01]  /*13e60*/  FMUL.FTZ R30, R21, R12.reuse ;  /* 0x0000000c151e7220 */ /* 0x080fe20000410000 */
[----:B------:R-:W-:Y:S02]  /*13e70*/  HADD2.F32 R14, -RZ, R7.H0_H0 ;  /* 0x20000007ff0e7230 */ /* 0x000fe40000004100 */
[----:B------:R-:W-:Y:S01]  /*13e80*/  FFMA.FTZ R25, R13, R12, -R0 ;  /* 0x0000000c0d197223 */ /* 0x000fe20000010800 */
[----:B------:R-:W-:Y:S01]  /*13e90*/  FMUL.FTZ R5, R24, R87 ;  /* 0x0000005718057220 */ /* 0x000fe20000410000 */
[----:B------:R-:W-:-:S02]  /*13ea0*/  HADD2.F32 R11, -RZ, R11.H1_H1 ;  /* 0x3000000bff0b7230 */ /* 0x000fc40000004100 */
[-C--:B------:R-:W-:Y:S01]  /*13eb0*/  FMUL.FTZ R24, R24, R89.reuse ;  /* 0x0000005918187220 */ /* 0x080fe20000410000 */
[----:B------:R-:W-:Y:S02]  /*13ec0*/  HADD2.F32 R12, -RZ, R70.H0_H0 ;  /* 0x20000046ff0c7230 */ /* 0x000fe40000004100 */
[----:B------:R-:W-:Y:S01]  /*13ed0*/  FFMA.FTZ R30, R13, R20, R30 ;  /* 0x000000140d1e7223 */ /* 0x000fe2000001001e */
[----:B------:R-:W-:Y:S02]  /*13ee0*/  HADD2.F32 R0, -RZ, R78.H0_H0 ;  /* 0x2000004eff007230 */ /* 0x000fe40000004100 */
[C---:B------:R-:W-:Y:S01]  /*13ef0*/  FFMA.FTZ R89, R14.reuse, R89, -R5 ;  /* 0x000000590e597223 */ /* 0x040fe20000010805 */
[----:B------:R-:W-:Y:S01]  /*13f00*/  FFMA.FTZ R24, R14, R87, R24 ;  /* 0x000000570e187223 */ /* 0x000fe20000010018 */
[----:B------:R-:W-:Y:S02]  /*13f10*/  HADD2.F32 R7, -RZ, R7.H1_H1 ;  /* 0x30000007ff077230 */ /* 0x000fe40000004100 */
[C---:B------:R-:W-:Y:S01]  /*13f20*/  FMUL.FTZ R20, R11.reuse, R12 ;  /* 0x0000000c0b147220 */ /* 0x040fe20000410000 */
[----:B------:R-:W-:Y:S01]  /*13f30*/  FMUL.FTZ R14, R11, R0 ;  /* 0x000000000b0e7220 */ /* 0x000fe20000410000 */
[----:B------:R-:W-:-:S02]  /*13f40*/  HADD2.F32 R8, -RZ, R8.H1_H1 ;  /* 0x30000008ff087230 */ /* 0x000fc40000004100 */
[----:B------:R-:W-:Y:S02]  /*13f50*/  HADD2.F32 R11, -RZ, R33.H0_H0 ;  /* 0x20000021ff0b7230 */ /* 0x000fe40000004100 */
[C---:B------:R-:W-:Y:S01]  /*13f60*/  FFMA.FTZ R20, R7.reuse, R0, -R20 ;  /* 0x0000000007147223 */ /* 0x040fe20000010814 */
[----:B------:R-:W-:Y:S02]  /*13f70*/  HADD2.F32 R5, -RZ, R35.H0_H0 ;  /* 0x20000023ff057230 */ /* 0x000fe40000004100 */
[----:B------:R-:W-:Y:S01]  /*13f80*/  FFMA.FTZ R33, R7, R12, R14 ;  /* 0x0000000c07217223 */ /* 0x000fe2000001000e */
[----:B------:R-:W-:Y:S02]  /*13f90*/  HADD2.F32 R10, -RZ, R10.H1_H1 ;  /* 0x3000000aff0a7230 */ /* 0x000fe40000004100 */
[C---:B------:R-:W-:Y:S01]  /*13fa0*/  FMUL.FTZ R7, R8.reuse, R11 ;  /* 0x0000000b08077220 */ /* 0x040fe20000410000 */
[----:B------:R-:W-:Y:S02]  /*13fb0*/  HADD2.F32 R13, -RZ, R32.H0_H0 ;  /* 0x20000020ff0d7230 */ /* 0x000fe40000004100 */
[----:B------:R-:W-:Y:S01]  /*13fc0*/  FMUL.FTZ R8, R8, R5 ;  /* 0x0000000508087220 */ /* 0x000fe20000410000 */
[----:B------:R-:W-:-:S02]  /*13fd0*/  HADD2.F32 R9, -RZ, R34.H0_H0 ;  /* 0x20000022ff097230 */ /* 0x000fc40000004100 */
[----:B------:R-:W-:Y:S02]  /*13fe0*/  HADD2.F32 R4, -RZ, R4.H1_H1 ;  /* 0x30000004ff047230 */ /* 0x000fe40000004100 */
[C---:B------:R-:W-:Y:S01]  /*13ff0*/  FMUL.FTZ R27, R10.reuse, R13 ;  /* 0x0000000d0a1b7220 */ /* 0x040fe20000410000 */
[----:B------:R-:W-:Y:S02]  /*14000*/  HADD2.F32 R6, -RZ, R6.H1_H1 ;  /* 0x30000006ff067230 */ /* 0x000fe40000004100 */
[----:B------:R-:W-:Y:S01]  /*14010*/  FMUL.FTZ R10, R10, R9 ;  /* 0x000000090a0a7220 */ /* 0x000fe20000410000 */
[C---:B------:R-:W-:Y:S01]  /*14020*/  FFMA.FTZ R21, R4.reuse, R11, R8 ;  /* 0x0000000b04157223 */ /* 0x040fe20000010008 */
[----:B------:R-:W-:Y:S01]  /*14030*/  FFMA.FTZ R0, R4, R5, -R7 ;  /* 0x0000000504007223 */ /* 0x000fe20000010807 */
        /* <DEDUP_REMOVED lines=12> */
.L_x_2465:
[----:B------:R-:W-:Y:S05]  /*14100*/  BSYNC B0 ;  /* 0x0000000000007941 */ /* 0x000fea0003800000 */
.L_x_2413:
        /* <DEDUP_REMOVED lines=8> */
.L_x_2411:
[----:B------:R-:W2:Y:S02]  /*14190*/  LDL R0, [R1+0x60] ;  /* 0x0000600001007983 */ /* 0x000ea40000100800 */
[----:B--2---:R-:W-:-:S13]  /*141a0*/  R2UR UR4, R0 ;  /* 0x00000000000472ca */ /* 0x004fda00000e0000 */
[----:B------:R-:W-:-:S05]  /*141b0*/  IMAD.U32 R0, RZ, RZ, UR4 ;  /* 0x00000004ff007e24 */ /* 0x000fca000f8e00ff */
[----:B------:R-:W-:-:S13]  /*141c0*/  ISETP.NE.AND P0, PT, R0, 0x3, PT ;  /* 0x000000030000780c */ /* 0x000fda0003f05270 */
[----:B------:R-:W-:Y:S05]  /*141d0*/  @!P0 BRA `(.L_x_2512) ;  /* 0x0000000000048947 */ /* 0x000fea0003800000 */
[----:B------:R-:W-:Y:S01]  /*141e0*/  BPT.TRAP 0x1 ;  /* 0x000000040000795c */ /* 0x000fe20000300000 */
.L_x_2512:
[----:B------:R-:W-:Y:S01]  /*141f0*/  IMAD R0, R214, 0x8, R16 ;  /* 0x00000008d6007824 */ /* 0x000fe200078e0210 */
[----:B01----:R-:W-:-:S04]  /*14200*/  SHF.L.U32 R3, R219, 0x1f, RZ ;  /* 0x0000001fdb037819 */ /* 0x003fc800000006ff */
[----:B------:R0:W1:Y:S01]  /*14210*/  SYNCS.PHASECHK.TRANS64.TRYWAIT P2, [R0+URZ+0x38830], R3 ;  /* 0x03883003000075a7 */ /* 0x000062000804017f */
[----:B------:R-:W-:Y:S05]  /*14220*/  @!P0 BRA `(.L_x_2513) ;  /* 0x0000000000048947 */ /* 0x000fea0003800000 */
[----:B------:R-:W-:Y:S01]  /*14230*/  BPT.TRAP 0x1 ;  /* 0x000000040000795c */ /* 0x000fe20000300000 */
.L_x_2513:
[----:B---34-:R-:W2:Y:S01]  /*14240*/  S2R R4, SR_TID.X ;  /* 0x0000000000047919 */ /* 0x018ea20000002100 */
[----:B------:R-:W-:Y:S02]  /*14250*/  MOV R151, RZ ;  /* 0x000000ff00977202 */ /* 0x000fe40000000f00 */
[----:B--2---:R-:W-:-:S04]  /*14260*/  LOP3.LUT R4, R4, 0x7f, RZ, 0xc0, !PT ;  /* 0x0000007f04047812 */ /* 0x004fc800078ec0ff */
[----:B------:R-:W-:Y:S01]  /*14270*/  ISETP.NE.AND P1, PT, R4, RZ, PT ;  /* 0x000000ff0400720c */ /* 0x000fe20003f25270 */
[----:B-1----:R-:W-:-:S12]  /*14280*/  @P2 BRA `(.L_x_2514) ;  /* 0x0000000000082947 */ /* 0x002fd80003800000 */
[----:B------:R-:W1:Y:S02]  /*14290*/  SYNCS.PHASECHK.TRANS64.TRYWAIT P2, [R0+URZ+0x38830], R3 ;  /* 0x03883003000075a7 */ /* 0x000e64000804017f */
[----:B-1----:R-:W-:Y:S05]  /*142a0*/  @!P2 BRA `(.L_x_2515) ;  /* 0x000001a00080a947 */ /* 0x002fea0003800000 */
.L_x_2514:
[----:B------:R-:W-:Y:S05]  /*142b0*/  WARPSYNC.ALL ;  /* 0x0000000000007948 */ /* 0x000fea0003800000 */
[----:B01----:R-:W-:Y:S01]  /*142c0*/  VIADD R3, R16, 0x24400 ;  /* 0x0002440010037836 */ /* 0x003fe20000000000 */
[----:B------:R-:W-:Y:S01]  /*142d0*/  R2UR UR12, R2 ;  /* 0x00000000020c72ca */ /* 0x000fe200000e0000 */
[----:B------:R-:W-:Y:S01]  /*142e0*/  WARPGROUP.ARRIVE ;  /* 0x00000000000079c5 */ /* 0x000fe20000000000 */
[----:B------:R-:W-:Y:S01]  /*142f0*/  UMOV UR9, 0x40000040 ;  /* 0x4000004000097882 */ /* 0x000fe20000000000 */
[----:B------:R-:W-:Y:S01]  /*14300*/  IMAD.MOV.U32 R5, RZ, RZ, 0x40000040 ;  /* 0x40000040ff057424 */ /* 0x000fe200078e00ff */
[----:B------:R-:W-:Y:S01]  /*14310*/  SHF.R.U32.HI R3, RZ, 0x4, R3 ;  /* 0x00000004ff037819 */ /* 0x000fe20000011603 */
[----:B------:R-:W-:Y:S01]  /*14320*/  UMOV UR5, UR9 ;  /* 0x0000000900057c82 */ /* 0x000fe20008000000 */
[----:B------:R-:W-:Y:S01]  /*14330*/  IMAD.MOV.U32 R7, RZ, RZ, 0x40000040 ;  /* 0x40000040ff077424 */ /* 0x000fe200078e00ff */
[----:B------:R-:W-:Y:S01]  /*14340*/  UMOV UR17, 0x40000040 ;  /* 0x4000004000117882 */ /* 0x000fe20000000000 */
[----:B------:R-:W-:-:S02]  /*14350*/  LOP3.LUT R3, R3, 0x3fff, RZ, 0xc0, !PT ;  /* 0x00003fff03037812 */ /* 0x000fc400078ec0ff */
[----:B------:R-:W-:Y:S01]  /*14360*/  R2UR UR7, R5 ;  /* 0x00000000050772ca */ /* 0x000fe200000e0000 */
[----:B------:R-:W-:Y:S01]  /*14370*/  IMAD.MOV.U32 R5, RZ, RZ, 0x40000040 ;  /* 0x40000040ff057424 */ /* 0x000fe200078e00ff */
[----:B------:R-:W-:Y:S01]  /*14380*/  LOP3.LUT R222, R3, 0x10000, RZ, 0xfc, !PT ;  /* 0x0001000003de7812 */ /* 0x000fe200078efcff */
[----:B------:R-:W-:Y:S01]  /*14390*/  IMAD.MOV.U32 R3, RZ, RZ, 0x40000040 ;  /* 0x40000040ff037424 */ /* 0x000fe200078e00ff */
[----:B------:R-:W-:Y:S01]  /*143a0*/  ULOP3.LUT UR12, UR12, 0x10000, URZ, 0xfc, !UPT ;  /* 0x000100000c0c7892 */ /* 0x000fe2000f8efc3f */
[----:B------:R-:W-:Y:S02]  /*143b0*/  MOV R9, UR9 ;  /* 0x0000000900097c02 */ /* 0x000fe40008000f00 */
[----:B------:R-:W-:Y:S01]  /*143c0*/  IMAD R2, R214, 0xa00, R222 ;  /* 0x00000a00d6027824 */ /* 0x000fe200078e02de */
[----:B------:R-:W-:-:S03]  /*143d0*/  R2UR UR11, R3 ;  /* 0x00000000030b72ca */ /* 0x000fc600000e0000 */
[----:B------:R-:W-:Y:S01]  /*143e0*/  UMOV UR8, UR12 ;  /* 0x0000000c00087c82 */ /* 0x000fe20008000000 */
[C---:B------:R-:W-:Y:S01]  /*143f0*/  R2UR UR10, R2.reuse ;  /* 0x00000000020a72ca */ /* 0x040fe200000e0000 */
[----:B------:R-:W-:Y:S01]  /*14400*/  UMOV UR4, UR8 ;  /* 0x0000000800047c82 */ /* 0x000fe20008000000 */
[C---:B------:R-:W-:Y:S01]  /*14410*/  IADD3 R4, R2.reuse, 0x80, RZ ;  /* 0x0000008002047810 */ /* 0x040fe20007ffe0ff */
[----:B------:R-:W-:Y:S02]  /*14420*/  VIADD R6, R2, 0x200 ;  /* 0x0000020002067836 */ /* 0x000fe40000000000 */
[----:B------:R-:W-:Y:S01]  /*14430*/  IMAD.U32 R8, RZ, RZ, UR8 ;  /* 0x00000008ff087e24 */ /* 0x000fe2000f8e00ff */
[----:B------:R-:W-:Y:S01]  /*14440*/  R2UR UR6, R4 ;  /* 0x00000000040672ca */ /* 0x000fe200000e0000 */
[----:B------:R-:W-:-:S03]  /*14450*/  VIADD R4, R2, 0x100 ;  /* 0x0000010002047836 */ /* 0x000fc60000000000 */
[----:B------:R0:W-:Y:S03]  /*14460*/  STL.64 [R1+0x48], R8 ;  /* 0x0000480801007387 */ /* 0x0001e60000100a00 */
[----:B------:R-:W-:Y:S01]  /*14470*/  HGMMA.64x16x16.F32 R56, gdesc[UR8], RZ, !UPT, gsb0 ;  /* 0x00200000083879f0 */ /* 0x000fe2000c0008ff */
[----:B------:R-:W-:Y:S01]  /*14480*/  R2UR UR10, R6 ;  /* 0x00000000060a72ca */ /* 0x000fe200000e0000 */
[----:B------:R-:W-:Y:S01]  /*14490*/  VIADD R6, R2, 0x202 ;  /* 0x0000020202067836 */ /* 0x000fe20000000000 */
[----:B------:R-:W-:Y:S01]  /*144a0*/  R2UR UR11, R7 ;  /* 0x00000000070b72ca */ /* 0x000fe200000e0000 */
[----:B------:R-:W-:Y:S01]  /*144b0*/  IMAD.MOV.U32 R7, RZ, RZ, 0x40000040 ;  /* 0x40000040ff077424 */ /* 0x000fe200078e00ff */
[----:B0-----:R-:W-:Y:S01]  /*144c0*/  MOV R9, UR17 ;  /* 0x0000001100097c02 */ /* 0x001fe20008000f00 */
[----:B------:R-:W-:Y:S02]  /*144d0*/  WARPGROUP.DEPBAR.LE gsb0, 0x0 ;  /* 0x00008000000079c5 */ /* 0x000fe40000010000 */
[----:B------:R-:W-:-:S06]  /*144e0*/  WARPGROUP.ARRIVE ;  /* 0x00000000000079c5 */ /* 0x000fcc0000000000 */
[----:B------:R-:W-:Y:S01]  /*144f0*/  HGMMA.64x16x16.F32 R48, gdesc[UR4], RZ, !UPT, gsb0 ;  /* 0x00200000043079f0 */ /* 0x000fe2000c0008ff */
[----:B------:R-:W-:Y:S01]  /*14500*/  R2UR UR6, R4 ;  /* 0x00000000040672ca */ /* 0x000fe200000e0000 */
[----:B------:R-:W-:Y:S01]  /*14510*/  UMOV UR4, UR8 ;  /* 0x0000000800047c82 */ /* 0x000fe20008000000 */
[----:B------:R-:W-:Y:S01]  /*14520*/  R2UR UR7, R5 ;  /* 0x00000000050772ca */ /* 0x000fe200000e0000 */
[----:B------:R-:W-:Y:S01]  /*14530*/  UMOV UR5, UR9 ;  /* 0x0000000900057c82 */ /* 0x000fe20008000000 */
[----:B------:R-:W-:Y:S01]  /*14540*/  IMAD.MOV.U32 R5, RZ, RZ, 0x40000040 ;  /* 0x40000040ff057424 */ /* 0x000fe200078e00ff */
[----:B------:R-:W-:Y:S01]  /*14550*/  IADD3 R4, R2, 0x180, RZ ;  /* 0x0000018002047810 */ /* 0x000fe20007ffe0ff */
[----:B------:R-:W-:Y:S02]  /*14560*/  WARPGROUP.DEPBAR.LE gsb0, 0x0 ;  /* 0x00008000000079c5 */ /* 0x000fe40000010000 */
[----:B-----5:R-:W-:-:S07]  /*14570*/  WARPGROUP.ARRIVE ;  /* 0x00000000000079c5 */ /* 0x020fce0000000000 */
[----:B------:R-:W-:Y:S01]  /*14580*/  HGMMA.64x16x16.F32 R40, gdesc[UR4], RZ, !UPT, gsb0 ;  /* 0x00200000042879f0 */ /* 0x000fe2000c0008ff */
[----:B------:R-:W-:Y:S01]  /*14590*/  R2UR UR6, R4 ;  /* 0x00000000040672ca */ /* 0x000fe200000e0000 */
[----:B------:R-:W-:Y:S01]  /*145a0*/  UMOV UR4, UR8 ;  /* 0x0000000800047c82 */ /* 0x000fe20008000000 */
[----:B------:R-:W-:Y:S01]  /*145b0*/  R2UR UR7, R5 ;  /* 0x00000000050772ca */ /* 0x000fe200000e0000 */
[----:B------:R-:W-:Y:S01]  /*145c0*/  UMOV UR5, UR9 ;  /* 0x0000000900057c82 */ /* 0x000fe20008000000 */
[----:B------:R-:W-:Y:S01]  /*145d0*/  IMAD.MOV.U32 R5, RZ, RZ, 0x40000040 ;  /* 0x40000040ff057424 */ /* 0x000fe200078e00ff */
[----:B------:R-:W-:-:S04]  /*145e0*/  IADD3 R4, R2, 0x2, RZ ;  /* 0x0000000202047810 */ /* 0x000fc80007ffe0ff */
        /* <DEDUP_REMOVED lines=8> */
[----:B------:R-:W-:Y:S01]  /*14670*/  R2UR UR6, R4 ;  /* 0x00000000040672ca */ /* 0x000fe200000e0000 */
[----:B------:R-:W-:Y:S01]  /*14680*/  VIADD R4, R2, 0x102 ;  /* 0x0000010202047836 */ /* 0x000fe20000000000 */
[----:B------:R-:W-:Y:S01]  /*14690*/  R2UR UR7, R5 ;  /* 0x00000000050772ca */ /* 0x000fe200000e0000 */
[----:B------:R-:W-:-:S03]  /*146a0*/  IMAD.MOV.U32 R5, RZ, RZ, 0x40000040 ;  /* 0x40000040ff057424 */ /* 0x000fc600078e00ff */
[----:B------:R-:W-:Y:S02]  /*146b0*/  UMOV UR16, UR4 ;  /* 0x0000000400107c82 */ /* 0x000fe40008000000 */
[----:B------:R-:W-:-:S05]  /*146c0*/  IMAD.U32 R8, RZ, RZ, UR16 ;  /* 0x00000010ff087e24 */ /* 0x000fca000f8e00ff */
[----:B------:R0:W-:Y:S01]  /*146d0*/  STL.64 [R1+0x40], R8 ;  /* 0x0000400801007387 */ /* 0x0001e20000100a00 */
        /* <DEDUP_REMOVED lines=9> */
[----:B------:R-:W-:Y:S01]  /*14770*/  R2UR UR11, R7 ;  /* 0x00000000070b72ca */ /* 0x000fe200000e0000 */
[----:B------:R-:W-:Y:S01]  /*14780*/  IMAD.MOV.U32 R7, RZ, RZ, 0x40000040 ;  /* 0x40000040ff077424 */ /* 0x000fe200078e00ff */
[----:B------:R-:W-:Y:S02]  /*14790*/  WARPGROUP.DEPBAR.LE gsb0, 0x0 ;  /* 0x00008000000079c5 */ /* 0x000fe40000010000 */
[----:B------:R-:W-:-:S06]  /*147a0*/  WARPGROUP.ARRIVE ;  /* 0x00000000000079c5 */ /* 0x000fcc0000000000 */
[----:B------:R-:W-:Y:S01]  /*147b0*/  HGMMA.64x16x16.F32 R56, gdesc[UR16], R56, gsb0 ;  /* 0x00200000103879f0 */ /* 0x000fe20008000838 */
[----:B------:R-:W-:Y:S02]  /*147c0*/  UMOV UR17, 0x40000040 ;  /* 0x4000004000117882 */ /* 0x000fe40000000000 */
[----:B0-----:R-:W-:Y:S01]  /*147d0*/  MOV R9, UR17 ;  /* 0x0000001100097c02 */ /* 0x001fe20008000f00 */
        /* <DEDUP_REMOVED lines=10> */
[----:B------:R-:W-:-:S07]  /*14880*/  WARPGROUP.ARRIVE ;  /* 0x00000000000079c5 */ /* 0x000fce0000000000 */
[----:B------:R-:W-:Y:S01]  /*14890*/  HGMMA.64x16x16.F32 R40, gdesc[UR4], R40, gsb0 ;  /* 0x00200000042879f0 */ /* 0x000fe20008000828 */
        /* <DEDUP_REMOVED lines=36> */
[----:B------:R-:W-:Y:S01]  /*14ae0*/  UMOV UR15, UR17 ;  /* 0x00000011000f7c82 */ /* 0x000fe20008000000 */
        /* <DEDUP_REMOVED lines=30> */
[----:B------:R-:W-:Y:S02]  /*14cd0*/  VIADD R4, R2, 0x106 ;  /* 0x0000010602047836 */ /* 0x000fe40000000000 */
[----:B------:R-:W-:Y:S01]  /*14ce0*/  IMAD.MOV.U32 R5, RZ, RZ, 0x40000040 ;  /* 0x40000040ff057424 */ /* 0x000fe200078e00ff */
[----:B------:R-:W-:Y:S02]  /*14cf0*/  UMOV UR16, UR4 ;  /* 0x0000000400107c82 */ /* 0x000fe40008000000 */
[----:B------:R-:W-:Y:S01]  /*14d00*/  UMOV UR14, UR16 ;  /* 0x00000010000e7c82 */ /* 0x000fe20008000000 */
[----:B------:R-:W-:Y:S01]  /*14d10*/  IMAD.U32 R8, RZ, RZ, UR16 ;  /* 0x00000010ff087e24 */ /* 0x000fe2000f8e00ff */
        /* <DEDUP_REMOVED lines=37> */
[----:B------:R-:W-:Y:S01]  /*14f70*/  IMAD.MOV.U32 R7, RZ, RZ, 0x40000040 ;  /* 0x40000040ff077424 */ /* 0x000fe200078e00ff */
        /* <DEDUP_REMOVED lines=11> */
[----:B------:R-:W-:-:S05]  /*15030*/  IMAD.U32 R8, RZ, RZ, UR16 ;  /* 0x00000010ff087e24 */ /* 0x000fca000f8e00ff */
        /* <DEDUP_REMOVED lines=193> */
[----:B------:R-:W-:Y:S01]  /*15c50*/  IMAD.U32 R8, RZ, RZ, UR16 ;  /* 0x00000010ff087e24 */ /* 0x000fe2000f8e00ff */
[----:B------:R-:W-:Y:S01]  /*15c60*/  UIADD3 UR56, UR12, 0x804, URZ ;  /* 0x000008040c387890 */ /* 0x000fe2000fffe03f */
[----:B------:R-:W-:Y:S01]  /*15c70*/  UMOV UR57, 0x40000040 ;  /* 0x4000004000397882 */ /* 0x000fe20000000000 */
[----:B------:R-:W-:Y:S02]  /*15c80*/  UIADD3 UR52, UR12, 0x806, URZ ;  /* 0x000008060c347890 */ /* 0x000fe4000fffe03f */
[----:B------:R0:W-:Y:S01]  /*15c90*/  STL.64 [R1+0x8], R8 ;  /* 0x0000080801007387 */ /* 0x0001e20000100a00 */
[----:B------:R-:W-:Y:S01]  /*15ca0*/  UMOV UR53, 0x40000040 ;  /* 0x4000004000357882 */ /* 0x000fe20000000000 */
[----:B------:R-:W-:Y:S01]  /*15cb0*/  UIADD3 UR48, UR12, 0xc00, URZ ;  /* 0x00000c000c307890 */ /* 0x000fe2000fffe03f */
[----:B------:R-:W-:Y:S01]  /*15cc0*/  UMOV UR49, 0x40000040 ;  /* 0x4000004000317882 */ /* 0x000fe20000000000 */
[----:B------:R-:W-:Y:S01]  /*15cd0*/  UIADD3 UR44, UR12, 0xc02, URZ ;  /* 0x00000c020c2c7890 */ /* 0x000fe2000fffe03f */
[----:B------:R-:W-:Y:S01]  /*15ce0*/  UMOV UR45, 0x40000040 ;  /* 0x40000040002d7882 */ /* 0x000fe20000000000 */
[----:B------:R-:W-:Y:S01]  /*15cf0*/  UIADD3 UR40, UR12, 0xc04, URZ ;  /* 0x00000c040c287890 */ /* 0x000fe2000fffe03f */
[----:B------:R-:W-:Y:S01]  /*15d00*/  UMOV UR41, 0x40000040 ;  /* 0x4000004000297882 */ /* 0x000fe20000000000 */
[----:B0-----:R-:W2:Y:S04]  /*15d10*/  LDL R8, [R1+0x64] ;  /* 0x0000640001087983 */ /* 0x001ea80000100800 */
[----:B------:R-:W3:Y:S01]  /*15d20*/  LDL R9, [R1+0x68] ;  /* 0x0000680001097983 */ /* 0x000ee20000100800 */
[----:B------:R-:W-:-:S02]  /*15d30*/  WARPGROUP.DEPBAR.LE gsb0, 0x0 ;  /* 0x00008000000079c5 */ /* 0x000fc40000010000 */
[----:B------:R-:W-:-:S06]  /*15d40*/  WARPGROUP.ARRIVE ;  /* 0x00000000000079c5 */ /* 0x000fcc0000000000 */
[----:B------:R-:W-:Y:S01]  /*15d50*/  HGMMA.64x16x16.F32 R24, gdesc[UR8], R24, gsb0 ;  /* 0x00200000081879f0 */ /* 0x000fe20008000818 */
[----:B------:R-:W-:Y:S01]  /*15d60*/  UMOV UR8, UR16 ;  /* 0x0000001000087c82 */ /* 0x000fe20008000000 */
[----:B------:R-:W-:Y:S01]  /*15d70*/  UMOV UR9, UR17 ;  /* 0x0000001100097c82 */ /* 0x000fe20008000000 */
[----:B------:R-:W-:Y:S01]  /*15d80*/  UMOV UR4, UR8 ;  /* 0x0000000800047c82 */ /* 0x000fe20008000000 */
[----:B------:R-:W-:Y:S01]  /*15d90*/  UMOV UR5, UR9 ;  /* 0x0000000900057c82 */ /* 0x000fe20008000000 */
[----:B------:R-:W-:Y:S02]  /*15da0*/  R2UR UR10, R6 ;  /* 0x00000000060a72ca */ /* 0x000fe400000e0000 */
[----:B------:R-:W-:Y:S01]  /*15db0*/  R2UR UR11, R7 ;  /* 0x00000000070b72ca */ /* 0x000fe200000e0000 */
[----:B------:R-:W-:Y:S02]  /*15dc0*/  WARPGROUP.DEPBAR.LE gsb0, 0x0 ;  /* 0x00008000000079c5 */ /* 0x000fe40000010000 */
[----:B------:R-:W-:-:S06]  /*15dd0*/  WARPGROUP.ARRIVE ;  /* 0x00000000000079c5 */ /* 0x000fcc0000000000 */
[----:B------:R-:W-:Y:S01]  /*15de0*/  HGMMA.64x16x16.F32 R56, gdesc[UR16], R56, gsb0 ;  /* 0x00200000103879f0 */ /* 0x000fe20008000838 */
[----:B------:R-:W-:Y:S02]  /*15df0*/  UMOV UR17, 0x40000040 ;  /* 0x4000004000117882 */ /* 0x000fe40000000000 */
[----:B------:R-:W-:Y:S02]  /*15e00*/  WARPGROUP.DEPBAR.LE gsb0, 0x0 ;  /* 0x00008000000079c5 */ /* 0x000fe40000010000 */
[----:B------:R-:W-:Y:S01]  /*15e10*/  WARPGROUP.ARRIVE ;  /* 0x00000000000079c5 */ /* 0x000fe20000000000 */
[----:B------:R-:W-:Y:S01]  /*15e20*/  UMOV UR15, UR17 ;  /* 0x00000011000f7c82 */ /* 0x000fe20008000000 */
[----:B------:R-:W-:Y:S01]  /*15e30*/  VIADD R6, R2, 0x702 ;  /* 0x0000070202067836 */ /* 0x000fe20000000000 */
[----:B------:R-:W-:Y:S01]  /*15e40*/  UIADD3 UR36, UR12, 0xc06, URZ ;  /* 0x00000c060c247890 */ /* 0x000fe2000fffe03f */
[----:B------:R-:W-:Y:S01]  /*15e50*/  IMAD.MOV.U32 R7, RZ, RZ, 0x40000040 ;  /* 0x40000040ff077424 */ /* 0x000fe200078e00ff */
[----:B------:R-:W-:Y:S01]  /*15e60*/  UMOV UR37, 0x40000040 ;  /* 0x4000004000257882 */ /* 0x000fe20000000000 */
[----:B------:R-:W-:Y:S01]  /*15e70*/  HGMMA.64x16x16.F32 R48, gdesc[UR4], R48, gsb0 ;  /* 0x00200000043079f0 */ /* 0x000fe20008000830 */
[----:B------:R-:W-:Y:S01]  /*15e80*/  R2UR UR6, R4 ;  /* 0x00000000040672ca */ /* 0x000fe200000e0000 */
[----:B------:R-:W-:Y:S01]  /*15e90*/  UMOV UR4, UR8 ;  /* 0x0000000800047c82 */ /* 0x000fe20008000000 */
[----:B------:R-:W-:Y:S01]  /*15ea0*/  R2UR UR7, R5 ;  /* 0x00000000050772ca */ /* 0x000fe200000e0000 */
[----:B------:R-:W-:Y:S01]  /*15eb0*/  UMOV UR5, UR9 ;  /* 0x0000000900057c82 */ /* 0x000fe20008000000 */
[----:B------:R-:W-:Y:S01]  /*15ec0*/  IMAD.MOV.U32 R5, RZ, RZ, 0x40000040 ;  /* 0x40000040ff057424 */ /* 0x000fe200078e00ff */
[----:B------:R-:W-:Y:S01]  /*15ed0*/  IADD3 R4, R2, 0x680, RZ ;  /* 0x0000068002047810 */ /* 0x000fe20007ffe0ff */
[----:B------:R-:W-:Y:S01]  /*15ee0*/  IMAD R3, R148, -0x50, R227 ;  /* 0xffffffb094037824 */ /* 0x000fe200078e02e3 */
[----:B------:R-:W-:Y:S01]  /*15ef0*/  MOV R11, UR17 ;  /* 0x00000011000b7c02 */ /* 0x000fe20008000f00 */
[----:B------:R-:W-:-:S02]  /*15f00*/  WARPGROUP.DEPBAR.LE gsb0, 0x0 ;  /* 0x00008000000079c5 */ /* 0x000fc40000010000 */
        /* <DEDUP_REMOVED lines=17> */
[----:B------:R-:W-:-:S04]  /*16020*/  R2UR UR7, R5 ;  /* 0x00000000050772ca */ /* 0x000fc800000e0000 */
[----:B------:R-:W-:Y:S01]  /*16030*/  UMOV UR16, UR4 ;  /* 0x0000000400107c82 */ /* 0x000fe20008000000 */
[----:B------:R-:W-:Y:S02]  /*16040*/  WARPGROUP.DEPBAR.LE gsb0, 0x0 ;  /* 0x00008000000079c5 */ /* 0x000fe40000010000 */
[----:B------:R-:W-:Y:S01]  /*16050*/  WARPGROUP.ARRIVE ;  /* 0x00000000000079c5 */ /* 0x000fe20000000000 */
[----:B------:R-:W-:Y:S01]  /*16060*/  UMOV UR14, UR16 ;  /* 0x00000010000e7c82 */ /* 0x000fe20008000000 */
[----:B------:R-:W-:Y:S01]  /*16070*/  UMOV UR5, UR15 ;  /* 0x0000000f00057c82 */ /* 0x000fe20008000000 */
[----:B------:R-:W-:Y:S02]  /*16080*/  VIADD R4, R2, 0x602 ;  /* 0x0000060202047836 */ /* 0x000fe40000000000 */
[----:B------:R-:W-:Y:S01]  /*16090*/  IMAD.MOV.U32 R5, RZ, RZ, 0x40000040 ;  /* 0x40000040ff057424 */ /* 0x000fe200078e00ff */
[----:B------:R-:W-:Y:S01]  /*160a0*/  HGMMA.64x16x16.F32 R24, gdesc[UR8], R24, gsb0 ;  /* 0x00200000081879f0 */ /* 0x000fe20008000818 */
[----:B------:R-:W-:-:S02]  /*160b0*/  IMAD.U32 R10, RZ, RZ, UR16 ;  /* 0x00000010ff0a7e24 */ /* 0x000fc4000f8e00ff */
[----:B------:R-:W-:Y:S02]  /*160c0*/  WARPGROUP.DEPBAR.LE gsb0, 0x0 ;  /* 0x00008000000079c5 */ /* 0x000fe40000010000 */
[----:B------:R-:W-:-:S06]  /*160d0*/  WARPGROUP.ARRIVE ;  /* 0x00000000000079c5 */ /* 0x000fcc0000000000 */
[----:B------:R-:W-:Y:S01]  /*160e0*/  HGMMA.64x16x16.F32 R56, gdesc[UR16], R56, gsb0 ;  /* 0x00200000103879f0 */ /* 0x000fe20008000838 */
[----:B------:R-:W-:Y:S02]  /*160f0*/  UMOV UR4, UR14 ;  /* 0x0000000e00047c82 */ /* 0x000fe40008000000 */
[----:B------:R-:W-:Y:S02]  /*16100*/  WARPGROUP.DEPBAR.LE gsb0, 0x0 ;  /* 0x00008000000079c5 */ /* 0x000fe40000010000 */
[----:B------:R-:W-:-:S06]  /*16110*/  WARPGROUP.ARRIVE ;  /* 0x00000000000079c5 */ /* 0x000fcc0000000000 */
[----:B------:R-:W-:Y:S01]  /*16120*/  HGMMA.64x16x16.F32 R48, gdesc[UR4], R48, gsb0 ;  /* 0x00200000043079f0 */ /* 0x000fe20008000830 */
[----:B------:R-:W-:Y:S02]  /*16130*/  R2UR UR6, R4 ;  /* 0x00000000040672ca */ /* 0x000fe400000e0000 */
[----:B------:R-:W-:Y:S01]  /*16140*/  R2UR UR7, R5 ;  /* 0x00000000050772ca */ /* 0x000fe200000e0000 */
[----:B------:R-:W-:Y:S01]  /*16150*/  UMOV UR4, UR14 ;  /* 0x0000000e00047c82 */ /* 0x000fe20008000000 */
[----:B------:R-:W-:Y:S01]  /*16160*/  UMOV UR5, UR15 ;  /* 0x0000000f00057c82 */ /* 0x000fe20008000000 */
[----:B------:R-:W-:Y:S02]  /*16170*/  WARPGROUP.DEPBAR.LE gsb0, 0x0 ;  /* 0x00008000000079c5 */ /* 0x000fe40000010000 */
[----:B------:R-:W-:-:S08]  /*16180*/  WARPGROUP.ARRIVE ;  /* 0x00000000000079c5 */ /* 0x000fd00000000000 */
[----:B------:R-:W-:Y:S01]  /*16190*/  HGMMA.64x16x16.F32 R40, gdesc[UR4], R40, gsb0 ;  /* 0x00200000042879f0 */ /* 0x000fe20008000828 */
[----:B------:R-:W-:Y:S01]  /*161a0*/  IMAD.MOV.U32 R5, RZ, RZ, 0x40000040 ;  /* 0x40000040ff057424 */ /* 0x000fe200078e00ff */
[----:B------:R-:W-:-:S04]  /*161b0*/  IADD3 R4, R2, 0x682, RZ ;  /* 0x0000068202047810 */ /* 0x000fc80007ffe0ff */
[----:B------:R-:W-:Y:S02]  /*161c0*/  R2UR UR10, R4 ;  /* 0x00000000040a72ca */ /* 0x000fe400000e0000 */
[----:B------:R-:W-:Y:S01]  /*161d0*/  R2UR UR11, R5 ;  /* 0x00000000050b72ca */ /* 0x000fe200000e0000 */
[----:B------:R-:W-:Y:S01]  /*161e0*/  UMOV UR8, UR14 ;  /* 0x0000000e00087c82 */ /* 0x000fe20008000000 */
[----:B------:R-:W-:Y:S01]  /*161f0*/  UMOV UR9, UR15 ;  /* 0x0000000f00097c82 */ /* 0x000fe20008000000 */
[----:B------:R-:W-:Y:S02]  /*16200*/  WARPGROUP.DEPBAR.LE gsb0, 0x0 ;  /* 0x00008000000079c5 */ /* 0x000fe40000010000 */
[----:B------:R-:W-:-:S08]  /*16210*/  WARPGROUP.ARRIVE ;  /* 0x00000000000079c5 */ /* 0x000fd00000000000 */
        /* <DEDUP_REMOVED lines=12> */
[----:B------:R-:W-:Y:S02]  /*162e0*/  WARPGROUP.DEPBAR.LE gsb0, 0x0 ;  /* 0x00008000000079c5 */ /* 0x000fe40000010000 */
[----:B------:R-:W-:-:S10]  /*162f0*/  WARPGROUP.ARRIVE ;  /* 0x00000000000079c5 */ /* 0x000fd40000000000 */
        /* <DEDUP_REMOVED lines=80> */
[----:B------:R-:W-:Y:S02]  /*16800*/  VIADD R4, R2, 0x780 ;  /* 0x0000078002047836 */ /* 0x000fe40000000000 */
[----:B------:R-:W-:-:S03]  /*16810*/  IMAD.MOV.U32 R5, RZ, RZ, 0x40000040 ;  /* 0x40000040ff057424 */ /* 0x000fc600078e00ff */
        /* <DEDUP_REMOVED lines=135> */
[----:B------:R-:W-:Y:S01]  /*17090*/  MOV R5, 0x40000040 ;  /* 0x4000004000057802 */ /* 0x000fe20000000f00 */
[----:B------:R-:W-:Y:S01]  /*170a0*/  UMOV UR4, UR36 ;  /* 0x0000002400047c82 */ /* 0x000fe20008000000 */
[----:B------:R-:W-:Y:S01]  /*170b0*/  UMOV UR5, UR37 ;  /* 0x0000002500057c82 */ /* 0x000fe20008000000 */
[----:B------:R-:W-:Y:S01]  /*170c0*/  IMAD.MOV.U32 R7, RZ, RZ, 0x40000040 ;  /* 0x40000040ff077424 */ /* 0x000fe200078e00ff */
[----:B------:R-:W-:Y:S01]  /*170d0*/  R2UR UR6, R4 ;  /* 0x00000000040672ca */ /* 0x000fe200000e0000 */
[----:B------:R-:W-:Y:S01]  /*170e0*/  STL.64 [R1], R10 ;  /* 0x0000000a01007387 */ /* 0x000fe20000100a00 */
[----:B------:R-:W-:Y:S01]  /*170f0*/  R2UR UR7, R5 ;  /* 0x00000000050772ca */ /* 0x000fe200000e0000 */
[----:B------:R-:W-:Y:S01]  /*17100*/  ULDC UR38, c[0x0][0x988] ;  /* 0x0002620000267ab9 */ /* 0x000fe20000000800 */
[----:B------:R-:W-:Y:S01]  /*17110*/  IADD3 R6, R2, 0x906, RZ ;  /* 0x0000090602067810 */ /* 0x000fe20007ffe0ff */
[----:B------:R-:W-:Y:S01]  /*17120*/  ULDC UR39, c[0x0][0x988] ;  /* 0x0002620000277ab9 */ /* 0x000fe20000000800 */
[----:B------:R-:W-:-:S02]  /*17130*/  WARPGROUP.DEPBAR.LE gsb0, 0x0 ;  /* 0x00008000000079c5 */ /* 0x000fc40000010000 */
[----:B------:R-:W-:-:S07]  /*17140*/  WARPGROUP.ARRIVE ;  /* 0x00000000000079c5 */ /* 0x000fce0000000000 */
        /* <DEDUP_REMOVED lines=14> */
[----:B------:R-:W-:Y:S01]  /*17230*/  IADD3 R4, -R224, 0x51, R3 ;  /* 0x00000051e0047810 */ /* 0x000fe20007ffe103 */
[----:B------:R-:W-:Y:S01]  /*17240*/  VIADD R3, R3, 0x50 ;  /* 0x0000005003037836 */ /* 0x000fe20000000000 */
[----:B---3--:R-:W-:-:S03]  /*17250*/  LEA R6, R225, R9, 0x7 ;  /* 0x00000009e1067211 */ /* 0x008fc600078e38ff */
[----:B--2---:R-:W-:Y:S01]  /*17260*/  IMAD R5, R8, -0x2, R4 ;  /* 0xfffffffe08057824 */ /* 0x004fe200078e0204 */
[----:B------:R-:W-:Y:S02]  /*17270*/  WARPGROUP.DEPBAR.LE gsb0, 0x0 ;  /* 0x00008000000079c5 */ /* 0x000fe40000010000 */
[----:B------:R-:W-:-:S06]  /*17280*/  WARPGROUP.ARRIVE ;  /* 0x00000000000079c5 */ /* 0x000fcc0000000000 */
[----:B------:R-:W-:Y:S01]  /*17290*/  HGMMA.64x16x16.F32 R32, gdesc[UR4], R32, gsb0 ;  /* 0x00200000042079f0 */ /* 0x000fe20008000820 */
[----:B------:R-:W-:Y:S01]  /*172a0*/  IMAD R4, R8, -0x2, R3 ;  /* 0xfffffffe08047824 */ /* 0x000fe200078e0203 */
[----:B------:R-:W-:Y:S01]  /*172b0*/  IADD3 R3, R5, 0x8, R6 ;  /* 0x0000000805037810 */ /* 0x000fe20007ffe006 */
[----:B------:R-:W-:-:S03]  /*172c0*/  VIADD R2, R2, 0x986 ;  /* 0x0000098602027836 */ /* 0x000fc60000000000 */
[----:B------:R-:W-:Y:S01]  /*172d0*/  VIMNMX R7, R4, R3, PT ;  /* 0x0000000304077248 */ /* 0x000fe20003fe0100 */
[----:B------:R-:W-:Y:S01]  /*172e0*/  IMAD.MOV.U32 R3, RZ, RZ, 0x40000040 ;  /* 0x40000040ff037424 */ /* 0x000fe200078e00ff */
[----:B------:R-:W-:Y:S02]  /*172f0*/  R2UR UR6, R2 ;  /* 0x00000000020672ca */ /* 0x000fe400000e0000 */
[----:B------:R-:W-:Y:S02]  /*17300*/  ISETP.GT.AND P2, PT, R7, RZ, PT ;  /* 0x000000ff0700720c */ /* 0x000fe40003f44270 */
[----:B------:R-:W-:Y:S02]  /*17310*/  R2UR UR7, R3 ;  /* 0x00000000030772ca */ /* 0x000fe400000e0000 */
[C---:B------:R-:W-:Y:S02]  /*17320*/  ISETP.GT.AND P3, PT, R7.reuse, 0x1, PT ;  /* 0x000000010700780c */ /* 0x040fe40003f64270 */
[----:B------:R-:W-:-:S02]  /*17330*/  ISETP.GT.AND P4, PT, R7, 0x8, PT ;  /* 0x000000080700780c */ /* 0x000fc40003f84270 */
[----:B------:R-:W-:Y:S02]  /*17340*/  FSEL R58, R58, -INF , P2 ;  /* 0xff8000003a3a7808 */ /* 0x000fe40001000000 */
[----:B------:R-:W-:Y:S02]  /*17350*/  FSEL R59, R59, -INF , P3 ;  /* 0xff8000003b3b7808 */ /* 0x000fe40001800000 */
[C---:B------:R-:W-:Y:S02]  /*17360*/  ISETP.GT.AND P2, PT, R7.reuse, 0x9, PT ;  /* 0x000000090700780c */ /* 0x040fe40003f44270 */
[----:B------:R-:W-:Y:S02]  /*17370*/  FSEL R62, R62, -INF , P4 ;  /* 0xff8000003e3e7808 */ /* 0x000fe40002000000 */
[----:B------:R-:W-:Y:S01]  /*17380*/  FMNMX.FTZ R3, R58, R59, !PT ;  /* 0x0000003b3a037209 */ /* 0x000fe20007810000 */
[----:B------:R-:W-:Y:S01]  /*17390*/  UMOV UR4, UR36 ;  /* 0x0000002400047c82 */ /* 0x000fe20008000000 */
[----:B------:R-:W-:Y:S01]  /*173a0*/  UMOV UR5, UR37 ;  /* 0x0000002500057c82 */ /* 0x000fe20008000000 */
[----:B------:R-:W-:-:S02]  /*173b0*/  ISETP.GT.AND P3, PT, R7, 0x10, PT ;  /* 0x000000100700780c */ /* 0x000fc40003f64270 */
[----:B------:R-:W-:Y:S02]  /*173c0*/  FSEL R64, R63, -INF , P2 ;  /* 0xff8000003f407808 */ /* 0x000fe40001000000 */
[----:B------:R-:W-:Y:S02]  /*173d0*/  FMNMX.FTZ R3, R62, R3, !PT ;  /* 0x000000033e037209 */ /* 0x000fe40007810000 */
[----:B------:R-:W-:Y:S02]  /*173e0*/  ISETP.GT.AND P2, PT, R7, 0x11, PT ;  /* 0x000000110700780c */ /* 0x000fe40003f44270 */
[----:B------:R-:W-:Y:S02]  /*173f0*/  FSEL R50, R50, -INF , P3 ;  /* 0xff80000032327808 */ /* 0x000fe40001800000 */
[----:B------:R-:W-:Y:S01]  /*17400*/  FMNMX.FTZ R3, R64, R3, !PT ;  /* 0x0000000340037209 */ /* 0x000fe20007810000 */
[----:B------:R-:W-:Y:S02]  /*17410*/  WARPGROUP.DEPBAR.LE gsb0, 0x0 ;  /* 0x00008000000079c5 */ /* 0x000fe40000010000 */
[----:B------:R-:W-:-:S06]  /*17420*/  WARPGROUP.ARRIVE ;  /* 0x00000000000079c5 */ /* 0x000fcc0000000000 */
[----:B------:R-:W-:Y:S01]  /*17430*/  HGMMA.64x16x16.F32 R24, gdesc[UR4], R24, gsb0 ;  /* 0x00200000041879f0 */ /* 0x000fe20008000818 */
[----:B------:R-:W-:Y:S01]  /*17440*/  ISETP.GT.AND P3, PT, R7, 0x18, PT ;  /* 0x000000180700780c */ /* 0x000fe20003f64270 */
[----:B------:R-:W-:Y:S01]  /*17450*/  ULDC UR4, c[0x0][0x988] ;  /* 0x0002620000047ab9 */ /* 0x000fe20000000800 */
        /* <DEDUP_REMOVED lines=31> */
[----:B------:R-:W-:Y:S01]  /*17650*/  FMNMX.FTZ R3, R38, R3, !PT ;  /* 0x0000000326037209 */ /* 0x000fe20007810000 */
[----:B------:R-:W-:Y:S02]  /*17660*/  WARPGROUP.DEPBAR.LE gsb0, 0x0 ;  /* 0x00008000000079c5 */ /* 0x000fe40000010000 */
        /* <DEDUP_REMOVED lines=9> */
[----:B------:R-:W-:Y:S02]  /*17700*/  FSEL R86, R31, -INF , P2 ;  /* 0xff8000001f567808 */ /* 0x000fe40001000000 */
[----:B------:R-:W-:-:S04]  /*17710*/  FMNMX.FTZ R3, R84, R3, !PT ;  /* 0x0000000354037209 */ /* 0x000fc80007810000 */
[----:B------:R-:W-:-:S05]  /*17720*/  FMNMX.FTZ R3, R86, R3, !PT ;  /* 0x0000000356037209 */ /* 0x000fca0007810000 */
[----:B------:R-:W0:Y:S01]  /*17730*/  SHFL.BFLY PT, R2, R3, 0x2, 0x1f ;  /* 0x0c401f0003027f89 */ /* 0x000e2200000e0000 */
[----:B------:R-:W-:-:S04]  /*17740*/  VIADDMNMX R5, R6, R5, R4, PT ;  /* 0x0000000506057246 */ /* 0x000fc80003800104 */
[----:B------:R-:W-:Y:S02]  /*17750*/  ISETP.GT.AND P2, PT, R5, RZ, PT ;  /* 0x000000ff0500720c */ /* 0x000fe40003f44270 */
[----:B0-----:R-:W-:-:S05]  /*17760*/  FMNMX.FTZ R2, R3, R2, !PT ;  /* 0x0000000203027209 */ /* 0x001fca0007810000 */
[----:B------:R-:W0:Y:S01]  /*17770*/  SHFL.BFLY PT, R7, R2, 0x1, 0x1f ;  /* 0x0c201f0002077f89 */ /* 0x000e2200000e0000 */
[C---:B------:R-:W-:Y:S02]  /*17780*/  ISETP.GT.AND P3, PT, R5.reuse, 0x1, PT ;  /* 0x000000010500780c */ /* 0x040fe40003f64270 */
[----:B------:R-:W-:Y:S02]  /*17790*/  ISETP.GT.AND P4, PT, R5, 0x8, PT ;  /* 0x000000080500780c */ /* 0x000fe40003f84270 */
[----:B------:R-:W-:Y:S02]  /*177a0*/  FSEL R56, R56, -INF , P2 ;  /* 0xff80000038387808 */ /* 0x000fe40001000000 */
[----:B------:R-:W-:Y:S02]  /*177b0*/  FSEL R57, R57, -INF , P3 ;  /* 0xff80000039397808 */ /* 0x000fe40001800000 */
[----:B------:R-:W-:Y:S02]  /*177c0*/  ISETP.GT.AND P5, PT, R5, 0x9, PT ;  /* 0x000000090500780c */ /* 0x000fe40003fa4270 */
[----:B------:R-:W-:-:S02]  /*177d0*/  FSEL R60, R60, -INF , P4 ;  /* 0xff8000003c3c7808 */ /* 0x000fc40002000000 */
[----:B------:R-:W-:Y:S02]  /*177e0*/  FMNMX.FTZ R3, R56, R57, !PT ;  /* 0x0000003938037209 */ /* 0x000fe40007810000 */
[----:B------:R-:W-:Y:S02]  /*177f0*/  FSEL R6, R61, -INF , P5 ;  /* 0xff8000003d067808 */ /* 0x000fe40002800000 */
[C---:B------:R-:W-:Y:S02]  /*17800*/  ISETP.GT.AND P2, PT, R5.reuse, 0x10, PT ;  /* 0x000000100500780c */ /* 0x040fe40003f44270 */
[----:B------:R-:W-:Y:S02]  /*17810*/  ISETP.GT.AND P3, PT, R5, 0x11, PT ;  /* 0x000000110500780c */ /* 0x000fe40003f64270 */
[----:B0-----:R-:W-:Y:S02]  /*17820*/  FMNMX.FTZ R4, R2, R7, !PT ;  /* 0x0000000702047209 */ /* 0x001fe40007810000 */
[----:B------:R-:W-:-:S02]  /*17830*/  FMNMX.FTZ R7, R60, R3, !PT ;  /* 0x000000033c077209 */ /* 0x000fc40007810000 */
[----:B------:R-:W-:Y:S02]  /*17840*/  FSEL R48, R48, -INF , P2 ;  /* 0xff80000030307808 */ /* 0x000fe40001000000 */
[----:B------:R-:W-:Y:S02]  /*17850*/  FMNMX.FTZ R7, R6, R7, !PT ;  /* 0x0000000706077209 */ /* 0x000fe40007810000 */
[----:B------:R-:W-:Y:S02]  /*17860*/  ISETP.GT.AND P2, PT, R5, 0x18, PT ;  /* 0x000000180500780c */ /* 0x000fe40003f44270 */
[----:B------:R-:W-:Y:S02]  /*17870*/  FSEL R8, R49, -INF , P3 ;  /* 0xff80000031087808 */ /* 0x000fe40001800000 */
[----:B------:R-:W-:Y:S02]  /*17880*/  FMNMX.FTZ R7, R48, R7, !PT ;  /* 0x0000000730077209 */ /* 0x000fe40007810000 */
[----:B------:R-:W-:-:S02]  /*17890*/  MOV R3, UR4 ;  /* 0x0000000400037c02 */ /* 0x000fc40008000f00 */
[C---:B------:R-:W-:Y:S02]  /*178a0*/  ISETP.GT.AND P4, PT, R5.reuse, 0x19, PT ;  /* 0x000000190500780c */ /* 0x040fe40003f84270 */
[----:B------:R-:W-:Y:S02]  /*178b0*/  FSEL R52, R52, -INF , P2 ;  /* 0xff80000034347808 */ /* 0x000fe40001000000 */
[----:B------:R-:W-:Y:S01]  /*178c0*/  FMNMX.FTZ R7, R8, R7, !PT ;  /* 0x0000000708077209 */ /* 0x000fe20007810000 */
[C---:B------:R-:W-:Y:S01]  /*178d0*/  FMUL.FTZ R2, R4.reuse, R3 ;  /* 0x0000000304027220 */ /* 0x040fe20000410000 */
[----:B------:R-:W-:Y:S02]  /*178e0*/  FSETP.NEU.FTZ.AND P3, PT, R4, -INF , PT ;  /* 0xff8000000400780b */ /* 0x000fe40003f7d000 */
[----:B------:R-:W-:Y:S02]  /*178f0*/  ISETP.GT.AND P2, PT, R5, 0x20, PT ;  /* 0x000000200500780c */ /* 0x000fe40003f44270 */
[----:B------:R-:W-:-:S02]  /*17900*/  FSEL R10, R53, -INF , P4 ;  /* 0xff800000350a7808 */ /* 0x000fc40002000000 */
[----:B------:R-:W-:Y:S02]  /*17910*/  FMNMX.FTZ R7, R52, R7, !PT ;  /* 0x0000000734077209 */ /* 0x000fe40007810000 */
[----:B------:R-:W-:Y:S02]  /*17920*/  FSEL R9, R2, RZ, P3 ;  /* 0x000000ff02097208 */ /* 0x000fe40001800000 */
[C---:B------:R-:W-:Y:S02]  /*17930*/  ISETP.GT.AND P3, PT, R5.reuse, 0x21, PT ;  /* 0x000000210500780c */ /* 0x040fe40003f64270 */
[----:B------:R-:W-:Y:S02]  /*17940*/  FSEL R40, R40, -INF , P2 ;  /* 0xff80000028287808 */ /* 0x000fe40001000000 */
[----:B------:R-:W-:Y:S02]  /*17950*/  FMNMX.FTZ R7, R10, R7, !PT ;  /* 0x000000070a077209 */ /* 0x000fe40007810000 */
[----:B------:R-:W-:-:S02]  /*17960*/  ISETP.GT.AND P2, PT, R5, 0x28, PT ;  /* 0x000000280500780c */ /* 0x000fc40003f44270 */
[----:B------:R-:W-:Y:S02]  /*17970*/  FSEL R12, R41, -INF , P3 ;  /* 0xff800000290c7808 */ /* 0x000fe40001800000 */
[----:B------:R-:W-:Y:S02]  /*17980*/  FMNMX.FTZ R7, R40, R7, !PT ;  /* 0x0000000728077209 */ /* 0x000fe40007810000 */
[----:B------:R-:W-:Y:S02]  /*17990*/  ISETP.GT.AND P3, PT, R5, 0x29, PT ;  /* 0x000000290500780c */ /* 0x000fe40003f64270 */
[----:B------:R-:W-:Y:S02]  /*179a0*/  FSEL R44, R44, -INF , P2 ;  /* 0xff8000002c2c7808 */ /* 0x000fe40001000000 */
[----:B------:R-:W-:Y:S02]  /*179b0*/  FMNMX.FTZ R7, R12, R7, !PT ;  /* 0x000000070c077209 */ /* 0x000fe40007810000 */
[----:B------:R-:W-:-:S02]  /*179c0*/  FSEL R14, R45, -INF , P3 ;  /* 0xff8000002d0e7808 */ /* 0x000fc40001800000 */
[C---:B------:R-:W-:Y:S02]  /*179d0*/  ISETP.GT.AND P2, PT, R5.reuse, 0x30, PT ;  /* 0x000000300500780c */ /* 0x040fe40003f44270 */
[----:B------:R-:W-:Y:S02]  /*179e0*/  FMNMX.FTZ R7, R44, R7, !PT ;  /* 0x000000072c077209 */ /* 0x000fe40007810000 */
        /* <DEDUP_REMOVED lines=22> */
[----:B------:R-:W-:Y:S01]  /*17b50*/  FMNMX.FTZ R7, R28, R7, !PT ;  /* 0x000000071c077209 */ /* 0x000fe20007810000 */
[----:B------:R-:W-:-:S03]  /*17b60*/  FFMA.FTZ R50, R50, R3, -R9 ;  /* 0x0000000332327223 */ /* 0x000fc60000010809 */
[----:B------:R-:W-:Y:S01]  /*17b70*/  FMNMX.FTZ R7, R34, R7, !PT ;  /* 0x0000000722077209 */ /* 0x000fe20007810000 */
[----:B------:R0:W-:Y:S04]  /*17b80*/  MUFU.EX2 R205, R50 ;  /* 0x0000003200cd7308 */ /* 0x0001e80000000800 */
[----:B0-----:R-:W0:Y:S02]  /*17b90*/  SHFL.BFLY PT, R50, R7, 0x2, 0x1f ;  /* 0x0c401f0007327f89 */ /* 0x001e2400000e0000 */
[----:B0-----:R-:W-:-:S05]  /*17ba0*/  FMNMX.FTZ R50, R7, R50, !PT ;  /* 0x0000003207327209 */ /* 0x001fca0007810000 */
[----:B------:R-:W0:Y:S01]  /*17bb0*/  SHFL.BFLY PT, R5, R50, 0x1, 0x1f ;  /* 0x0c201f0032057f89 */ /* 0x000e2200000e0000 */
[-CC-:B------:R-:W-:Y:S01]  /*17bc0*/  FFMA.FTZ R209, R58, R3.reuse, -R9.reuse ;  /* 0x000000033ad17223 */ /* 0x180fe20000010809 */
[-CC-:B------:R-:W-:Y:S01]  /*17bd0*/  FFMA.FTZ R2, R59, R3.reuse, -R9.reuse ;  /* 0x000000033b027223 */ /* 0x180fe20000010809 */
[-CC-:B------:R-:W-:Y:S01]  /*17be0*/  FFMA.FTZ R211, R62, R3.reuse, -R9.reuse ;  /* 0x000000033ed37223 */ /* 0x180fe20000010809 */
[----:B------:R-:W-:-:S03]  /*17bf0*/  FFMA.FTZ R64, R64, R3, -R9 ;  /* 0x0000000340407223 */ /* 0x000fc60000010809 */
[----:B------:R-:W-:Y:S08]  /*17c00*/  MUFU.EX2 R209, R209 ;  /* 0x000000d100d17308 */ /* 0x000ff00000000800 */
[----:B------:R-:W1:Y:S01]  /*17c10*/  MUFU.EX2 R2, R2 ;  /* 0x0000000200027308 */ /* 0x000e620000000800 */
[----:B0-----:R-:W-:-:S04]  /*17c20*/  FMNMX.FTZ R5, R50, R5, !PT ;  /* 0x0000000532057209 */ /* 0x001fc80007810000 */
[C---:B------:R-:W-:Y:S01]  /*17c30*/  FSETP.NEU.FTZ.AND P2, PT, R5.reuse, -INF , PT ;  /* 0xff8000000500780b */ /* 0x040fe20003f5d000 */
[-C--:B------:R-:W-:Y:S02]  /*17c40*/  FMUL.FTZ R7, R5, R3.reuse ;  /* 0x0000000305077220 */ /* 0x080fe40000410000 */
[----:B------:R-:W0:Y:S03]  /*17c50*/  MUFU.EX2 R211, R211 ;  /* 0x000000d300d37308 */ /* 0x000e260000000800 */
[----:B------:R-:W-:Y:S01]  /*17c60*/  FSEL R7, R7, RZ, P2 ;  /* 0x000000ff07077208 */ /* 0x000fe20001000000 */
[----:B------:R-:W-:-:S04]  /*17c70*/  FFMA.FTZ R66, R66, R3, -R9 ;  /* 0x0000000342427223 */ /* 0x000fc80000010809 */
[----:B------:R-:W2:Y:S01]  /*17c80*/  MUFU.EX2 R64, R64 ;  /* 0x0000004000407308 */ /* 0x000ea20000000800 */
[-CC-:B------:R-:W-:Y:S01]  /*17c90*/  FFMA.FTZ R56, R56, R3.reuse, -R7.reuse ;  /* 0x0000000338387223 */ /* 0x180fe20000010807 */
[-CC-:B------:R-:W-:Y:S01]  /*17ca0*/  FFMA.FTZ R57, R57, R3.reuse, -R7.reuse ;  /* 0x0000000339397223 */ /* 0x180fe20000010807 */
[-CC-:B------:R-:W-:Y:S01]  /*17cb0*/  FFMA.FTZ R60, R60, R3.reuse, -R7.reuse ;  /* 0x000000033c3c7223 */ /* 0x180fe20000010807 */
[-C--:B------:R-:W-:Y:S01]  /*17cc0*/  FFMA.FTZ R6, R6, R3.reuse, -R7 ;  /* 0x0000000306067223 */ /* 0x080fe20000010807 */
[-CC-:B------:R-:W-:Y:S01]  /*17cd0*/  FFMA.FTZ R54, R54, R3.reuse, -R9.reuse ;  /* 0x0000000336367223 */ /* 0x180fe20000010809 */
[-CC-:B------:R-:W-:Y:S02]  /*17ce0*/  FFMA.FTZ R68, R68, R3.reuse, -R9.reuse ;  /* 0x0000000344447223 */ /* 0x180fe40000010809 */
[----:B------:R-:W-:Y:S01]  /*17cf0*/  MUFU.EX2 R56, R56 ;  /* 0x0000003800387308 */ /* 0x000fe20000000800 */
[-CC-:B------:R-:W-:Y:S01]  /*17d00*/  FFMA.FTZ R42, R42, R3.reuse, -R9.reuse ;  /* 0x000000032a2a7223 */ /* 0x180fe20000010809 */
[-CC-:B------:R-:W-:Y:S01]  /*17d10*/  FFMA.FTZ R70, R70, R3.reuse, -R9.reuse ;  /* 0x0000000346467223 */ /* 0x180fe20000010809 */
[-CC-:B------:R-:W-:Y:S01]  /*17d20*/  FFMA.FTZ R46, R46, R3.reuse, -R9.reuse ;  /* 0x000000032e2e7223 */ /* 0x180fe20000010809 */
[-CC-:B------:R-:W-:Y:S01]  /*17d30*/  FFMA.FTZ R72, R72, R3.reuse, -R9.reuse ;  /* 0x0000000348487223 */ /* 0x180fe20000010809 */
[-CC-:B------:R-:W-:Y:S01]  /*17d40*/  FFMA.FTZ R74, R74, R3.reuse, -R9.reuse ;  /* 0x000000034a4a7223 */ /* 0x180fe20000010809 */
[----:B------:R-:W-:-:S02]  /*17d50*/  FFMA.FTZ R76, R76, R3, -R9 ;  /* 0x000000034c4c7223 */ /* 0x000fc40000010809 */
[----:B------:R-:W3:Y:S01]  /*17d60*/  MUFU.EX2 R57, R57 ;  /* 0x0000003900397308 */ /* 0x000ee20000000800 */
[-CC-:B------:R-:W-:Y:S01]  /*17d70*/  FFMA.FTZ R38, R38, R3.reuse, -R9.reuse ;  /* 0x0000000326267223 */ /* 0x180fe20000010809 */
[-CC-:B------:R-:W-:Y:S01]  /*17d80*/  FFMA.FTZ R78, R78, R3.reuse, -R9.reuse ;  /* 0x000000034e4e7223 */ /* 0x180fe20000010809 */
[-CC-:B------:R-:W-:Y:S01]  /*17d90*/  FFMA.FTZ R80, R80, R3.reuse, -R9.reuse ;  /* 0x0000000350507223 */ /* 0x180fe20000010809 */
[-CC-:B------:R-:W-:Y:S01]  /*17da0*/  FFMA.FTZ R82, R82, R3.reuse, -R9.reuse ;  /* 0x0000000352527223 */ /* 0x180fe20000010809 */
[-CC-:B------:R-:W-:Y:S01]  /*17db0*/  FFMA.FTZ R84, R84, R3.reuse, -R9.reuse ;  /* 0x0000000354547223 */ /* 0x180fe20000010809 */
[-C--:B------:R-:W-:Y:S02]  /*17dc0*/  FFMA.FTZ R86, R86, R3.reuse, -R9 ;  /* 0x0000000356567223 */ /* 0x080fe40000010809 */
[----:B------:R-:W4:Y:S01]  /*17dd0*/  MUFU.EX2 R66, R66 ;  /* 0x0000004200427308 */ /* 0x000f220000000800 */
[----:B------:R-:W-:-:S07]  /*17de0*/  FFMA.FTZ R48, R48, R3, -R7 ;  /* 0x0000000330307223 */ /* 0x000fce0000010807 */
[----:B------:R1:W-:Y:S01]  /*17df0*/  MUFU.EX2 R9, R6 ;  /* 0x0000000600097308 */ /* 0x0003e20000000800 */
[----:B------:R-:W-:-:S07]  /*17e00*/  FFMA.FTZ R8, R8, R3, -R7 ;  /* 0x0000000308087223 */ /* 0x000fce0000010807 */
[----:B------:R-:W4:Y:S01]  /*17e10*/  MUFU.EX2 R60, R60 ;  /* 0x0000003c003c7308 */ /* 0x000f220000000800 */
[----:B-1----:R-:W-:-:S04]  /*17e20*/  FADD.FTZ R6, R209, R2 ;  /* 0x00000002d1067221 */ /* 0x002fc80000010000 */
[----:B0-----:R-:W-:-:S03]  /*17e30*/  FADD.FTZ R25, R211, R6 ;  /* 0x00000006d3197221 */ /* 0x001fc60000010000 */
[----:B------:R-:W0:Y:S01]  /*17e40*/  MUFU.EX2 R54, R54 ;  /* 0x0000003600367308 */ /* 0x000e220000000800 */
[----:B--2---:R-:W-:Y:S01]  /*17e50*/  FADD.FTZ R6, R64, R25 ;  /* 0x0000001940067221 */ /* 0x004fe20000010000 */
[----:B------:R-:W-:-:S06]  /*17e60*/  FFMA.FTZ R52, R52, R3, -R7 ;  /* 0x0000000334347223 */ /* 0x000fcc0000010807 */
[----:B------:R-:W1:Y:S01]  /*17e70*/  MUFU.EX2 R207, R68 ;  /* 0x0000004400cf7308 */ /* 0x000e620000000800 */
[----:B------:R-:W-:Y:S01]  /*17e80*/  FADD.FTZ R27, R205, R6 ;  /* 0x00000006cd1b7221 */ /* 0x000fe20000010000 */
[----:B---3--:R-:W-:-:S06]  /*17e90*/  FADD.FTZ R25, R56, R57 ;  /* 0x0000003938197221 */ /* 0x008fcc0000010000 */
[----:B------:R-:W2:Y:S01]  /*17ea0*/  MUFU.EX2 R48, R48 ;  /* 0x0000003000307308 */ /* 0x000ea20000000800 */
[----:B------:R-:W-:Y:S01]  /*17eb0*/  FFMA.FTZ R10, R10, R3, -R7 ;  /* 0x000000030a0a7223 */ /* 0x000fe20000010807 */
[----:B----4-:R-:W-:-:S06]  /*17ec0*/  FADD.FTZ R27, R66, R27 ;  /* 0x0000001b421b7221 */ /* 0x010fcc0000010000 */
[----:B------:R3:W-:Y:S01]  /*17ed0*/  MUFU.EX2 R11, R8 ;  /* 0x00000008000b7308 */ /* 0x0007e20000000800 */
[----:B------:R-:W-:-:S07]  /*17ee0*/  FADD.FTZ R6, R60, R25 ;  /* 0x000000193c067221 */ /* 0x000fce0000010000 */
[----:B------:R-:W4:Y:S01]  /*17ef0*/  MUFU.EX2 R42, R42 ;  /* 0x0000002a002a7308 */ /* 0x000f220000000800 */
[----:B---3--:R-:W-:Y:S02]  /*17f00*/  IMAD.IADD R8, R227, 0x1, -R224 ;  /* 0x00000001e3087824 */ /* 0x008fe400078e0ae0 */
[----:B------:R-:W-:Y:S02]  /*17f10*/  FFMA.FTZ R40, R40, R3, -R7 ;  /* 0x0000000328287223 */ /* 0x000fe40000010807 */
[----:B------:R-:W-:-:S03]  /*17f20*/  IMAD R8, R225, 0x80, R8 ;  /* 0x00000080e1087824 */ /* 0x000fc600078e0208 */
[----:B------:R-:W3:Y:S01]  /*17f30*/  MUFU.EX2 R201, R70 ;  /* 0x0000004600c97308 */ /* 0x000ee20000000800 */
[----:B------:R-:W-:-:S04]  /*17f40*/  IMAD.HI R223, R8, 0x66666667, RZ ;  /* 0x6666666708df7827 */ /* 0x000fc800078e02ff */
[----:B0-----:R-:W-:Y:S01]  /*17f50*/  FADD.FTZ R8, R54, R27 ;  /* 0x0000001b36087221 */ /* 0x001fe20000010000 */
[----:B------:R-:W-:Y:S02]  /*17f60*/  FADD.FTZ R27, R9, R6 ;  /* 0x00000006091b7221 */ /* 0x000fe40000010000 */
[----:B------:R-:W0:Y:S01]  /*17f70*/  MUFU.EX2 R52, R52 ;  /* 0x0000003400347308 */ /* 0x000e220000000800 */
[----:B------:R-:W-:Y:S01]  /*17f80*/  FFMA.FTZ R12, R12, R3, -R7 ;  /* 0x000000030c0c7223 */ /* 0x000fe20000010807 */
[----:B-1----:R-:W-:-:S06]  /*17f90*/  FADD.FTZ R29, R207, R8 ;  /* 0x00000008cf1d7221 */ /* 0x002fcc0000010000 */
[----:B------:R-:W1:Y:S01]  /*17fa0*/  MUFU.EX2 R46, R46 ;  /* 0x0000002e002e7308 */ /* 0x000e620000000800 */
[----:B--2---:R-:W-:Y:S01]  /*17fb0*/  FADD.FTZ R6, R48, R27 ;  /* 0x0000001b30067221 */ /* 0x004fe20000010000 */
[----:B------:R-:W-:-:S06]  /*17fc0*/  FFMA.FTZ R44, R44, R3, -R7 ;  /* 0x000000032c2c7223 */ /* 0x000fcc0000010807 */
[----:B------:R-:W2:Y:S01]  /*17fd0*/  MUFU.EX2 R13, R10 ;  /* 0x0000000a000d7308 */ /* 0x000ea20000000800 */
[----:B------:R-:W-:Y:S01]  /*17fe0*/  @!P1 IADD3 R0, R0, 0x38840, RZ ;  /* 0x0003884000009810 */ /* 0x000fe20007ffe0ff */
[----:B----4-:R-:W-:-:S06]  /*17ff0*/  FADD.FTZ R8, R42, R29 ;  /* 0x0000001d2a087221 */ /* 0x010fcc0000010000 */
[----:B------:R-:W4:Y:S01]  /*18000*/  MUFU.EX2 R203, R72 ;  /* 0x0000004800cb7308 */ /* 0x000f220000000800 */
[----:B------:R-:W-:-:S07]  /*18010*/  FADD.FTZ R27, R11, R6 ;  /* 0x000000060b1b7221 */ /* 0x000fce0000010000 */
[----:B------:R-:W4:Y:S01]  /*18020*/  MUFU.EX2 R40, R40 ;  /* 0x0000002800287308 */ /* 0x000f220000000800 */
[----:B------:R-:W-:Y:S01]  /*18030*/  @!P1 PRMT R0, RZ, 0x654, R0 ;  /* 0x00000654ff009816 */ /* 0x000fe20000000000 */
[----:B------:R-:W-:Y:S01]  /*18040*/  FFMA.FTZ R14, R14, R3, -R7 ;  /* 0x000000030e0e7223 */ /* 0x000fe20000010807 */
[----:B---3--:R-:W-:-:S05]  /*18050*/  FADD.FTZ R29, R201, R8 ;  /* 0x00000008c91d7221 */ /* 0x008fca0000010000 */
[----:B------:R-:W3:Y:S01]  /*18060*/  MUFU.EX2 R74, R74 ;  /* 0x0000004a004a7308 */ /* 0x000ee20000000800 */
[----:B0-----:R-:W-:Y:S01]  /*18070*/  FADD.FTZ R6, R52, R27 ;  /* 0x0000001b34067221 */ /* 0x001fe20000010000 */
[----:B------:R-:W-:Y:S01]  /*18080*/  FFMA.FTZ R32, R32, R3, -R7 ;  /* 0x0000000320207223 */ /* 0x000fe20000010807 */
[----:B------:R1:W-:Y:S05]  /*18090*/  @!P1 SYNCS.ARRIVE.TRANS64.RED.A1T0 RZ, [R0+URZ], RZ ;  /* 0x000000ff00ff99a7 */ /* 0x0003ea000810043f */
[----:B------:R-:W0:Y:S01]  /*180a0*/  MUFU.EX2 R15, R12 ;  /* 0x0000000c000f7308 */ /* 0x000e220000000800 */
[----:B-1----:R-:W-:-:S07]  /*180b0*/  FADD.FTZ R0, R46, R29 ;  /* 0x0000001d2e007221 */ /* 0x002fce0000010000 */
[----:B------:R-:W1:Y:S01]  /*180c0*/  MUFU.EX2 R197, R76 ;  /* 0x0000004c00c57308 */ /* 0x000e620000000800 */
[----:B--2---:R-:W-:-:S07]  /*180d0*/  FADD.FTZ R29, R13, R6 ;  /* 0x000000060d1d7221 */ /* 0x004fce0000010000 */
[----:B------:R-:W2:Y:S01]  /*180e0*/  MUFU.EX2 R44, R44 ;  /* 0x0000002c002c7308 */ /* 0x000ea20000000800 */
[----:B------:R-:W-:Y:S01]  /*180f0*/  FFMA.FTZ R20, R20, R3, -R7 ;  /* 0x0000000314147223 */ /* 0x000fe20000010807 */
[----:B----4-:R-:W-:-:S06]  /*18100*/  FADD.FTZ R31, R203, R0 ;  /* 0x00000000cb1f7221 */ /* 0x010fcc0000010000 */
[----:B------:R-:W4:Y:S01]  /*18110*/  MUFU.EX2 R38, R38 ;  /* 0x0000002600267308 */ /* 0x000f220000000800 */
[----:B------:R-:W-:Y:S01]  /*18120*/  FADD.FTZ R0, R40, R29 ;  /* 0x0000001d28007221 */ /* 0x000fe20000010000 */
[----:B------:R-:W-:-:S06]  /*18130*/  FFMA.FTZ R36, R36, R3, -R7 ;  /* 0x0000000324247223 */ /* 0x000fcc0000010807 */
[----:B------:R-:W4:Y:S01]  /*18140*/  MUFU.EX2 R21, R14 ;  /* 0x0000000e00157308 */ /* 0x000f220000000800 */
[----:B---3--:R-:W-:Y:S01]  /*18150*/  FADD.FTZ R6, R74, R31 ;  /* 0x0000001f4a067221 */ /* 0x008fe20000010000 */
[----:B0-----:R-:W-:-:S06]  /*18160*/  FADD.FTZ R29, R15, R0 ;  /* 0x000000000f1d7221 */ /* 0x001fcc0000010000 */
[----:B------:R-:W0:Y:S01]  /*18170*/  MUFU.EX2 R199, R78 ;  /* 0x0000004e00c77308 */ /* 0x000e220000000800 */
[----:B------:R-:W-:-:S07]  /*18180*/  FFMA.FTZ R26, R26, R3, -R7 ;  /* 0x000000031a1a7223 */ /* 0x000fce0000010807 */
[----:B------:R-:W3:Y:S01]  /*18190*/  MUFU.EX2 R32, R32 ;  /* 0x0000002000207308 */ /* 0x000ee20000000800 */
[-CC-:B------:R-:W-:Y:S01]  /*181a0*/  FFMA.FTZ R24, R24, R3.reuse, -R7.reuse ;  /* 0x0000000318187223 */ /* 0x180fe20000010807 */
[-CC-:B------:R-:W-:Y:S01]  /*181b0*/  FFMA.FTZ R30, R30, R3.reuse, -R7.reuse ;  /* 0x000000031e1e7223 */ /* 0x180fe20000010807 */
[-CC-:B------:R-:W-:Y:S01]  /*181c0*/  FFMA.FTZ R28, R28, R3.reuse, -R7.reuse ;  /* 0x000000031c1c7223 */ /* 0x180fe20000010807 */
[----:B------:R-:W-:-:S04]  /*181d0*/  FFMA.FTZ R34, R34, R3, -R7 ;  /* 0x0000000322227223 */ /* 0x000fc80000010807 */
[----:B------:R-:W3:Y:S01]  /*181e0*/  MUFU.EX2 R80, R80 ;  /* 0x0000005000507308 */ /* 0x000ee20000000800 */
[----:B-1----:R-:W-:Y:S01]  /*181f0*/  FADD.FTZ R7, R197, R6 ;  /* 0x00000006c5077221 */ /* 0x002fe20000010000 */
[----:B--2---:R-:W-:-:S06]  /*18200*/  FADD.FTZ R0, R44, R29 ;  /* 0x0000001d2c007221 */ /* 0x004fcc0000010000 */
[----:B------:R-:W1:Y:S01]  /*18210*/  MUFU.EX2 R25, R20 ;  /* 0x0000001400197308 */ /* 0x000e620000000800 */
[----:B------:R-:W-:Y:S01]  /*18220*/  F2FP.F16.F32.PACK_AB R209, R2, R209 ;  /* 0x000000d102d1723e */ /* 0x000fe200000000ff */
[----:B----4-:R-:W-:-:S06]  /*18230*/  FADD.FTZ R2, R38, R7 ;  /* 0x0000000726027221 */ /* 0x010fcc0000010000 */
[----:B------:R-:W2:Y:S01]  /*18240*/  MUFU.EX2 R193, R82 ;  /* 0x0000005200c17308 */ /* 0x000ea20000000800 */
[----:B------:R-:W-:-:S07]  /*18250*/  FADD.FTZ R29, R21, R0 ;  /* 0x00000000151d7221 */ /* 0x000fce0000010000 */
[----:B------:R-:W4:Y:S01]  /*18260*/  MUFU.EX2 R36, R36 ;  /* 0x0000002400247308 */ /* 0x000f220000000800 */
[----:B0-----:R-:W-:Y:S01]  /*18270*/  FADD.FTZ R31, R199, R2 ;  /* 0x00000002c71f7221 */ /* 0x001fe20000010000 */
[----:B---3--:R-:W-:-:S06]  /*18280*/  FADD.FTZ R0, R32, R29 ;  /* 0x0000001d20007221 */ /* 0x008fcc0000010000 */
[----:B------:R-:W0:Y:S01]  /*18290*/  MUFU.EX2 R84, R84 ;  /* 0x0000005400547308 */ /* 0x000e220000000800 */
[----:B------:R-:W-:-:S07]  /*182a0*/  SHF.R.U32.HI R10, RZ, 0x1f, R223 ;  /* 0x0000001fff0a7819 */ /* 0x000fce00000116df */
[----:B------:R-:W3:Y:S01]  /*182b0*/  MUFU.EX2 R27, R26 ;  /* 0x0000001a001b7308 */ /* 0x000ee20000000800 */
[----:B------:R-:W-:Y:S01]  /*182c0*/  FADD.FTZ R2, R80, R31 ;  /* 0x0000001f50027221 */ /* 0x000fe20000010000 */
[----:B-1----:R-:W-:-:S06]  /*182d0*/  FADD.FTZ R29, R25, R0 ;  /* 0x00000000191d7221 */ /* 0x002fcc0000010000 */
[----:B------:R-:W1:Y:S01]  /*182e0*/  MUFU.EX2 R24, R24 ;  /* 0x0000001800187308 */ /* 0x000e620000000800 */
[----:B------:R-:W-:Y:S01]  /*182f0*/  LEA.HI.SX32 R223, R223, R10, 0x1b ;  /* 0x0000000adfdf7211 */ /* 0x000fe200078fdaff */
[----:B--2---:R-:W-:Y:S01]  /*18300*/  FADD.FTZ R31, R193, R2 ;  /* 0x00000002c11f7221 */ /* 0x004fe20000010000 */
[----:B----4-:R-:W-:-:S05]  /*18310*/  FADD.FTZ R0, R36, R29 ;  /* 0x0000001d24007221 */ /* 0x010fca0000010000 */
[----:B------:R-:W2:Y:S01]  /*18320*/  MUFU.EX2 R7, R30 ;  /* 0x0000001e00077308 */ /* 0x000ea20000000800 */
[----:B------:R-:W-:Y:S01]  /*18330*/  VIADD R8, R148, 0xfffffffe ;  /* 0xfffffffe94087836 */ /* 0x000fe20000000000 */
[----:B------:R-:W-:Y:S01]  /*18340*/  VIMNMX R223, RZ, R223, !PT ;  /* 0x000000dfffdf7248 */ /* 0x000fe20007fe0100 */
[----:B0-----:R-:W-:-:S05]  /*18350*/  FADD.FTZ R12, R84, R31 ;  /* 0x0000001f540c7221 */ /* 0x001fca0000010000 */
[----:B------:R-:W0:Y:S01]  /*18360*/  MUFU.EX2 R28, R28 ;  /* 0x0000001c001c7308 */ /* 0x000e220000000800 */
[----:B---3--:R-:W-:Y:S01]  /*18370*/  FADD.FTZ R31, R27, R0 ;  /* 0x000000001b1f7221 */ /* 0x008fe20000010000 */
[----:B------:R-:W-:-:S06]  /*18380*/  ISETP.GE.AND P2, PT, R8, R223, PT ;  /* 0x000000df0800720c */ /* 0x000fcc0003f46270 */
[----:B------:R-:W3:Y:S01]  /*18390*/  MUFU.EX2 R195, R86 ;  /* 0x0000005600c37308 */ /* 0x000ee20000000800 */
[----:B-1----:R-:W-:-:S07]  /*183a0*/  FADD.FTZ R0, R24, R31 ;  /* 0x0000001f18007221 */ /* 0x002fce0000010000 */
[----:B------:R-:W1:Y:S01]  /*183b0*/  MUFU.EX2 R29, R34 ;  /* 0x00000022001d7308 */ /* 0x000e620000000800 */
[----:B------:R-:W-:Y:S01]  /*183c0*/  F2FP.F16.F32.PACK_AB R210, R9, R60 ;  /* 0x0000003c09d2723e */ /* 0x000fe200000000ff */
[----:B--2---:R-:W-:Y:S01]  /*183d0*/  FADD.FTZ R9, R7, R0 ;  /* 0x0000000007097221 */ /* 0x004fe20000010000 */
[----:B------:R-:W-:Y:S03]  /*183e0*/  BSSY B0, `(.L_x_2516) ;  /* 0x00005c0000007945 */ /* 0x000fe60003800000 */
[----:B0-----:R-:W-:Y:S01]  /*183f0*/  FADD.FTZ R0, R28, R9 ;  /* 0x000000091c007221 */ /* 0x001fe20000010000 */
[----:B------:R-:W-:Y:S01]  /*18400*/  F2FP.F16.F32.PACK_AB R206, R13, R52 ;  /* 0x000000340dce723e */ /* 0x000fe200000000ff */
[----:B---3--:R-:W-:Y:S01]  /*18410*/  FADD.FTZ R12, R195, R12 ;  /* 0x0000000cc30c7221 */ /* 0x008fe20000010000 */
[----:B------:R-:W-:Y:S01]  /*18420*/  F2FP.F16.F32.PACK_AB R211, R64, R211 ;  /* 0x000000d340d3723e */ /* 0x000fe200000000ff */
[----:B------:R-:W-:Y:S01]  /*18430*/  IMAD.MOV.U32 R2, RZ, RZ, 0x3f800000 ;  /* 0x3f800000ff027424 */ /* 0x000fe200078e00ff */
[----:B------:R-:W-:Y:S01]  /*18440*/  F2FP.F16.F32.PACK_AB R205, R66, R205 ;  /* 0x000000cd42cd723e */ /* 0x000fe200000000ff */
[--C-:B------:R-:W-:Y:S01]  /*18450*/  IMAD.MOV.U32 R150, RZ, RZ, R151.reuse ;  /* 0x000000ffff967224 */ /* 0x100fe200078e0097 */
[----:B------:R-:W-:Y:S01]  /*18460*/  F2FP.F16.F32.PACK_AB R207, R207, R54 ;  /* 0x00000036cfcf723e */ /* 0x000fe200000000ff */
[--C-:B------:R-:W-:Y:S01]  /*18470*/  IMAD.MOV.U32 R149, RZ, RZ, R151.reuse ;  /* 0x000000ffff957224 */ /* 0x100fe200078e0097 */
[----:B------:R-:W-:Y:S01]  /*18480*/  F2FP.F16.F32.PACK_AB R201, R201, R42 ;  /* 0x0000002ac9c9723e */ /* 0x000fe200000000ff */
[----:B-1----:R-:W-:Y:S01]  /*18490*/  FADD.FTZ R13, R29, R0 ;  /* 0x000000001d0d7221 */ /* 0x002fe20000010000 */
[----:B------:R-:W-:Y:S01]  /*184a0*/  F2FP.F16.F32.PACK_AB R203, R203, R46 ;  /* 0x0000002ecbcb723e */ /* 0x000fe200000000ff */
[--C-:B------:R-:W-:Y:S01]  /*184b0*/  IMAD.MOV.U32 R147, RZ, RZ, R151.reuse ;  /* 0x000000ffff937224 */ /* 0x100fe200078e0097 */
        /* <DEDUP_REMOVED lines=136> */
[----:B------:R-:W-:Y:S01]  /*18d40*/  IMAD.MOV.U32 R24, RZ, RZ, R151 ;  /* 0x000000ffff187224 */ /* 0x000fe200078e0097 */
[----:B------:R-:W-:Y:S06]  /*18d50*/  @!P2 BRA `(.L_x_2517) ;  /* 0x0000005000a0a947 */ /* 0x000fec0003800000 */
[----:B------:R-:W-:Y:S01]  /*18d60*/  BSSY B1, `(.L_x_2517) ;  /* 0x0000527000017945 */ /* 0x000fe20003800000 */
[----:B------:R-:W-:Y:S01]  /*18d70*/  IMAD.MOV.U32 R6, RZ, RZ, R4 ;  /* 0x000000ffff067224 */ /* 0x000fe200078e0004 */
[----:B------:R-:W-:Y:S01]  /*18d80*/  MOV R7, R5 ;  /* 0x0000000500077202 */ /* 0x000fe20000000f00 */
[----:B------:R-:W-:Y:S01]  /*18d90*/  IMAD.MOV.U32 R9, RZ, RZ, R219 ;  /* 0x000000ffff097224 */ /* 0x000fe200078e00db */
[----:B------:R-:W-:Y:S01]  /*18da0*/  MOV R2, 0x3f800000 ;  /* 0x3f80000000027802 */ /* 0x000fe20000000f00 */
        /* <DEDUP_REMOVED lines=65> */
.L_x_2528:
[----:B------:R-:W-:-:S05]  /*191c0*/  VIADD R3, R10, 0x1 ;  /* 0x000000010a037836 */ /* 0x000fca0000000000 */
[----:B------:R-:W-:-:S04]  /*191d0*/  ISETP.NE.AND P2, PT, R3, 0x2, PT ;  /* 0x000000020300780c */ /* 0x000fc80003f45270 */
[----:B------:R-:W-:Y:S02]  /*191e0*/  SEL R4, RZ, 0x1, P2 ;  /* 0x00000001ff047807 */ /* 0x000fe40001000000 */
[----:B------:R-:W-:Y:S02]  /*191f0*/  SEL R214, R3, RZ, P2 ;  /* 0x000000ff03d67207 */ /* 0x000fe40001000000 */
[----:B------:R-:W-:Y:S01]  /*19200*/  LOP3.LUT R219, R9, R4, RZ, 0x3c, !PT ;  /* 0x0000000409db7212 */ /* 0x000fe200078e3cff */
[----:B------:R-:W-:Y:S06]  /*19210*/  @!P0 BRA `(.L_x_2518) ;  /* 0x0000000000048947 */ /* 0x000fec0003800000 */
[----:B------:R-:W-:Y:S01]  /*19220*/  BPT.TRAP 0x1 ;  /* 0x000000040000795c */ /* 0x000fe20000300000 */
.L_x_2518:
[----:B------:R-:W-:Y:S01]  /*19230*/  IMAD R11, R214, 0x8, R16 ;  /* 0x00000008d60b7824 */ /* 0x000fe200078e0210 */
[----:B------:R-:W-:-:S04]  /*19240*/  SHF.L.U32 R4, R219, 0x1f, RZ ;  /* 0x0000001fdb047819 */ /* 0x000fc800000006ff */
[----:B------:R0:W1:Y:S01]  /*19250*/  SYNCS.PHASECHK.TRANS64.TRYWAIT P2, [R11+URZ+0x38830], R4 ;  /* 0x038830040b0075a7 */ /* 0x000062000804017f */
[----:B------:R-:W-:Y:S05]  /*19260*/  @!P0 BRA `(.L_x_2519) ;  /* 0x0000000000048947 */ /* 0x000fea0003800000 */
[----:B------:R-:W-:Y:S01]  /*19270*/  BPT.TRAP 0x1 ;  /* 0x000000040000795c */ /* 0x000fe20000300000 */
.L_x_2519:
[----:B------:R-:W-:Y:S01]  /*19280*/  IMAD R3, R214, 0xa00, R222 ;  /* 0x00000a00d6037824 */ /* 0x000fe200078e02de */
[----:B------:R-:W-:Y:S03]  /*19290*/  BSSY B2, `(.L_x_2520) ;  /* 0x0000006000027945 */ /* 0x000fe60003800000 */
[C---:B------:R-:W-:Y:S01]  /*192a0*/  VIADD R20, R3.reuse, 0x100 ;  /* 0x0000010003147836 */ /* 0x040fe20000000000 */
[----:B------:R-:W-:Y:S01]  /*192b0*/  IADD3 R14, R3, 0x80, RZ ;  /* 0x00000080030e7810 */ /* 0x000fe20007ffe0ff */
[----:B-1----:R-:W-:Y:S06]  /*192c0*/  @P2 BRA `(.L_x_2521) ;  /* 0x0000000000082947 */ /* 0x002fec0003800000 */
[----:B------:R-:W1:Y:S02]  /*192d0*/  SYNCS.PHASECHK.TRANS64.TRYWAIT P2, [R11+URZ+0x38830], R4 ;  /* 0x038830040b0075a7 */ /* 0x000e64000804017f */
[----:B-1----:R-:W-:Y:S05]  /*192e0*/  @!P2 BRA `(.L_x_2522) ;  /* 0x000001500084a947 */ /* 0x002fea0003800000 */
.L_x_2521:
[----:B------:R-:W-:Y:S05]  /*192f0*/  BSYNC B2 ;  /* 0x0000000000027941 */ /* 0x000fea0003800000 */
.L_x_2520:
[----:B------:R-:W2:Y:S04]  /*19300*/  LDL.64 R152, [R1+0x40] ;  /* 0x0000400001987983 */ /* 0x000ea80000100a00 */
[----:B------:R-:W3:Y:S01]  /*19310*/  LDL.64 R154, [R1+0x48] ;  /* 0x00004800019a7983 */ /* 0x000ee20000100a00 */
[----:B01----:R-:W-:Y:S01]  /*19320*/  IMAD.MOV.U32 R4, RZ, RZ, R3 ;  /* 0x000000ffff047224 */ /* 0x003fe200078e0003 */
[----:B------:R-:W-:-:S04]  /*19330*/  MOV R5, 0x40000040 ;  /* 0x4000004000057802 */ /* 0x000fc80000000f00 */
[----:B------:R-:W-:Y:S02]  /*19340*/  R2UR UR6, R4 ;  /* 0x00000000040672ca */ /* 0x000fe400000e0000 */
[----:B------:R-:W-:Y:S01]  /*19350*/  R2UR UR7, R5 ;  /* 0x00000000050772ca */ /* 0x000fe200000e0000 */
[----:B------:R-:W-:Y:S01]  /*19360*/  WARPGROUP.ARRIVE ;  /* 0x00000000000079c5 */ /* 0x000fe20000000000 */
[----:B------:R-:W-:Y:S01]  /*19370*/  IMAD.MOV.U32 R15, RZ, RZ, 0x40000040 ;  /* 0x40000040ff0f7424 */ /* 0x000fe200078e00ff */
[----:B------:R-:W-:-:S04]  /*19380*/  R2UR UR14, R14 ;  /* 0x000000000e0e72ca */ /* 0x000fc800000e0000 */
[----:B------:R-:W-:Y:S01]  /*19390*/  R2UR UR15, R15 ;  /* 0x000000000f0f72ca */ /* 0x000fe200000e0000 */
[----:B------:R-:W-:Y:S01]  /*193a0*/  IMAD.MOV.U32 R21, RZ, RZ, 0x40000040 ;  /* 0x40000040ff157424 */ /* 0x000fe200078e00ff */
[----:B------:R-:W-:-:S04]  /*193b0*/  R2UR UR26, R20 ;  /* 0x00000000141a72ca */ /* 0x000fc800000e0000 */
[----:B------:R-:W-:Y:S01]  /*193c0*/  R2UR UR27, R21 ;  /* 0x00000000151b72ca */ /* 0x000fe200000e0000 */
[----:B------:R-:W-:Y:S01]  /*193d0*/  VIADD R4, R3, 0x180 ;  /* 0x0000018003047836 */ /* 0x000fe20000000000 */
[----:B------:R-:W-:-:S04]  /*193e0*/  R2UR UR23, R5 ;  /* 0x00000000051772ca */ /* 0x000fc800000e0000 */
[----:B------:R-:W-:Y:S02]  /*193f0*/  R2UR UR22, R4 ;  /* 0x00000000041672ca */ /* 0x000fe400000e0000 */
[----:B--2---:R-:W-:Y:S02]  /*19400*/  R2UR UR28, R152 ;  /* 0x00000000981c72ca */ /* 0x004fe400000e0000 */
[----:B------:R-:W-:Y:S02]  /*19410*/  R2UR UR29, R153 ;  /* 0x00000000991d72ca */ /* 0x000fe400000e0000 */
        /* <DEDUP_REMOVED lines=18> */
[----:B------:R-:W-:Y:S01]  /*19540*/  IADD3 R14, R3, 0x200, RZ ;  /* 0x00000200030e7810 */ /* 0x000fe20007ffe0ff */
[----:B------:R-:W-:Y:S02]  /*19550*/  WARPGROUP.DEPBAR.LE gsb0, 0x0 ;  /* 0x00008000000079c5 */ /* 0x000fe40000010000 */
[----:B------:R-:W-:-:S06]  /*19560*/  WARPGROUP.ARRIVE ;  /* 0x00000000000079c5 */ /* 0x000fcc0000000000 */
[----:B------:R-:W-:Y:S01]  /*19570*/  HGMMA.64x16x16.F32 R160, gdesc[UR20], RZ, !UPT, gsb0 ;  /* 0x0020000014a079f0 */ /* 0x000fe2000c0008ff */
[----:B------:R-:W-:Y:S02]  /*19580*/  R2UR UR10, R14 ;  /* 0x000000000e0a72ca */ /* 0x000fe400000e0000 */
[----:B------:R-:W-:Y:S01]  /*19590*/  R2UR UR11, R15 ;  /* 0x000000000f0b72ca */ /* 0x000fe200000e0000 */
[----:B------:R-:W-:Y:S01]  /*195a0*/  VIADD R4, R3, 0x2 ;  /* 0x0000000203047836 */ /* 0x000fe20000000000 */
[----:B------:R-:W-:Y:S02]  /*195b0*/  WARPGROUP.DEPBAR.LE gsb0, 0x0 ;  /* 0x00008000000079c5 */ /* 0x000fe40000010000 */
[----:B--2---:R-:W-:Y:S02]  /*195c0*/  R2UR UR30, R152 ;  /* 0x00000000981e72ca */ /* 0x004fe400000e0000 */
[----:B------:R-:W-:Y:S02]  /*195d0*/  R2UR UR31, R153 ;  /* 0x00000000991f72ca */ /* 0x000fe400000e0000 */
[----:B------:R-:W-:-:S06]  /*195e0*/  WARPGROUP.ARRIVE ;  /* 0x00000000000079c5 */ /* 0x000fcc0000000000 */
[----:B------:R-:W-:Y:S01]  /*195f0*/  HGMMA.64x16x16.F32 R152, gdesc[UR8], RZ, !UPT, gsb0 ;  /* 0x00200000089879f0 */ /* 0x000fe2000c0008ff */
[----:B------:R-:W-:Y:S02]  /*19600*/  MOV R5, 0x40000040 ;  /* 0x4000004000057802 */ /* 0x000fe40000000f00 */
        /* <DEDUP_REMOVED lines=13> */
[----:B------:R-:W-:Y:S02]  /*196e0*/  VIADD R20, R3, 0x102 ;  /* 0x0000010203147836 */ /* 0x000fe40000000000 */
[----:B------:R-:W-:Y:S01]  /*196f0*/  IMAD.MOV.U32 R21, RZ, RZ, 0x40000040 ;  /* 0x40000040ff157424 */ /* 0x000fe200078e00ff */
[----:B------:R-:W-:Y:S01]  /*19700*/  UMOV UR16, UR28 ;  /* 0x0000001c00107c82 */ /* 0x000fe20008000000 */
[----:B------:R-:W-:Y:S01]  /*19710*/  UMOV UR17, UR29 ;  /* 0x0000001d00117c82 */ /* 0x000fe20008000000 */
[----:B------:R-:W-:-:S02]  /*19720*/  WARPGROUP.DEPBAR.LE gsb0, 0x0 ;  /* 0x00008000000079c5 */ /* 0x000fc40000010000 */
[----:B------:R-:W-:Y:S01]  /*19730*/  WARPGROUP.ARRIVE ;  /* 0x00000000000079c5 */ /* 0x000fe20000000000 */
[----:B------:R-:W-:Y:S01]  /*19740*/  IADD3 R4, R3, 0x182, RZ ;  /* 0x0000018203047810 */ /* 0x000fe20007ffe0ff */
[----:B------:R-:W-:Y:S01]  /*19750*/  UMOV UR24, UR28 ;  /* 0x0000001c00187c82 */ /* 0x000fe20008000000 */
[----:B------:R-:W-:Y:S01]  /*19760*/  MOV R5, 0x40000040 ;  /* 0x4000004000057802 */ /* 0x000fe20000000f00 */
[----:B------:R-:W-:Y:S01]  /*19770*/  UMOV UR25, UR29 ;  /* 0x0000001d00197c82 */ /* 0x000fe20008000000 */
[----:B------:R-:W-:Y:S01]  /*19780*/  UMOV UR20, UR28 ;  /* 0x0000001c00147c82 */ /* 0x000fe20008000000 */
[----:B------:R-:W-:Y:S01]  /*19790*/  HGMMA.64x16x16.F32 R176, gdesc[UR12], R176, gsb0 ;  /* 0x002000000cb079f0 */ /* 0x000fe200080008b0 */
[----:B------:R-:W-:Y:S01]  /*197a0*/  R2UR UR18, R20 ;  /* 0x00000000141272ca */ /* 0x000fe200000e0000 */
[----:B------:R-:W-:Y:S01]  /*197b0*/  UMOV UR21, UR29 ;  /* 0x0000001d00157c82 */ /* 0x000fe20008000000 */
[----:B------:R-:W-:Y:S01]  /*197c0*/  R2UR UR19, R21 ;  /* 0x00000000151372ca */ /* 0x000fe200000e0000 */
[----:B------:R-:W2:Y:S01]  /*197d0*/  LDL.64 R14, [R1+0x30] ;  /* 0x00003000010e7983 */ /* 0x000ea20000100a00 */
[----:B------:R-:W-:Y:S01]  /*197e0*/  R2UR UR26, R4 ;  /* 0x00000000041a72ca */ /* 0x000fe200000e0000 */
[----:B------:R-:W-:-:S02]  /*197f0*/  WARPGROUP.DEPBAR.LE gsb0, 0x0 ;  /* 0x00008000000079c5 */ /* 0x000fc40000010000 */
[----:B------:R-:W-:Y:S01]  /*19800*/  WARPGROUP.ARRIVE ;  /* 0x00000000000079c5 */ /* 0x000fe20000000000 */
[----:B------:R-:W-:Y:S01]  /*19810*/  R2UR UR27, R5 ;  /* 0x00000000051b72ca */ /* 0x000fe200000e0000 */
[----:B------:R-:W-:Y:S01]  /*19820*/  UMOV UR8, UR30 ;  /* 0x0000001e00087c82 */ /* 0x000fe20008000000 */
[----:B------:R-:W-:Y:S01]  /*19830*/  UMOV UR9, UR31 ;  /* 0x0000001f00097c82 */ /* 0x000fe20008000000 */
[----:B------:R-:W-:Y:S01]  /*19840*/  UMOV UR4, UR30 ;  /* 0x0000001e00047c82 */ /* 0x000fe20008000000 */
[----:B------:R-:W-:-:S03]  /*19850*/  UMOV UR5, UR31 ;  /* 0x0000001f00057c82 */ /* 0x000fc60008000000 */
[----:B------:R-:W-:Y:S01]  /*19860*/  HGMMA.64x16x16.F32 R168, gdesc[UR16], R168, gsb0 ;  /* 0x0020000010a879f0 */ /* 0x000fe200080008a8 */
[----:B------:R-:W-:Y:S01]  /*19870*/  VIADD R4, R3, 0x202 ;  /* 0x0000020203047836 */ /* 0x000fe20000000000 */
[----:B------:R-:W-:Y:S01]  /*19880*/  UMOV UR12, UR30 ;  /* 0x0000001e000c7c82 */ /* 0x000fe20008000000 */
[----:B------:R-:W-:Y:S01]  /*19890*/  IMAD.MOV.U32 R5, RZ, RZ, 0x40000040 ;  /* 0x40000040ff057424 */ /* 0x000fe200078e00ff */
[----:B------:R-:W-:Y:S01]  /*198a0*/  UMOV UR13, UR31 ;  /* 0x0000001f000d7c82 */ /* 0x000fe20008000000 */
[----:B------:R-:W3:Y:S01]  /*198b0*/  LDL.64 R20, [R1+0x28] ;  /* 0x0000280001147983 */ /* 0x000ee20000100a00 */
[----:B------:R-:W-:Y:S02]  /*198c0*/  WARPGROUP.DEPBAR.LE gsb0, 0x0 ;  /* 0x00008000000079c5 */ /* 0x000fe40000010000 */
[----:B------:R-:W-:-:S06]  /*198d0*/  WARPGROUP.ARRIVE ;  /* 0x00000000000079c5 */ /* 0x000fcc0000000000 */
[----:B------:R-:W-:Y:S01]  /*198e0*/  HGMMA.64x16x16.F32 R160, gdesc[UR24], R160, gsb0 ;  /* 0x0020000018a079f0 */ /* 0x000fe200080008a0 */
[----:B------:R-:W-:Y:S02]  /*198f0*/  R2UR UR22, R4 ;  /* 0x00000000041672ca */ /* 0x000fe400000e0000 */
[----:B------:R-:W-:Y:S01]  /*19900*/  R2UR UR23, R5 ;  /* 0x00000000051772ca */ /* 0x000fe200000e0000 */
[----:B------:R-:W-:Y:S01]  /*19910*/  IMAD.MOV.U32 R5, RZ, RZ, 0x40000040 ;  /* 0x40000040ff057424 */ /* 0x000fe200078e00ff */
[----:B------:R-:W-:Y:S02]  /*19920*/  WARPGROUP.DEPBAR.LE gsb0, 0x0 ;  /* 0x00008000000079c5 */ /* 0x000fe40000010000 */
[----:B------:R-:W-:-:S09]  /*19930*/  WARPGROUP.ARRIVE ;  /* 0x00000000000079c5 */ /* 0x000fd20000000000 */
[----:B------:R-:W-:Y:S01]  /*19940*/  HGMMA.64x16x16.F32 R152, gdesc[UR20], R152, gsb0 ;  /* 0x00200000149879f0 */ /* 0x000fe20008000898 */
[----:B------:R-:W-:Y:S02]  /*19950*/  IADD3 R4, R3, 0x4, RZ ;  /* 0x0000000403047810 */ /* 0x000fe40007ffe0ff */
        /* <DEDUP_REMOVED lines=38> */
[----:B------:R-:W-:Y:S01]  /*19bc0*/  IMAD.MOV.U32 R5, RZ, RZ, 0x40000040 ;  /* 0x40000040ff057424 */ /* 0x000fe200078e00ff */
        /* <DEDUP_REMOVED lines=95> */
[----:B------:R-:W-:Y:S02]  /*1a1c0*/  IADD3 R4, R3, 0x282, RZ ;  /* 0x0000028203047810 */ /* 0x000fe40007ffe0ff */
        /* <DEDUP_REMOVED lines=99> */
[----:B------:R-:W2:Y:S01]  /*1a800*/  LDL.64 R14, [R1] ;  /* 0x00000000010e7983 */ /* 0x000ea20000100a00 */
        /* <DEDUP_REMOVED lines=537> */
.L_x_2523:
[----:B------:R-:W-:Y:S01]  /*1c9a0*/  SHF.L.U32 R0, R9, 0x1f, RZ ;  /* 0x0000001f09007819 */ /* 0x000fe200000006ff */
[----:B------:R-:W-:-:S04]  /*1c9b0*/  IMAD R9, R10, 0x8, R16 ;  /* 0x000000080a097824 */ /* 0x000fc800078e0210 */
[----:B------:R0:W1:Y:S01]  /*1c9c0*/  SYNCS.PHASECHK.TRANS64.TRYWAIT P2, [R9+URZ+0x38850], R0 ;  /* 0x03885000090075a7 */ /* 0x000062000804017f */
[----:B------:R-:W-:Y:S05]  /*1c9d0*/  @!P0 BRA `(.L_x_2524) ;  /* 0x0000000000048947 */ /* 0x000fea0003800000 */
[----:B------:R-:W-:Y:S01]  /*1c9e0*/  BPT.TRAP 0x1 ;  /* 0x000000040000795c */ /* 0x000fe20000300000 */
.L_x_2524:
[----:B------:R-:W-:Y:S04]  /*1c9f0*/  BSSY B2, `(.L_x_2525) ;  /* 0x0000004000027945 */ /* 0x000fe80003800000 */
[----:B-1----:R-:W-:Y:S05]  /*1ca00*/  @P2 BRA `(.L_x_2526) ;  /* 0x0000000000082947 */ /* 0x002fea0003800000 */
[----:B------:R-:W1:Y:S02]  /*1ca10*/  SYNCS.PHASECHK.TRANS64.TRYWAIT P2, [R9+URZ+0x38850], R0 ;  /* 0x03885000090075a7 */ /* 0x000e64000804017f */
[----:B-1----:R-:W-:Y:S05]  /*1ca20*/  @!P2 BRA `(.L_x_2527) ;  /* 0x0000011800c8a947 */ /* 0x002fea0003800000 */
.L_x_2526:
[----:B------:R-:W-:Y:S05]  /*1ca30*/  BSYNC B2 ;  /* 0x0000000000027941 */ /* 0x000fea0003800000 */
.L_x_2525:
[----:B01----:R-:W-:Y:S01]  /*1ca40*/  IADD3 R0, R16, 0x400, RZ ;  /* 0x0000040010007810 */ /* 0x003fe20007ffe0ff */
[----:B------:R-:W2:Y:S03]  /*1ca50*/  LDL R15, [R1+0x64] ;  /* 0x00006400010f7983 */ /* 0x000ea60000100800 */
[----:B------:R-:W-:Y:S01]  /*1ca60*/  SHF.R.U32.HI R0, RZ, 0x4, R0 ;  /* 0x00000004ff007819 */ /* 0x000fe20000011600 */
[----:B------:R-:W3:Y:S01]  /*1ca70*/  LDL R14, [R1+0x68] ;  /* 0x00006800010e7983 */ /* 0x000ee20000100800 */
[----:B------:R-:W-:Y:S01]  /*1ca80*/  IMAD.MOV.U32 R3, RZ, RZ, 0x40000040 ;  /* 0x40000040ff037424 */ /* 0x000fe200078e00ff */
[----:B------:R-:W-:Y:S01]  /*1ca90*/  WARPGROUP.ARRIVE ;  /* 0x00000000000079c5 */ /* 0x000fe20000000000 */
[----:B------:R-:W-:Y:S01]  /*1caa0*/  LOP3.LUT R0, R0, 0x3fff, RZ, 0xc0, !PT ;  /* 0x00003fff00007812 */ /* 0x000fe200078ec0ff */
[----:B------:R-:W-:Y:S01]  /*1cab0*/  @!P1 VIADD R9, R9, 0x38860 ;  /* 0x0003886009099836 */ /* 0x000fe20000000000 */
[----:B------:R-:W-:-:S02]  /*1cac0*/  MOV R5, 0x40000040 ;  /* 0x4000004000057802 */ /* 0x000fc40000000f00 */
[----:B------:R-:W-:Y:S02]  /*1cad0*/  LOP3.LUT R0, R0, 0x2800000, RZ, 0xfc, !PT ;  /* 0x0280000000007812 */ /* 0x000fe400078efcff */
[----:B------:R-:W-:Y:S02]  /*1cae0*/  R2UR UR7, R3 ;  /* 0x00000000030772ca */ /* 0x000fe400000e0000 */
[----:B------:R-:W-:Y:S01]  /*1caf0*/  @!P1 IADD3 R11, R11, 0x38840, RZ ;  /* 0x000388400b0b9810 */ /* 0x000fe20007ffe0ff */
[----:B------:R-:W-:Y:S01]  /*1cb00*/  IMAD R2, R10, 0xa00, R0 ;  /* 0x00000a000a027824 */ /* 0x000fe200078e0200 */
[----:B------:R-:W-:Y:S01]  /*1cb10*/  @!P1 PRMT R9, RZ, 0x654, R9 ;  /* 0x00000654ff099816 */ /* 0x000fe20000000009 */
[----:B------:R-:W-:Y:S01]  /*1cb20*/  IMAD.SHL.U32 R0, R225, 0x80, RZ ;  /* 0x00000080e1007824 */ /* 0x000fe200078e00ff */
[----:B------:R-:W-:Y:S01]  /*1cb30*/  @!P1 PRMT R11, RZ, 0x654, R11 ;  /* 0x00000654ff0b9816 */ /* 0x000fe2000000000b */
[C---:B------:R-:W-:Y:S01]  /*1cb40*/  VIADD R4, R2.reuse, 0x80 ;  /* 0x0000008002047836 */ /* 0x040fe20000000000 */
[----:B------:R-:W-:Y:S01]  /*1cb50*/  R2UR UR6, R2 ;  /* 0x00000000020672ca */ /* 0x000fe200000e0000 */
[----:B------:R-:W-:-:S05]  /*1cb60*/  IMAD R0, R8, -0x50, R0 ;  /* 0xffffffb008007824 */ /* 0x000fca00078e0200 */
[----:B------:R-:W-:-:S04]  /*1cb70*/  IADD3 R0, R0, 0x1, R227 ;  /* 0x0000000100007810 */ /* 0x000fc80007ffe0e3 */
[----:B------:R-:W-:-:S03]  /*1cb80*/  IADD3 R0, R0, -R224, RZ ;  /* 0x800000e000007210 */ /* 0x000fc60007ffe0ff */
[----:B------:R-:W-:Y:S01]  /*1cb90*/  HGMMA.64x256x16.F32 R24, R208, gdesc[UR4].tnspB, R24, gsb0 ;  /* 0x43e00004d0187df0 */ /* 0x000fe20008000818 */
[----:B------:R-:W-:Y:S01]  /*1cba0*/  R2UR UR6, R4 ;  /* 0x00000000040672ca */ /* 0x000fe200000e0000 */
[----:B------:R-:W-:Y:S01]  /*1cbb0*/  VIADD R4, R2, 0x100 ;  /* 0x0000010002047836 */ /* 0x000fe20000000000 */
[----:B------:R-:W-:Y:S01]  /*1cbc0*/  R2UR UR7, R5 ;  /* 0x00000000050772ca */ /* 0x000fe200000e0000 */
[----:B------:R-:W-:Y:S02]  /*1cbd0*/  IMAD.MOV.U32 R5, RZ, RZ, 0x40000040 ;  /* 0x40000040ff057424 */ /* 0x000fe400078e00ff */
[----:B--2---:R-:W-:Y:S01]  /*1cbe0*/  IMAD R0, R15, -0x2, R0 ;  /* 0xfffffffe0f007824 */ /* 0x004fe200078e0200 */
[----:B------:R-:W-:Y:S02]  /*1cbf0*/  WARPGROUP.DEPBAR.LE gsb0, 0x0 ;  /* 0x00008000000079c5 */ /* 0x000fe40000010000 */
[----:B------:R-:W-:Y:S01]  /*1cc00*/  WARPGROUP.ARRIVE ;  /* 0x00000000000079c5 */ /* 0x000fe20000000000 */
[----:B---3--:R-:W-:-:S15]  /*1cc10*/  IMAD.IADD R0, R14, 0x1, R0 ;  /* 0x000000010e007824 */ /* 0x008fde00078e0200 */
[----:B------:R-:W-:-:S03]  /*1cc20*/  NOP ;  /* 0x0000000000007918 */ /* 0x000fc60000000000 */
[----:B------:R-:W-:Y:S01]  /*1cc30*/  HGMMA.64x256x16.F32 R24, R204, gdesc[UR4].tnspB, R24, gsb0 ;  /* 0x43e00004cc187df0 */ /* 0x000fe20008000818 */
[----:B------:R-:W-:Y:S02]  /*1cc40*/  R2UR UR6, R4 ;  /* 0x00000000040672ca */ /* 0x000fe400000e0000 */
[----:B------:R-:W-:Y:S01]  /*1cc50*/  R2UR UR7, R5 ;  /* 0x00000000050772ca */ /* 0x000fe200000e0000 */
[----:B------:R-:W-:Y:S01]  /*1cc60*/  IMAD.MOV.U32 R5, RZ, RZ, 0x40000040 ;  /* 0x40000040ff057424 */ /* 0x000fe200078e00ff */
[C---:B------:R-:W-:Y:S01]  /*1cc70*/  IADD3 R4, R2.reuse, 0x180, RZ ;  /* 0x0000018002047810 */ /* 0x040fe20007ffe0ff */
[----:B------:R-:W-:Y:S01]  /*1cc80*/  VIADD R2, R2, 0x200 ;  /* 0x0000020002027836 */ /* 0x000fe20000000000 */
[C---:B------:R-:W-:Y:S02]  /*1cc90*/  ISETP.GT.AND P2, PT, R0.reuse, RZ, PT ;  /* 0x000000ff0000720c */ /* 0x040fe40003f44270 */
[----:B------:R-:W-:Y:S02]  /*1cca0*/  ISETP.GT.AND P3, PT, R0, 0x1, PT ;  /* 0x000000010000780c */ /* 0x000fe40003f64270 */
[----:B------:R-:W-:-:S02]  /*1ccb0*/  FSEL R184, R184, -INF , P2 ;  /* 0xff800000b8b87808 */ /* 0x000fc40001000000 */
        /* <DEDUP_REMOVED lines=51> */
[C---:B------:R-:W-:Y:S01]  /*1cff0*/  ISETP.GT.AND P3, PT, R0.reuse, 0x49, PT ;  /* 0x000000490000780c */ /* 0x040fe20003f64270 */
[----:B------:R-:W-:Y:S01]  /*1d000*/  VIADD R0, R0, 0x8 ;  /* 0x0000000800007836 */ /* 0x000fe20000000000 */
[----:B------:R-:W-:Y:S02]  /*1d010*/  FSEL R156, R156, -INF , P2 ;  /* 0xff8000009c9c7808 */ /* 0x000fe40001000000 */
[----:B------:R-:W-:-:S02]  /*1d020*/  FMNMX.FTZ R3, R153, R3, !PT ;  /* 0x0000000399037209 */ /* 0x000fc40007810000 */
[----:B------:R-:W-:Y:S02]  /*1d030*/  FSEL R157, R157, -INF , P3 ;  /* 0xff8000009d9d7808 */ /* 0x000fe40001800000 */
[----:B------:R-:W-:Y:S02]  /*1d040*/  FMNMX.FTZ R3, R156, R3, !PT ;  /* 0x000000039c037209 */ /* 0x000fe40007810000 */
[C---:B------:R-:W-:Y:S02]  /*1d050*/  ISETP.GT.AND P2, PT, R0.reuse, RZ, PT ;  /* 0x000000ff0000720c */ /* 0x040fe40003f44270 */
[----:B------:R-:W-:Y:S02]  /*1d060*/  ISETP.GT.AND P3, PT, R0, 0x1, PT ;  /* 0x000000010000780c */ /* 0x000fe40003f64270 */
[----:B------:R-:W-:Y:S02]  /*1d070*/  FSEL R186, R186, -INF , P2 ;  /* 0xff800000baba7808 */ /* 0x000fe40001000000 */
[----:B------:R-:W-:-:S02]  /*1d080*/  ISETP.GT.AND P4, PT, R0, 0x8, PT ;  /* 0x000000080000780c */ /* 0x000fc40003f84270 */
[----:B------:R-:W-:Y:S02]  /*1d090*/  FSEL R187, R187, -INF , P3 ;  /* 0xff800000bbbb7808 */ /* 0x000fe40001800000 */
[----:B------:R-:W-:Y:S02]  /*1d0a0*/  ISETP.GT.AND P5, PT, R0, 0x9, PT ;  /* 0x000000090000780c */ /* 0x000fe40003fa4270 */
[----:B------:R-:W-:Y:S02]  /*1d0b0*/  FSEL R190, R190, -INF , P4 ;  /* 0xff800000bebe7808 */ /* 0x000fe40002000000 */
[----:B------:R-:W-:Y:S02]  /*1d0c0*/  FSEL R191, R191, -INF , P5 ;  /* 0xff800000bfbf7808 */ /* 0x000fe40002800000 */
[C---:B------:R-:W-:Y:S02]  /*1d0d0*/  ISETP.GT.AND P3, PT, R0.reuse, 0x10, PT ;  /* 0x000000100000780c */ /* 0x040fe40003f64270 */
[----:B------:R-:W-:-:S02]  /*1d0e0*/  ISETP.GT.AND P4, PT, R0, 0x11, PT ;  /* 0x000000110000780c */ /* 0x000fc40003f84270 */
[----:B------:R-:W-:Y:S02]  /*1d0f0*/  FSEL R178, R178, -INF , P3 ;  /* 0xff800000b2b27808 */ /* 0x000fe40001800000 */
[C---:B------:R-:W-:Y:S02]  /*1d100*/  ISETP.GT.AND P5, PT, R0.reuse, 0x18, PT ;  /* 0x000000180000780c */ /* 0x040fe40003fa4270 */
[----:B------:R-:W-:Y:S02]  /*1d110*/  FSEL R179, R179, -INF , P4 ;  /* 0xff800000b3b37808 */ /* 0x000fe40002000000 */
[----:B------:R-:W-:Y:S02]  /*1d120*/  ISETP.GT.AND P6, PT, R0, 0x19, PT ;  /* 0x000000190000780c */ /* 0x000fe40003fc4270 */
[----:B------:R-:W-:Y:S02]  /*1d130*/  FSEL R182, R182, -INF , P5 ;  /* 0xff800000b6b67808 */ /* 0x000fe40002800000 */
[----:B------:R-:W-:-:S02]  /*1d140*/  FSEL R183, R183, -INF , P6 ;  /* 0xff800000b7b77808 */ /* 0x000fc40003000000 */
[C---:B------:R-:W-:Y:S02]  /*1d150*/  ISETP.GT.AND P3, PT, R0.reuse, 0x20, PT ;  /* 0x000000200000780c */ /* 0x040fe40003f64270 */
[----:B------:R-:W-:Y:S02]  /*1d160*/  ISETP.GT.AND P4, PT, R0, 0x21, PT ;  /* 0x000000210000780c */ /* 0x000fe40003f84270 */
[----:B------:R-:W-:Y:S02]  /*1d170*/  FSEL R170, R170, -INF , P3 ;  /* 0xff800000aaaa7808 */ /* 0x000fe40001800000 */
[C---:B------:R-:W-:Y:S02]  /*1d180*/  ISETP.GT.AND P5, PT, R0.reuse, 0x28, PT ;  /* 0x000000280000780c */ /* 0x040fe40003fa4270 */
[----:B------:R-:W-:Y:S02]  /*1d190*/  FSEL R171, R171, -INF , P4 ;  /* 0xff800000abab7808 */ /* 0x000fe40002000000 */
[----:B------:R-:W-:-:S02]  /*1d1a0*/  ISETP.GT.AND P6, PT, R0, 0x29, PT ;  /* 0x000000290000780c */ /* 0x000fc40003fc4270 */
[----:B------:R-:W-:Y:S02]  /*1d1b0*/  FSEL R174, R174, -INF , P5 ;  /* 0xff800000aeae7808 */ /* 0x000fe40002800000 */
[----:B------:R-:W-:Y:S02]  /*1d1c0*/  FSEL R175, R175, -INF , P6 ;  /* 0xff800000afaf7808 */ /* 0x000fe40003000000 */
[C---:B------:R-:W-:Y:S02]  /*1d1d0*/  ISETP.GT.AND P3, PT, R0.reuse, 0x30, PT ;  /* 0x000000300000780c */ /* 0x040fe40003f64270 */
        /* <DEDUP_REMOVED lines=13> */
[----:B------:R-:W-:Y:S01]  /*1d2b0*/  FSEL R158, R158, -INF , P5 ;  /* 0xff8000009e9e7808 */ /* 0x000fe20002800000 */
[----:B------:R-:W-:Y:S02]  /*1d2c0*/  WARPGROUP.DEPBAR.LE gsb0, 0x0 ;  /* 0x00008000000079c5 */ /* 0x000fe40000010000 */
[----:B------:R-:W-:-:S06]  /*1d2d0*/  WARPGROUP.ARRIVE ;  /* 0x00000000000079c5 */ /* 0x000fcc0000000000 */
[----:B------:R-:W-:Y:S01]  /*1d2e0*/  HGMMA.64x256x16.F32 R24, R200, gdesc[UR4].tnspB, R24, gsb0 ;  /* 0x43e00004c8187df0 */ /* 0x000fe20008000818 */
[----:B------:R-:W-:Y:S02]  /*1d2f0*/  R2UR UR6, R4 ;  /* 0x00000000040672ca */ /* 0x000fe400000e0000 */
[----:B------:R-:W-:Y:S02]  /*1d300*/  R2UR UR7, R5 ;  /* 0x00000000050772ca */ /* 0x000fe400000e0000 */
[----:B------:R-:W-:Y:S02]  /*1d310*/  FMNMX.FTZ R5, R157, R3, !PT ;  /* 0x000000039d057209 */ /* 0x000fe40007810000 */
        /* <DEDUP_REMOVED lines=9> */
[----:B------:R-:W-:Y:S02]  /*1d3b0*/  MOV R3, 0x40000040 ;  /* 0x4000004000037802 */ /* 0x000fe40000000f00 */
        /* <DEDUP_REMOVED lines=17> */
[----:B------:R-:W0:Y:S01]  /*1d4d0*/  SHFL.BFLY PT, R2, R5, 0x1, 0x1f ;  /* 0x0c201f0005027f89 */ /* 0x000e2200000e0000 */
[----:B------:R-:W-:Y:S01]  /*1d4e0*/  IMAD.U32 R3, RZ, RZ, UR39 ;  /* 0x00000027ff037e24 */ /* 0x000fe2000f8e00ff */
[----:B0-----:R-:W-:-:S04]  /*1d4f0*/  FMNMX.FTZ R5, R5, R2, !PT ;  /* 0x0000000205057209 */ /* 0x001fc80007810000 */
[C---:B------:R-:W-:Y:S01]  /*1d500*/  FSETP.NEU.FTZ.AND P2, PT, R5.reuse, -INF , PT ;  /* 0xff8000000500780b */ /* 0x040fe20003f5d000 */
[----:B------:R-:W-:-:S05]  /*1d510*/  FMUL.FTZ R2, R5, R3 ;  /* 0x0000000305027220 */ /* 0x000fca0000410000 */
[----:B------:R-:W-:-:S05]  /*1d520*/  FSEL R2, R2, RZ, P2 ;  /* 0x000000ff02027208 */ /* 0x000fca0001000000 */
[-CC-:B------:R-:W-:Y:S01]  /*1d530*/  FFMA.FTZ R204, R176, R3.reuse, -R2.reuse ;  /* 0x00000003b0cc7223 */ /* 0x180fe20000010802 */
[----:B------:R-:W-:Y:S01]  /*1d540*/  FSEL R176, R159, -INF , P6 ;  /* 0xff8000009fb07808 */ /* 0x000fe20003000000 */
[-CC-:B------:R-:W-:Y:S01]  /*1d550*/  FFMA.FTZ R208, R184, R3.reuse, -R2.reuse ;  /* 0x00000003b8d07223 */ /* 0x180fe20000010802 */
[-CC-:B------:R-:W-:Y:S01]  /*1d560*/  FFMA.FTZ R10, R185, R3.reuse, -R2.reuse ;  /* 0x00000003b90a7223 */ /* 0x180fe20000010802 */
[-CC-:B------:R-:W-:Y:S01]  /*1d570*/  FFMA.FTZ R210, R188, R3.reuse, -R2.reuse ;  /* 0x00000003bcd27223 */ /* 0x180fe20000010802 */
[----:B------:R-:W-:Y:S01]  /*1d580*/  FMNMX.FTZ R0, R176, R0, !PT ;  /* 0x00000000b0007209 */ /* 0x000fe20007810000 */
[-CC-:B------:R-:W-:Y:S01]  /*1d590*/  FFMA.FTZ R14, R189, R3.reuse, -R2.reuse ;  /* 0x00000003bd0e7223 */ /* 0x180fe20000010802 */
[-CC-:B------:R-:W-:Y:S01]  /*1d5a0*/  FFMA.FTZ R15, R177, R3.reuse, -R2.reuse ;  /* 0x00000003b10f7223 */ /* 0x180fe20000010802 */
[-CC-:B------:R-:W-:Y:S01]  /*1d5b0*/  FFMA.FTZ R206, R180, R3.reuse, -R2.reuse ;  /* 0x00000003b4ce7223 */ /* 0x180fe20000010802 */
[-CC-:B------:R-:W-:Y:S01]  /*1d5c0*/  FFMA.FTZ R20, R181, R3.reuse, -R2.reuse ;  /* 0x00000003b5147223 */ /* 0x180fe20000010802 */
[----:B------:R-:W0:Y:S01]  /*1d5d0*/  SHFL.BFLY PT, R4, R0, 0x2, 0x1f ;  /* 0x0c401f0000047f89 */ /* 0x000e2200000e0000 */
[-CC-:B------:R-:W-:Y:S01]  /*1d5e0*/  FFMA.FTZ R200, R168, R3.reuse, -R2.reuse ;  /* 0x00000003a8c87223 */ /* 0x180fe20000010802 */
[-CC-:B------:R-:W-:Y:S01]  /*1d5f0*/  FFMA.FTZ R21, R169, R3.reuse, -R2.reuse ;  /* 0x00000003a9157223 */ /* 0x180fe20000010802 */
[-CC-:B------:R-:W-:Y:S01]  /*1d600*/  FFMA.FTZ R202, R172, R3.reuse, -R2.reuse ;  /* 0x00000003acca7223 */ /* 0x180fe20000010802 */
[----:B------:R-:W-:Y:S01]  /*1d610*/  FFMA.FTZ R159, R173, R3, -R2 ;  /* 0x00000003ad9f7223 */ /* 0x000fe20000010802 */
        /* <DEDUP_REMOVED lines=10> */
[----:B------:R-:W-:Y:S02]  /*1d6c0*/  FSEL R0, R5, RZ, P2 ;  /* 0x000000ff05007208 */ /* 0x000fe40001000000 */
[C---:B------:R-:W-:Y:S01]  /*1d6d0*/  FSETP.NEU.FTZ.AND P2, PT, R4.reuse, -INF , PT ;  /* 0xff8000000400780b */ /* 0x040fe20003f5d000 */
[-C--:B------:R-:W-:Y:S02]  /*1d6e0*/  FMUL.FTZ R168, R4, R3.reuse ;  /* 0x0000000304a87220 */ /* 0x080fe40000410000 */
[----:B------:R-:W-:Y:S02]  /*1d6f0*/  FADD.FTZ R0, -R0, R7 ;  /* 0x0000000700007221 */ /* 0x000fe40000010100 */
[----:B------:R-:W-:Y:S01]  /*1d700*/  MUFU.EX2 R20, R20 ;  /* 0x0000001400147308 */ /* 0x000fe20000000800 */
[----:B------:R-:W-:Y:S01]  /*1d710*/  FSEL R168, R168, RZ, P2 ;  /* 0x000000ffa8a87208 */ /* 0x000fe20001000000 */
[----:B------:R-:W-:-:S04]  /*1d720*/  FMUL.FTZ R0, R0, R3 ;  /* 0x0000000300007220 */ /* 0x000fc80000410000 */
        /* <DEDUP_REMOVED lines=11> */
[----:B------:R-:W-:Y:S01]  /*1d7e0*/  MUFU.EX2 R211, R211 ;  /* 0x000000d300d37308 */ /* 0x000fe20000000800 */
[----:B0-----:R-:W-:Y:S01]  /*1d7f0*/  FFMA.FTZ R13, R0, R13, R208 ;  /* 0x0000000d000d7223 */ /* 0x001fe200000100d0 */
[----:B------:R-:W-:-:S03]  /*1d800*/  F2FP.F16.F32.PACK_AB R208, R10, R208 ;  /* 0x000000d00ad0723e */ /* 0x000fc600000000ff */
[----:B------:R-:W-:-:S03]  /*1d810*/  FADD.FTZ R13, R10, R13 ;  /* 0x0000000d0a0d7221 */ /* 0x000fc60000010000 */
[----:B------:R-:W-:Y:S01]  /*1d820*/  MUFU.EX2 R205, R205 ;  /* 0x000000cd00cd7308 */ /* 0x000fe20000000800 */
[----:B------:R-:W-:Y:S01]  /*1d830*/  FADD.FTZ R13, R210, R13 ;  /* 0x0000000dd20d7221 */ /* 0x000fe20000010000 */
[----:B------:R-:W-:-:S03]  /*1d840*/  F2FP.F16.F32.PACK_AB R210, R14, R210 ;  /* 0x000000d20ed2723e */ /* 0x000fc600000000ff */
[----:B------:R-:W-:-:S03]  /*1d850*/  FADD.FTZ R13, R14, R13 ;  /* 0x0000000d0e0d7221 */ /* 0x000fc60000010000 */
[----:B------:R-:W-:Y:S01]  /*1d860*/  MUFU.EX2 R207, R207 ;  /* 0x000000cf00cf7308 */ /* 0x000fe20000000800 */
[----:B------:R-:W-:Y:S01]  /*1d870*/  FADD.FTZ R13, R204, R13 ;  /* 0x0000000dcc0d7221 */ /* 0x000fe20000010000 */
[----:B------:R-:W-:-:S03]  /*1d880*/  F2FP.F16.F32.PACK_AB R204, R15, R204 ;  /* 0x000000cc0fcc723e */ /* 0x000fc600000000ff */
[----:B------:R-:W-:-:S03]  /*1d890*/  FADD.FTZ R13, R15, R13 ;  /* 0x0000000d0f0d7221 */ /* 0x000fc60000010000 */
[----:B------:R-:W0:Y:S01]  /*1d8a0*/  MUFU.EX2 R200, R200 ;  /* 0x000000c800c87308 */ /* 0x000e220000000800 */
[----:B------:R-:W-:Y:S01]  /*1d8b0*/  FADD.FTZ R13, R206, R13 ;  /* 0x0000000dce0d7221 */ /* 0x000fe20000010000 */
[----:B------:R-:W-:-:S03]  /*1d8c0*/  F2FP.F16.F32.PACK_AB R206, R20, R206 ;  /* 0x000000ce14ce723e */ /* 0x000fc600000000ff */
[----:B------:R-:W-:-:S03]  /*1d8d0*/  FADD.FTZ R13, R20, R13 ;  /* 0x0000000d140d7221 */ /* 0x000fc60000010000 */
[----:B------:R-:W1:Y:S08]  /*1d8e0*/  MUFU.EX2 R21, R21 ;  /* 0x0000001500157308 */ /* 0x000e700000000800 */
[----:B------:R-:W-:Y:S01]  /*1d8f0*/  MUFU.EX2 R201, R201 ;  /* 0x000000c900c97308 */ /* 0x000fe20000000800 */
[----:B0-----:R-:W-:-:S07]  /*1d900*/  FADD.FTZ R13, R200, R13 ;  /* 0x0000000dc80d7221 */ /* 0x001fce0000010000 */
[----:B------:R-:W0:Y:S01]  /*1d910*/  MUFU.EX2 R202, R202 ;  /* 0x000000ca00ca7308 */ /* 0x000e220000000800 */
[C---:B-1----:R-:W-:Y:S01]  /*1d920*/  FADD.FTZ R13, R21.reuse, R13 ;  /* 0x0000000d150d7221 */ /* 0x042fe20000010000 */
[----:B------:R-:W-:-:S06]  /*1d930*/  F2FP.F16.F32.PACK_AB R200, R21, R200 ;  /* 0x000000c815c8723e */ /* 0x000fcc00000000ff */
[----:B------:R-:W1:Y:S08]  /*1d940*/  MUFU.EX2 R159, R159 ;  /* 0x0000009f009f7308 */ /* 0x000e700000000800 */
[----:B------:R-:W-:Y:S01]  /*1d950*/  MUFU.EX2 R203, R203 ;  /* 0x000000cb00cb7308 */ /* 0x000fe20000000800 */
[----:B0-----:R-:W-:-:S07]  /*1d960*/  FADD.FTZ R13, R202, R13 ;  /* 0x0000000dca0d7221 */ /* 0x001fce0000010000 */
[----:B------:R-:W-:Y:S01]  /*1d970*/  MUFU.EX2 R10, R155 ;  /* 0x0000009b000a7308 */ /* 0x000fe20000000800 */
[C---:B-1----:R-:W-:Y:S01]  /*1d980*/  FADD.FTZ R13, R159.reuse, R13 ;  /* 0x0000000d9f0d7221 */ /* 0x042fe20000010000 */
[----:B------:R-:W-:Y:S01]  /*1d990*/  F2FP.F16.F32.PACK_AB R202, R159, R202 ;  /* 0x000000ca9fca723e */ /* 0x000fe200000000ff */
[----:B------:R-:W-:Y:S02]  /*1d9a0*/  WARPGROUP.DEPBAR.LE gsb0, 0x0 ;  /* 0x00008000000079c5 */ /* 0x000fe40000010000 */
[----:B------:R-:W-:Y:S01]  /*1d9b0*/  WARPGROUP.ARRIVE ;  /* 0x00000000000079c5 */ /* 0x000fe20000000000 */
[-CC-:B------:R-:W-:Y:S01]  /*1d9c0*/  FFMA.FTZ R196, R160, R3.reuse, -R2.reuse ;  /* 0x00000003a0c47223 */ /* 0x180fe20000010802 */
[-CC-:B------:R-:W-:Y:S01]  /*1d9d0*/  FFMA.FTZ R160, R161, R3.reuse, -R2.reuse ;  /* 0x00000003a1a07223 */ /* 0x180fe20000010802 */
[-CC-:B------:R-:W-:Y:S01]  /*1d9e0*/  FFMA.FTZ R198, R164, R3.reuse, -R2.reuse ;  /* 0x00000003a4c67223 */ /* 0x180fe20000010802 */
[-C--:B------:R-:W-:Y:S01]  /*1d9f0*/  FFMA.FTZ R161, R165, R3.reuse, -R2 ;  /* 0x00000003a5a17223 */ /* 0x080fe20000010802 */
[-CC-:B------:R-:W-:Y:S01]  /*1da00*/  FFMA.FTZ R164, R183, R3.reuse, -R168.reuse ;  /* 0x00000003b7a47223 */ /* 0x180fe200000108a8 */
[----:B------:R-:W-:Y:S01]  /*1da10*/  HGMMA.64x256x16.F32 R24, R192, gdesc[UR4].tnspB, R24, gsb0 ;  /* 0x43e00004c0187df0 */ /* 0x000fe20008000818 */
[-CC-:B------:R-:W-:Y:S01]  /*1da20*/  FFMA.FTZ R165, R175, R3.reuse, -R168.reuse ;  /* 0x00000003afa57223 */ /* 0x180fe200000108a8 */
[-CC-:B------:R-:W-:Y:S01]  /*1da30*/  FFMA.FTZ R197, R162, R3.reuse, -R168.reuse ;  /* 0x00000003a2c57223 */ /* 0x180fe200000108a8 */
[----:B------:R-:W0:Y:S01]  /*1da40*/  MUFU.EX2 R196, R196 ;  /* 0x000000c400c47308 */ /* 0x000e220000000800 */
[----:B------:R-:W-:-:S07]  /*1da50*/  FFMA.FTZ R199, R166, R3, -R168 ;  /* 0x00000003a6c77223 */ /* 0x000fce00000108a8 */
[----:B------:R-:W-:Y:S08]  /*1da60*/  MUFU.EX2 R164, R164 ;  /* 0x000000a400a47308 */ /* 0x000ff00000000800 */
[----:B------:R-:W-:Y:S01]  /*1da70*/  MUFU.EX2 R165, R165 ;  /* 0x000000a500a57308 */ /* 0x000fe20000000800 */
[----:B0-----:R-:W-:-:S07]  /*1da80*/  FADD.FTZ R13, R196, R13 ;  /* 0x0000000dc40d7221 */ /* 0x001fce0000010000 */
[----:B------:R-:W0:Y:S08]  /*1da90*/  MUFU.EX2 R160, R160 ;  /* 0x000000a000a07308 */ /* 0x000e300000000800 */
[----:B------:R-:W-:Y:S08]  /*1daa0*/  MUFU.EX2 R197, R197 ;  /* 0x000000c500c57308 */ /* 0x000ff00000000800 */
[----:B------:R-:W1:Y:S01]  /*1dab0*/  MUFU.EX2 R198, R198 ;  /* 0x000000c600c67308 */ /* 0x000e620000000800 */
[C---:B0-----:R-:W-:Y:S01]  /*1dac0*/  FADD.FTZ R13, R160.reuse, R13 ;  /* 0x0000000da00d7221 */ /* 0x041fe20000010000 */
[----:B------:R-:W-:-:S06]  /*1dad0*/  F2FP.F16.F32.PACK_AB R196, R160, R196 ;  /* 0x000000c4a0c4723e */ /* 0x000fcc00000000ff */
[----:B------:R-:W0:Y:S08]  /*1dae0*/  MUFU.EX2 R161, R161 ;  /* 0x000000a100a17308 */ /* 0x000e300000000800 */
[----:B------:R-:W-:Y:S01]  /*1daf0*/  MUFU.EX2 R199, R199 ;  /* 0x000000c700c77308 */ /* 0x000fe20000000800 */
[----:B-1----:R-:W-:-:S04]  /*1db00*/  FADD.FTZ R13, R198, R13 ;  /* 0x0000000dc60d7221 */ /* 0x002fc80000010000 */
[C---:B0-----:R-:W-:Y:S01]  /*1db10*/  FADD.FTZ R13, R161.reuse, R13 ;  /* 0x0000000da10d7221 */ /* 0x041fe20000010000 */
[----:B------:R-:W-:Y:S01]  /*1db20*/  F2FP.F16.F32.PACK_AB R198, R161, R198 ;  /* 0x000000c6a1c6723e */ /* 0x000fe200000000ff */
[----:B------:R-:W-:Y:S02]  /*1db30*/  WARPGROUP.DEPBAR.LE gsb0, 0x0 ;  /* 0x00008000000079c5 */ /* 0x000fe40000010000 */
[-CC-:B------:R-:W-:Y:S01]  /*1db40*/  FFMA.FTZ R192, R152, R3.reuse, -R2.reuse ;  /* 0x0000000398c07223 */ /* 0x180fe20000010802 */
[-CC-:B------:R-:W-:Y:S01]  /*1db50*/  FFMA.FTZ R152, R153, R3.reuse, -R2.reuse ;  /* 0x0000000399987223 */ /* 0x180fe20000010802 */
[-CC-:B------:R-:W-:Y:S01]  /*1db60*/  FFMA.FTZ R194, R156, R3.reuse, -R2.reuse ;  /* 0x000000039cc27223 */ /* 0x180fe20000010802 */
[-C--:B------:R-:W-:Y:S01]  /*1db70*/  FFMA.FTZ R2, R157, R3.reuse, -R2 ;  /* 0x000000039d027223 */ /* 0x080fe20000010802 */
[-CC-:B------:R-:W-:Y:S01]  /*1db80*/  FFMA.FTZ R153, R187, R3.reuse, -R168.reuse ;  /* 0x00000003bb997223 */ /* 0x180fe200000108a8 */
[-CC-:B------:R-:W-:Y:S01]  /*1db90*/  FFMA.FTZ R156, R191, R3.reuse, -R168.reuse ;  /* 0x00000003bf9c7223 */ /* 0x180fe200000108a8 */
[-CC-:B------:R-:W-:Y:S01]  /*1dba0*/  FFMA.FTZ R157, R179, R3.reuse, -R168.reuse ;  /* 0x00000003b39d7223 */ /* 0x180fe200000108a8 */
[----:B------:R0:W-:Y:S01]  /*1dbb0*/  MUFU.EX2 R7, R2 ;  /* 0x0000000200077308 */ /* 0x0001e20000000800 */
[----:B------:R-:W-:Y:S01]  /*1dbc0*/  @!P1 SYNCS.ARRIVE.TRANS64.RED.A1T0 RZ, [R11+URZ], RZ ;  /* 0x000000ff0bff99a7 */ /* 0x000fe2000810043f */
[-CC-:B------:R-:W-:Y:S01]  /*1dbd0*/  FFMA.FTZ R193, R154, R3.reuse, -R168.reuse ;  /* 0x000000039ac17223 */ /* 0x180fe200000108a8 */
[----:B------:R-:W-:-:S05]  /*1dbe0*/  FFMA.FTZ R195, R158, R3, -R168 ;  /* 0x000000039ec37223 */ /* 0x000fca00000108a8 */
[----:B------:R-:W-:Y:S01]  /*1dbf0*/  MUFU.EX2 R153, R153 ;  /* 0x0000009900997308 */ /* 0x000fe20000000800 */
[----:B0-----:R-:W-:Y:S01]  /*1dc00*/  FSEL R2, R4, RZ, P2 ;  /* 0x000000ff04027208 */ /* 0x001fe20001000000 */
[----:B------:R0:W-:Y:S01]  /*1dc10*/  @!P1 SYNCS.ARRIVE.TRANS64.RED.A1T0 RZ, [R9+URZ], RZ ;  /* 0x000000ff09ff99a7 */ /* 0x0001e2000810043f */
[C---:B------:R-:W-:Y:S01]  /*1dc20*/  ISETP.GT.AND P2, PT, R8.reuse, R223, PT ;  /* 0x000000df0800720c */ /* 0x040fe20003f44270 */
[----:B------:R-:W-:Y:S02]  /*1dc30*/  VIADD R8, R8, 0xffffffff ;  /* 0xffffffff08087836 */ /* 0x000fe40000000000 */
[----:B------:R-:W-:Y:S02]  /*1dc40*/  FADD.FTZ R2, -R2, R6 ;  /* 0x0000000602027221 */ /* 0x000fe40000010100 */
[----:B------:R-:W-:Y:S02]  /*1dc50*/  MUFU.EX2 R156, R156 ;  /* 0x0000009c009c7308 */ /* 0x000fe40000000800 */
[-C--:B------:R-:W-:Y:S01]  /*1dc60*/  FMUL.FTZ R2, R2, R3.reuse ;  /* 0x0000000302027220 */ /* 0x080fe20000410000 */
[-CC-:B0-----:R-:W-:Y:S01]  /*1dc70*/  FFMA.FTZ R9, R167, R3.reuse, -R168.reuse ;  /* 0x00000003a7097223 */ /* 0x181fe200000108a8 */
[----:B------:R-:W-:-:S04]  /*1dc80*/  FFMA.FTZ R168, R176, R3, -R168 ;  /* 0x00000003b0a87223 */ /* 0x000fc800000108a8 */
[----:B------:R-:W0:Y:S08]  /*1dc90*/  MUFU.EX2 R2, R2 ;  /* 0x0000000200027308 */ /* 0x000e300000000800 */
[----:B------:R-:W1:Y:S08]  /*1dca0*/  MUFU.EX2 R157, R157 ;  /* 0x0000009d009d7308 */ /* 0x000e700000000800 */
        /* <DEDUP_REMOVED lines=10> */
[----:B-1----:R-:W-:-:S03]  /*1dd50*/  F2FP.F16.F32.PACK_AB R205, R157, R205 ;  /* 0x000000cd9dcd723e */ /* 0x002fc600000000ff */
[----:B------:R-:W-:-:S03]  /*1dd60*/  FADD.FTZ R12, R157, R12 ;  /* 0x0000000c9d0c7221 */ /* 0x000fc60000010000 */
[----:B------:R-:W-:Y:S01]  /*1dd70*/  MUFU.EX2 R9, R9 ;  /* 0x0000000900097308 */ /* 0x000fe20000000800 */
[----:B------:R-:W-:Y:S01]  /*1dd80*/  FADD.FTZ R12, R207, R12 ;  /* 0x0000000ccf0c7221 */ /* 0x000fe20000010000 */
[----:B------:R-:W-:-:S03]  /*1dd90*/  F2FP.F16.F32.PACK_AB R207, R164, R207 ;  /* 0x000000cfa4cf723e */ /* 0x000fc600000000ff */
[----:B------:R-:W-:-:S03]  /*1dda0*/  FADD.FTZ R12, R164, R12 ;  /* 0x0000000ca40c7221 */ /* 0x000fc60000010000 */
[----:B------:R-:W1:Y:S01]  /*1ddb0*/  MUFU.EX2 R152, R152 ;  /* 0x0000009800987308 */ /* 0x000e620000000800 */
[----:B------:R-:W-:Y:S01]  /*1ddc0*/  FADD.FTZ R12, R201, R12 ;  /* 0x0000000cc90c7221 */ /* 0x000fe20000010000 */
[----:B0-----:R-:W-:Y:S01]  /*1ddd0*/  FADD.FTZ R13, R192, R13 ;  /* 0x0000000dc00d7221 */ /* 0x001fe20000010000 */
[C---:B------:R-:W-:Y:S02]  /*1dde0*/  F2FP.F16.F32.PACK_AB R201, R6.reuse, R201 ;  /* 0x000000c906c9723e */ /* 0x040fe400000000ff */
[----:B------:R-:W-:Y:S01]  /*1ddf0*/  FADD.FTZ R12, R6, R12 ;  /* 0x0000000c060c7221 */ /* 0x000fe20000010000 */
[----:B------:R-:W-:Y:S02]  /*1de00*/  MOV R6, R4 ;  /* 0x0000000400067202 */ /* 0x000fe40000000f00 */
[----:B------:R-:W0:Y:S01]  /*1de10*/  MUFU.EX2 R193, R193 ;  /* 0x000000c100c17308 */ /* 0x000e220000000800 */
[----:B------:R-:W-:Y:S01]  /*1de20*/  FADD.FTZ R12, R203, R12 ;  /* 0x0000000ccb0c7221 */ /* 0x000fe20000010000 */
[----:B------:R-:W-:-:S03]  /*1de30*/  F2FP.F16.F32.PACK_AB R203, R165, R203 ;  /* 0x000000cba5cb723e */ /* 0x000fc600000000ff */
[----:B------:R-:W-:-:S03]  /*1de40*/  FADD.FTZ R12, R165, R12 ;  /* 0x0000000ca50c7221 */ /* 0x000fc60000010000 */
[----:B------:R-:W2:Y:S01]  /*1de50*/  MUFU.EX2 R194, R194 ;  /* 0x000000c200c27308 */ /* 0x000ea20000000800 */
[----:B------:R-:W-:Y:S01]  /*1de60*/  FADD.FTZ R12, R197, R12 ;  /* 0x0000000cc50c7221 */ /* 0x000fe20000010000 */
[C---:B-1----:R-:W-:Y:S01]  /*1de70*/  FADD.FTZ R13, R152.reuse, R13 ;  /* 0x0000000d980d7221 */ /* 0x042fe20000010000 */
[----:B------:R-:W-:Y:S02]  /*1de80*/  F2FP.F16.F32.PACK_AB R192, R152, R192 ;  /* 0x000000c098c0723e */ /* 0x000fe400000000ff */
[C---:B------:R-:W-:Y:S01]  /*1de90*/  FADD.FTZ R12, R11.reuse, R12 ;  /* 0x0000000c0b0c7221 */ /* 0x040fe20000010000 */
[----:B------:R-:W-:Y:S02]  /*1dea0*/  F2FP.F16.F32.PACK_AB R197, R11, R197 ;  /* 0x000000c50bc5723e */ /* 0x000fe400000000ff */
[----:B------:R-:W1:Y:S01]  /*1deb0*/  MUFU.EX2 R195, R195 ;  /* 0x000000c300c37308 */ /* 0x000e620000000800 */
[----:B------:R-:W-:Y:S01]  /*1dec0*/  FADD.FTZ R12, R199, R12 ;  /* 0x0000000cc70c7221 */ /* 0x000fe20000010000 */
[----:B------:R-:W-:-:S03]  /*1ded0*/  F2FP.F16.F32.PACK_AB R199, R9, R199 ;  /* 0x000000c709c7723e */ /* 0x000fc600000000ff */
[----:B------:R-:W-:Y:S01]  /*1dee0*/  FADD.FTZ R12, R9, R12 ;  /* 0x0000000c090c7221 */ /* 0x000fe20000010000 */
[----:B------:R-:W-:Y:S02]  /*1def0*/  MOV R9, R219 ;  /* 0x000000db00097202 */ /* 0x000fe40000000f00 */
[----:B------:R-:W3:Y:S01]  /*1df00*/  MUFU.EX2 R168, R168 ;  /* 0x000000a800a87308 */ /* 0x000ee20000000800 */
[----:B0-----:R-:W-:Y:S01]  /*1df10*/  FADD.FTZ R12, R193, R12 ;  /* 0x0000000cc10c7221 */ /* 0x001fe20000010000 */
[----:B--2---:R-:W-:Y:S01]  /*1df20*/  FADD.FTZ R13, R194, R13 ;  /* 0x0000000dc20d7221 */ /* 0x004fe20000010000 */
[C---:B------:R-:W-:Y:S02]  /*1df30*/  F2FP.F16.F32.PACK_AB R194, R7.reuse, R194 ;  /* 0x000000c207c2723e */ /* 0x040fe400000000ff */
[C---:B------:R-:W-:Y:S01]  /*1df40*/  FADD.FTZ R12, R10.reuse, R12 ;  /* 0x0000000c0a0c7221 */ /* 0x040fe20000010000 */
[----:B------:R-:W-:Y:S01]  /*1df50*/  FADD.FTZ R13, R7, R13 ;  /* 0x0000000d070d7221 */ /* 0x000fe20000010000 */
[----:B------:R-:W-:Y:S01]  /*1df60*/  F2FP.F16.F32.PACK_AB R193, R10, R193 ;  /* 0x000000c10ac1723e */ /* 0x000fe200000000ff */
[----:B------:R-:W-:-:S02]  /*1df70*/  IMAD.MOV.U32 R10, RZ, RZ, R214 ;  /* 0x000000ffff0a7224 */ /* 0x000fc400078e00d6 */
[----:B-1----:R-:W-:-:S04]  /*1df80*/  FADD.FTZ R7, R195, R12 ;  /* 0x0000000cc3077221 */ /* 0x002fc80000010000 */
[C---:B---3--:R-:W-:Y:S01]  /*1df90*/  FADD.FTZ R12, R168.reuse, R7 ;  /* 0x00000007a80c7221 */ /* 0x048fe20000010000 */
[----:B------:R-:W-:Y:S01]  /*1dfa0*/  F2FP.F16.F32.PACK_AB R195, R168, R195 ;  /* 0x000000c3a8c3723e */ /* 0x000fe200000000ff */
[----:B------:R-:W-:Y:S01]  /*1dfb0*/  IMAD.MOV.U32 R7, RZ, RZ, R5 ;  /* 0x000000ffff077224 */ /* 0x000fe200078e0005 */
[----:B------:R-:W-:Y:S06]  /*1dfc0*/  @P2 BRA `(.L_x_2528) ;  /* 0xffffffb0007c2947 */ /* 0x000fec000383ffff */
[----:B------:R-:W-:Y:S05]  /*1dfd0*/  BSYNC B1 ;  /* 0x0000000000017941 */ /* 0x000fea0003800000 */
.L_x_2517:
[----:B------:R-:W-:Y:S05]  /*1dfe0*/  BSYNC B0 ;  /* 0x0000000000007941 */ /* 0x000fea0003800000 */
.L_x_2516:
[----:B------:R-:W-:Y:S01]  /*1dff0*/  ISETP.GE.AND P2, PT, R8, RZ, PT ;  /* 0x000000ff0800720c */ /* 0x000fe20003f46270 */
[----:B------:R-:W-:-:S12]  /*1e000*/  BSSY B0, `(.L_x_2529) ;  /* 0x000048a000007945 */ /* 0x000fd80003800000 */
[----:B------:R-:W-:Y:S05]  /*1e010*/  @!P2 BRA `(.L_x_2530) ;  /* 0x000000480020a947 */ /* 0x000fea0003800000 */
[----:B------:R-:W-:Y:S01]  /*1e020*/  IMAD.MOV.U32 R6, RZ, RZ, R4 ;  /* 0x000000ffff067224 */ /* 0x000fe200078e0004 */
[----:B------:R-:W-:Y:S01]  /*1e030*/  MOV R9, R219 ;  /* 0x000000db00097202 */ /* 0x000fe20000000f00 */
[----:B------:R-:W-:Y:S02]  /*1e040*/  IMAD.MOV.U32 R7, RZ, RZ, R5 ;  /* 0x000000ffff077224 */ /* 0x000fe400078e0005 */
[----:B------:R-:W-:-:S07]  /*1e050*/  IMAD.MOV.U32 R10, RZ, RZ, R214 ;  /* 0x000000ffff0a7224 */ /* 0x000fce00078e00d6 */
.L_x_2541:
[----:B------:R-:W-:-:S05]  /*1e060*/  VIADD R11, R10, 0x1 ;  /* 0x000000010a0b7836 */ /* 0x000fca0000000000 */
[----:B------:R-:W-:-:S04]  /*1e070*/  ISETP.NE.AND P2, PT, R11, 0x2, PT ;  /* 0x000000020b00780c */ /* 0x000fc80003f45270 */
[----:B------:R-:W-:Y:S02]  /*1e080*/  SEL R4, RZ, 0x1, P2 ;  /* 0x00000001ff047807 */ /* 0x000fe40001000000 */
[----:B------:R-:W-:Y:S02]  /*1e090*/  SEL R11, R11, RZ, P2 ;  /* 0x000000ff0b0b7207 */ /* 0x000fe40001000000 */
[----:B------:R-:W-:Y:S02]  /*1e0a0*/  LOP3.LUT R219, R9, R4, RZ, 0x3c, !PT ;  /* 0x0000000409db7212 */ /* 0x000fe400078e3cff */
[----:B------:R-:W-:Y:S01]  /*1e0b0*/  MOV R214, R11 ;  /* 0x0000000b00d67202 */ /* 0x000fe20000000f00 */
[----:B------:R-:W-:Y:S06]  /*1e0c0*/  @!P0 BRA `(.L_x_2531) ;  /* 0x0000000000048947 */ /* 0x000fec0003800000 */
[----:B------:R-:W-:Y:S01]  /*1e0d0*/  BPT.TRAP 0x1 ;  /* 0x000000040000795c */ /* 0x000fe20000300000 */
.L_x_2531:
[----:B------:R-:W-:Y:S01]  /*1e0e0*/  IMAD R4, R214, 0x8, R16 ;  /* 0x00000008d6047824 */ /* 0x000fe200078e0210 */
[----:B------:R-:W-:-:S04]  /*1e0f0*/  SHF.L.U32 R5, R219, 0x1f, RZ ;  /* 0x0000001fdb057819 */ /* 0x000fc800000006ff */
[----:B------:R0:W1:Y:S01]  /*1e100*/  SYNCS.PHASECHK.TRANS64.TRYWAIT P2, [R4+URZ+0x38830], R5 ;  /* 0x03883005040075a7 */ /* 0x000062000804017f */
[----:B------:R-:W-:Y:S05]  /*1e110*/  @!P0 BRA `(.L_x_2532) ;  /* 0x0000000000048947 */ /* 0x000fea0003800000 */
[----:B------:R-:W-:Y:S01]  /*1e120*/  BPT.TRAP 0x1 ;  /* 0x000000040000795c */ /* 0x000fe20000300000 */
.L_x_2532:
[----:B------:R-:W-:Y:S01]  /*1e130*/  IMAD R3, R214, 0xa00, R222 ;  /* 0x00000a00d6037824 */ /* 0x000fe200078e02de */
[----:B------:R-:W-:Y:S03]  /*1e140*/  BSSY B1, `(.L_x_2533) ;  /* 0x0000006000017945 */ /* 0x000fe60003800000 */
[C---:B------:R-:W-:Y:S01]  /*1e150*/  VIADD R14, R3.reuse, 0x80 ;  /* 0x00000080030e7836 */ /* 0x040fe20000000000 */
[----:B------:R-:W-:Y:S01]  /*1e160*/  IADD3 R20, R3, 0x100, RZ ;  /* 0x0000010003147810 */ /* 0x000fe20007ffe0ff */
[----:B-1----:R-:W-:Y:S06]  /*1e170*/  @P2 BRA `(.L_x_2534) ;  /* 0x0000000000082947 */ /* 0x002fec0003800000 */
[----:B------:R-:W1:Y:S02]  /*1e180*/  SYNCS.PHASECHK.TRANS64.TRYWAIT P2, [R4+URZ+0x38830], R5 ;  /* 0x03883005040075a7 */ /* 0x000e64000804017f */
[----:B-1----:R-:W-:Y:S05]  /*1e190*/  @!P2 BRA `(.L_x_2535) ;  /* 0x000001040000a947 */ /* 0x002fea0003800000 */
.L_x_2534:
[----:B------:R-:W-:Y:S05]  /*1e1a0*/  BSYNC B1 ;  /* 0x0000000000017941 */ /* 0x000fea0003800000 */
.L_x_2533:
[----:B------:R-:W2:Y:S04]  /*1e1b0*/  LDL.64 R152, [R1+0x40] ;  /* 0x0000400001987983 */ /* 0x000ea80000100a00 */
[----:B------:R-:W3:Y:S01]  /*1e1c0*/  LDL.64 R154, [R1+0x48] ;  /* 0x00004800019a7983 */ /* 0x000ee20000100a00 */
[----:B01----:R-:W-:Y:S02]  /*1e1d0*/  IMAD.MOV.U32 R4, RZ, RZ, R3 ;  /* 0x000000ffff047224 */ /* 0x003fe400078e0003 */
[----:B------:R-:W-:Y:S01]  /*1e1e0*/  IMAD.MOV.U32 R5, RZ, RZ, 0x40000040 ;  /* 0x40000040ff057424 */ /* 0x000fe200078e00ff */
[----:B------:R-:W4:Y:S02]  /*1e1f0*/  LDL.64 R224, [R1+0x30] ;  /* 0x0000300001e07983 */ /* 0x000f240000100a00 */
[----:B------:R-:W-:-:S02]  /*1e200*/  R2UR UR6, R4 ;  /* 0x00000000040672ca */ /* 0x000fc400000e0000 */
[----:B------:R-:W-:Y:S01]  /*1e210*/  R2UR UR7, R5 ;  /* 0x00000000050772ca */ /* 0x000fe200000e0000 */
[----:B------:R-:W-:Y:S01]  /*1e220*/  WARPGROUP.ARRIVE ;  /* 0x00000000000079c5 */ /* 0x000fe20000000000 */
[----:B------:R-:W-:Y:S01]  /*1e230*/  IMAD.MOV.U32 R15, RZ, RZ, 0x40000040 ;  /* 0x40000040ff0f7424 */ /* 0x000fe200078e00ff */
[----:B------:R-:W-:-:S04]  /*1e240*/  R2UR UR14, R14 ;  /* 0x000000000e0e72ca */ /* 0x000fc800000e0000 */
[----:B------:R-:W-:Y:S02]  /*1e250*/  R2UR UR15, R15 ;  /* 0x000000000f0f72ca */ /* 0x000fe400000e0000 */
[----:B------:R-:W-:Y:S02]  /*1e260*/  MOV R21, 0x40000040 ;  /* 0x4000004000157802 */ /* 0x000fe40000000f00 */
[----:B------:R-:W-:Y:S02]  /*1e270*/  R2UR UR26, R20 ;  /* 0x00000000141a72ca */ /* 0x000fe400000e0000 */
[----:B------:R-:W-:Y:S02]  /*1e280*/  R2UR UR27, R21 ;  /* 0x00000000151b72ca */ /* 0x000fe400000e0000 */
[----:B------:R-:W-:Y:S02]  /*1e290*/  IADD3 R4, R3, 0x180, RZ ;  /* 0x0000018003047810 */ /* 0x000fe40007ffe0ff */
[----:B------:R-:W-:-:S02]  /*1e2a0*/  R2UR UR23, R5 ;  /* 0x00000000051772ca */ /* 0x000fc400000e0000 */
        /* <DEDUP_REMOVED lines=21> */
[----:B------:R-:W-:Y:S01]  /*1e400*/  VIADD R14, R3, 0x200 ;  /* 0x00000200030e7836 */ /* 0x000fe20000000000 */
[----:B------:R-:W-:Y:S02]  /*1e410*/  WARPGROUP.DEPBAR.LE gsb0, 0x0 ;  /* 0x00008000000079c5 */ /* 0x000fe40000010000 */
[----:B------:R-:W-:-:S06]  /*1e420*/  WARPGROUP.ARRIVE ;  /* 0x00000000000079c5 */ /* 0x000fcc0000000000 */
[----:B------:R-:W-:Y:S01]  /*1e430*/  HGMMA.64x16x16.F32 R160, gdesc[UR20], RZ, !UPT, gsb0 ;  /* 0x0020000014a079f0 */ /* 0x000fe2000c0008ff */
[----:B------:R-:W-:Y:S02]  /*1e440*/  R2UR UR10, R14 ;  /* 0x000000000e0a72ca */ /* 0x000fe400000e0000 */
[----:B------:R-:W-:Y:S01]  /*1e450*/  R2UR UR11, R15 ;  /* 0x000000000f0b72ca */ /* 0x000fe200000e0000 */
[----:B------:R-:W-:Y:S01]  /*1e460*/  VIADD R4, R3, 0x2 ;  /* 0x0000000203047836 */ /* 0x000fe20000000000 */
[----:B------:R-:W-:Y:S02]  /*1e470*/  WARPGROUP.DEPBAR.LE gsb0, 0x0 ;  /* 0x00008000000079c5 */ /* 0x000fe40000010000 */
[----:B------:R-:W-:Y:S01]  /*1e480*/  IMAD.MOV.U32 R5, RZ, RZ, 0x40000040 ;  /* 0x40000040ff057424 */ /* 0x000fe200078e00ff */
[----:B--2---:R-:W-:Y:S02]  /*1e490*/  R2UR UR30, R152 ;  /* 0x00000000981e72ca */ /* 0x004fe400000e0000 */
[----:B------:R-:W-:-:S02]  /*1e4a0*/  R2UR UR31, R153 ;  /* 0x00000000991f72ca */ /* 0x000fc400000e0000 */
        /* <DEDUP_REMOVED lines=17> */
[----:B------:R-:W-:Y:S01]  /*1e5c0*/  UMOV UR16, UR28 ;  /* 0x0000001c00107c82 */ /* 0x000fe20008000000 */
[----:B------:R-:W-:Y:S01]  /*1e5d0*/  UMOV UR17, UR29 ;  /* 0x0000001d00117c82 */ /* 0x000fe20008000000 */
[----:B------:R-:W-:Y:S02]  /*1e5e0*/  WARPGROUP.DEPBAR.LE gsb0, 0x0 ;  /* 0x00008000000079c5 */ /* 0x000fe40000010000 */
[----:B------:R-:W-:Y:S01]  /*1e5f0*/  WARPGROUP.ARRIVE ;  /* 0x00000000000079c5 */ /* 0x000fe20000000000 */
[----:B------:R-:W-:Y:S02]  /*1e600*/  VIADD R4, R3, 0x182 ;  /* 0x0000018203047836 */ /* 0x000fe40000000000 */
[----:B------:R-:W-:Y:S01]  /*1e610*/  IMAD.MOV.U32 R5, RZ, RZ, 0x40000040 ;  /* 0x40000040ff057424 */ /* 0x000fe200078e00ff */
        /* <DEDUP_REMOVED lines=18> */
[----:B------:R-:W3:Y:S02]  /*1e740*/  LDL.64 R20, [R1+0x28] ;  /* 0x0000280001147983 */ /* 0x000ee40000100a00 */
[----:B------:R-:W-:Y:S01]  /*1e750*/  HGMMA.64x16x16.F32 R168, gdesc[UR16], R168, gsb0 ;  /* 0x0020000010a879f0 */ /* 0x000fe200080008a8 */
[----:B------:R-:W-:Y:S01]  /*1e760*/  IMAD.MOV.U32 R5, RZ, RZ, 0x40000040 ;  /* 0x40000040ff057424 */ /* 0x000fe200078e00ff */
[----:B------:R-:W-:Y:S01]  /*1e770*/  IADD3 R4, R3, 0x202, RZ ;  /* 0x0000020203047810 */ /* 0x000fe20007ffe0ff */
[----:B------:R-:W-:Y:S02]  /*1e780*/  WARPGROUP.DEPBAR.LE gsb0, 0x0 ;  /* 0x00008000000079c5 */ /* 0x000fe40000010000 */
        /* <DEDUP_REMOVED lines=48> */
[----:B----4-:R-:W-:Y:S02]  /*1ea90*/  R2UR UR28, R224 ;  /* 0x00000000e01c72ca */ /* 0x010fe400000e0000 */
        /* <DEDUP_REMOVED lines=731> */
.L_x_2536:
[----:B------:R-:W-:Y:S01]  /*21850*/  SHF.L.U32 R0, R9, 0x1f, RZ ;  /* 0x0000001f09007819 */ /* 0x000fe200000006ff */
[----:B------:R-:W-:-:S04]  /*21860*/  IMAD R9, R10, 0x8, R16 ;  /* 0x000000080a097824 */ /* 0x000fc800078e0210 */
[----:B------:R0:W1:Y:S01]  /*21870*/  SYNCS.PHASECHK.TRANS64.TRYWAIT P2, [R9+URZ+0x38850], R0 ;  /* 0x03885000090075a7 */ /* 0x000062000804017f */
[----:B------:R-:W-:Y:S05]  /*21880*/  @!P0 BRA `(.L_x_2537) ;  /* 0x0000000000048947 */ /* 0x000fea0003800000 */
[----:B------:R-:W-:Y:S01]  /*21890*/  BPT.TRAP 0x1 ;  /* 0x000000040000795c */ /* 0x000fe20000300000 */
.L_x_2537:
[----:B------:R-:W-:Y:S04]  /*218a0*/  BSSY B1, `(.L_x_2538) ;  /* 0x0000004000017945 */ /* 0x000fe80003800000 */
[----:B-1----:R-:W-:Y:S05]  /*218b0*/  @P2 BRA `(.L_x_2539) ;  /* 0x0000000000082947 */ /* 0x002fea0003800000 */
[----:B------:R-:W1:Y:S02]  /*218c0*/  SYNCS.PHASECHK.TRANS64.TRYWAIT P2, [R9+URZ+0x38850], R0 ;  /* 0x03885000090075a7 */ /* 0x000e64000804017f */
[----:B-1----:R-:W-:Y:S05]  /*218d0*/  @!P2 BRA `(.L_x_2540) ;  /* 0x000000cc0044a947 */ /* 0x002fea0003800000 */
.L_x_2539:
[----:B------:R-:W-:Y:S05]  /*218e0*/  BSYNC B1 ;  /* 0x0000000000017941 */ /* 0x000fea0003800000 */
.L_x_2538:
[----:B01----:R-:W-:Y:S01]  /*218f0*/  VIADD R0, R16, 0x400 ;  /* 0x0000040010007836 */ /* 0x003fe20000000000 */
[----:B------:R-:W-:Y:S01]  /*21900*/  MOV R3, 0x40000040 ;  /* 0x4000004000037802 */ /* 0x000fe20000000f00 */
[----:B------:R-:W-:Y:S01]  /*21910*/  WARPGROUP.ARRIVE ;  /* 0x00000000000079c5 */ /* 0x000fe20000000000 */
[----:B------:R-:W-:Y:S01]  /*21920*/  IMAD.MOV.U32 R5, RZ, RZ, 0x40000040 ;  /* 0x40000040ff057424 */ /* 0x000fe200078e00ff */
[----:B------:R-:W-:Y:S01]  /*21930*/  @!P1 IADD3 R9, R9, 0x38860, RZ ;  /* 0x0003886009099810 */ /* 0x000fe20007ffe0ff */
[----:B------:R-:W-:Y:S01]  /*21940*/  @!P1 IMAD R11, R11, 0x8, R16 ;  /* 0x000000080b0b9824 */ /* 0x000fe200078e0210 */
[----:B------:R-:W-:Y:S02]  /*21950*/  SHF.R.U32.HI R0, RZ, 0x4, R0 ;  /* 0x00000004ff007819 */ /* 0x000fe40000011600 */
[----:B------:R-:W-:Y:S01]  /*21960*/  R2UR UR7, R3 ;  /* 0x00000000030772ca */ /* 0x000fe200000e0000 */
[----:B------:R-:W-:Y:S01]  /*21970*/  IMAD.MOV.U32 R3, RZ, RZ, 0x40000040 ;  /* 0x40000040ff037424 */ /* 0x000fe200078e00ff */
[----:B------:R-:W-:Y:S01]  /*21980*/  LOP3.LUT R0, R0, 0x3fff, RZ, 0xc0, !PT ;  /* 0x00003fff00007812 */ /* 0x000fe200078ec0ff */
[----:B------:R-:W-:Y:S01]  /*21990*/  @!P1 VIADD R11, R11, 0x38840 ;  /* 0x000388400b0b9836 */ /* 0x000fe20000000000 */
[----:B------:R-:W-:-:S02]  /*219a0*/  @!P1 PRMT R9, RZ, 0x654, R9 ;  /* 0x00000654ff099816 */ /* 0x000fc40000000009 */
[----:B------:R-:W-:Y:S02]  /*219b0*/  LOP3.LUT R0, R0, 0x2800000, RZ, 0xfc, !PT ;  /* 0x0280000000007812 */ /* 0x000fe400078efcff */
[C---:B------:R-:W-:Y:S01]  /*219c0*/  ISETP.GT.AND P2, PT, R8.reuse, RZ, PT ;  /* 0x000000ff0800720c */ /* 0x040fe20003f44270 */
[----:B------:R-:W-:Y:S02]  /*219d0*/  VIADD R8, R8, 0xffffffff ;  /* 0xffffffff08087836 */ /* 0x000fe40000000000 */
[----:B------:R-:W-:Y:S01]  /*219e0*/  IMAD R2, R10, 0xa00, R0 ;  /* 0x00000a000a027824 */ /* 0x000fe200078e0200 */
[----:B------:R-:W-:-:S03]  /*219f0*/  FMNMX.FTZ R0, R184, R7, !PT ;  /* 0x00000007b8007209 */ /* 0x000fc60007810000 */
[C---:B------:R-:W-:Y:S01]  /*21a00*/  VIADD R4, R2.reuse, 0x80 ;  /* 0x0000008002047836 */ /* 0x040fe20000000000 */
[----:B------:R-:W-:Y:S02]  /*21a10*/  R2UR UR6, R2 ;  /* 0x00000000020672ca */ /* 0x000fe400000e0000 */
[----:B------:R-:W-:-:S04]  /*21a20*/  FMNMX.FTZ R0, R185, R0, !PT ;  /* 0x00000000b9007209 */ /* 0x000fc80007810000 */
[----:B------:R-:W-:-:S04]  /*21a30*/  FMNMX.FTZ R0, R188, R0, !PT ;  /* 0x00000000bc007209 */ /* 0x000fc80007810000 */
[----:B------:R-:W-:-:S03]  /*21a40*/  FMNMX.FTZ R0, R189, R0, !PT ;  /* 0x00000000bd007209 */ /* 0x000fc60007810000 */
        /* <DEDUP_REMOVED lines=24> */
[C---:B------:R-:W-:Y:S01]  /*21bd0*/  VIADD R4, R2.reuse, 0x180 ;  /* 0x0000018002047836 */ /* 0x040fe20000000000 */
[----:B------:R-:W-:Y:S01]  /*21be0*/  R2UR UR7, R5 ;  /* 0x00000000050772ca */ /* 0x000fe200000e0000 */
[----:B------:R-:W-:Y:S01]  /*21bf0*/  VIADD R2, R2, 0x200 ;  /* 0x0000020002027836 */ /* 0x000fe20000000000 */
[----:B------:R-:W-:Y:S01]  /*21c00*/  MOV R5, 0x40000040 ;  /* 0x4000004000057802 */ /* 0x000fe20000000f00 */
[----:B------:R-:W-:Y:S02]  /*21c10*/  WARPGROUP.DEPBAR.LE gsb0, 0x0 ;  /* 0x00008000000079c5 */ /* 0x000fe40000010000 */
[----:B------:R-:W-:-:S15]  /*21c20*/  WARPGROUP.ARRIVE ;  /* 0x00000000000079c5 */ /* 0x000fde0000000000 */
[----:B------:R-:W-:-:S05]  /*21c30*/  NOP ;  /* 0x0000000000007918 */ /* 0x000fca0000000000 */
[----:B------:R-:W-:Y:S01]  /*21c40*/  HGMMA.64x256x16.F32 R24, R200, gdesc[UR4].tnspB, R24, gsb0 ;  /* 0x43e00004c8187df0 */ /* 0x000fe20008000818 */
[----:B------:R-:W-:Y:S02]  /*21c50*/  R2UR UR6, R4 ;  /* 0x00000000040672ca */ /* 0x000fe400000e0000 */
[----:B------:R-:W-:Y:S02]  /*21c60*/  R2UR UR7, R5 ;  /* 0x00000000050772ca */ /* 0x000fe400000e0000 */
        /* <DEDUP_REMOVED lines=10> */
[----:B------:R-:W-:Y:S02]  /*21d10*/  R2UR UR7, R3 ;  /* 0x00000000030772ca */ /* 0x000fe400000e0000 */
[----:B------:R-:W-:Y:S02]  /*21d20*/  FMNMX.FTZ R2, R186, R6, !PT ;  /* 0x00000006ba027209 */ /* 0x000fe40007810000 */
[----:B------:R-:W-:Y:S02]  /*21d30*/  MOV R3, UR38 ;  /* 0x0000002600037c02 */ /* 0x000fe40008000f00 */
[----:B------:R-:W-:-:S03]  /*21d40*/  FMNMX.FTZ R2, R187, R2, !PT ;  /* 0x00000002bb027209 */ /* 0x000fc60007810000 */
[----:B------:R-:W-:Y:S01]  /*21d50*/  FMUL.FTZ R0, R0, R3 ;  /* 0x0000000300007220 */ /* 0x000fe20000410000 */
[----:B------:R-:W-:-:S04]  /*21d60*/  FMNMX.FTZ R2, R190, R2, !PT ;  /* 0x00000002be027209 */ /* 0x000fc80007810000 */
[----:B------:R-:W-:Y:S01]  /*21d70*/  FMNMX.FTZ R4, R191, R2, !PT ;  /* 0x00000002bf047209 */ /* 0x000fe20007810000 */
[-C--:B------:R-:W-:Y:S01]  /*21d80*/  FMUL.FTZ R2, R5, R3.reuse ;  /* 0x0000000305027220 */ /* 0x080fe20000410000 */
[----:B------:R-:W-:Y:S02]  /*21d90*/  MUFU.EX2 R0, R0 ;  /* 0x0000000000007308 */ /* 0x000fe40000000800 */
[----:B------:R-:W-:Y:S01]  /*21da0*/  FMNMX.FTZ R4, R178, R4, !PT ;  /* 0x00000004b2047209 */ /* 0x000fe20007810000 */
[-CC-:B------:R-:W-:Y:S01]  /*21db0*/  FFMA.FTZ R208, R184, R3.reuse, -R2.reuse ;  /* 0x00000003b8d07223 */ /* 0x180fe20000010802 */
[-CC-:B------:R-:W-:Y:S01]  /*21dc0*/  FFMA.FTZ R7, R185, R3.reuse, -R2.reuse ;  /* 0x00000003b9077223 */ /* 0x180fe20000010802 */
[-CC-:B------:R-:W-:Y:S01]  /*21dd0*/  FFMA.FTZ R210, R188, R3.reuse, -R2.reuse ;  /* 0x00000003bcd27223 */ /* 0x180fe20000010802 */
        /* <DEDUP_REMOVED lines=11> */
[----:B------:R-:W-:Y:S01]  /*21e90*/  FFMA.FTZ R20, R173, R3, -R2 ;  /* 0x00000003ad147223 */ /* 0x000fe20000010802 */
[----:B------:R-:W-:Y:S01]  /*21ea0*/  FMNMX.FTZ R4, R170, R4, !PT ;  /* 0x00000004aa047209 */ /* 0x000fe20007810000 */
[----:B------:R-:W0:Y:S01]  /*21eb0*/  MUFU.EX2 R208, R208 ;  /* 0x000000d000d07308 */ /* 0x000e220000000800 */
[----:B------:R-:W-:-:S02]  /*21ec0*/  @!P1 PRMT R168, RZ, 0x654, R11 ;  /* 0x00000654ffa89816 */ /* 0x000fc4000000000b */
[----:B------:R-:W-:-:S04]  /*21ed0*/  FMNMX.FTZ R4, R171, R4, !PT ;  /* 0x00000004ab047209 */ /* 0x000fc80007810000 */
[----:B------:R-:W-:Y:S01]  /*21ee0*/  FMNMX.FTZ R4, R174, R4, !PT ;  /* 0x00000004ae047209 */ /* 0x000fe20007810000 */
[----:B------:R-:W1:Y:S03]  /*21ef0*/  MUFU.EX2 R7, R7 ;  /* 0x0000000700077308 */ /* 0x000e660000000800 */
[----:B------:R-:W-:-:S04]  /*21f00*/  FMNMX.FTZ R4, R175, R4, !PT ;  /* 0x00000004af047209 */ /* 0x000fc80007810000 */
[----:B------:R-:W-:Y:S01]  /*21f10*/  FMNMX.FTZ R4, R162, R4, !PT ;  /* 0x00000004a2047209 */ /* 0x000fe20007810000 */
[----:B------:R-:W2:Y:S01]  /*21f20*/  MUFU.EX2 R210, R210 ;  /* 0x000000d200d27308 */ /* 0x000ea20000000800 */
[----:B0-----:R-:W-:Y:S02]  /*21f30*/  FFMA.FTZ R13, R0, R13, R208 ;  /* 0x0000000d000d7223 */ /* 0x001fe400000100d0 */
[----:B------:R-:W-:-:S04]  /*21f40*/  FMNMX.FTZ R4, R163, R4, !PT ;  /* 0x00000004a3047209 */ /* 0x000fc80007810000 */
[----:B------:R-:W-:Y:S01]  /*21f50*/  FMNMX.FTZ R4, R166, R4, !PT ;  /* 0x00000004a6047209 */ /* 0x000fe20007810000 */
[----:B------:R-:W0:Y:S01]  /*21f60*/  MUFU.EX2 R184, R184 ;  /* 0x000000b800b87308 */ /* 0x000e220000000800 */
[C---:B-1----:R-:W-:Y:S01]  /*21f70*/  FADD.FTZ R13, R7.reuse, R13 ;  /* 0x0000000d070d7221 */ /* 0x042fe20000010000 */
[----:B------:R-:W-:Y:S02]  /*21f80*/  F2FP.F16.F32.PACK_AB R208, R7, R208 ;  /* 0x000000d007d0723e */ /* 0x000fe400000000ff */
[----:B------:R-:W-:-:S04]  /*21f90*/  FMNMX.FTZ R4, R167, R4, !PT ;  /* 0x00000004a7047209 */ /* 0x000fc80007810000 */
[----:B------:R-:W-:Y:S01]  /*21fa0*/  FMNMX.FTZ R4, R154, R4, !PT ;  /* 0x000000049a047209 */ /* 0x000fe20007810000 */
[----:B------:R-:W1:Y:S01]  /*21fb0*/  MUFU.EX2 R204, R204 ;  /* 0x000000cc00cc7308 */ /* 0x000e620000000800 */
[----:B--2---:R-:W-:Y:S02]  /*21fc0*/  FADD.FTZ R13, R210, R13 ;  /* 0x0000000dd20d7221 */ /* 0x004fe40000010000 */
[----:B------:R-:W-:-:S04]  /*21fd0*/  FMNMX.FTZ R4, R155, R4, !PT ;  /* 0x000000049b047209 */ /* 0x000fc80007810000 */
[----:B------:R-:W-:Y:S01]  /*21fe0*/  FMNMX.FTZ R4, R158, R4, !PT ;  /* 0x000000049e047209 */ /* 0x000fe20007810000 */
[----:B------:R-:W2:Y:S01]  /*21ff0*/  MUFU.EX2 R10, R10 ;  /* 0x0000000a000a7308 */ /* 0x000ea20000000800 */
[C---:B0-----:R-:W-:Y:S01]  /*22000*/  FADD.FTZ R13, R184.reuse, R13 ;  /* 0x0000000db80d7221 */ /* 0x041fe20000010000 */
[----:B------:R-:W-:Y:S02]  /*22010*/  F2FP.F16.F32.PACK_AB R210, R184, R210 ;  /* 0x000000d2b8d2723e */ /* 0x000fe400000000ff */
[----:B------:R-:W-:-:S04]  /*22020*/  FMNMX.FTZ R4, R159, R4, !PT ;  /* 0x000000049f047209 */ /* 0x000fc80007810000 */
[----:B------:R-:W0:Y:S01]  /*22030*/  MUFU.EX2 R206, R206 ;  /* 0x000000ce00ce7308 */ /* 0x000e220000000800 */
[----:B------:R-:W3:Y:S01]  /*22040*/  SHFL.BFLY PT, R21, R4, 0x2, 0x1f ;  /* 0x0c401f0004157f89 */ /* 0x000ee200000e0000 */
[----:B-1----:R-:W-:-:S06]  /*22050*/  FADD.FTZ R13, R204, R13 ;  /* 0x0000000dcc0d7221 */ /* 0x002fcc0000010000 */
[----:B------:R-:W1:Y:S01]  /*22060*/  MUFU.EX2 R14, R14 ;  /* 0x0000000e000e7308 */ /* 0x000e620000000800 */
[C---:B--2---:R-:W-:Y:S01]  /*22070*/  FADD.FTZ R13, R10.reuse, R13 ;  /* 0x0000000d0a0d7221 */ /* 0x044fe20000010000 */
[----:B------:R-:W-:-:S06]  /*22080*/  F2FP.F16.F32.PACK_AB R204, R10, R204 ;  /* 0x000000cc0acc723e */ /* 0x000fcc00000000ff */
[----:B------:R-:W2:Y:S01]  /*22090*/  MUFU.EX2 R200, R200 ;  /* 0x000000c800c87308 */ /* 0x000ea20000000800 */
[----:B0-----:R-:W-:-:S07]  /*220a0*/  FADD.FTZ R13, R206, R13 ;  /* 0x0000000dce0d7221 */ /* 0x001fce0000010000 */
[----:B------:R-:W0:Y:S01]  /*220b0*/  MUFU.EX2 R15, R15 ;  /* 0x0000000f000f7308 */ /* 0x000e220000000800 */
[----:B---3--:R-:W-:Y:S01]  /*220c0*/  FMNMX.FTZ R4, R4, R21, !PT ;  /* 0x0000001504047209 */ /* 0x008fe20007810000 */
[----:B------:R-:W-:Y:S01]  /*220d0*/  FFMA.FTZ R21, R161, R3, -R2 ;  /* 0x00000003a1157223 */ /* 0x000fe20000010802 */
[C---:B-1----:R-:W-:Y:S01]  /*220e0*/  FADD.FTZ R13, R14.reuse, R13 ;  /* 0x0000000d0e0d7221 */ /* 0x042fe20000010000 */
[----:B------:R-:W-:Y:S02]  /*220f0*/  F2FP.F16.F32.PACK_AB R206, R14, R206 ;  /* 0x000000ce0ece723e */ /* 0x000fe400000000ff */
[----:B------:R-:W1:Y:S02]  /*22100*/  SHFL.BFLY PT, R161, R4, 0x1, 0x1f ;  /* 0x0c201f0004a17f89 */ /* 0x000e6400000e0000 */
[----:B------:R-:W3:Y:S01]  /*22110*/  MUFU.EX2 R202, R202 ;  /* 0x000000ca00ca7308 */ /* 0x000ee20000000800 */
[----:B--2---:R-:W-:-:S07]  /*22120*/  FADD.FTZ R13, R200, R13 ;  /* 0x0000000dc80d7221 */ /* 0x004fce0000010000 */
[----:B------:R-:W2:Y:S01]  /*22130*/  MUFU.EX2 R20, R20 ;  /* 0x0000001400147308 */ /* 0x000ea20000000800 */
[C---:B0-----:R-:W-:Y:S01]  /*22140*/  FADD.FTZ R13, R15.reuse, R13 ;  /* 0x0000000d0f0d7221 */ /* 0x041fe20000010000 */
[----:B------:R-:W-:-:S06]  /*22150*/  F2FP.F16.F32.PACK_AB R200, R15, R200 ;  /* 0x000000c80fc8723e */ /* 0x000fcc00000000ff */
[----:B------:R-:W-:Y:S01]  /*22160*/  MUFU.EX2 R21, R21 ;  /* 0x0000001500157308 */ /* 0x000fe20000000800 */
[----:B---3--:R-:W-:Y:S01]  /*22170*/  FADD.FTZ R13, R202, R13 ;  /* 0x0000000dca0d7221 */ /* 0x008fe20000010000 */
[----:B-1----:R-:W-:-:S03]  /*22180*/  FMNMX.FTZ R4, R4, R161, !PT ;  /* 0x000000a104047209 */ /* 0x002fc60007810000 */
[C---:B--2---:R-:W-:Y:S01]  /*22190*/  FADD.FTZ R13, R20.reuse, R13 ;  /* 0x0000000d140d7221 */ /* 0x044fe20000010000 */
[----:B------:R-:W-:Y:S01]  /*221a0*/  F2FP.F16.F32.PACK_AB R202, R20, R202 ;  /* 0x000000ca14ca723e */ /* 0x000fe200000000ff */
[----:B------:R-:W-:Y:S02]  /*221b0*/  WARPGROUP.DEPBAR.LE gsb0, 0x0 ;  /* 0x00008000000079c5 */ /* 0x000fe40000010000 */
[----:B------:R-:W-:Y:S01]  /*221c0*/  WARPGROUP.ARRIVE ;  /* 0x00000000000079c5 */ /* 0x000fe20000000000 */
[-CC-:B------:R-:W-:Y:S01]  /*221d0*/  FFMA.FTZ R196, R160, R3.reuse, -R2.reuse ;  /* 0x00000003a0c47223 */ /* 0x180fe20000010802 */
[-CC-:B------:R-:W-:Y:S01]  /*221e0*/  FFMA.FTZ R198, R164, R3.reuse, -R2.reuse ;  /* 0x00000003a4c67223 */ /* 0x180fe20000010802 */
[----:B------:R-:W-:-:S03]  /*221f0*/  FFMA.FTZ R160, R165, R3, -R2 ;  /* 0x00000003a5a07223 */ /* 0x000fc60000010802 */
[----:B------:R-:W-:Y:S01]  /*22200*/  HGMMA.64x256x16.F32 R24, R192, gdesc[UR4].tnspB, R24, gsb0 ;  /* 0x43e00004c0187df0 */ /* 0x000fe20008000818 */
[----:B------:R-:W0:Y:S08]  /*22210*/  MUFU.EX2 R196, R196 ;  /* 0x000000c400c47308 */ /* 0x000e300000000800 */
[----:B------:R-:W1:Y:S08]  /*22220*/  MUFU.EX2 R198, R198 ;  /* 0x000000c600c67308 */ /* 0x000e700000000800 */
[----:B------:R-:W2:Y:S01]  /*22230*/  MUFU.EX2 R160, R160 ;  /* 0x000000a000a07308 */ /* 0x000ea20000000800 */
[----:B0-----:R-:W-:Y:S01]  /*22240*/  FADD.FTZ R13, R196, R13 ;  /* 0x0000000dc40d7221 */ /* 0x001fe20000010000 */
[----:B------:R-:W-:-:S03]  /*22250*/  F2FP.F16.F32.PACK_AB R196, R21, R196 ;  /* 0x000000c415c4723e */ /* 0x000fc600000000ff */
[----:B------:R-:W-:-:S04]  /*22260*/  FADD.FTZ R13, R21, R13 ;  /* 0x0000000d150d7221 */ /* 0x000fc80000010000 */
[----:B-1----:R-:W-:-:S04]  /*22270*/  FADD.FTZ R13, R198, R13 ;  /* 0x0000000dc60d7221 */ /* 0x002fc80000010000 */
[C---:B--2---:R-:W-:Y:S01]  /*22280*/  FADD.FTZ R13, R160.reuse, R13 ;  /* 0x0000000da00d7221 */ /* 0x044fe20000010000 */
[----:B------:R-:W-:Y:S01]  /*22290*/  F2FP.F16.F32.PACK_AB R198, R160, R198 ;  /* 0x000000c6a0c6723e */ /* 0x000fe200000000ff */
[----:B------:R-:W-:Y:S02]  /*222a0*/  WARPGROUP.DEPBAR.LE gsb0, 0x0 ;  /* 0x00008000000079c5 */ /* 0x000fe40000010000 */
[-CC-:B------:R-:W-:Y:S01]  /*222b0*/  FFMA.FTZ R192, R152, R3.reuse, -R2.reuse ;  /* 0x0000000398c07223 */ /* 0x180fe20000010802 */
[-CC-:B------:R-:W-:Y:S01]  /*222c0*/  FFMA.FTZ R152, R153, R3.reuse, -R2.reuse ;  /* 0x0000000399987223 */ /* 0x180fe20000010802 */
[-C--:B------:R-:W-:Y:S01]  /*222d0*/  FFMA.FTZ R194, R156, R3.reuse, -R2 ;  /* 0x000000039cc27223 */ /* 0x080fe20000010802 */
[C---:B------:R-:W-:Y:S01]  /*222e0*/  FADD.FTZ R153, -R4.reuse, R6 ;  /* 0x0000000604997221 */ /* 0x040fe20000010100 */
[-C--:B------:R-:W-:Y:S01]  /*222f0*/  FMUL.FTZ R156, R4, R3.reuse ;  /* 0x00000003049c7220 */ /* 0x080fe20000410000 */
[-C--:B------:R-:W-:Y:S01]  /*22300*/  FFMA.FTZ R2, R157, R3.reuse, -R2 ;  /* 0x000000039d027223 */ /* 0x080fe20000010802 */
[----:B------:R-:W-:Y:S01]  /*22310*/  @!P1 SYNCS.ARRIVE.TRANS64.RED.A1T0 RZ, [R168+URZ], RZ ;  /* 0x000000ffa8ff99a7 */ /* 0x000fe2000810043f */
[-C--:B------:R-:W-:Y:S01]  /*22320*/  FMUL.FTZ R153, R153, R3.reuse ;  /* 0x0000000399997220 */ /* 0x080fe20000410000 */
        /* <DEDUP_REMOVED lines=9> */
[----:B------:R0:W-:Y:S01]  /*223c0*/  MUFU.EX2 R2, R153 ;  /* 0x0000009900027308 */ /* 0x0001e20000000800 */
[-CC-:B------:R-:W-:Y:S01]  /*223d0*/  FFMA.FTZ R197, R162, R3.reuse, -R156.reuse ;  /* 0x00000003a2c57223 */ /* 0x180fe2000001089c */
[-CC-:B------:R-:W-:Y:S01]  /*223e0*/  FFMA.FTZ R161, R171, R3.reuse, -R156.reuse ;  /* 0x00000003aba17223 */ /* 0x180fe2000001089c */
[-CC-:B------:R-:W-:Y:S01]  /*223f0*/  FFMA.FTZ R203, R174, R3.reuse, -R156.reuse ;  /* 0x00000003aecb7223 */ /* 0x180fe2000001089c */
[-CC-:B------:R-:W-:Y:S01]  /*22400*/  FFMA.FTZ R175, R175, R3.reuse, -R156.reuse ;  /* 0x00000003afaf7223 */ /* 0x180fe2000001089c */
[-CC-:B------:R-:W-:Y:S01]  /*22410*/  FFMA.FTZ R163, R163, R3.reuse, -R156.reuse ;  /* 0x00000003a3a37223 */ /* 0x180fe2000001089c */
[-CC-:B------:R-:W-:Y:S01]  /*22420*/  FFMA.FTZ R199, R166, R3.reuse, -R156.reuse ;  /* 0x00000003a6c77223 */ /* 0x180fe2000001089c */
[----:B------:R1:W-:Y:S01]  /*22430*/  @!P1 SYNCS.ARRIVE.TRANS64.RED.A1T0 RZ, [R9+URZ], RZ ;  /* 0x000000ff09ff99a7 */ /* 0x0003e2000810043f */
[----:B------:R-:W2:Y:S01]  /*22440*/  MUFU.EX2 R209, R209 ;  /* 0x000000d100d17308 */ /* 0x000ea20000000800 */
[-CC-:B0-----:R-:W-:Y:S01]  /*22450*/  FFMA.FTZ R153, R187, R3.reuse, -R156.reuse ;  /* 0x00000003bb997223 */ /* 0x181fe2000001089c */
[-CC-:B------:R-:W-:Y:S01]  /*22460*/  FFMA.FTZ R193, R154, R3.reuse, -R156.reuse ;  /* 0x000000039ac17223 */ /* 0x180fe2000001089c */
[-CC-:B------:R-:W-:Y:S01]  /*22470*/  FFMA.FTZ R155, R155, R3.reuse, -R156.reuse ;  /* 0x000000039b9b7223 */ /* 0x180fe2000001089c */
[----:B------:R-:W-:-:S04]  /*22480*/  FFMA.FTZ R158, R158, R3, -R156 ;  /* 0x000000039e9e7223 */ /* 0x000fc8000001089c */
[----:B------:R-:W0:Y:S08]  /*22490*/  MUFU.EX2 R153, R153 ;  /* 0x0000009900997308 */ /* 0x000e300000000800 */
[----:B------:R-:W3:Y:S01]  /*224a0*/  MUFU.EX2 R211, R211 ;  /* 0x000000d300d37308 */ /* 0x000ee20000000800 */
[----:B--2---:R-:W-:-:S07]  /*224b0*/  FFMA.FTZ R12, R2, R12, R209 ;  /* 0x0000000c020c7223 */ /* 0x004fce00000100d1 */
[----:B------:R-:W2:Y:S01]  /*224c0*/  MUFU.EX2 R165, R165 ;  /* 0x000000a500a57308 */ /* 0x000ea20000000800 */
[C---:B0-----:R-:W-:Y:S01]  /*224d0*/  FADD.FTZ R12, R153.reuse, R12 ;  /* 0x0000000c990c7221 */ /* 0x041fe20000010000 */
[----:B------:R-:W-:-:S06]  /*224e0*/  F2FP.F16.F32.PACK_AB R209, R153, R209 ;  /* 0x000000d199d1723e */ /* 0x000fcc00000000ff */
[----:B------:R-:W0:Y:S01]  /*224f0*/  MUFU.EX2 R205, R205 ;  /* 0x000000cd00cd7308 */ /* 0x000e220000000800 */
[----:B---3--:R-:W-:-:S07]  /*22500*/  FADD.FTZ R12, R211, R12 ;  /* 0x0000000cd30c7221 */ /* 0x008fce0000010000 */
[----:B------:R-:W3:Y:S01]  /*22510*/  MUFU.EX2 R157, R157 ;  /* 0x0000009d009d7308 */ /* 0x000ee20000000800 */
[----:B--2---:R-:W-:Y:S01]  /*22520*/  FADD.FTZ R162, R165, R12 ;  /* 0x0000000ca5a27221 */ /* 0x004fe20000010000 */
[-CC-:B------:R-:W-:Y:S01]  /*22530*/  FFMA.FTZ R12, R167, R3.reuse, -R156.reuse ;  /* 0x00000003a70c7223 */ /* 0x180fe2000001089c */
[----:B------:R-:W-:Y:S01]  /*22540*/  FFMA.FTZ R156, R159, R3, -R156 ;  /* 0x000000039f9c7223 */ /* 0x000fe2000001089c */
[----:B------:R-:W-:-:S04]  /*22550*/  F2FP.F16.F32.PACK_AB R211, R165, R211 ;  /* 0x000000d3a5d3723e */ /* 0x000fc800000000ff */
[----:B------:R-:W2:Y:S01]  /*22560*/  MUFU.EX2 R207, R207 ;  /* 0x000000cf00cf7308 */ /* 0x000ea20000000800 */
[----:B0-----:R-:W-:-:S07]  /*22570*/  FADD.FTZ R162, R205, R162 ;  /* 0x000000a2cda27221 */ /* 0x001fce0000010000 */
[----:B------:R-:W0:Y:S01]  /*22580*/  MUFU.EX2 R164, R164 ;  /* 0x000000a400a47308 */ /* 0x000e220000000800 */
[C---:B---3--:R-:W-:Y:S01]  /*22590*/  FADD.FTZ R162, R157.reuse, R162 ;  /* 0x000000a29da27221 */ /* 0x048fe20000010000 */
[----:B------:R-:W-:-:S06]  /*225a0*/  F2FP.F16.F32.PACK_AB R205, R157, R205 ;  /* 0x000000cd9dcd723e */ /* 0x000fcc00000000ff */
[----:B------:R-:W3:Y:S01]  /*225b0*/  MUFU.EX2 R201, R201 ;  /* 0x000000c900c97308 */ /* 0x000ee20000000800 */
[----:B--2---:R-:W-:-:S07]  /*225c0*/  FADD.FTZ R162, R207, R162 ;  /* 0x000000a2cfa27221 */ /* 0x004fce0000010000 */
[----:B------:R-:W2:Y:S01]  /*225d0*/  MUFU.EX2 R161, R161 ;  /* 0x000000a100a17308 */ /* 0x000ea20000000800 */
[C---:B0-----:R-:W-:Y:S01]  /*225e0*/  FADD.FTZ R162, R164.reuse, R162 ;  /* 0x000000a2a4a27221 */ /* 0x041fe20000010000 */
[----:B------:R-:W-:-:S06]  /*225f0*/  F2FP.F16.F32.PACK_AB R207, R164, R207 ;  /* 0x000000cfa4cf723e */ /* 0x000fcc00000000ff */
[----:B------:R-:W0:Y:S01]  /*22600*/  MUFU.EX2 R203, R203 ;  /* 0x000000cb00cb7308 */ /* 0x000e220000000800 */
[----:B---3--:R-:W-:-:S07]  /*22610*/  FADD.FTZ R162, R201, R162 ;  /* 0x000000a2c9a27221 */ /* 0x008fce0000010000 */
[----:B------:R-:W3:Y:S01]  /*22620*/  MUFU.EX2 R11, R175 ;  /* 0x000000af000b7308 */ /* 0x000ee20000000800 */
[C---:B--2---:R-:W-:Y:S01]  /*22630*/  FADD.FTZ R162, R161.reuse, R162 ;  /* 0x000000a2a1a27221 */ /* 0x044fe20000010000 */
[----:B------:R-:W-:-:S06]  /*22640*/  F2FP.F16.F32.PACK_AB R201, R161, R201 ;  /* 0x000000c9a1c9723e */ /* 0x000fcc00000000ff */
[----:B------:R-:W2:Y:S01]  /*22650*/  MUFU.EX2 R197, R197 ;  /* 0x000000c500c57308 */ /* 0x000ea20000000800 */
[----:B0-----:R-:W-:-:S07]  /*22660*/  FADD.FTZ R162, R203, R162 ;  /* 0x000000a2cba27221 */ /* 0x001fce0000010000 */
[----:B-1----:R-:W0:Y:S01]  /*22670*/  MUFU.EX2 R9, R163 ;  /* 0x000000a300097308 */ /* 0x002e220000000800 */
[C---:B---3--:R-:W-:Y:S01]  /*22680*/  FADD.FTZ R162, R11.reuse, R162 ;  /* 0x000000a20ba27221 */ /* 0x048fe20000010000 */
[----:B------:R-:W-:-:S06]  /*22690*/  F2FP.F16.F32.PACK_AB R203, R11, R203 ;  /* 0x000000cb0bcb723e */ /* 0x000fcc00000000ff */
[----:B------:R-:W1:Y:S01]  /*226a0*/  MUFU.EX2 R199, R199 ;  /* 0x000000c700c77308 */ /* 0x000e620000000800 */
[----:B--2---:R-:W-:-:S07]  /*226b0*/  FADD.FTZ R162, R197, R162 ;  /* 0x000000a2c5a27221 */ /* 0x004fce0000010000 */
[----:B------:R-:W2:Y:S01]  /*226c0*/  MUFU.EX2 R12, R12 ;  /* 0x0000000c000c7308 */ /* 0x000ea20000000800 */
[C---:B0-----:R-:W-:Y:S01]  /*226d0*/  FADD.FTZ R162, R9.reuse, R162 ;  /* 0x000000a209a27221 */ /* 0x041fe20000010000 */
[----:B------:R-:W-:Y:S01]  /*226e0*/  F2FP.F16.F32.PACK_AB R197, R9, R197 ;  /* 0x000000c509c5723e */ /* 0x000fe200000000ff */
[----:B------:R-:W-:-:S05]  /*226f0*/  IMAD.MOV.U32 R9, RZ, RZ, R219 ;  /* 0x000000ffff097224 */ /* 0x000fca00078e00db */
        /* <DEDUP_REMOVED lines=8> */
[----:B-1----:R-:W-:-:S07]  /*22780*/  FADD.FTZ R10, R193, R10 ;  /* 0x0000000ac10a7221 */ /* 0x002fce0000010000 */
[----:B------:R-:W1:Y:S01]  /*22790*/  MUFU.EX2 R194, R194 ;  /* 0x000000c200c27308 */ /* 0x000e620000000800 */
[C---:B--2---:R-:W-:Y:S01]  /*227a0*/  FADD.FTZ R13, R152.reuse, R13 ;  /* 0x0000000d980d7221 */ /* 0x044fe20000010000 */
[----:B------:R-:W-:-:S06]  /*227b0*/  F2FP.F16.F32.PACK_AB R192, R152, R192 ;  /* 0x000000c098c0723e */ /* 0x000fcc00000000ff */
[----:B------:R-:W2:Y:S01]  /*227c0*/  MUFU.EX2 R158, R158 ;  /* 0x0000009e009e7308 */ /* 0x000ea20000000800 */
[C---:B0-----:R-:W-:Y:S01]  /*227d0*/  FADD.FTZ R7, R155.reuse, R10 ;  /* 0x0000000a9b077221 */ /* 0x041fe20000010000 */
[----:B------:R-:W-:Y:S02]  /*227e0*/  F2FP.F16.F32.PACK_AB R193, R155, R193 ;  /* 0x000000c19bc1723e */ /* 0x000fe400000000ff */
[----:B------:R-:W-:-:S04]  /*227f0*/  MOV R10, R214 ;  /* 0x000000d6000a7202 */ /* 0x000fc80000000f00 */
[----:B------:R-:W0:Y:S01]  /*22800*/  MUFU.EX2 R156, R156 ;  /* 0x0000009c009c7308 */ /* 0x000e220000000800 */
[----:B-1----:R-:W-:Y:S01]  /*22810*/  FADD.FTZ R13, R194, R13 ;  /* 0x0000000dc20d7221 */ /* 0x002fe20000010000 */
[----:B------:R-:W-:-:S03]  /*22820*/  F2FP.F16.F32.PACK_AB R194, R6, R194 ;  /* 0x000000c206c2723e */ /* 0x000fc600000000ff */
[----:B------:R-:W-:Y:S01]  /*22830*/  FADD.FTZ R13, R6, R13 ;  /* 0x0000000d060d7221 */ /* 0x000fe20000010000 */
[----:B------:R-:W-:Y:S02]  /*22840*/  IMAD.MOV.U32 R6, RZ, RZ, R4 ;  /* 0x000000ffff067224 */ /* 0x000fe400078e0004 */
[----:B--2---:R-:W-:-:S04]  /*22850*/  FADD.FTZ R7, R158, R7 ;  /* 0x000000079e077221 */ /* 0x004fc80000010000 */
[C---:B0-----:R-:W-:Y:S01]  /*22860*/  FADD.FTZ R12, R156.reuse, R7 ;  /* 0x000000079c0c7221 */ /* 0x041fe20000010000 */
[----:B------:R-:W-:Y:S01]  /*22870*/  F2FP.F16.F32.PACK_AB R195, R156, R158 ;  /* 0x0000009e9cc3723e */ /* 0x000fe200000000ff */
[----:B------:R-:W-:Y:S01]  /*22880*/  IMAD.MOV.U32 R7, RZ, RZ, R5 ;  /* 0x000000ffff077224 */ /* 0x000fe200078e0005 */
[----:B------:R-:W-:Y:S06]  /*22890*/  @P2 BRA `(.L_x_2541) ;  /* 0xffffffb400f02947 */ /* 0x000fec000383ffff */
.L_x_2530:
[----:B------:R-:W-:Y:S05]  /*228a0*/  BSYNC B0 ;  /* 0x0000000000007941 */ /* 0x000fea0003800000 */
.L_x_2529:
        /* <DEDUP_REMOVED lines=131> */
.L_x_2542:
[----:B------:R-:W-:Y:S02]  /*230e0*/  LEA R0, R214, R16, 0x3 ;  /* 0x00000010d6007211 */ /* 0x000fe400078e18ff */
[----:B------:R-:W-:-:S04]  /*230f0*/  SHF.L.U32 R7, R219, 0x1f, RZ ;  /* 0x0000001fdb077819 */ /* 0x000fc800000006ff */
[----:B------:R0:W1:Y:S01]  /*23100*/  SYNCS.PHASECHK.TRANS64.TRYWAIT P2, [R0+URZ+0x38850], R7 ;  /* 0x03885007000075a7 */ /* 0x000062000804017f */
[----:B------:R-:W-:Y:S05]  /*23110*/  @!P0 BRA `(.L_x_2543) ;  /* 0x0000000000048947 */ /* 0x000fea0003800000 */
[----:B------:R-:W-:Y:S01]  /*23120*/  BPT.TRAP 0x1 ;  /* 0x000000040000795c */ /* 0x000fe20000300000 */
.L_x_2543:
        /* <DEDUP_REMOVED lines=9> */
.L_x_2545:
[----:B------:R-:W-:Y:S05]  /*231c0*/  BSYNC B0 ;  /* 0x0000000000007941 */ /* 0x000fea0003800000 */
.L_x_2544:
[----:B------:R-:W-:Y:S01]  /*231d0*/  IMAD.MOV.U32 R6, RZ, RZ, R2 ;  /* 0x000000ffff067224 */ /* 0x000fe200078e0002 */
[----:B01----:R-:W-:Y:S01]  /*231e0*/  MOV R7, 0x40000040 ;  /* 0x4000004000077802 */ /* 0x003fe20000000f00 */
[----:B------:R-:W2:Y:S01]  /*231f0*/  LDL.LU R16, [R1+0x80] ;  /* 0x0000800001107983 */ /* 0x000ea20000300800 */
[----:B------:R-:W-:Y:S01]  /*23200*/  WARPGROUP.ARRIVE ;  /* 0x00000000000079c5 */ /* 0x000fe20000000000 */
[----:B------:R-:W-:Y:S01]  /*23210*/  IADD3 R214, R214, 0x1, RZ ;  /* 0x00000001d6d67810 */ /* 0x000fe20007ffe0ff */
[----:B------:R-:W-:Y:S01]  /*23220*/  @!P1 VIADD R11, R0, 0x38860 ;  /* 0x00038860000b9836 */ /* 0x000fe20000000000 */
[----:B------:R-:W-:Y:S01]  /*23230*/  R2UR UR6, R6 ;  /* 0x00000000060672ca */ /* 0x000fe200000e0000 */
[----:B------:R-:W-:Y:S01]  /*23240*/  VIADD R6, R2, 0x80 ;  /* 0x0000008002067836 */ /* 0x000fe20000000000 */
[----:B------:R-:W-:Y:S01]  /*23250*/  R2UR UR7, R7 ;  /* 0x00000000070772ca */ /* 0x000fe200000e0000 */
[----:B------:R-:W-:Y:S01]  /*23260*/  IMAD.MOV.U32 R7, RZ, RZ, 0x40000040 ;  /* 0x40000040ff077424 */ /* 0x000fe200078e00ff */
[----:B------:R-:W-:Y:S01]  /*23270*/  ISETP.NE.AND P2, PT, R214, 0x2, PT ;  /* 0x00000002d600780c */ /* 0x000fe20003f45270 */
[----:B------:R-:W-:Y:S01]  /*23280*/  IMAD.MOV.U32 R0, RZ, RZ, -0x800000 ;  /* 0xff800000ff007424 */ /* 0x000fe200078e00ff */
[----:B------:R-:W-:-:S02]  /*23290*/  @!P1 PRMT R11, RZ, 0x654, R11 ;  /* 0x00000654ff0b9816 */ /* 0x000fc4000000000b */
[----:B------:R-:W-:-:S07]  /*232a0*/  SEL R214, R214, RZ, P2 ;  /* 0x000000ffd6d67207 */ /* 0x000fce0001000000 */
        /* <DEDUP_REMOVED lines=19> */
[----:B------:R-:W-:Y:S01]  /*233e0*/  R2UR UR6, R6 ;  /* 0x00000000060672ca */ /* 0x000fe200000e0000 */
[----:B------:R-:W-:Y:S01]  /*233f0*/  VIADD R6, R2, 0x200 ;  /* 0x0000020002067836 */ /* 0x000fe20000000000 */
[----:B------:R-:W-:Y:S01]  /*23400*/  R2UR UR7, R7 ;  /* 0x00000000070772ca */ /* 0x000fe200000e0000 */
[----:B------:R-:W-:Y:S01]  /*23410*/  IMAD.MOV.U32 R7, RZ, RZ, 0x40000040 ;  /* 0x40000040ff077424 */ /* 0x000fe200078e00ff */
[----:B------:R-:W0:Y:S02]  /*23420*/  SHFL.BFLY PT, R2, R13, 0x2, 0x1f ;  /* 0x0c401f000d027f89 */ /* 0x000e2400000e0000 */
[----:B0-----:R-:W-:Y:S01]  /*23430*/  FADD.FTZ R2, R2, R13 ;  /* 0x0000000d02027221 */ /* 0x001fe20000010000 */
[----:B------:R-:W-:Y:S02]  /*23440*/  WARPGROUP.DEPBAR.LE gsb0, 0x0 ;  /* 0x00008000000079c5 */ /* 0x000fe40000010000 */
[----:B------:R-:W-:-:S15]  /*23450*/  WARPGROUP.ARRIVE ;  /* 0x00000000000079c5 */ /* 0x000fde0000000000 */
[----:B------:R-:W-:-:S03]  /*23460*/  NOP ;  /* 0x0000000000007918 */ /* 0x000fc60000000000 */
[----:B------:R-:W-:Y:S01]  /*23470*/  HGMMA.64x256x16.F32 R24, R196, gdesc[UR4].tnspB, R24, gsb0 ;  /* 0x43e00004c4187df0 */ /* 0x000fe20008000818 */
[----:B------:R-:W-:Y:S02]  /*23480*/  R2UR UR6, R6 ;  /* 0x00000000060672ca */ /* 0x000fe400000e0000 */
[----:B------:R-:W-:Y:S02]  /*23490*/  R2UR UR7, R7 ;  /* 0x00000000070772ca */ /* 0x000fe400000e0000 */
[----:B------:R-:W0:Y:S02]  /*234a0*/  SHFL.BFLY PT, R7, R12, 0x2, 0x1f ;  /* 0x0c401f000c077f89 */ /* 0x000e2400000e0000 */
[----:B0-----:R-:W-:Y:S02]  /*234b0*/  FADD.FTZ R6, R7, R12 ;  /* 0x0000000c07067221 */ /* 0x001fe40000010000 */
[----:B------:R-:W0:Y:S04]  /*234c0*/  SHFL.BFLY PT, R7, R2, 0x1, 0x1f ;  /* 0x0c201f0002077f89 */ /* 0x000e2800000e0000 */
[----:B------:R-:W1:Y:S01]  /*234d0*/  SHFL.BFLY PT, R9, R6, 0x1, 0x1f ;  /* 0x0c201f0006097f89 */ /* 0x000e6200000e0000 */
[----:B0-----:R-:W-:Y:S01]  /*234e0*/  FADD.FTZ R14, R2, R7 ;  /* 0x00000007020e7221 */ /* 0x001fe20000010000 */
[----:B------:R-:W-:Y:S01]  /*234f0*/  SEL R2, RZ, 0x1, P2 ;  /* 0x00000001ff027807 */ /* 0x000fe20001000000 */
[----:B-1----:R-:W-:-:S03]  /*23500*/  FADD.FTZ R15, R6, R9 ;  /* 0x00000009060f7221 */ /* 0x002fc60000010000 */
[----:B------:R-:W-:Y:S02]  /*23510*/  FSETP.NE.FTZ.AND P0, PT, R14, RZ, PT ;  /* 0x000000ff0e00720b */ /* 0x000fe40003f15000 */
[----:B------:R-:W-:Y:S02]  /*23520*/  CS2R R6, SRZ ;  /* 0x0000000000067805 */ /* 0x000fe4000001ff00 */
[----:B------:R-:W-:Y:S02]  /*23530*/  LOP3.LUT R219, R219, R2, RZ, 0x3c, !PT ;  /* 0x00000002dbdb7212 */ /* 0x000fe400078e3cff */
[----:B------:R-:W-:Y:S02]  /*23540*/  FSETP.NE.FTZ.AND P3, PT, R15, RZ, PT ;  /* 0x000000ff0f00720b */ /* 0x000fe40003f75000 */
[----:B------:R-:W-:-:S05]  /*23550*/  MOV R2, 0xff800000 ;  /* 0xff80000000027802 */ /* 0x000fca0000000f00 */
[----:B------:R-:W0:Y:S01]  /*23560*/  @P0 MUFU.LG2 R9, R14 ;  /* 0x0000000e00090308 */ /* 0x000e220000000c00 */
[----:B------:R-:W-:-:S05]  /*23570*/  @P0 FMUL.FTZ R8, R3, 0.69314718246459960938 ;  /* 0x3f31721803080820 */ /* 0x000fca0000410000 */
[----:B------:R-:W-:Y:S02]  /*23580*/  @P3 FMUL.FTZ R12, R3, 0.69314718246459960938 ;  /* 0x3f317218030c3820 */ /* 0x000fe40000410000 */
[----:B------:R-:W1:Y:S08]  /*23590*/  @P3 MUFU.LG2 R10, R15 ;  /* 0x0000000f000a3308 */ /* 0x000e700000000c00 */
[----:B------:R-:W2:Y:S01]  /*235a0*/  @P0 MUFU.RCP R7, R14 ;  /* 0x0000000e00070308 */ /* 0x000ea20000001000 */
[----:B0-----:R-:W-:-:S04]  /*235b0*/  @P0 FMUL.FTZ R9, R9, 0.69314718246459960938 ;  /* 0x3f31721809090820 */ /* 0x001fc80000410000 */
[----:B------:R-:W-:Y:S01]  /*235c0*/  @P0 FFMA.FTZ R0, R8, R5, R9 ;  /* 0x0000000508000223 */ /* 0x000fe20000010009 */
[----:B------:R-:W-:Y:S02]  /*235d0*/  PLOP3.LUT P0, PT, PT, PT, PT, 0x8, 0x0 ;  /* 0x000000000000781c */ /* 0x000fe40003f0e170 */
[----:B------:R-:W0:Y:S01]  /*235e0*/  @P3 MUFU.RCP R6, R15 ;  /* 0x0000000f00063308 */ /* 0x000e220000001000 */
[----:B-1----:R-:W-:-:S04]  /*235f0*/  @P3 FMUL.FTZ R3, R10, 0.69314718246459960938 ;  /* 0x3f3172180a033820 */ /* 0x002fc80000410000 */
[----:B------:R-:W-:Y:S01]  /*23600*/  @P3 FFMA.FTZ R2, R12, R4, R3 ;  /* 0x000000040c023223 */ /* 0x000fe20000010003 */
[----:B------:R-:W-:Y:S02]  /*23610*/  WARPGROUP.DEPBAR.LE gsb0, 0x0 ;  /* 0x00008000000079c5 */ /* 0x000fe40000010000 */
[----:B------:R-:W-:-:S06]  /*23620*/  WARPGROUP.ARRIVE ;  /* 0x00000000000079c5 */ /* 0x000fcc0000000000 */
        /* <DEDUP_REMOVED lines=131> */
.L_x_2405:
        /* <DEDUP_REMOVED lines=10> */
[----:B------:R-:W3:Y:S01]  /*23f00*/  LDL R144, [R1+0x74] ;  /* 0x0000740001907983 */ /* 0x000ee20000100800 */
[----:B------:R-:W4:Y:S01]  /*23f10*/  S2R R55, SR_SWINHI ;  /* 0x0000000000377919 */ /* 0x000f220000002f00 */
[----:B------:R-:W-:Y:S01]  /*23f20*/  F2FP.F16.F32.PACK_AB R4, R25, R4 ;  /* 0x000000041904723e */ /* 0x000fe200000000ff */
[----:B------:R-:W-:Y:S01]  /*23f30*/  ULDC.64 UR4, c[0x0][0xbd8] ;  /* 0x0002f60000047ab9 */ /* 0x000fe20000000a00 */
[----:B------:R-:W-:Y:S02]  /*23f40*/  MOV R20, R16 ;  /* 0x0000001000147202 */ /* 0x000fe40000000f00 */
[----:B----4-:R-:W-:-:S02]  /*23f50*/  MOV R21, R55 ;  /* 0x0000003700157202 */ /* 0x010fc40000000f00 */
        /* <DEDUP_REMOVED lines=17> */
[----:B------:R-:W-:Y:S01]  /*24070*/  F2FP.F16.F32.PACK_AB R179, R151, R150 ;  /* 0x0000009697b3723e */ /* 0x000fe200000000ff */
[----:B------:R-:W-:Y:S01]  /*24080*/  IMAD.MOV.U32 R76, RZ, RZ, RZ ;  /* 0x000000ffff4c7224 */ /* 0x000fe200078e00ff */
[----:B------:R-:W-:Y:S01]  /*24090*/  BAR.SYNC.DEFER_BLOCKING 0x1, 0x100 ;  /* 0x0044000000007b1d */ /* 0x000fe20000010000 */
[----:B--2---:R-:W-:-:S03]  /*240a0*/  IMAD.WIDE R120, R6, 0x2, R20 ;  /* 0x0000000206787825 */ /* 0x004fc600078e0214 */
[----:B------:R-:W-:-:S04]  /*240b0*/  IADD3 R6, P1, R120, 0x20, RZ ;  /* 0x0000002078067810 */ /* 0x000fc80007f3e0ff */
[----:B------:R-:W-:Y:S02]  /*240c0*/  LOP3.LUT R88, R6, 0x380, RZ, 0xc0, !PT ;  /* 0x0000038006587812 */ /* 0x000fe400078ec0ff */
[----:B------:R-:W-:Y:S02]  /*240d0*/  IADD3 R55, P0, R120, 0x40, RZ ;  /* 0x0000004078377810 */ /* 0x000fe40007f1e0ff */
[----:B------:R-:W-:Y:S02]  /*240e0*/  SHF.R.U64 R88, R88, 0x3, RZ ;  /* 0x0000000358587819 */ /* 0x000fe400000012ff */
[C---:B------:R-:W-:Y:S02]  /*240f0*/  IADD3 R106, P2, R120.reuse, 0x4060, RZ ;  /* 0x00004060786a7810 */ /* 0x040fe40007f5e0ff */
[----:B------:R-:W-:Y:S02]  /*24100*/  IADD3 R80, P4, R120, 0x60, RZ ;  /* 0x0000006078507810 */ /* 0x000fe40007f9e0ff */
[----:B------:R-:W-:-:S02]  /*24110*/  LOP3.LUT R92, R55, 0x380, RZ, 0xc0, !PT ;  /* 0x00000380375c7812 */ /* 0x000fc400078ec0ff */
[----:B------:R-:W-:Y:S02]  /*24120*/  LOP3.LUT R88, R88, R6, RZ, 0x3c, !PT ;  /* 0x0000000658587212 */ /* 0x000fe400078e3cff */
[----:B------:R-:W-:Y:S02]  /*24130*/  IADD3 R84, P3, R120, 0x4000, RZ ;  /* 0x0000400078547810 */ /* 0x000fe40007f7e0ff */
[----:B------:R-:W-:Y:S02]  /*24140*/  LOP3.LUT R6, R106, 0x380, RZ, 0xc0, !PT ;  /* 0x000003806a067812 */ /* 0x000fe400078ec0ff */
[----:B------:R-:W-:Y:S02]  /*24150*/  LOP3.LUT R96, R80, 0x380, RZ, 0xc0, !PT ;  /* 0x0000038050607812 */ /* 0x000fe400078ec0ff */
[----:B------:R-:W-:Y:S02]  /*24160*/  IADD3.X R89, RZ, R121, RZ, P1, !PT ;  /* 0x00000079ff597210 */ /* 0x000fe40000ffe4ff */
[----:B------:R-:W-:-:S02]  /*24170*/  SHF.R.U64 R92, R92, 0x3, RZ ;  /* 0x000000035c5c7819 */ /* 0x000fc400000012ff */
[----:B------:R-:W-:Y:S02]  /*24180*/  IADD3 R108, P1, R120, 0x8000, RZ ;  /* 0x00008000786c7810 */ /* 0x000fe40007f3e0ff */
[----:B------:R-:W-:Y:S02]  /*24190*/  IADD3.X R101, RZ, R121, RZ, P3, !PT ;  /* 0x00000079ff657210 */ /* 0x000fe40001ffe4ff */
[----:B------:R-:W-:Y:S02]  /*241a0*/  SHF.R.U64 R6, R6, 0x3, RZ ;  /* 0x0000000306067819 */ /* 0x000fe400000012ff */
[----:B------:R-:W-:Y:S02]  /*241b0*/  IADD3 R114, P3, R120, 0x8060, RZ ;  /* 0x0000806078727810 */ /* 0x000fe40007f7e0ff */
[----:B------:R-:W-:Y:S02]  /*241c0*/  SHF.R.U64 R96, R96, 0x3, RZ ;  /* 0x0000000360607819 */ /* 0x000fe400000012ff */
[----:B------:R-:W-:-:S02]  /*241d0*/  LOP3.LUT R81, R120, 0x380, RZ, 0xc0, !PT ;  /* 0x0000038078517812 */ /* 0x000fc400078ec0ff */
[C---:B------:R-:W-:Y:S02]  /*241e0*/  IADD3 R102, P6, R120.reuse, 0x4020, RZ ;  /* 0x0000402078667810 */ /* 0x040fe40007fde0ff */
[----:B------:R-:W-:Y:S02]  /*241f0*/  IADD3 R104, P5, R120, 0x4040, RZ ;  /* 0x0000404078687810 */ /* 0x000fe40007fbe0ff */
[----:B------:R-:W-:Y:S02]  /*24200*/  LOP3.LUT R100, R84, 0x380, RZ, 0xc0, !PT ;  /* 0x0000038054647812 */ /* 0x000fe400078ec0ff */
[----:B------:R-:W-:Y:S02]  /*24210*/  LOP3.LUT R92, R92, R55, RZ, 0x3c, !PT ;  /* 0x000000375c5c7212 */ /* 0x000fe400078e3cff */
[----:B------:R-:W-:Y:S02]  /*24220*/  LOP3.LUT R55, R108, 0x380, RZ, 0xc0, !PT ;  /* 0x000003806c377812 */ /* 0x000fe400078ec0ff */
[----:B------:R-:W-:-:S02]  /*24230*/  LOP3.LUT R106, R6, R106, RZ, 0x3c, !PT ;  /* 0x0000006a066a7212 */ /* 0x000fc400078e3cff */
[----:B------:R-:W-:Y:S02]  /*24240*/  LOP3.LUT R96, R96, R80, RZ, 0x3c, !PT ;  /* 0x0000005060607212 */ /* 0x000fe400078e3cff */
[----:B------:R-:W-:Y:S01]  /*24250*/  LOP3.LUT R6, R114, 0x380, RZ, 0xc0, !PT ;  /* 0x0000038072067812 */ /* 0x000fe200078ec0ff */
[--C-:B------:R-:W-:Y:S01]  /*24260*/  IMAD.X R103, RZ, RZ, R121.reuse, P6 ;  /* 0x000000ffff677224 */ /* 0x100fe200030e0679 */
[----:B------:R-:W-:Y:S02]  /*24270*/  SHF.R.U64 R81, R81, 0x3, RZ ;  /* 0x0000000351517819 */ /* 0x000fe400000012ff */
[----:B------:R-:W-:Y:S02]  /*24280*/  SHF.R.U64 R100, R100, 0x3, RZ ;  /* 0x0000000364647819 */ /* 0x000fe400000012ff */
[----:B------:R-:W-:Y:S01]  /*24290*/  LOP3.LUT R80, R104, 0x380, RZ, 0xc0, !PT ;  /* 0x0000038068507812 */ /* 0x000fe200078ec0ff */
[--C-:B------:R-:W-:Y:S01]  /*242a0*/  IMAD.X R93, RZ, RZ, R121.reuse, P0 ;  /* 0x000000ffff5d7224 */ /* 0x100fe200000e0679 */
[----:B------:R-:W-:Y:S01]  /*242b0*/  SHF.R.U64 R55, R55, 0x3, RZ ;  /* 0x0000000337377819 */ /* 0x000fe200000012ff */
[--C-:B------:R-:W-:Y:S01]  /*242c0*/  IMAD.X R97, RZ, RZ, R121.reuse, P4 ;  /* 0x000000ffff617224 */ /* 0x100fe200020e0679 */
[C---:B------:R-:W-:Y:S01]  /*242d0*/  IADD3 R116, P6, R120.reuse, 0xc000, RZ ;  /* 0x0000c00078747810 */ /* 0x040fe20007fde0ff */
[--C-:B------:R-:W-:Y:S01]  /*242e0*/  IMAD.X R105, RZ, RZ, R121.reuse, P5 ;  /* 0x000000ffff697224 */ /* 0x100fe200028e0679 */
[----:B------:R-:W-:Y:S01]  /*242f0*/  IADD3.X R107, RZ, R121, RZ, P2, !PT ;  /* 0x00000079ff6b7210 */ /* 0x000fe200017fe4ff */
[----:B------:R-:W-:Y:S01]  /*24300*/  IMAD.X R109, RZ, RZ, R121, P1 ;  /* 0x000000ffff6d7224 */ /* 0x000fe200008e0679 */
[----:B------:R-:W-:-:S02]  /*24310*/  IADD3 R110, P0, R120, 0x8020, RZ ;  /* 0x00008020786e7810 */ /* 0x000fc40007f1e0ff */
[C---:B------:R-:W-:Y:S02]  /*24320*/  IADD3 R112, P4, R120.reuse, 0x8040, RZ ;  /* 0x0000804078707810 */ /* 0x040fe40007f9e0ff */
[C---:B------:R-:W-:Y:S02]  /*24330*/  IADD3 R26, P5, R120.reuse, 0xc020, RZ ;  /* 0x0000c020781a7810 */ /* 0x040fe40007fbe0ff */
[C---:B------:R-:W-:Y:S02]  /*24340*/  IADD3 R30, P2, R120.reuse, 0xc040, RZ ;  /* 0x0000c040781e7810 */ /* 0x040fe40007f5e0ff */
[----:B------:R-:W-:Y:S02]  /*24350*/  IADD3 R42, P1, R120, 0xc060, RZ ;  /* 0x0000c060782a7810 */ /* 0x000fe40007f3e0ff */
[----:B------:R-:W-:Y:S02]  /*24360*/  SHF.R.U64 R6, R6, 0x3, RZ ;  /* 0x0000000306067819 */ /* 0x000fe400000012ff */
[----:B------:R-:W-:-:S02]  /*24370*/  LOP3.LUT R120, R81, R120, RZ, 0x3c, !PT ;  /* 0x0000007851787212 */ /* 0x000fc400078e3cff */
[----:B------:R-:W-:Y:S02]  /*24380*/  LOP3.LUT R100, R100, R84, RZ, 0x3c, !PT ;  /* 0x0000005464647212 */ /* 0x000fe400078e3cff */
[----:B------:R-:W-:Y:S02]  /*24390*/  SHF.R.U64 R80, R80, 0x3, RZ ;  /* 0x0000000350507819 */ /* 0x000fe400000012ff */
[----:B------:R-:W-:Y:S02]  /*243a0*/  LOP3.LUT R84, R102, 0x380, RZ, 0xc0, !PT ;  /* 0x0000038066547812 */ /* 0x000fe400078ec0ff */
[----:B------:R-:W-:Y:S02]  /*243b0*/  LOP3.LUT R108, R55, R108, RZ, 0x3c, !PT ;  /* 0x0000006c376c7212 */ /* 0x000fe400078e3cff */
[----:B------:R-:W-:Y:S02]  /*243c0*/  LOP3.LUT R55, R116, 0x380, RZ, 0xc0, !PT ;  /* 0x0000038074377812 */ /* 0x000fe400078ec0ff */
[----:B------:R-:W-:-:S02]  /*243d0*/  LOP3.LUT R114, R6, R114, RZ, 0x3c, !PT ;  /* 0x0000007206727212 */ /* 0x000fc400078e3cff */
[----:B------:R-:W-:Y:S02]  /*243e0*/  LOP3.LUT R104, R80, R104, RZ, 0x3c, !PT ;  /* 0x0000006850687212 */ /* 0x000fe400078e3cff */
[----:B------:R-:W-:Y:S02]  /*243f0*/  MOV R120, R120 ;  /* 0x0000007800787202 */ /* 0x000fe40000000f00 */
[----:B------:R-:W-:Y:S02]  /*24400*/  F2FP.F16.F32.PACK_AB R6, R29, R8 ;  /* 0x000000081d06723e */ /* 0x000fe400000000ff */
[----:B------:R-:W-:Y:S02]  /*24410*/  SHF.R.U64 R84, R84, 0x3, RZ ;  /* 0x0000000354547819 */ /* 0x000fe400000012ff */
[----:B------:R-:W-:Y:S02]  /*24420*/  LOP3.LUT R80, R110, 0x380, RZ, 0xc0, !PT ;  /* 0x000003806e507812 */ /* 0x000fe400078ec0ff */
[----:B------:R-:W-:-:S02]  /*24430*/  SHF.R.U64 R55, R55, 0x3, RZ ;  /* 0x0000000337377819 */ /* 0x000fc400000012ff */
[----:B------:R-:W-:Y:S02]  /*24440*/  LOP3.LUT R25, R26, 0x380, RZ, 0xc0, !PT ;  /* 0x000003801a197812 */ /* 0x000fe400078ec0ff */
[----:B------:R-:W-:Y:S01]  /*24450*/  LOP3.LUT R27, R30, 0x380, RZ, 0xc0, !PT ;  /* 0x000003801e1b7812 */ /* 0x000fe200078ec0ff */
[----:B------:R2:W-:Y:S01]  /*24460*/  STSM.16.M88.4 [R120], R4 ;  /* 0x0000000478007844 */ /* 0x0005e20000000200 */
[----:B------:R-:W-:Y:S02]  /*24470*/  LOP3.LUT R102, R84, R102, RZ, 0x3c, !PT ;  /* 0x0000006654667212 */ /* 0x000fe400078e3cff */
[----:B------:R-:W-:Y:S02]  /*24480*/  SHF.R.U64 R80, R80, 0x3, RZ ;  /* 0x0000000350507819 */ /* 0x000fe400000012ff */
[----:B------:R-:W-:Y:S02]  /*24490*/  LOP3.LUT R84, R112, 0x380, RZ, 0xc0, !PT ;  /* 0x0000038070547812 */ /* 0x000fe400078ec0ff */
[----:B------:R-:W-:-:S02]  /*244a0*/  LOP3.LUT R116, R55, R116, RZ, 0x3c, !PT ;  /* 0x0000007437747212 */ /* 0x000fc400078e3cff */
[----:B------:R-:W-:Y:S02]  /*244b0*/  SHF.R.U64 R25, R25, 0x3, RZ ;  /* 0x0000000319197819 */ /* 0x000fe400000012ff */
[----:B------:R-:W-:Y:S02]  /*244c0*/  SHF.R.U64 R27, R27, 0x3, RZ ;  /* 0x000000031b1b7819 */ /* 0x000fe400000012ff */
[----:B------:R-:W-:Y:S02]  /*244d0*/  MOV R88, R88 ;  /* 0x0000005800587202 */ /* 0x000fe40000000f00 */
[----:B------:R-:W-:Y:S02]  /*244e0*/  LOP3.LUT R55, R42, 0x380, RZ, 0xc0, !PT ;  /* 0x000003802a377812 */ /* 0x000fe400078ec0ff */
[----:B--2---:R-:W-:Y:S02]  /*244f0*/  F2FP.F16.F32.PACK_AB R4, R33, R10 ;  /* 0x0000000a2104723e */ /* 0x004fe400000000ff */
[----:B------:R-:W-:-:S02]  /*24500*/  F2FP.F16.F32.PACK_AB R5, R35, R34 ;  /* 0x000000222305723e */ /* 0x000fc400000000ff */
[----:B------:R-:W-:Y:S02]  /*24510*/  F2FP.F16.F32.PACK_AB R6, R37, R12 ;  /* 0x0000000c2506723e */ /* 0x000fe400000000ff */
[----:B------:R-:W-:Y:S02]  /*24520*/  F2FP.F16.F32.PACK_AB R7, R39, R38 ;  /* 0x000000262707723e */ /* 0x000fe400000000ff */
[----:B------:R-:W-:Y:S02]  /*24530*/  MOV R92, R92 ;  /* 0x0000005c005c7202 */ /* 0x000fe40000000f00 */
[----:B------:R-:W-:Y:S02]  /*24540*/  F2FP.F16.F32.PACK_AB R8, R41, R14 ;  /* 0x0000000e2908723e */ /* 0x000fe400000000ff */
[----:B------:R-:W-:Y:S02]  /*24550*/  F2FP.F16.F32.PACK_AB R10, R45, R24 ;  /* 0x000000182d0a723e */ /* 0x000fe400000000ff */
[----:B------:R-:W-:Y:S01]  /*24560*/  LOP3.LUT R110, R80, R110, RZ, 0x3c, !PT ;  /* 0x0000006e506e7212 */ /* 0x000fe200078e3cff */
[----:B------:R2:W-:Y:S01]  /*24570*/  STSM.16.M88.4 [R88], R4 ;  /* 0x0000000458007844 */ /* 0x0005e20000000200 */
[----:B------:R-:W-:-:S02]  /*24580*/  SHF.R.U64 R84, R84, 0x3, RZ ;  /* 0x0000000354547819 */ /* 0x000fc400000012ff */
[----:B------:R-:W-:Y:S02]  /*24590*/  LOP3.LUT R118, R25, R26, RZ, 0x3c, !PT ;  /* 0x0000001a19767212 */ /* 0x000fe400078e3cff */
[----:B------:R-:W-:Y:S02]  /*245a0*/  LOP3.LUT R80, R27, R30, RZ, 0x3c, !PT ;  /* 0x0000001e1b507212 */ /* 0x000fe400078e3cff */
[----:B------:R-:W-:Y:S02]  /*245b0*/  MOV R96, R96 ;  /* 0x0000006000607202 */ /* 0x000fe40000000f00 */
[----:B------:R-:W-:Y:S02]  /*245c0*/  F2FP.F16.F32.PACK_AB R12, R49, R157 ;  /* 0x0000009d310c723e */ /* 0x000fe400000000ff */
[----:B------:R-:W-:Y:S01]  /*245d0*/  F2FP.F16.F32.PACK_AB R14, R53, R158 ;  /* 0x0000009e350e723e */ /* 0x000fe200000000ff */
[----:B------:R-:W-:Y:S01]  /*245e0*/  IMAD.X R111, RZ, RZ, R121, P0 ;  /* 0x000000ffff6f7224 */ /* 0x000fe200000e0679 */
[----:B------:R-:W-:-:S02]  /*245f0*/  SHF.R.U64 R55, R55, 0x3, RZ ;  /* 0x0000000337377819 */ /* 0x000fc400000012ff */
[----:B------:R-:W-:Y:S02]  /*24600*/  MOV R100, R100 ;  /* 0x0000006400647202 */ /* 0x000fe40000000f00 */
[----:B------:R-:W-:Y:S02]  /*24610*/  F2FP.F16.F32.PACK_AB R24, R57, R159 ;  /* 0x0000009f3918723e */ /* 0x000fe400000000ff */
[----:B------:R-:W-:Y:S02]  /*24620*/  F2FP.F16.F32.PACK_AB R25, R59, R58 ;  /* 0x0000003a3b19723e */ /* 0x000fe400000000ff */
[----:B------:R-:W-:Y:S02]  /*24630*/  F2FP.F16.F32.PACK_AB R26, R61, R160 ;  /* 0x000000a03d1a723e */ /* 0x000fe400000000ff */
[----:B------:R-:W-:Y:S01]  /*24640*/  F2FP.F16.F32.PACK_AB R27, R63, R62 ;  /* 0x0000003e3f1b723e */ /* 0x000fe200000000ff */
[----:B------:R4:W-:Y:S01]  /*24650*/  STSM.16.M88.4 [R92], R8 ;  /* 0x000000085c007844 */ /* 0x0009e20000000200 */
[----:B------:R-:W-:-:S02]  /*24660*/  MOV R102, R102 ;  /* 0x0000006600667202 */ /* 0x000fc40000000f00 */
[----:B--2---:R-:W-:Y:S02]  /*24670*/  F2FP.F16.F32.PACK_AB R4, R65, R161 ;  /* 0x000000a14104723e */ /* 0x004fe400000000ff */
[----:B------:R-:W-:Y:S02]  /*24680*/  F2FP.F16.F32.PACK_AB R5, R67, R66 ;  /* 0x000000424305723e */ /* 0x000fe400000000ff */
[----:B------:R-:W-:Y:S02]  /*24690*/  F2FP.F16.F32.PACK_AB R6, R69, R162 ;  /* 0x000000a24506723e */ /* 0x000fe400000000ff */
[----:B------:R-:W-:Y:S01]  /*246a0*/  F2FP.F16.F32.PACK_AB R7, R71, R70 ;  /* 0x000000464707723e */ /* 0x000fe200000000ff */
[----:B------:R-:W-:Y:S01]  /*246b0*/  STSM.16.M88.4 [R96], R12 ;  /* 0x0000000c60007844 */ /* 0x000fe20000000200 */
[----:B------:R-:W-:Y:S02]  /*246c0*/  IADD3.X R113, RZ, R121, RZ, P4, !PT ;  /* 0x00000079ff717210 */ /* 0x000fe400027fe4ff */
[----:B------:R-:W-:-:S02]  /*246d0*/  LOP3.LUT R112, R84, R112, RZ, 0x3c, !PT ;  /* 0x0000007054707212 */ /* 0x000fc400078e3cff */
[----:B------:R-:W-:Y:S02]  /*246e0*/  MOV R104, R104 ;  /* 0x0000006800687202 */ /* 0x000fe40000000f00 */
[----:B----4-:R-:W-:Y:S02]  /*246f0*/  F2FP.F16.F32.PACK_AB R8, R73, R163 ;  /* 0x000000a34908723e */ /* 0x010fe400000000ff */
[----:B------:R-:W-:Y:S02]  /*24700*/  F2FP.F16.F32.PACK_AB R9, R75, R74 ;  /* 0x0000004a4b09723e */ /* 0x000fe400000000ff */
[----:B------:R-:W-:Y:S02]  /*24710*/  F2FP.F16.F32.PACK_AB R10, R77, R164 ;  /* 0x000000a44d0a723e */ /* 0x000fe400000000ff */
[----:B------:R-:W-:Y:S01]  /*24720*/  F2FP.F16.F32.PACK_AB R11, R79, R78 ;  /* 0x0000004e4f0b723e */ /* 0x000fe200000000ff */
[----:B------:R-:W-:Y:S01]  /*24730*/  STSM.16.M88.4 [R100], R24 ;  /* 0x0000001864007844 */ /* 0x000fe20000000200 */
[----:B------:R-:W-:-:S02]  /*24740*/  LOP3.LUT R84, R55, R42, RZ, 0x3c, !PT ;  /* 0x0000002a37547212 */ /* 0x000fc400078e3cff */
[----:B------:R-:W-:Y:S02]  /*24750*/  MOV R106, R106 ;  /* 0x0000006a006a7202 */ /* 0x000fe40000000f00 */
[----:B------:R-:W-:Y:S02]  /*24760*/  F2FP.F16.F32.PACK_AB R29, R83, R82 ;  /* 0x00000052531d723e */ /* 0x000fe400000000ff */
[----:B------:R-:W-:Y:S01]  /*24770*/  F2FP.F16.F32.PACK_AB R30, R40, R166 ;  /* 0x000000a6281e723e */ /* 0x000fe200000000ff */
[----:B------:R2:W-:Y:S01]  /*24780*/  STSM.16.M88.4 [R102], R4 ;  /* 0x0000000466007844 */ /* 0x0005e20000000200 */
[----:B------:R-:W-:Y:S02]  /*24790*/  MOV R108, R108 ;  /* 0x0000006c006c7202 */ /* 0x000fe40000000f00 */
[----:B------:R-:W-:Y:S02]  /*247a0*/  F2FP.F16.F32.PACK_AB R40, R52, R167 ;  /* 0x000000a73428723e */ /* 0x000fe400000000ff */
[----:B------:R-:W-:-:S02]  /*247b0*/  F2FP.F16.F32.PACK_AB R41, R91, R90 ;  /* 0x0000005a5b29723e */ /* 0x000fc400000000ff */
[----:B------:R-:W-:Y:S02]  /*247c0*/  F2FP.F16.F32.PACK_AB R42, R68, R168 ;  /* 0x000000a8442a723e */ /* 0x000fe400000000ff */
[----:B------:R-:W-:Y:S02]  /*247d0*/  MOV R110, R110 ;  /* 0x0000006e006e7202 */ /* 0x000fe40000000f00 */
        /* <DEDUP_REMOVED lines=12> */
[----:B---3--:R-:W-:-:S03]  /*248a0*/  SHF.R.S32.HI R78, RZ, 0x1f, R144 ;  /* 0x0000001fff4e7819 */ /* 0x008fc60000011490 */
[----:B------:R-:W-:Y:S01]  /*248b0*/  STSM.16.M88.4 [R110], R52 ;  /* 0x000000346e007844 */ /* 0x000fe20000000200 */
[----:B------:R-:W-:-:S03]  /*248c0*/  IMAD.X R117, RZ, RZ, R121, P6 ;  /* 0x000000ffff757224 */ /* 0x000fc600030e0679 */
[----:B------:R2:W-:Y:S01]  /*248d0*/  STSM.16.M88.4 [R112], R4 ;  /* 0x0000000470007844 */ /* 0x0005e20000000200 */
[----:B------:R-:W-:Y:S01]  /*248e0*/  IADD3.X R119, RZ, R121, RZ, P5, !PT ;  /* 0x00000079ff777210 */ /* 0x000fe20002ffe4ff */
[--C-:B------:R-:W-:Y:S01]  /*248f0*/  IMAD.X R81, RZ, RZ, R121.reuse, P2 ;  /* 0x000000ffff517224 */ /* 0x100fe200010e0679 */
[----:B------:R-:W-:Y:S01]  /*24900*/  ISETP.NE.U32.AND P0, PT, RZ, UR4, PT ;  /* 0x00000004ff007c0c */ /* 0x000fe2000bf05070 */
[----:B------:R-:W-:Y:S01]  /*24910*/  IMAD.X R85, RZ, RZ, R121, P1 ;  /* 0x000000ffff557224 */ /* 0x000fe200008e0679 */
[----:B------:R-:W-:Y:S02]  /*24920*/  SHF.L.U64.HI R3, R144, 0x2, R78 ;  /* 0x0000000290037819 */ /* 0x000fe4000001024e */
[----:B------:R-:W-:Y:S02]  /*24930*/  MOV R114, R114 ;  /* 0x0000007200727202 */ /* 0x000fe40000000f00 */
[----:B----4-:R-:W-:Y:S02]  /*24940*/  F2FP.F16.F32.PACK_AB R8, R154, R173 ;  /* 0x000000ad9a08723e */ /* 0x010fe400000000ff */
[----:B------:R-:W-:-:S02]  /*24950*/  F2FP.F16.F32.PACK_AB R9, R56, R51 ;  /* 0x000000333809723e */ /* 0x000fc400000000ff */
[----:B--2---:R-:W-:Y:S02]  /*24960*/  SHF.L.U32 R4, R144, 0x2, RZ ;  /* 0x0000000290047819 */ /* 0x004fe400000006ff */
[----:B------:R-:W-:Y:S02]  /*24970*/  F2FP.F16.F32.PACK_AB R10, R155, R174 ;  /* 0x000000ae9b0a723e */ /* 0x000fe400000000ff */
[----:B------:R-:W-:Y:S02]  /*24980*/  IADD3 R6, P1, R4, UR4, RZ ;  /* 0x0000000404067c10 */ /* 0x000fe4000ff3e0ff */
[----:B------:R-:W-:Y:S02]  /*24990*/  F2FP.F16.F32.PACK_AB R11, R64, R60 ;  /* 0x0000003c400b723e */ /* 0x000fe400000000ff */
        /* <DEDUP_REMOVED lines=10> */
[----:B------:R-:W-:Y:S02]  /*24a40*/  MOV R80, R80 ;  /* 0x0000005000507202 */ /* 0x000fe40000000f00 */
[----:B------:R-:W-:Y:S02]  /*24a50*/  ISETP.NE.AND.EX P0, PT, RZ, UR5, PT, P0 ;  /* 0x00000005ff007c0c */ /* 0x000fe4000bf05300 */
[----:B------:R-:W-:Y:S01]  /*24a60*/  IADD3.X R7, R3, UR5, RZ, P1, !PT ;  /* 0x0000000503077c10 */ /* 0x000fe20008ffe4ff */
[----:B------:R-:W-:Y:S01]  /*24a70*/  ULDC.64 UR4, c[0x0][0xbe0] ;  /* 0x0002f80000047ab9 */ /* 0x000fe20000000a00 */
[----:B------:R-:W-:Y:S01]  /*24a80*/  MOV R84, R84 ;  /* 0x0000005400547202 */ /* 0x000fe20000000f00 */
[----:B------:R2:W-:Y:S01]  /*24a90*/  STSM.16.M88.4 [R114], R8 ;  /* 0x0000000872007844 */ /* 0x0005e20000000200 */
[----:B------:R-:W-:-:S03]  /*24aa0*/  ISETP.NE.U32.AND P1, PT, RZ, UR4, PT ;  /* 0x00000004ff007c0c */ /* 0x000fc6000bf25070 */
[----:B------:R3:W-:Y:S01]  /*24ab0*/  STSM.16.M88.4 [R116], R12 ;  /* 0x0000000c74007844 */ /* 0x0007e20000000200 */
[----:B------:R-:W-:-:S03]  /*24ac0*/  ISETP.NE.AND.EX P1, PT, RZ, UR5, PT, P1 ;  /* 0x00000005ff007c0c */ /* 0x000fc6000bf25310 */
[----:B------:R3:W-:Y:S04]  /*24ad0*/  STSM.16.M88.4 [R118], R24 ;  /* 0x0000001876007844 */ /* 0x0007e80000000200 */
[----:B------:R3:W-:Y:S04]  /*24ae0*/  STSM.16.M88.4 [R80], R136 ;  /* 0x0000008850007844 */ /* 0x0007e80000000200 */
[----:B------:R3:W-:Y:S01]  /*24af0*/  STSM.16.M88.4 [R84], R176 ;  /* 0x000000b054007844 */ /* 0x0007e20000000200 */
[----:B------:R-:W-:Y:S01]  /*24b00*/  BAR.SYNC.DEFER_BLOCKING 0x1, 0x100 ;  /* 0x0044000000007b1d */ /* 0x000fe20000010000 */
[----:B------:R-:W-:-:S04]  /*24b10*/  @P1 IADD3 R4, P2, R4, UR4, RZ ;  /* 0x0000000404041c10 */ /* 0x000fc8000ff5e0ff */
[----:B------:R-:W-:Y:S01]  /*24b20*/  @P1 IADD3.X R5, R3, UR5, RZ, P2, !PT ;  /* 0x0000000503051c10 */ /* 0x000fe200097fe4ff */
[----:B------:R-:W-:Y:S02]  /*24b30*/  ULDC UR4, c[0x0][0xa88] ;  /* 0x0002a20000047ab9 */ /* 0x000fe40000000800 */
[----:B------:R-:W-:Y:S01]  /*24b40*/  MOV R3, UR4 ;  /* 0x0000000400037c02 */ /* 0x000fe20008000f00 */
[----:B------:R3:W5:Y:S05]  /*24b50*/  @P0 LDG.E R76, desc[UR60][R6.64] ;  /* 0x0000003c064c0981 */ /* 0x00076a000c1e1900 */
[----:B------:R3:W5:Y:S01]  /*24b60*/  @P1 LDG.E R3, desc[UR60][R4.64] ;  /* 0x0000003c04031981 */ /* 0x000762000c1e1900 */
[----:B------:R-:W2:Y:S02]  /*24b70*/  S2R R148, SR_TID.X ;  /* 0x0000000000947919 */ /* 0x000ea40000002100 */
[----:B--2---:R-:W-:-:S05]  /*24b80*/  VIADD R11, R148, 0xffffff80 ;  /* 0xffffff80940b7836 */ /* 0x004fca0000000000 */
[----:B------:R-:W-:-:S04]  /*24b90*/  SHF.R.S32.HI R8, RZ, 0x1f, R11 ;  /* 0x0000001fff087819 */ /* 0x000fc8000001140b */
[----:B------:R-:W-:Y:S01]  /*24ba0*/  LEA.HI R9, R8, R11, RZ, 0x3 ;  /* 0x0000000b08097211 */ /* 0x000fe200078f18ff */
[----:B---3--:R-:W-:Y:S06]  /*24bb0*/  @P1 BRA `(.L_x_2549) ;  /* 0x0000000000101947 */ /* 0x008fec0003800000 */
[----:B------:R-:W-:Y:S05]  /*24bc0*/  @!P0 BRA `(.L_x_2549) ;  /* 0x00000000000c8947 */ /* 0x000fea0003800000 */
[----:B------:R-:W2:Y:S04]  /*24bd0*/  LDG.E R4, desc[UR60][R6.64] ;  /* 0x0000003c06047981 */ /* 0x000ea8000c1e1900 */
[----:B-----5:R-:W2:Y:S02]  /*24be0*/  LDG.E R3, desc[UR60][R6.64+0x4] ;  /* 0x0000043c06037981 */ /* 0x020ea4000c1e1900 */
[----:B--2---:R-:W-:-:S07]  /*24bf0*/  IMAD.IADD R3, R3, 0x1, -R4 ;  /* 0x0000000103037824 */ /* 0x004fce00078e0a04 */
.L_x_2549:
[----:B------:R-:W2:Y:S01]  /*24c00*/  LDL R10, [R1+0x68] ;  /* 0x00006800010a7983 */ /* 0x000ea20000100800 */
[----:B------:R-:W-:Y:S01]  /*24c10*/  LOP3.LUT R4, R9, 0xfffffff8, RZ, 0xc0, !PT ;  /* 0xfffffff809047812 */ /* 0x000fe200078ec0ff */
[----:B------:R-:W-:Y:S02]  /*24c20*/  ULDC.64 UR4, c[0x0][0xb70] ;  /* 0x0002dc0000047ab9 */ /* 0x000fe40000000a00 */
[----:B------:R-:W3:Y:S04]  /*24c30*/  LDL.LU R83, [R1+0x78] ;  /* 0x0000780001537983 */ /* 0x000ee80000300800 */
[----:B------:R-:W2:Y:S01]  /*24c40*/  LDL.LU R82, [R1+0x84] ;  /* 0x0000840001527983 */ /* 0x000ea20000300800 */
[----:B-----5:R-:W-:Y:S01]  /*24c50*/  SHF.R.S32.HI R77, RZ, 0x1f, R76 ;  /* 0x0000001fff4d7819 */ /* 0x020fe2000001144c */
[----:B------:R-:W-:Y:S01]  /*24c60*/  IMAD.IADD R7, R11, 0x1, -R4 ;  /* 0x000000010b077824 */ /* 0x000fe200078e0a04 */
[----:B------:R-:W-:-:S02]  /*24c70*/  SEL R78, R78, RZ, !P0 ;  /* 0x000000ff4e4e7207 */ /* 0x000fc40004000000 */
[----:B------:R-:W-:Y:S02]  /*24c80*/  SEL R79, R144, RZ, !P0 ;  /* 0x000000ff904f7207 */ /* 0x000fe40004000000 */
[----:B------:R-:W-:Y:S02]  /*24c90*/  LEA R7, R7, R234, 0x3 ;  /* 0x000000ea07077211 */ /* 0x000fe400078e18ff */
[----:B------:R-:W-:-:S03]  /*24ca0*/  LEA.HI R8, R8, R11, RZ, 0x7 ;  /* 0x0000000b08087211 */ /* 0x000fc600078f38ff */
[----:B------:R-:W-:Y:S01]  /*24cb0*/  IMAD.WIDE R20, R7, 0x2, R20 ;  /* 0x0000000207147825 */ /* 0x000fe200078e0214 */
[----:B------:R-:W-:Y:S02]  /*24cc0*/  LOP3.LUT R12, R8, 0xffffff80, RZ, 0xc0, !PT ;  /* 0xffffff80080c7812 */ /* 0x000fe400078ec0ff */
[C---:B------:R-:W-:Y:S02]  /*24cd0*/  IADD3 R13, P3, R20.reuse, 0x2000, RZ ;  /* 0x00002000140d7810 */ /* 0x040fe40007f7e0ff */
[----:B------:R-:W-:Y:S02]  /*24ce0*/  IADD3 R29, P2, R20, 0x4000, RZ ;  /* 0x00004000141d7810 */ /* 0x000fe40007f5e0ff */
[----:B------:R-:W-:Y:S02]  /*24cf0*/  IADD3 R11, R11, -R12, RZ ;  /* 0x8000000c0b0b7210 */ /* 0x000fe40007ffe0ff */
[----:B------:R-:W-:Y:S02]  /*24d00*/  LOP3.LUT R12, R13, 0x380, RZ, 0xc0, !PT ;  /* 0x000003800d0c7812 */ /* 0x000fe400078ec0ff */
[----:B------:R-:W-:-:S02]  /*24d10*/  LOP3.LUT R28, R29, 0x380, RZ, 0xc0, !PT ;  /* 0x000003801d1c7812 */ /* 0x000fc400078ec0ff */
[----:B------:R-:W-:Y:S02]  /*24d20*/  SHF.R.U64 R12, R12, 0x3, RZ ;  /* 0x000000030c0c7819 */ /* 0x000fe400000012ff */
[----:B------:R-:W-:Y:S02]  /*24d30*/  SHF.R.U64 R28, R28, 0x3, RZ ;  /* 0x000000031c1c7819 */ /* 0x000fe400000012ff */
[----:B------:R-:W-:Y:S01]  /*24d40*/  LOP3.LUT R12, R12, R13, RZ, 0x3c, !PT ;  /* 0x0000000d0c0c7212 */ /* 0x000fe200078e3cff */
[--C-:B------:R-:W-:Y:S01]  /*24d50*/  IMAD.X R13, RZ, RZ, R21.reuse, P3 ;  /* 0x000000ffff0d7224 */ /* 0x100fe200018e0615 */
[----:B------:R-:W-:Y:S01]  /*24d60*/  LOP3.LUT R28, R28, R29, RZ, 0x3c, !PT ;  /* 0x0000001d1c1c7212 */ /* 0x000fe200078e3cff */
[----:B------:R-:W-:Y:S01]  /*24d70*/  IMAD.X R29, RZ, RZ, R21, P2 ;  /* 0x000000ffff1d7224 */ /* 0x000fe200010e0615 */
[C---:B------:R-:W-:Y:S02]  /*24d80*/  IADD3 R33, P6, R20.reuse, 0x5000, RZ ;  /* 0x0000500014217810 */ /* 0x040fe40007fde0ff */
[----:B------:R-:W-:-:S02]  /*24d90*/  IADD3 R37, P5, R20, 0x6000, RZ ;  /* 0x0000600014257810 */ /* 0x000fc40007fbe0ff */
[C---:B------:R-:W-:Y:S02]  /*24da0*/  IADD3 R45, P3, R20.reuse, 0x8000, RZ ;  /* 0x00008000142d7810 */ /* 0x040fe40007f7e0ff */
[----:B------:R-:W-:Y:S02]  /*24db0*/  IADD3 R55, P2, R20, 0xa000, RZ ;  /* 0x0000a00014377810 */ /* 0x000fe40007f5e0ff */
        /* <DEDUP_REMOVED lines=19> */
[----:B------:R-:W-:Y:S02]  /*24ef0*/  LOP3.LUT R56, R57, 0x380, RZ, 0xc0, !PT ;  /* 0x0000038039387812 */ /* 0x000fe400078ec0ff */
[----:B------:R-:W-:Y:S02]  /*24f00*/  LOP3.LUT R60, R61, 0x380, RZ, 0xc0, !PT ;  /* 0x000003803d3c7812 */ /* 0x000fe400078ec0ff */
[----:B------:R-:W-:Y:S02]  /*24f10*/  LOP3.LUT R68, R69, 0x380, RZ, 0xc0, !PT ;  /* 0x0000038045447812 */ /* 0x000fe400078ec0ff */
[----:B------:R-:W-:Y:S02]  /*24f20*/  SHF.R.U64 R56, R56, 0x3, RZ ;  /* 0x0000000338387819 */ /* 0x000fe400000012ff */
[----:B------:R-:W-:Y:S02]  /*24f30*/  SHF.R.U64 R60, R60, 0x3, RZ ;  /* 0x000000033c3c7819 */ /* 0x000fe400000012ff */
[----:B------:R-:W-:-:S02]  /*24f40*/  SHF.R.U64 R68, R68, 0x3, RZ ;  /* 0x0000000344447819 */ /* 0x000fc400000012ff */
[----:B------:R-:W-:Y:S02]  /*24f50*/  LOP3.LUT R56, R56, R57, RZ, 0x3c, !PT ;  /* 0x0000003938387212 */ /* 0x000fe400078e3cff */
[----:B------:R-:W-:Y:S01]  /*24f60*/  LOP3.LUT R60, R60, R61, RZ, 0x3c, !PT ;  /* 0x0000003d3c3c7212 */ /* 0x000fe200078e3cff */
[----:B------:R-:W-:Y:S01]  /*24f70*/  IMAD.X R61, RZ, RZ, R21, P5 ;  /* 0x000000ffff3d7224 */ /* 0x000fe200028e0615 */
[----:B------:R-:W-:Y:S02]  /*24f80*/  LOP3.LUT R68, R68, R69, RZ, 0x3c, !PT ;  /* 0x0000004544447212 */ /* 0x000fe400078e3cff */
[-C--:B------:R-:W-:Y:S02]  /*24f90*/  IADD3.X R57, RZ, R21.reuse, RZ, P6, !PT ;  /* 0x00000015ff397210 */ /* 0x080fe400037fe4ff */
[----:B------:R-:W-:Y:S01]  /*24fa0*/  IADD3.X R69, RZ, R21, RZ, P3, !PT ;  /* 0x00000015ff457210 */ /* 0x000fe20001ffe4ff */
[----:B------:R-:W-:Y:S01]  /*24fb0*/  BSSY B1, `(.L_x_2550) ;  /* 0x000007f000017945 */ /* 0x000fe20003800000 */
[----:B---3--:R-:W-:Y:S01]  /*24fc0*/  SHF.R.S32.HI R80, RZ, 0x1f, R83 ;  /* 0x0000001fff507819 */ /* 0x008fe20000011453 */
[----:B------:R-:W-:-:S04]  /*24fd0*/  IMAD.WIDE.U32 R4, R83, UR4, R76 ;  /* 0x0000000453047c25 */ /* 0x000fc8000f8e004c */
[----:B------:R-:W-:Y:S02]  /*24fe0*/  IMAD R6, R80, UR4, RZ ;  /* 0x0000000450067c24 */ /* 0x000fe4000f8e02ff */
[----:B--2---:R-:W-:Y:S02]  /*24ff0*/  IMAD R10, R82, 0x80, R10 ;  /* 0x00000080520a7824 */ /* 0x004fe400078e020a */
[----:B------:R-:W-:Y:S01]  /*25000*/  IMAD R9, R83, UR5, R6 ;  /* 0x0000000553097c24 */ /* 0x000fe2000f8e0206 */
[----:B------:R-:W-:Y:S02]  /*25010*/  ULDC.64 UR4, c[0x0][0xb78] ;  /* 0x0002de0000047ab9 */ /* 0x000fe40000000a00 */
[----:B------:R-:W-:Y:S01]  /*25020*/  IMAD R6, R78, UR4, RZ ;  /* 0x000000044e067c24 */ /* 0x000fe2000f8e02ff */
[----:B------:R-:W-:Y:S01]  /*25030*/  SHF.R.S32.HI R7, RZ, 0x1f, R10 ;  /* 0x0000001fff077819 */ /* 0x000fe2000001140a */
[----:B------:R-:W-:Y:S01]  /*25040*/  IMAD.IADD R5, R5, 0x1, R9 ;  /* 0x0000000105057824 */ /* 0x000fe200078e0209 */
[----:B------:R-:W-:Y:S01]  /*25050*/  IADD3 R9, P4, R20, 0x1000, RZ ;  /* 0x0000100014097810 */ /* 0x000fe20007f9e0ff */
[----:B------:R-:W-:-:S02]  /*25060*/  IMAD R6, R79, UR5, R6 ;  /* 0x000000054f067c24 */ /* 0x000fc4000f8e0206 */
[----:B------:R-:W-:Y:S01]  /*25070*/  IMAD.WIDE.U32 R4, R79, UR4, R4 ;  /* 0x000000044f047c25 */ /* 0x000fe2000f8e0004 */
[----:B------:R-:W-:Y:S01]  /*25080*/  ULDC.64 UR4, c[0x0][0xb40] ;  /* 0x0002d00000047ab9 */ /* 0x000fe20000000a00 */
[----:B------:R-:W-:Y:S02]  /*25090*/  LOP3.LUT R8, R9, 0x380, RZ, 0xc0, !PT ;  /* 0x0000038009087812 */ /* 0x000fe400078ec0ff */
[----:B------:R-:W-:Y:S02]  /*250a0*/  IADD3 R4, P0, R10, R4, RZ ;  /* 0x000000040a047210 */ /* 0x000fe40007f1e0ff */
[----:B------:R-:W-:Y:S02]  /*250b0*/  SHF.R.U64 R8, R8, 0x3, RZ ;  /* 0x0000000308087819 */ /* 0x000fe400000012ff */
[----:B------:R-:W-:Y:S02]  /*250c0*/  IADD3.X R7, R7, R5, R6, P0, !PT ;  /* 0x0000000507077210 */ /* 0x000fe400007fe406 */
[----:B------:R-:W-:-:S02]  /*250d0*/  LEA R52, P1, R4, UR4, 0x2 ;  /* 0x0000000404347c11 */ /* 0x000fc4000f8210ff */
[----:B------:R-:W-:Y:S01]  /*250e0*/  LOP3.LUT R8, R8, R9, RZ, 0x3c, !PT ;  /* 0x0000000908087212 */ /* 0x000fe200078e3cff */
[----:B------:R-:W-:Y:S01]  /*250f0*/  IMAD.X R9, RZ, RZ, R21, P4 ;  /* 0x000000ffff097224 */ /* 0x000fe200020e0615 */
[----:B------:R-:W-:Y:S01]  /*25100*/  LEA.HI.X R53, R4, UR5, R7, 0x2, P1 ;  /* 0x0000000504357c11 */ /* 0x000fe200088f1407 */
[----:B------:R-:W-:Y:S01]  /*25110*/  VIADD R4, R10, 0x8 ;  /* 0x000000080a047836 */ /* 0x000fe20000000000 */
[C---:B------:R-:W-:Y:S01]  /*25120*/  IADD3 R25, P1, R20.reuse, 0x3000, RZ ;  /* 0x0000300014197810 */ /* 0x040fe20007f3e0ff */
[----:B------:R-:W-:Y:S01]  /*25130*/  ULDC.64 UR4, c[0x0][0xaa0] ;  /* 0x0002a80000047ab9 */ /* 0x000fe20000000a00 */
[----:B------:R-:W-:Y:S02]  /*25140*/  IADD3 R41, P4, R20, 0x7000, RZ ;  /* 0x0000700014297810 */ /* 0x000fe40007f9e0ff */
[----:B------:R-:W-:Y:S02]  /*25150*/  LOP3.LUT R24, R25, 0x380, RZ, 0xc0, !PT ;  /* 0x0000038019187812 */ /* 0x000fe400078ec0ff */
[----:B------:R-:W-:-:S02]  /*25160*/  LOP3.LUT R40, R41, 0x380, RZ, 0xc0, !PT ;  /* 0x0000038029287812 */ /* 0x000fc400078ec0ff */
[----:B------:R-:W-:Y:S02]  /*25170*/  SHF.R.U64 R24, R24, 0x3, RZ ;  /* 0x0000000318187819 */ /* 0x000fe400000012ff */
[----:B------:R-:W-:Y:S02]  /*25180*/  SHF.R.U64 R40, R40, 0x3, RZ ;  /* 0x0000000328287819 */ /* 0x000fe400000012ff */
[----:B------:R-:W-:Y:S02]  /*25190*/  LOP3.LUT R24, R24, R25, RZ, 0x3c, !PT ;  /* 0x0000001918187212 */ /* 0x000fe400078e3cff */
[----:B------:R-:W-:Y:S02]  /*251a0*/  IADD3.X R25, RZ, R21, RZ, P1, !PT ;  /* 0x00000015ff197210 */ /* 0x000fe40000ffe4ff */
[----:B------:R-:W-:Y:S02]  /*251b0*/  IADD3 R49, P1, R20, 0x9000, RZ ;  /* 0x0000900014317810 */ /* 0x000fe40007f3e0ff */
[----:B------:R-:W-:Y:S01]  /*251c0*/  LOP3.LUT R40, R40, R41, RZ, 0x3c, !PT ;  /* 0x0000002928287212 */ /* 0x000fe200078e3cff */
[----:B------:R-:W-:Y:S01]  /*251d0*/  IMAD.X R41, RZ, RZ, R21, P4 ;  /* 0x000000ffff297224 */ /* 0x000fe200020e0615 */
[----:B------:R-:W-:-:S02]  /*251e0*/  LOP3.LUT R48, R49, 0x380, RZ, 0xc0, !PT ;  /* 0x0000038031307812 */ /* 0x000fc400078ec0ff */
[----:B------:R-:W-:Y:S02]  /*251f0*/  LOP3.LUT P0, RZ, R11, 0x3, RZ, 0xc0, !PT ;  /* 0x000000030bff7812 */ /* 0x000fe4000780c0ff */
[----:B------:R-:W-:Y:S02]  /*25200*/  SHF.R.U64 R48, R48, 0x3, RZ ;  /* 0x0000000330307819 */ /* 0x000fe400000012ff */
[----:B------:R-:W-:Y:S02]  /*25210*/  IADD3 R65, P4, R20, 0xd000, RZ ;  /* 0x0000d00014417810 */ /* 0x000fe40007f9e0ff */
[----:B------:R-:W-:Y:S02]  /*25220*/  LOP3.LUT R48, R48, R49, RZ, 0x3c, !PT ;  /* 0x0000003130307212 */ /* 0x000fe400078e3cff */
[----:B------:R-:W-:Y:S02]  /*25230*/  IADD3 R5, P2, R20, 0xf000, RZ ;  /* 0x0000f00014057810 */ /* 0x000fe40007f5e0ff */
[----:B------:R-:W-:-:S02]  /*25240*/  IADD3.X R49, RZ, R21, RZ, P1, !PT ;  /* 0x00000015ff317210 */ /* 0x000fc40000ffe4ff */
[-C--:B------:R-:W-:Y:S01]  /*25250*/  ISETP.GE.OR P1, PT, R10, R3.reuse, P0 ;  /* 0x000000030a00720c */ /* 0x080fe20000726670 */
[----:B------:R-:W-:Y:S01]  /*25260*/  IMAD.X R73, RZ, RZ, R21, P2 ;  /* 0x000000ffff497224 */ /* 0x000fe200010e0615 */
[----:B------:R-:W-:Y:S02]  /*25270*/  LOP3.LUT R64, R65, 0x380, RZ, 0xc0, !PT ;  /* 0x0000038041407812 */ /* 0x000fe400078ec0ff */
[----:B------:R-:W-:Y:S02]  /*25280*/  ISETP.GE.OR P0, PT, R4, R3, P0 ;  /* 0x000000030400720c */ /* 0x000fe40000706670 */
[----:B------:R-:W-:Y:S02]  /*25290*/  LOP3.LUT R7, R20, 0x380, RZ, 0xc0, !PT ;  /* 0x0000038014077812 */ /* 0x000fe400078ec0ff */
[----:B------:R-:W-:Y:S02]  /*252a0*/  LOP3.LUT R4, R5, 0x380, RZ, 0xc0, !PT ;  /* 0x0000038005047812 */ /* 0x000fe400078ec0ff */
[----:B------:R-:W-:-:S02]  /*252b0*/  SHF.R.U64 R64, R64, 0x3, RZ ;  /* 0x0000000340407819 */ /* 0x000fc400000012ff */
[----:B------:R-:W-:Y:S01]  /*252c0*/  SHF.R.U64 R7, R7, 0x3, RZ ;  /* 0x0000000307077819 */ /* 0x000fe200000012ff */
[----:B------:R-:W-:Y:S01]  /*252d0*/  @!P1 STG.E desc[UR60][R52.64], R0 ;  /* 0x0000000034009986 */ /* 0x000fe2000c10193c */
[----:B------:R-:W-:Y:S02]  /*252e0*/  SHF.R.U64 R4, R4, 0x3, RZ ;  /* 0x0000000304047819 */ /* 0x000fe400000012ff */
[----:B------:R-:W-:Y:S01]  /*252f0*/  LOP3.LUT R64, R64, R65, RZ, 0x3c, !PT ;  /* 0x0000004140407212 */ /* 0x000fe200078e3cff */
[----:B------:R-:W-:Y:S01]  /*25300*/  IMAD.X R65, RZ, RZ, R21, P4 ;  /* 0x000000ffff417224 */ /* 0x000fe200020e0615 */
[----:B------:R-:W-:Y:S01]  /*25310*/  LOP3.LUT R20, R7, R20, RZ, 0x3c, !PT ;  /* 0x0000001407147212 */ /* 0x000fe200078e3cff */
[----:B------:R2:W-:Y:S01]  /*25320*/  @!P0 STG.E desc[UR60][R52.64+0x20], R2 ;  /* 0x0000200234008986 */ /* 0x0005e2000c10193c */
[----:B------:R-:W-:Y:S01]  /*25330*/  LOP3.LUT R72, R4, R5, RZ, 0x3c, !PT ;  /* 0x0000000504487212 */ /* 0x000fe200078e3cff */
[----:B------:R-:W-:Y:S02]  /*25340*/  IMAD R77, R77, UR4, RZ ;  /* 0x000000044d4d7c24 */ /* 0x000fe4000f8e02ff */
[----:B------:R3:W5:Y:S04]  /*25350*/  LD.E.128 R4, desc[UR60][R20.64] ;  /* 0x0000003c14047980 */ /* 0x000768000c101d00 */
[----:B------:R-:W5:Y:S04]  /*25360*/  LD.E.128 R8, desc[UR60][R8.64] ;  /* 0x0000003c08087980 */ /* 0x000f68000c101d00 */
[----:B------:R-:W5:Y:S01]  /*25370*/  LD.E.128 R12, desc[UR60][R12.64] ;  /* 0x0000003c0c0c7980 */ /* 0x000f62000c101d00 */
[--C-:B---3--:R-:W-:Y:S01]  /*25380*/  SHF.R.S32.HI R21, RZ, 0x1f, R17.reuse ;  /* 0x0000001fff157819 */ /* 0x108fe20000011411 */
[----:B------:R-:W-:-:S02]  /*25390*/  IMAD.MOV.U32 R20, RZ, RZ, R17 ;  /* 0x000000ffff147224 */ /* 0x000fc400078e0011 */
        /* <DEDUP_REMOVED lines=19> */
[----:B--2---:R-:W2:Y:S01]  /*254d0*/  FENCE.VIEW.ASYNC.S ;  /* 0x00000000000073c6 */ /* 0x004ea20000000000 */
[----:B------:R-:W-:Y:S01]  /*254e0*/  IMAD R77, R76, UR5, R77 ;  /* 0x000000054c4d7c24 */ /* 0x000fe2000f8e024d */
[----:B------:R-:W-:Y:S01]  /*254f0*/  ULDC.64 UR4, c[0x0][0xae0] ;  /* 0x0002b80000047ab9 */ /* 0x000fe20000000a00 */
[----:B------:R-:W-:-:S02]  /*25500*/  IMAD R81, R82, -0x80, R3 ;  /* 0xffffff8052517824 */ /* 0x000fc400078e0203 */
[----:B------:R-:W-:Y:S01]  /*25510*/  IMAD R80, R80, UR4, RZ ;  /* 0x0000000450507c24 */ /* 0x000fe2000f8e02ff */
[----:B------:R-:W-:Y:S01]  /*25520*/  IADD3 R21, R21, R77, RZ ;  /* 0x0000004d15157210 */ /* 0x000fe20007ffe0ff */
[C---:B------:R-:W-:Y:S01]  /*25530*/  VIADD R0, R22.reuse, 0x60 ;  /* 0x0000006016007836 */ /* 0x040fe20000000000 */
[-C--:B------:R-:W-:Y:S01]  /*25540*/  ISETP.GE.AND P3, PT, R22, R81.reuse, PT ;  /* 0x000000511600720c */ /* 0x080fe20003f66270 */
[C---:B------:R-:W-:Y:S01]  /*25550*/  IMAD R77, R83.reuse, UR5, R80 ;  /* 0x00000005534d7c24 */ /* 0x040fe2000f8e0250 */
[-C--:B------:R-:W-:Y:S01]  /*25560*/  ISETP.GE.AND P1, PT, R218, R81.reuse, PT ;  /* 0x00000051da00720c */ /* 0x080fe20003f26270 */
[----:B------:R-:W-:Y:S01]  /*25570*/  IMAD.WIDE.U32 R2, R83, UR4, R20 ;  /* 0x0000000453027c25 */ /* 0x000fe2000f8e0014 */
[-C--:B------:R-:W-:Y:S01]  /*25580*/  ISETP.GE.AND P0, PT, R0, R81.reuse, PT ;  /* 0x000000510000720c */ /* 0x080fe20003f06270 */
[----:B------:R-:W-:Y:S01]  /*25590*/  ULDC.64 UR4, c[0x0][0xae8] ;  /* 0x0002ba0000047ab9 */ /* 0x000fe20000000a00 */
[----:B------:R-:W-:Y:S01]  /*255a0*/  IADD3 R0, R16, 0x38820, RZ ;  /* 0x0003882010007810 */ /* 0x000fe20007ffe0ff */
[----:B------:R-:W-:Y:S01]  /*255b0*/  IMAD R78, R78, UR4, RZ ;  /* 0x000000044e4e7c24 */ /* 0x000fe2000f8e02ff */
[----:B------:R-:W-:Y:S01]  /*255c0*/  ISETP.GE.AND P2, PT, R220, R81, PT ;  /* 0x00000051dc00720c */ /* 0x000fe20003f46270 */
[----:B------:R-:W-:Y:S01]  /*255d0*/  IMAD.IADD R3, R3, 0x1, R77 ;  /* 0x0000000103037824 */ /* 0x000fe200078e024d */
[----:B------:R-:W-:Y:S01]  /*255e0*/  PRMT R0, RZ, 0x654, R0 ;  /* 0x00000654ff007816 */ /* 0x000fe20000000000 */
[----:B------:R-:W-:-:S02]  /*255f0*/  IMAD R81, R79, UR5, R78 ;  /* 0x000000054f517c24 */ /* 0x000fc4000f8e024e */
[----:B------:R-:W-:Y:S01]  /*25600*/  IMAD.WIDE.U32 R76, R79, UR4, R2 ;  /* 0x000000044f4c7c25 */ /* 0x000fe2000f8e0002 */
[----:B--2---:R2:W-:Y:S03]  /*25610*/  SYNCS.ARRIVE.TRANS64.RED.A1T0 RZ, [R0+URZ], RZ ;  /* 0x000000ff00ff79a7 */ /* 0x0045e6000810043f */
[----:B------:R-:W-:Y:S01]  /*25620*/  IMAD.WIDE R20, R82, 0x80, R22 ;  /* 0x0000008052147825 */ /* 0x000fe200078e0216 */
[----:B------:R-:W-:-:S03]  /*25630*/  IADD3 R81, R77, R81, RZ ;  /* 0x000000514d517210 */ /* 0x000fc60007ffe0ff */
[C---:B------:R-:W-:Y:S02]  /*25640*/  VIADD R80, R17.reuse, 0xc0 ;  /* 0x000000c011507836 */ /* 0x040fe40000000000 */
[----:B------:R-:W-:Y:S01]  /*25650*/  VIADD R82, R17, 0x80 ;  /* 0x0000008011527836 */ /* 0x000fe20000000000 */
[----:B--2---:R-:W-:Y:S06]  /*25660*/  @P3 BRA `(.L_x_2551) ;  /* 0x00000000004c3947 */ /* 0x004fec0003800000 */
[----:B------:R-:W-:Y:S01]  /*25670*/  ULDC.64 UR4, c[0x0][0xad8] ;  /* 0x0002b60000047ab9 */ /* 0x000fe20000000a00 */
[----:B------:R-:W-:Y:S01]  /*25680*/  IMAD.MOV.U32 R2, RZ, RZ, R76 ;  /* 0x000000ffff027224 */ /* 0x000fe200078e004c */
[----:B------:R-:W-:Y:S01]  /*25690*/  ULDC.64 UR6, c[0x0][0xa80] ;  /* 0x0002a00000067ab9 */ /* 0x000fe20000000a00 */
[----:B------:R-:W-:Y:S02]  /*256a0*/  IMAD R79, R21, UR4, RZ ;  /* 0x00000004154f7c24 */ /* 0x000fe4000f8e02ff */
[----:B------:R-:W-:Y:S02]  /*256b0*/  IMAD.MOV.U32 R3, RZ, RZ, R81 ;  /* 0x000000ffff037224 */ /* 0x000fe400078e0051 */
[C---:B------:R-:W-:Y:S02]  /*256c0*/  IMAD R79, R20.reuse, UR5, R79 ;  /* 0x00000005144f7c24 */ /* 0x040fe4000f8e024f */
[----:B------:R-:W-:Y:S01]  /*256d0*/  IMAD.WIDE.U32 R2, R20, UR4, R2 ;  /* 0x0000000414027c25 */ /* 0x000fe2000f8e0002 */
[----:B------:R-:W-:-:S02]  /*256e0*/  ULDC UR4, c[0x0][0xa8c] ;  /* 0x0002a30000047ab9 */ /* 0x000fc40000000800 */
[----:B------:R-:W-:Y:S02]  /*256f0*/  ISETP.GE.AND P3, PT, R17, UR4, PT ;  /* 0x0000000411007c0c */ /* 0x000fe4000bf66270 */
[C---:B------:R-:W-:Y:S02]  /*25700*/  LEA R78, P5, R2.reuse, UR6, 0x1 ;  /* 0x00000006024e7c11 */ /* 0x040fe4000f8a08ff */
[----:B------:R-:W-:Y:S02]  /*25710*/  IADD3 R3, R3, R79, RZ ;  /* 0x0000004f03037210 */ /* 0x000fe40007ffe0ff */
[----:B------:R-:W-:Y:S02]  /*25720*/  ISETP.GE.AND P4, PT, R19, UR4, PT ;  /* 0x0000000413007c0c */ /* 0x000fe4000bf86270 */
[----:B------:R-:W-:Y:S02]  /*25730*/  LEA.HI.X R79, R2, UR7, R3, 0x1, P5 ;  /* 0x00000007024f7c11 */ /* 0x000fe4000a8f0c03 */
[----:B------:R-:W-:-:S02]  /*25740*/  ISETP.GE.AND P5, PT, R82, UR4, PT ;  /* 0x0000000452007c0c */ /* 0x000fc4000bfa6270 */
[----:B------:R-:W-:Y:S01]  /*25750*/  ISETP.GE.AND P6, PT, R80, UR4, PT ;  /* 0x0000000450007c0c */ /* 0x000fe2000bfc6270 */
[----:B-----5:R2:W-:Y:S06]  /*25760*/  @!P3 STG.E.128 desc[UR60][R78.64], R4 ;  /* 0x000000044e00b986 */ /* 0x0205ec000c101d3c */
[----:B------:R2:W-:Y:S04]  /*25770*/  @!P4 STG.E.128 desc[UR60][R78.64+0x80], R28 ;  /* 0x0000801c4e00c986 */ /* 0x0005e8000c101d3c */
[----:B------:R2:W-:Y:S04]  /*25780*/  @!P5 STG.E.128 desc[UR60][R78.64+0x100], R44 ;  /* 0x0001002c4e00d986 */ /* 0x0005e8000c101d3c */
[----:B------:R2:W-:Y:S02]  /*25790*/  @!P6 STG.E.128 desc[UR60][R78.64+0x180], R60 ;  /* 0x0001803c4e00e986 */ /* 0x0005e4000c101d3c */
.L_x_2551:
[----:B------:R-:W-:Y:S05]  /*257a0*/  BSYNC B1 ;  /* 0x0000000000017941 */ /* 0x000fea0003800000 */
.L_x_2550:
[----:B------:R-:W-:Y:S04]  /*257b0*/  BSSY B1, `(.L_x_2552) ;  /* 0x0000017000017945 */ /* 0x000fe80003800000 */
[----:B------:R-:W-:Y:S05]  /*257c0*/  @P1 BRA `(.L_x_2553) ;  /* 0x0000000000541947 */ /* 0x000fea0003800000 */
[----:B--2--5:R-:W-:Y:S01]  /*257d0*/  IADD3 R5, P1, R20, 0x20, RZ ;  /* 0x0000002014057810 */ /* 0x024fe20007f3e0ff */
[----:B------:R-:W-:Y:S01]  /*257e0*/  ULDC.64 UR6, c[0x0][0xad8] ;  /* 0x0002b60000067ab9 */ /* 0x000fe20000000a00 */
[----:B------:R-:W-:Y:S01]  /*257f0*/  MOV R3, R81 ;  /* 0x0000005100037202 */ /* 0x000fe20000000f00 */
[----:B------:R-:W-:Y:S01]  /*25800*/  IMAD.MOV.U32 R2, RZ, RZ, R76 ;  /* 0x000000ffff027224 */ /* 0x000fe200078e004c */
[----:B------:R-:W-:Y:S01]  /*25810*/  ULDC UR4, c[0x0][0xa8c] ;  /* 0x0002a30000047ab9 */ /* 0x000fe20000000800 */
[----:B------:R-:W-:Y:S01]  /*25820*/  IMAD.X R0, RZ, RZ, R21, P1 ;  /* 0x000000ffff007224 */ /* 0x000fe200008e0615 */
[----:B------:R-:W-:Y:S01]  /*25830*/  ISETP.GE.AND P3, PT, R17, UR4, PT ;  /* 0x0000000411007c0c */ /* 0x000fe2000bf66270 */
[----:B------:R-:W-:Y:S01]  /*25840*/  IMAD.WIDE.U32 R2, R5, UR6, R2 ;  /* 0x0000000605027c25 */ /* 0x000fe2000f8e0002 */
[----:B------:R-:W-:Y:S02]  /*25850*/  ISETP.GE.AND P4, PT, R19, UR4, PT ;  /* 0x0000000413007c0c */ /* 0x000fe4000bf86270 */
        /* <DEDUP_REMOVED lines=12> */
.L_x_2553:
[----:B------:R-:W-:Y:S05]  /*25920*/  BSYNC B1 ;  /* 0x0000000000017941 */ /* 0x000fea0003800000 */
.L_x_2552:
[----:B------:R-:W-:Y:S04]  /*25930*/  BSSY B1, `(.L_x_2554) ;  /* 0x0000017000017945 */ /* 0x000fe80003800000 */
[----:B------:R-:W-:Y:S05]  /*25940*/  @P2 BRA `(.L_x_2555) ;  /* 0x0000000000542947 */ /* 0x000fea0003800000 */
[----:B--23-5:R-:W-:Y:S01]  /*25950*/  IADD3 R5, P1, R20, 0x40, RZ ;  /* 0x0000004014057810 */ /* 0x02cfe20007f3e0ff */
        /* <DEDUP_REMOVED lines=20> */
.L_x_2555:
[----:B------:R-:W-:Y:S05]  /*25aa0*/  BSYNC B1 ;  /* 0x0000000000017941 */ /* 0x000fea0003800000 */
.L_x_2554:
[----:B------:R-:W-:Y:S05]  /*25ab0*/  @P0 BRA `(.L_x_2556) ;  /* 0x0000000c00240947 */ /* 0x000fea0003800000 */
[----:B--2345:R-:W-:Y:S01]  /*25ac0*/  IADD3 R5, P0, R20, 0x60, RZ ;  /* 0x0000006014057810 */ /* 0x03cfe20007f1e0ff */
[----:B------:R-:W-:Y:S01]  /*25ad0*/  ULDC.64 UR6, c[0x0][0xad8] ;  /* 0x0002b60000067ab9 */ /* 0x000fe20000000a00 */
[----:B------:R-:W-:Y:S01]  /*25ae0*/  IMAD.MOV.U32 R2, RZ, RZ, R76 ;  /* 0x000000ffff027224 */ /* 0x000fe200078e004c */
[----:B------:R-:W-:Y:S01]  /*25af0*/  ULDC UR4, c[0x0][0xa8c] ;  /* 0x0002a30000047ab9 */ /* 0x000fe20000000800 */
[----:B------:R-:W-:Y:S01]  /*25b00*/  IADD3.X R20, RZ, R21, RZ, P0, !PT ;  /* 0x00000015ff147210 */ /* 0x000fe200007fe4ff */
[----:B------:R-:W-:Y:S01]  /*25b10*/  IMAD.MOV.U32 R3, RZ, RZ, R81 ;  /* 0x000000ffff037224 */ /* 0x000fe200078e0051 */
[----:B------:R-:W-:Y:S02]  /*25b20*/  ISETP.GE.AND P1, PT, R17, UR4, PT ;  /* 0x0000000411007c0c */ /* 0x000fe4000bf26270 */
[----:B------:R-:W-:Y:S01]  /*25b30*/  ISETP.GE.AND P2, PT, R19, UR4, PT ;  /* 0x0000000413007c0c */ /* 0x000fe2000bf46270 */
[----:B------:R-:W-:Y:S01]  /*25b40*/  IMAD R20, R20, UR6, RZ ;  /* 0x0000000614147c24 */ /* 0x000fe2000f8e02ff */
[----:B------:R-:W-:Y:S01]  /*25b50*/  ISETP.GE.AND P3, PT, R82, UR4, PT ;  /* 0x0000000452007c0c */ /* 0x000fe2000bf66270 */
[----:B------:R-:W-:-:S04]  /*25b60*/  IMAD.WIDE.U32 R2, R5, UR6, R2 ;  /* 0x0000000605027c25 */ /* 0x000fc8000f8e0002 */
        /* <DEDUP_REMOVED lines=12> */
.L_x_2548:
[----:B------:R-:W2:Y:S01]  /*25c30*/  LDL R13, [R1+0x74] ;  /* 0x00007400010d7983 */ /* 0x000ea20000100800 */
[----:B------:R-:W-:Y:S01]  /*25c40*/  ULDC.64 UR4, c[0x0][0xbd8] ;  /* 0x0002f60000047ab9 */ /* 0x000fe20000000a00 */
[----:B------:R-:W-:Y:S01]  /*25c50*/  IMAD.MOV.U32 R7, RZ, RZ, RZ ;  /* 0x000000ffff077224 */ /* 0x000fe200078e00ff */
[----:B------:R-:W-:-:S04]  /*25c60*/  ISETP.NE.U32.AND P0, PT, RZ, UR4, PT ;  /* 0x00000004ff007c0c */ /* 0x000fc8000bf05070 */
[----:B------:R-:W-:Y:S01]  /*25c70*/  ISETP.NE.AND.EX P0, PT, RZ, UR5, PT, P0 ;  /* 0x00000005ff007c0c */ /* 0x000fe2000bf05300 */
        /* <DEDUP_REMOVED lines=11> */
[----:B------:R-:W-:Y:S02]  /*25d30*/  @P1 IADD3.X R5, R0, UR5, RZ, P2, !PT ;  /* 0x0000000500051c10 */ /* 0x000fe400097fe4ff */
[----:B------:R-:W-:-:S06]  /*25d40*/  MOV R0, UR4 ;  /* 0x0000000400007c02 */ /* 0x000fcc0008000f00 */
[----:B------:R2:W5:Y:S01]  /*25d50*/  @P1 LDG.E R0, desc[UR60][R4.64] ;  /* 0x0000003c04001981 */ /* 0x000562000c1e1900 */
[----:B------:R-:W3:Y:S02]  /*25d60*/  S2R R8, SR_TID.X ;  /* 0x0000000000087919 */ /* 0x000ee40000002100 */
[----:B---3--:R-:W-:-:S05]  /*25d70*/  VIADD R6, R8, 0xffffff80 ;  /* 0xffffff8008067836 */ /* 0x008fca0000000000 */
[----:B------:R-:W-:Y:S01]  /*25d80*/  ISETP.GT.AND P2, PT, R6, 0x7f, PT ;  /* 0x0000007f0600780c */ /* 0x000fe20003f44270 */
[----:B--2---:R-:W-:-:S12]  /*25d90*/  @P1 BRA `(.L_x_2557) ;  /* 0x0000000000101947 */ /* 0x004fd80003800000 */
[----:B------:R-:W-:Y:S05]  /*25da0*/  @!P0 BRA `(.L_x_2557) ;  /* 0x00000000000c8947 */ /* 0x000fea0003800000 */
[----:B------:R-:W2:Y:S04]  /*25db0*/  LDG.E R5, desc[UR60][R2.64] ;  /* 0x0000003c02057981 */ /* 0x000ea8000c1e1900 */
[----:B-----5:R-:W2:Y:S02]  /*25dc0*/  LDG.E R0, desc[UR60][R2.64+0x4] ;  /* 0x0000043c02007981 */ /* 0x020ea4000c1e1900 */
[----:B--2---:R-:W-:-:S07]  /*25dd0*/  IMAD.IADD R0, R0, 0x1, -R5 ;  /* 0x0000000100007824 */ /* 0x004fce00078e0a05 */
.L_x_2557:
[----:B------:R-:W2:Y:S04]  /*25de0*/  LDL R11, [R1+0x78] ;  /* 0x00007800010b7983 */ /* 0x000ea80000100800 */
[----:B------:R3:W5:Y:S01]  /*25df0*/  LDL R14, [R1+0x84] ;  /* 0x00008400010e7983 */ /* 0x0007620000100800 */
[----:B------:R-:W-:Y:S01]  /*25e00*/  BSSY B1, `(.L_x_2558) ;  /* 0x000001c000017945 */ /* 0x000fe20003800000 */
[----:B------:R-:W-:Y:S02]  /*25e10*/  SHF.R.S32.HI R12, RZ, 0x1f, R17 ;  /* 0x0000001fff0c7819 */ /* 0x000fe40000011411 */
[----:B------:R-:W-:Y:S02]  /*25e20*/  SEL R13, R13, RZ, !P0 ;  /* 0x000000ff0d0d7207 */ /* 0x000fe40004000000 */
        /* <DEDUP_REMOVED lines=9> */
[----:B------:R-:W-:Y:S02]  /*25ec0*/  ULDC.64 UR4, c[0x0][0xb70] ;  /* 0x0002dc0000047ab9 */ /* 0x000fe40000000a00 */
        /* <DEDUP_REMOVED lines=9> */
[----:B------:R-:W-:-:S04]  /*25f60*/  ULDC.64 UR4, c[0x0][0xb40] ;  /* 0x0002d00000047ab9 */ /* 0x000fc80000000a00 */
[----:B------:R-:W-:Y:S02]  /*25f70*/  IADD3 R3, R3, R5, RZ ;  /* 0x0000000503037210 */ /* 0x000fe40007ffe0ff */
[----:B------:R-:W-:-:S04]  /*25f80*/  LEA R4, P0, R2, UR4, 0x2 ;  /* 0x0000000402047c11 */ /* 0x000fc8000f8010ff */
[----:B------:R-:W-:Y:S01]  /*25f90*/  LEA.HI.X R5, R2, UR5, R3, 0x2, P0 ;  /* 0x0000000502057c11 */ /* 0x000fe200080f1403 */
[----:B------:R-:W-:-:S05]  /*25fa0*/  IMAD.MOV.U32 R3, RZ, RZ, -0x800000 ;  /* 0xff800000ff037424 */ /* 0x000fca00078e00ff */
[----:B------:R2:W-:Y:S03]  /*25fb0*/  STG.E desc[UR60][R4.64], R3 ;  /* 0x0000000304007986 */ /* 0x0005e6000c10193c */
.L_x_2559:
[----:B------:R-:W-:Y:S05]  /*25fc0*/  BSYNC B1 ;  /* 0x0000000000017941 */ /* 0x000fea0003800000 */
.L_x_2558:
[----:B------:R-:W-:Y:S01]  /*25fd0*/  ULDC.64 UR4, c[0x0][0xaa0] ;  /* 0x0002a80000047ab9 */ /* 0x000fe20000000a00 */
[----:B--2---:R-:W-:Y:S01]  /*25fe0*/  MOV R3, R12 ;  /* 0x0000000c00037202 */ /* 0x004fe20000000f00 */
[----:B------:R-:W-:Y:S01]  /*25ff0*/  IMAD.MOV.U32 R2, RZ, RZ, R17 ;  /* 0x000000ffff027224 */ /* 0x000fe200078e0011 */
[----:B------:R-:W-:Y:S01]  /*26000*/  BSSY B1, `(.L_x_2560) ;  /* 0x000002d000017945 */ /* 0x000fe20003800000 */
        /* <DEDUP_REMOVED lines=11> */
[----:B------:R-:W-:Y:S01]  /*260c0*/  IADD3 R3, R3, R5, RZ ;  /* 0x0000000503037210 */ /* 0x000fe20007ffe0ff */
[----:B------:R-:W-:-:S03]  /*260d0*/  VIADD R0, R22, 0x60 ;  /* 0x0000006016007836 */ /* 0x000fc60000000000 */
        /* <DEDUP_REMOVED lines=25> */
[----:B------:R-:W-:-:S04]  /*26270*/  LEA R8, P2, R2, UR6, 0x1 ;  /* 0x0000000602087c11 */ /* 0x000fc8000f8408ff */
[----:B------:R-:W-:-:S05]  /*26280*/  LEA.HI.X R9, R2, UR7, R3, 0x1, P2 ;  /* 0x0000000702097c11 */ /* 0x000fca00090f0c03 */
[----:B------:R2:W-:Y:S04]  /*26290*/  @!P3 STG.E.128 desc[UR60][R8.64], RZ ;  /* 0x000000ff0800b986 */ /* 0x0005e8000c101d3c */
[----:B------:R2:W-:Y:S04]  /*262a0*/  @!P4 STG.E.128 desc[UR60][R8.64+0x80], RZ ;  /* 0x000080ff0800c986 */ /* 0x0005e8000c101d3c */
[----:B------:R2:W-:Y:S04]  /*262b0*/  @!P5 STG.E.128 desc[UR60][R8.64+0x100], RZ ;  /* 0x000100ff0800d986 */ /* 0x0005e8000c101d3c */
[----:B------:R2:W-:Y:S02]  /*262c0*/  @!P6 STG.E.128 desc[UR60][R8.64+0x180], RZ ;  /* 0x000180ff0800e986 */ /* 0x0005e4000c101d3c */
.L_x_2561:
[----:B------:R-:W-:Y:S05]  /*262d0*/  BSYNC B1 ;  /* 0x0000000000017941 */ /* 0x000fea0003800000 */
.L_x_2560:
[----:B------:R-:W-:Y:S01]  /*262e0*/  BSSY B1, `(.L_x_2562) ;  /* 0x0000018000017945 */ /* 0x000fe20003800000 */
[----:B------:R-:W-:-:S03]  /*262f0*/  ISETP.GE.AND P2, PT, R220, R11, PT ;  /* 0x0000000bdc00720c */ /* 0x000fc60003f46270 */
[----:B------:R-:W-:Y:S10]  /*26300*/  @P1 BRA `(.L_x_2563) ;  /* 0x0000000000541947 */ /* 0x000ff40003800000 */
[----:B--2---:R-:W-:Y:S01]  /*26310*/  IADD3 R9, P1, R6, 0x20, RZ ;  /* 0x0000002006097810 */ /* 0x004fe20007f3e0ff */
        /* <DEDUP_REMOVED lines=9> */
[----:B------:R-:W-:Y:S01]  /*263b0*/  IMAD.WIDE.U32 R2, R9, UR6, R2 ;  /* 0x0000000609027c25 */ /* 0x000fe2000f8e0002 */
[----:B------:R-:W-:-:S03]  /*263c0*/  ISETP.GE.AND P6, PT, R14, UR4, PT ;  /* 0x000000040e007c0c */ /* 0x000fc6000bfc6270 */
        /* <DEDUP_REMOVED lines=9> */
.L_x_2563:
[----:B------:R-:W-:Y:S05]  /*26460*/  BSYNC B1 ;  /* 0x0000000000017941 */ /* 0x000fea0003800000 */
.L_x_2562:
[----:B------:R-:W-:Y:S04]  /*26470*/  BSSY B1, `(.L_x_2564) ;  /* 0x0000017000017945 */ /* 0x000fe80003800000 */
[----:B------:R-:W-:Y:S05]  /*26480*/  @P2 BRA `(.L_x_2565) ;  /* 0x0000000000542947 */ /* 0x000fea0003800000 */
[----:B--23--:R-:W-:Y:S01]  /*26490*/  IADD3 R9, P1, R6, 0x40, RZ ;  /* 0x0000004006097810 */ /* 0x00cfe20007f3e0ff */
        /* <DEDUP_REMOVED lines=20> */
.L_x_2565:
[----:B------:R-:W-:Y:S05]  /*265e0*/  BSYNC B1 ;  /* 0x0000000000017941 */ /* 0x000fea0003800000 */
.L_x_2564:
        /* <DEDUP_REMOVED lines=22> */
.L_x_2556:
[----:B------:R-:W-:Y:S05]  /*26750*/  BSYNC B0 ;  /* 0x0000000000007941 */ /* 0x000fea0003800000 */
.L_x_2547:
[----:B------:R-:W-:Y:S02]  /*26760*/  ULDC UR4, c[0x0][0xc14] ;  /* 0x0003050000047ab9 */ /* 0x000fe40000000800 */
[----:B-1----:R-:W-:-:S13]  /*26770*/  ISETP.GE.AND P0, PT, R227, UR4, PT ;  /* 0x00000004e3007c0c */ /* 0x002fda000bf06270 */
[----:B------:R-:W-:Y:S05]  /*26780*/  @!P0 BRA `(.L_x_2566) ;  /* 0xfffffda800848947 */ /* 0x000fea000383ffff */
[----:B------:R-:W-:Y:S05]  /*26790*/  BRA `(.L_x_2286) ;  /* 0x0000006400c47947 */ /* 0x000fea0003800000 */
.L_x_2284:
        /* <DEDUP_REMOVED lines=9> */
[----:B------:R-:W-:Y:S01]  /*26830*/  MOV R10, RZ ;  /* 0x000000ff000a7202 */ /* 0x000fe20000000f00 */
        /* <DEDUP_REMOVED lines=9> */
[C---:B------:R-:W-:Y:S02]  /*268d0*/  ISETP.NE.AND P1, PT, R7.reuse, RZ, PT ;  /* 0x000000ff0700720c */ /* 0x040fe40003f25270 */
[----:B------:R-:W-:Y:S02]  /*268e0*/  ISETP.GE.U32.AND P0, PT, R7, 0x2, PT ;  /* 0x000000020700780c */ /* 0x000fe40003f06070 */
[----:B------:R-:W-:Y:S02]  /*268f0*/  LOP3.LUT R0, R0, 0xfffffffe, RZ, 0xc0, !PT ;  /* 0xfffffffe00007812 */ /* 0x000fe400078ec0ff */
[----:B------:R-:W-:-:S07]  /*26900*/  MOV R16, RZ ;  /* 0x000000ff00107202 */ /* 0x000fce0000000f00 */
        /* <DEDUP_REMOVED lines=16> */
[----:B------:R-:W-:Y:S02]  /*26a10*/  ISETP.GE.U32.AND P0, PT, R7, 0x8, PT ;  /* 0x000000080700780c */ /* 0x000fe40003f06070 */
[----:B------:R-:W-:-:S05]  /*26a20*/  IADD3 R3, R4, R3, RZ ;  /* 0x0000000304037210 */ /* 0x000fca0007ffe0ff */
[----:B------:R-:W0:Y:S06]  /*26a30*/  SHFL.UP PT, R2, R3, 0x8, RZ ;  /* 0x0500000003027989 */ /* 0x000e2c00000e00ff */
        /* <DEDUP_REMOVED lines=14> */
[----:B------:R-:W-:Y:S01]  /*26b20*/  MOV R5, R2 ;  /* 0x0000000200057202 */ /* 0x000fe20000000f00 */
[----:B------:R-:W-:Y:S01]  /*26b30*/  IMAD.MOV.U32 R6, RZ, RZ, RZ ;  /* 0x000000ffff067224 */ /* 0x000fe200078e00ff */
[----:B------:R-:W-:Y:S01]  /*26b40*/  ULDC UR5, c[0x0][0xc14] ;  /* 0x0003050000057ab9 */ /* 0x000fe20000000800 */
[----:B------:R-:W-:Y:S01]  /*26b50*/  ULDC UR7, c[0x0][0xc14] ;  /* 0x0003050000077ab9 */ /* 0x000fe20000000800 */
[----:B------:R-:W-:-:S05]  /*26b60*/  ULDC UR4, c[0x0][0xc10] ;  /* 0x0003040000047ab9 */ /* 0x000fca0000000800 */
.L_x_2571:
[----:B------:R-:W-:Y:S01]  /*26b70*/  VIADD R6, R6, 0x1f ;  /* 0x0000001f06067836 */ /* 0x000fe20000000000 */
[----:B------:R-:W-:-:S04]  /*26b80*/  MOV R19, UR7 ;  /* 0x0000000700137c02 */ /* 0x000fc80008000f00 */
        /* <DEDUP_REMOVED lines=13> */
.L_x_2570:
[----:B------:R-:W-:Y:S05]  /*26c60*/  BSYNC B0 ;  /* 0x0000000000007941 */ /* 0x000fea0003800000 */
.L_x_2569:
        /* <DEDUP_REMOVED lines=25> */
.L_x_2567:
[----:B------:R-:W-:-:S05]  /*26e00*/  IADD3 R7, -R2, R5, RZ ;  /* 0x0000000502077210 */ /* 0x000fca0007ffe1ff */
        /* <DEDUP_REMOVED lines=17> */
[----:B------:R-:W-:-:S05]  /*26f20*/  IADD3 R5, R5, -0x1, RZ ;  /* 0xffffffff05057810 */ /* 0x000fca0007ffe0ff */
[----:B------:R2:W3:Y:S02]  /*26f30*/  SHFL.IDX PT, R16, R4, R5, 0x1f ;  /* 0x00001f0504107589 */ /* 0x0004e400000e0000 */
.L_x_2572:
[----:B-1----:R-:W-:Y:S01]  /*26f40*/  IMAD.MOV R2, RZ, RZ, -R3 ;  /* 0x000000ffff027224 */ /* 0x002fe200078e0a03 */
[----:B--2---:R-:W-:Y:S01]  /*26f50*/  IABS R4, R6 ;  /* 0x0000000600047213 */ /* 0x004fe20000000000 */
[----:B---3--:R-:W-:Y:S02]  /*26f60*/  IMAD R16, R16, UR4, R7 ;  /* 0x0000000410107c24 */ /* 0x008fe4000f8e0207 */
[----:B------:R-:W-:Y:S01]  /*26f70*/  IMAD R5, R2, R11, RZ ;  /* 0x0000000b02057224 */ /* 0x000fe200078e02ff */
[----:B------:R-:W-:Y:S01]  /*26f80*/  IADD3 R4, RZ, -R4, RZ ;  /* 0x80000004ff047210 */ /* 0x000fe20007ffe0ff */
[----:B------:R-:W-:-:S04]  /*26f90*/  IMAD.MOV.U32 R2, RZ, RZ, RZ ;  /* 0x000000ffff027224 */ /* 0x000fc800078e00ff */
        /* <DEDUP_REMOVED lines=19> */
[----:B------:R-:W-:Y:S02]  /*270d0*/  VIADDMNMX R8, R3, UR4, R8, PT ;  /* 0x0000000403087c46 */ /* 0x000fe4000b800108 */
[----:B------:R-:W-:Y:S02]  /*270e0*/  IADD3 R4, R5, R4, RZ ;  /* 0x0000000405047210 */ /* 0x000fe40007ffe0ff */
[----:B------:R-:W-:-:S04]  /*270f0*/  IABS R7, R8 ;  /* 0x0000000800077213 */ /* 0x000fc80000000000 */
[----:B------:R-:W1:Y:S08]  /*27100*/  I2F.RP R10, R7 ;  /* 0x00000007000a7306 */ /* 0x000e700000209400 */
[----:B-1----:R-:W1:Y:S02]  /*27110*/  MUFU.RCP R10, R10 ;  /* 0x0000000a000a7308 */ /* 0x002e640000001000 */
[----:B-1----:R-:W-:-:S06]  /*27120*/  IADD3 R2, R10, 0xffffffe, RZ ;  /* 0x0ffffffe0a027810 */ /* 0x002fcc0007ffe0ff */
[----:B------:R1:W2:Y:S02]  /*27130*/  F2I.FTZ.U32.TRUNC.NTZ R3, R2 ;  /* 0x0000000200037305 */ /* 0x0002a4000021f000 */
[----:B-1----:R-:W-:Y:S01]  /*27140*/  MOV R2, RZ ;  /* 0x000000ff00027202 */ /* 0x002fe20000000f00 */
        /* <DEDUP_REMOVED lines=23> */
.L_x_2568:
[----:B------:R-:W-:Y:S01]  /*272c0*/  MOV R17, RZ ;  /* 0x000000ff00117202 */ /* 0x000fe20000000f00 */
[----:B------:R-:W-:Y:S02]  /*272d0*/  IMAD.U32 R16, RZ, RZ, UR6 ;  /* 0x00000006ff107e24 */ /* 0x000fe4000f8e00ff */
[----:B------:R-:W-:-:S07]  /*272e0*/  IMAD.MOV.U32 R18, RZ, RZ, RZ ;  /* 0x000000ffff127224 */ /* 0x000fce00078e00ff */
.L_x_2573:
        /* <DEDUP_REMOVED lines=9> */
[----:B------:R-:W-:Y:S02]  /*27380*/  ISETP.GE.AND P0, PT, R19, UR5, PT ;  /* 0x0000000513007c0c */ /* 0x000fe4000bf06270 */
[----:B-1----:R-:W-:-:S05]  /*27390*/  MOV R0, 0x1 ;  /* 0x0000000100007802 */ /* 0x002fca0000000f00 */
[----:B------:R1:W-:Y:S04]  /*273a0*/  STL [R1+0x8], R0 ;  /* 0x0000080001007387 */ /* 0x0003e80000100800 */
[----:B------:R1:W-:Y:S02]  /*273b0*/  STL [R1], RZ ;  /* 0x000000ff01007387 */ /* 0x0003e40000100800 */
[----:B------:R-:W-:Y:S05]  /*273c0*/  @P0 BRA `(.L_x_2574) ;  /* 0x0000005400c80947 */ /* 0x000fea0003800000 */
[----:B-1----:R-:W-:Y:S01]  /*273d0*/  IMAD.MOV.U32 R0, RZ, RZ, 0x1 ;  /* 0x00000001ff007424 */ /* 0x002fe200078e00ff */
[----:B------:R1:W-:Y:S01]  /*273e0*/  STL [R1], RZ ;  /* 0x000000ff01007387 */ /* 0x0003e20000100800 */
[----:B------:R-:W-:Y:S01]  /*273f0*/  ULDC.64 UR36, c[0x0][0x198] ;  /* 0x0000660000247ab9 */ /* 0x000fe20000000a00 */
[----:B------:R-:W-:Y:S02]  /*27400*/  ULDC UR38, c[0x0][0xc] ;  /* 0x0000030000267ab9 */ /* 0x000fe40000000800 */
[----:B------:R1:W-:Y:S04]  /*27410*/  STL [R1+0x8], R0 ;  /* 0x0000080001007387 */ /* 0x0003e80000100800 */
[----:B------:R1:W-:Y:S04]  /*27420*/  STL [R1+0xc], RZ ;  /* 0x00000cff01007387 */ /* 0x0003e80000100800 */
[----:B------:R1:W-:Y:S04]  /*27430*/  STL [R1+0x10], R0 ;  /* 0x0000100001007387 */ /* 0x0003e80000100800 */
[----:B------:R1:W-:Y:S02]  /*27440*/  STL [R1+0x2c], RZ ;  /* 0x00002cff01007387 */ /* 0x0003e40000100800 */
.L_x_2661:
[----:B--2---:R-:W2:Y:S02]  /*27450*/  LDC.64 R2, c[0x0][0xc60] ;  /* 0x00031800ff027b82 */ /* 0x004ea40000000a00 */
[----:B--2---:R-:W-:-:S05]  /*27460*/  IMAD.WIDE R2, R19, 0x4, R2 ;  /* 0x0000000413027825 */ /* 0x004fca00078e0202 */
[----:B------:R-:W1:Y:S01]  /*27470*/  LDG.E R11, desc[UR60][R2.64] ;  /* 0x0000003c020b7981 */ /* 0x000e62000c1e1900 */
[----:B------:R-:W-:Y:S05]  /*27480*/  YIELD ;  /* 0x0000000000007946 */ /* 0x000fea0003800000 */
[----:B------:R-:W-:Y:S01]  /*27490*/  ULDC.64 UR4, c[0x0][0xa28] ;  /* 0x00028a0000047ab9 */ /* 0x000fe20000000a00 */
[----:B------:R-:W-:Y:S02]  /*274a0*/  CS2R R8, SRZ ;  /* 0x0000000000087805 */ /* 0x000fe4000001ff00 */
[----:B------:R-:W-:Y:S01]  /*274b0*/  ISETP.NE.U32.AND P0, PT, RZ, UR4, PT ;  /* 0x00000004ff007c0c */ /* 0x000fe2000bf05070 */
[----:B------:R-:W-:Y:S01]  /*274c0*/  ULDC.64 UR8, c[0x0][0xa08] ;  /* 0x0002820000087ab9 */ /* 0x000fe20000000a00 */
[----:B------:R-:W-:-:S02]  /*274d0*/  ULDC.64 UR10, c[0x0][0xa10] ;  /* 0x00028400000a7ab9 */ /* 0x000fc40000000a00 */
[----:B------:R-:W-:Y:S02]  /*274e0*/  ISETP.NE.AND.EX P0, PT, RZ, UR5, PT, P0 ;  /* 0x00000005ff007c0c */ /* 0x000fe4000bf05300 */
[----:B-1----:R-:W-:Y:S01]  /*274f0*/  SHF.R.S32.HI R0, RZ, 0x1f, R11 ;  /* 0x0000001fff007819 */ /* 0x002fe2000001140b */
[----:B------:R-:W-:-:S10]  /*27500*/  IMAD.SHL.U32 R15, R11, 0x4, RZ ;  /* 0x000000040b0f7824 */ /* 0x000fd400078e00ff */
[C---:B------:R-:W-:Y:S01]  /*27510*/  @P0 LEA R2, P1, R11.reuse, UR4, 0x2 ;  /* 0x000000040b020c11 */ /* 0x040fe2000f8210ff */
[----:B------:R-:W-:Y:S03]  /*27520*/  STL [R1+0x1c], R11 ;  /* 0x00001c0b01007387 */ /* 0x000fe60000100800 */
[----:B------:R-:W-:Y:S01]  /*27530*/  @P0 LEA.HI.X R3, R11, UR5, R0, 0x2, P1 ;  /* 0x000000050b030c11 */ /* 0x000fe200088f1400 */
[----:B------:R-:W-:-:S04]  /*27540*/  ULDC.64 UR4, c[0x0][0xa18] ;  /* 0x0002860000047ab9 */ /* 0x000fc80000000a00 */
[----:B------:R1:W5:Y:S01]  /*27550*/  @P0 LDG.E R8, desc[UR60][R2.64] ;  /* 0x0000003c02080981 */ /* 0x000362000c1e1900 */
[----:B------:R-:W-:Y:S02]  /*27560*/  ISETP.NE.U32.AND P0, PT, RZ, UR4, PT ;  /* 0x00000004ff007c0c */ /* 0x000fe4000bf05070 */
[----:B------:R-:W-:Y:S01]  /*27570*/  SHF.L.U64.HI R14, R11, 0x2, R0 ;  /* 0x000000020b0e7819 */ /* 0x000fe20000010200 */
[----:B------:R-:W-:Y:S01]  /*27580*/  STL [R1+0x24], R15 ;  /* 0x0000240f01007387 */ /* 0x000fe20000100800 */
[----:B------:R-:W-:Y:S01]  /*27590*/  ISETP.NE.AND.EX P0, PT, RZ, UR5, PT, P0 ;  /* 0x00000005ff007c0c */ /* 0x000fe2000bf05300 */
[----:B------:R-:W-:Y:S02]  /*275a0*/  ULDC UR6, c[0x0][0x338] ;  /* 0x0000ce0000067ab9 */ /* 0x000fe40000000800 */
[----:B------:R-:W-:Y:S10]  /*275b0*/  STL [R1+0x28], R14 ;  /* 0x0000280e01007387 */ /* 0x000ff40000100800 */
[----:B------:R-:W-:-:S04]  /*275c0*/  @P0 IADD3 R12, P1, R15, UR4, RZ ;  /* 0x000000040f0c0c10 */ /* 0x000fc8000ff3e0ff */
[C---:B0-----:R-:W-:Y:S01]  /*275d0*/  @P0 IADD3.X R13, R14.reuse, UR5, RZ, P1, !PT ;  /* 0x000000050e0d0c10 */ /* 0x041fe20008ffe4ff */
[----:B------:R-:W-:Y:S02]  /*275e0*/  ULDC.64 UR4, c[0x0][0xa00] ;  /* 0x0002800000047ab9 */ /* 0x000fe40000000a00 */
[----:B------:R-:W-:Y:S02]  /*275f0*/  ISETP.NE.U32.AND P2, PT, RZ, UR4, PT ;  /* 0x00000004ff007c0c */ /* 0x000fe4000bf45070 */
[C---:B-1----:R-:W-:Y:S02]  /*27600*/  IADD3 R2, P1, R15.reuse, UR4, RZ ;  /* 0x000000040f027c10 */ /* 0x042fe4000ff3e0ff */
[----:B------:R-:W-:Y:S02]  /*27610*/  ISETP.NE.AND.EX P2, PT, RZ, UR5, PT, P2 ;  /* 0x00000005ff007c0c */ /* 0x000fe4000bf45320 */
[----:B------:R-:W-:Y:S01]  /*27620*/  IADD3.X R3, R14, UR5, RZ, P1, !PT ;  /* 0x000000050e037c10 */ /* 0x000fe20008ffe4ff */
[----:B------:R-:W-:Y:S01]  /*27630*/  ULDC UR4, c[0x0][0x288] ;  /* 0x0000a20000047ab9 */ /* 0x000fe20000000800 */
[----:B------:R-:W-:-:S02]  /*27640*/  IADD3 R6, P1, R15, UR8, RZ ;  /* 0x000000080f067c10 */ /* 0x000fc4000ff3e0ff */
[----:B------:R-:W-:Y:S01]  /*27650*/  MOV R10, UR4 ;  /* 0x00000004000a7c02 */ /* 0x000fe20008000f00 */
[----:B------:R-:W-:Y:S01]  /*27660*/  ULDC.64 UR4, c[0x0][0x3f8] ;  /* 0x0000fe0000047ab9 */ /* 0x000fe20000000a00 */
[----:B------:R-:W-:-:S04]  /*27670*/  IADD3.X R7, R14, UR9, RZ, P1, !PT ;  /* 0x000000090e077c10 */ /* 0x000fc80008ffe4ff */
[----:B------:R0:W5:Y:S04]  /*27680*/  @P0 LDG.E R10, desc[UR60][R12.64] ;  /* 0x0000003c0c0a0981 */ /* 0x000168000c1e1900 */
[----:B------:R-:W2:Y:S01]  /*27690*/  @P2 LDG.E R9, desc[UR60][R2.64] ;  /* 0x0000003c02092981 */ /* 0x000ea2000c1e1900 */
[----:B------:R-:W-:Y:S01]  /*276a0*/  UISETP.NE.U32.AND UP0, UPT, UR4, URZ, UPT ;  /* 0x0000003f0400728c */ /* 0x000fe2000bf05070 */
[----:B------:R-:W-:Y:S02]  /*276b0*/  IADD3 R4, P1, R15, UR10, RZ ;  /* 0x0000000a0f047c10 */ /* 0x000fe4000ff3e0ff */
[----:B------:R-:W-:Y:S01]  /*276c0*/  ULDC UR4, c[0x0][0x404] ;  /* 0x0001010000047ab9 */ /* 0x000fe20000000800 */
[----:B------:R-:W-:Y:S01]  /*276d0*/  UISETP.NE.AND.EX UP0, UPT, UR5, URZ, UPT, UP0 ;  /* 0x0000003f0500728c */ /* 0x000fe2000bf05300 */
[----:B------:R-:W-:-:S02]  /*276e0*/  IADD3.X R5, R14, UR11, RZ, P1, !PT ;  /* 0x0000000b0e057c10 */ /* 0x000fc40008ffe4ff */
[----:B------:R-:W-:Y:S01]  /*276f0*/  ISETP.NE.U32.AND P1, PT, RZ, UR8, PT ;  /* 0x00000008ff007c0c */ /* 0x000fe2000bf25070 */
[----:B------:R-:W-:Y:S01]  /*27700*/  USEL UR4, UR4, 0x1, UP0 ;  /* 0x0000000104047887 */ /* 0x000fe20008000000 */
[----:B------:R-:W-:Y:S02]  /*27710*/  ULDC UR5, c[0x0][0x2e0] ;  /* 0x0000b80000057ab9 */ /* 0x000fe40000000800 */
[----:B------:R-:W-:Y:S01]  /*27720*/  ISETP.NE.AND.EX P3, PT, RZ, UR9, PT, P1 ;  /* 0x00000009ff007c0c */ /* 0x000fe2000bf65310 */
[----:B------:R-:W-:Y:S01]  /*27730*/  UIMAD UR4, UR4, UR5, URZ ;  /* 0x00000005040472a4 */ /* 0x000fe2000f8e023f */
[----:B------:R-:W-:Y:S01]  /*27740*/  ISETP.NE.U32.AND P1, PT, RZ, UR10, PT ;  /* 0x0000000aff007c0c */ /* 0x000fe2000bf25070 */
[----:B------:R-:W-:-:S03]  /*27750*/  IMAD.U32 R0, RZ, RZ, UR6 ;  /* 0x00000006ff007e24 */ /* 0x000fc6000f8e00ff */
[----:B------:R-:W-:Y:S01]  /*27760*/  ISETP.NE.AND.EX P1, PT, RZ, UR11, PT, P1 ;  /* 0x0000000bff007c0c */ /* 0x000fe2000bf25310 */
[----:B--2---:R1:W-:Y:S02]  /*27770*/  STL [R1+0x30], R9 ;  /* 0x0000300901007387 */ /* 0x0043e40000100800 */
[----:B-1----:R-:W-:Y:S01]  /*27780*/  IMAD.U32 R9, RZ, RZ, UR4 ;  /* 0x00000004ff097e24 */ /* 0x002fe2000f8e00ff */
[----:B0-----:R-:W-:Y:S09]  /*27790*/  @P0 BRA `(.L_x_2575) ;  /* 0x0000000000100947 */ /* 0x001ff20003800000 */
[----:B------:R-:W-:Y:S05]  /*277a0*/  @!P2 BRA `(.L_x_2575) ;  /* 0x00000000000ca947 */ /* 0x000fea0003800000 */
[----:B-----5:R-:W2:Y:S04]  /*277b0*/  LDG.E R10, desc[UR60][R2.64] ;  /* 0x0000003c020a7981 */ /* 0x020ea8000c1e1900 */
[----:B------:R-:W2:Y:S02]  /*277c0*/  LDG.E R2, desc[UR60][R2.64+0x4] ;  /* 0x0000043c02027981 */ /* 0x000ea4000c1e1900 */
[----:B--2---:R-:W-:-:S07]  /*277d0*/  IADD3 R10, -R10, R2, RZ ;  /* 0x000000020a0a7210 */ /* 0x004fce0007ffe1ff */
.L_x_2575:
[----:B------:R-:W-:Y:S01]  /*277e0*/  IMAD.MOV.U32 R2, RZ, RZ, RZ ;  /* 0x000000ffff027224 */ /* 0x000fe200078e00ff */
[----:B------:R-:W-:-:S05]  /*277f0*/  ULDC.64 UR4, c[0x0][0xa20] ;  /* 0x0002880000047ab9 */ /* 0x000fca0000000a00 */
[----:B------:R-:W2:Y:S01]  /*27800*/  @P3 LDG.E R2, desc[UR60][R6.64] ;  /* 0x0000003c06023981 */ /* 0x000ea2000c1e1900 */
[----:B------:R-:W-:-:S06]  /*27810*/  IMAD.MOV.U32 R20, RZ, RZ, RZ ;  /* 0x000000ffff147224 */ /* 0x000fcc00078e00ff */
[----:B------:R0:W5:Y:S01]  /*27820*/  @P1 LDG.E R20, desc[UR60][R4.64] ;  /* 0x0000003c04141981 */ /* 0x000162000c1e1900 */
[----:B------:R-:W-:-:S04]  /*27830*/  ISETP.NE.U32.AND P0, PT, RZ, UR4, PT ;  /* 0x00000004ff007c0c */ /* 0x000fc8000bf05070 */
[----:B------:R-:W-:Y:S02]  /*27840*/  ISETP.NE.AND.EX P0, PT, RZ, UR5, PT, P0 ;  /* 0x00000005ff007c0c */ /* 0x000fe4000bf05300 */
[----:B--2--5:R-:W-:-:S05]  /*27850*/  IADD3 R2, R2, R8, RZ ;  /* 0x0000000802027210 */ /* 0x024fca0007ffe0ff */
[----:B------:R0:W-:Y:S06]  /*27860*/  STL [R1+0x4], R2 ;  /* 0x0000040201007387 */ /* 0x0001ec0000100800 */
[----:B------:R-:W-:Y:S05]  /*27870*/  @!P0 BRA `(.L_x_2576) ;  /* 0x0000000000108947 */ /* 0x000fea0003800000 */
[----:B0-----:R-:W-:-:S04]  /*27880*/  IADD3 R2, P0, R15, UR4, RZ ;  /* 0x000000040f027c10 */ /* 0x001fc8000ff1e0ff */
[----:B------:R-:W-:-:S05]  /*27890*/  IADD3.X R3, R14, UR5, RZ, P0, !PT ;  /* 0x000000050e037c10 */ /* 0x000fca00087fe4ff */
[----:B------:R0:W5:Y:S01]  /*278a0*/  LDG.E R9, desc[UR60][R2.64] ;  /* 0x0000003c02097981 */ /* 0x000162000c1e1900 */
[----:B------:R-:W-:Y:S05]  /*278b0*/  BRA `(.L_x_2577) ;  /* 0x0000000000107947 */ /* 0x000fea0003800000 */
.L_x_2576:
[----:B------:R-:W-:Y:S05]  /*278c0*/  @!P3 BRA `(.L_x_2577) ;  /* 0x00000000000cb947 */ /* 0x000fea0003800000 */
[----:B------:R-:W2:Y:S04]  /*278d0*/  LDG.E R9, desc[UR60][R6.64] ;  /* 0x0000003c06097981 */ /* 0x000ea8000c1e1900 */
[----:B------:R-:W2:Y:S02]  /*278e0*/  LDG.E R6, desc[UR60][R6.64+0x4] ;  /* 0x0000043c06067981 */ /* 0x000ea4000c1e1900 */
[----:B--2---:R-:W-:-:S07]  /*278f0*/  IMAD.IADD R9, R6, 0x1, -R9 ;  /* 0x0000000106097824 */ /* 0x004fce00078e0a09 */
.L_x_2577:
[----:B0-----:R-:W2:Y:S01]  /*27900*/  @P1 LDG.E R2, desc[UR60][R4.64] ;  /* 0x0000003c04021981 */ /* 0x001ea2000c1e1900 */
[----:B-----5:R-:W-:-:S03]  /*27910*/  IMAD.IADD R9, R9, 0x1, -R8 ;  /* 0x0000000109097824 */ /* 0x020fc600078e0a08 */
[----:B------:R-:W2:Y:S01]  /*27920*/  @P1 LDG.E R4, desc[UR60][R4.64+0x4] ;  /* 0x0000043c04041981 */ /* 0x000ea2000c1e1900 */
[----:B------:R-:W-:Y:S01]  /*27930*/  LEA R3, R17, 0xcf, 0x7 ;  /* 0x000000cf11037811 */ /* 0x000fe200078e38ff */
[----:B------:R-:W-:Y:S01]  /*27940*/  BSSY B0, `(.L_x_2578) ;  /* 0x0000108000007945 */ /* 0x000fe20003800000 */
[----:B------:R-:W-:Y:S02]  /*27950*/  PLOP3.LUT P2, PT, PT, PT, PT, 0x80, 0x0 ;  /* 0x000000000000781c */ /* 0x000fe40003f4f070 */
[----:B--2---:R-:W-:-:S05]  /*27960*/  @P1 IADD3 R0, -R2, R4, RZ ;  /* 0x0000000402001210 */ /* 0x004fca0007ffe1ff */
[----:B------:R-:W-:-:S05]  /*27970*/  IMAD.IADD R2, R9, 0x1, R0 ;  /* 0x0000000109027824 */ /* 0x000fca00078e0200 */
[C---:B------:R-:W-:Y:S01]  /*27980*/  IADD3 R3, R2.reuse, R3, -R10 ;  /* 0x0000000302037210 */ /* 0x040fe20007ffe80a */
[----:B------:R-:W-:-:S04]  /*27990*/  VIADD R2, R2, 0x4f ;  /* 0x0000004f02027836 */ /* 0x000fc80000000000 */
[----:B------:R-:W-:-:S04]  /*279a0*/  IMAD.HI R2, R2, 0x66666667, RZ ;  /* 0x6666666702027827 */ /* 0x000fc800078e02ff */
[----:B------:R-:W-:Y:S01]  /*279b0*/  IMAD.HI R3, R3, 0x66666667, RZ ;  /* 0x6666666703037827 */ /* 0x000fe200078e02ff */
[----:B------:R-:W-:-:S04]  /*279c0*/  SHF.R.U32.HI R4, RZ, 0x1f, R2 ;  /* 0x0000001fff047819 */ /* 0x000fc80000011602 */
[----:B------:R-:W-:Y:S02]  /*279d0*/  LEA.HI.SX32 R4, R2, R4, 0x1b ;  /* 0x0000000402047211 */ /* 0x000fe400078fdaff */
[----:B------:R-:W-:-:S04]  /*279e0*/  SHF.R.U32.HI R2, RZ, 0x1f, R3 ;  /* 0x0000001fff027819 */ /* 0x000fc80000011603 */
[----:B------:R-:W-:-:S04]  /*279f0*/  LEA.HI.SX32 R2, R3, R2, 0x1b ;  /* 0x0000000203027211 */ /* 0x000fc800078fdaff */
[----:B------:R-:W-:-:S05]  /*27a00*/  VIMNMX R6, R4, R2, PT ;  /* 0x0000000204067248 */ /* 0x000fca0003fe0100 */
[----:B------:R-:W-:Y:S01]  /*27a10*/  IMAD R2, R6, 0x50, -R9 ;  /* 0x0000005006027824 */ /* 0x000fe200078e0a09 */
[----:B------:R-:W-:-:S04]  /*27a20*/  IADD3 R9, -R9, RZ, RZ ;  /* 0x000000ff09097210 */ /* 0x000fc80007ffe1ff */
[----:B------:R-:W-:Y:S02]  /*27a30*/  VIMNMX R2, R2, R0, PT ;  /* 0x0000000002027248 */ /* 0x000fe40003fe0100 */
[----:B------:R-:W-:-:S04]  /*27a40*/  VIMNMX R9, RZ, R9, !PT ;  /* 0x00000009ff097248 */ /* 0x000fc80007fe0100 */
[----:B------:R-:W-:Y:S01]  /*27a50*/  ISETP.GT.AND P0, PT, R2, R9, PT ;  /* 0x000000090200720c */ /* 0x000fe20003f04270 */
[----:B------:R0:W-:-:S12]  /*27a60*/  STL [R1+0x20], R6 ;  /* 0x0000200601007387 */ /* 0x0001d80000100800 */
[----:B------:R-:W-:Y:S02]  /*27a70*/  @P0 VIADD R4, R2, 0x4f ;  /* 0x0000004f02040836 */ /* 0x000fe40000000000 */
[----:B------:R-:W-:-:S04]  /*27a80*/  IMAD.WIDE.U32 R2, R9, -0x33333333, RZ ;  /* 0xcccccccd09027825 */ /* 0x000fc800078e00ff */
[----:B------:R-:W-:Y:S01]  /*27a90*/  @P0 IMAD.HI R4, R4, 0x66666667, RZ ;  /* 0x6666666704040827 */ /* 0x000fe200078e02ff */
[----:B------:R-:W-:-:S04]  /*27aa0*/  SHF.R.U32.HI R0, RZ, 0x6, R3 ;  /* 0x00000006ff007819 */ /* 0x000fc80000011603 */
[----:B------:R-:W-:Y:S01]  /*27ab0*/  @P0 SHF.R.U32.HI R3, RZ, 0x1f, R4 ;  /* 0x0000001fff030819 */ /* 0x000fe20000011604 */
[----:B------:R-:W-:-:S03]  /*27ac0*/  IMAD.MOV.U32 R2, RZ, RZ, R0 ;  /* 0x000000ffff027224 */ /* 0x000fc600078e0000 */
[----:B------:R-:W-:-:S04]  /*27ad0*/  @P0 LEA.HI.SX32 R2, R4, R3, 0x1b ;  /* 0x0000000304020211 */ /* 0x000fc800078fdaff */
[----:B------:R-:W-:-:S13]  /*27ae0*/  ISETP.GT.AND P0, PT, R2, R0, PT ;  /* 0x000000000200720c */ /* 0x000fda0003f04270 */
[----:B0-----:R-:W-:Y:S05]  /*27af0*/  @!P0 BRA `(.L_x_2579) ;  /* 0x0000000c00b08947 */ /* 0x001fea0003800000 */
[----:B------:R-:W0:Y:S01]  /*27b00*/  LDC R3, c[0x0][0x428] ;  /* 0x00010a00ff037b82 */ /* 0x000e220000000800 */
[----:B------:R-:W-:Y:S01]  /*27b10*/  UMOV UR4, 0xffffffff ;  /* 0xffffffff00047882 */ /* 0x000fe20000000000 */
[----:B0-----:R-:W-:Y:S02]  /*27b20*/  ISETP.NE.AND P0, PT, R3, 0x1, PT ;  /* 0x000000010300780c */ /* 0x001fe40003f05270 */
[----:B------:R-:W-:-:S11]  /*27b30*/  MOV R3, R18 ;  /* 0x0000001200037202 */ /* 0x000fd60000000f00 */
[----:B------:R-:W0:Y:S08]  /*27b40*/  @P0 LDC R4, c[0x0][0x42c] ;  /* 0x00010b00ff040b82 */ /* 0x000e300000000800 */
[----:B------:R-:W1:Y:S01]  /*27b50*/  @P0 LDC R5, c[0x0][0x430] ;  /* 0x00010c00ff050b82 */ /* 0x000e620000000800 */
[----:B0-----:R-:W-:-:S05]  /*27b60*/  @P0 IMAD.HI.U32 R4, R18, R4, RZ ;  /* 0x0000000412040227 */ /* 0x001fca00078e00ff */
[----:B-1----:R-:W-:Y:S02]  /*27b70*/  @P0 SHF.R.U32.HI R3, RZ, R5, R4 ;  /* 0x00000005ff030219 */ /* 0x002fe40000011604 */
[----:B------:R-:W-:Y:S01]  /*27b80*/  SEL R4, R11, RZ, !P1 ;  /* 0x000000ff0b047207 */ /* 0x000fe20004800000 */
[----:B------:R-:W-:Y:S06]  /*27b90*/  BRA.DIV UR4, `(.L_x_2580) ;  /* 0x0000006a04bc7947 */ /* 0x000fec000b800000 */
.L_x_2776:
[----:B------:R-:W-:-:S03]  /*27ba0*/  UMOV UR4, 0xffffffff ;  /* 0xffffffff00047882 */ /* 0x000fc60000000000 */
[----:B------:R-:W-:Y:S05]  /*27bb0*/  BRA.DIV UR4, `(.L_x_2581) ;  /* 0x0000006a04e87947 */ /* 0x000fea000b800000 */
[----:B------:R-:W-:-:S13]  /*27bc0*/  ELECT P6, URZ, PT ;  /* 0x00000000003f782f */ /* 0x000fda00038c0000 */
.L_x_2779:
[----:B------:R-:W2:Y:S01]  /*27bd0*/  LDL R5, [R1+0x2c] ;  /* 0x00002c0001057983 */ /* 0x000ea20000100800 */
[----:B------:R-:W-:Y:S01]  /*27be0*/  BSSY B1, `(.L_x_2582) ;  /* 0x000000b000017945 */ /* 0x000fe20003800000 */
[----:B------:R-:W0:Y:S01]  /*27bf0*/  S2R R9, SR_CgaCtaId ;  /* 0x0000000000097919 */ /* 0x000e220000008800 */
[----:B--2---:R-:W-:-:S05]  /*27c00*/  VIADD R5, R5, 0x1 ;  /* 0x0000000105057836 */ /* 0x004fca0000000000 */
        /* <DEDUP_REMOVED lines=8> */
.L_x_2780:
[----:B------:R-:W-:Y:S05]  /*27c90*/  BSYNC B1 ;  /* 0x0000000000017941 */ /* 0x000fea0003800000 */
.L_x_2582:
        /* <DEDUP_REMOVED lines=8> */
.L_x_2781:
        /* <DEDUP_REMOVED lines=11> */
.L_x_2587:
[----:B-1----:R-:W2:Y:S01]  /*27dd0*/  LDL R6, [R1+0xc] ;  /* 0x00000c0001067983 */ /* 0x002ea20000100800 */
[----:B------:R-:W-:Y:S01]  /*27de0*/  R2UR UR9, R5 ;  /* 0x00000000050972ca */ /* 0x000fe200000e0000 */
[----:B------:R-:W-:Y:S01]  /*27df0*/  IMAD R7, R2, 0x50, R20 ;  /* 0x0000005002077824 */ /* 0x000fe200078e0214 */
[----:B------:R-:W-:Y:S01]  /*27e00*/  UIADD3 UR4, UP0, UR36, 0x570, URZ ;  /* 0x0000057024047890 */ /* 0x000fe2000ff1e03f */
[----:B------:R-:W-:Y:S01]  /*27e10*/  R2UR UR12, R3 ;  /* 0x00000000030c72ca */ /* 0x000fe200000e0000 */
[----:B------:R-:W-:Y:S01]  /*27e20*/  UMOV UR10, URZ ;  /* 0x0000003f000a7c82 */ /* 0x000fe20008000000 */
[----:B------:R-:W-:Y:S01]  /*27e30*/  VIADD R7, R7, 0xffffffb0 ;  /* 0xffffffb007077836 */ /* 0x000fe20000000000 */
[----:B------:R-:W-:Y:S01]  /*27e40*/  R2UR UR13, R4 ;  /* 0x00000000040d72ca */ /* 0x000fe200000e0000 */
[----:B------:R-:W-:Y:S01]  /*27e50*/  UIADD3.X UR5, URZ, UR37, URZ, UP0, !UPT ;  /* 0x000000253f057290 */ /* 0x000fe200087fe43f */
[----:B------:R-:W-:Y:S02]  /*27e60*/  UMOV UR6, 0x0 ;  /* 0x0000000000067882 */ /* 0x000fe40000000000 */
[----:B------:R-:W-:Y:S01]  /*27e70*/  R2UR UR11, R7 ;  /* 0x00000000070b72ca */ /* 0x000fe200000e0000 */
[----:B------:R-:W-:Y:S01]  /*27e80*/  UMOV UR7, 0x12f00000 ;  /* 0x12f0000000077882 */ /* 0x000fe20000000000 */
[----:B------:R-:W-:Y:S01]  /*27e90*/  UMOV UR17, 0x40 ;  /* 0x0000004000117882 */ /* 0x000fe20000000000 */
        /* <DEDUP_REMOVED lines=21> */
.L_x_2782:
        /* <DEDUP_REMOVED lines=8> */
.L_x_2589:
        /* <DEDUP_REMOVED lines=29> */
.L_x_2585:
[----:B------:R-:W-:Y:S05]  /*28240*/  BSYNC B1 ;  /* 0x0000000000017941 */ /* 0x000fea0003800000 */
.L_x_2584:
[----:B01----:R-:W2:Y:S04]  /*28250*/  LDL.LU R5, [R1+0xc] ;  /* 0x00000c0001057983 */ /* 0x003ea80000300800 */
[----:B------:R-:W3:Y:S01]  /*28260*/  LDL.LU R7, [R1+0x10] ;  /* 0x0000100001077983 */ /* 0x000ee20000300800 */
[----:B------:R-:W-:Y:S01]  /*28270*/  PLOP3.LUT P2, PT, PT, PT, PT, 0x8, 0x0 ;  /* 0x000000000000781c */ /* 0x000fe20003f4e170 */
[----:B--2---:R-:W-:-:S05]  /*28280*/  VIADD R5, R5, 0x1 ;  /* 0x0000000105057836 */ /* 0x004fca0000000000 */
        /* <DEDUP_REMOVED lines=9> */
[C---:B------:R-:W-:Y:S01]  /*28320*/  IMAD R5, R2.reuse, 0x50, R20 ;  /* 0x0000005002057824 */ /* 0x040fe200078e0214 */
[----:B------:R-:W-:-:S03]  /*28330*/  IADD3 R2, R2, -0x1, RZ ;  /* 0xffffffff02027810 */ /* 0x000fc60007ffe0ff */
[----:B------:R-:W-:-:S07]  /*28340*/  VIADD R5, R5, 0xffffff60 ;  /* 0xffffff6005057836 */ /* 0x000fce0000000000 */
.L_x_2596:
[----:B------:R-:W-:Y:S05]  /*28350*/  YIELD ;  /* 0x0000000000007946 */ /* 0x000fea0003800000 */
[----:B------:R-:W-:Y:S04]  /*28360*/  BSSY B1, `(.L_x_2590) ;  /* 0x0000058000017945 */ /* 0x000fe80003800000 */
[----:B0-----:R-:W-:Y:S05]  /*28370*/  @!P6 BRA `(.L_x_2591) ;  /* 0x000000040058e947 */ /* 0x001fea0003800000 */
[----:B------:R-:W2:Y:S04]  /*28380*/  LDL R6, [R1+0xc] ;  /* 0x00000c0001067983 */ /* 0x000ea80000100800 */
[----:B------:R-:W3:Y:S01]  /*28390*/  LDL R7, [R1+0x10] ;  /* 0x0000100001077983 */ /* 0x000ee20000100800 */
[----:B--2---:R-:W-:Y:S01]  /*283a0*/  IMAD R6, R6, 0x8, R9 ;  /* 0x0000000806067824 */ /* 0x004fe200078e0209 */
[----:B---3--:R-:W-:-:S04]  /*283b0*/  SHF.L.U32 R7, R7, 0x1f, RZ ;  /* 0x0000001f07077819 */ /* 0x008fc800000006ff */
[----:B------:R-:W0:Y:S02]  /*283c0*/  SYNCS.PHASECHK.TRANS64.TRYWAIT P0, [R6+URZ+0x388a0], R7 ;  /* 0x0388a007060075a7 */ /* 0x000e24000800017f */
[----:B0-----:R-:W-:Y:S05]  /*283d0*/  @!P0 BRA `(.L_x_2592) ;  /* 0x00000064003c8947 */ /* 0x001fea0003800000 */
.L_x_2783:
[----:B------:R-:W1:Y:S02]  /*283e0*/  S2R R8, SR_TID.X ;  /* 0x0000000000087919 */ /* 0x000e640000002100 */
[----:B-1----:R-:W-:-:S04]  /*283f0*/  LOP3.LUT R8, R8, 0x7f, RZ, 0xc0, !PT ;  /* 0x0000007f08087812 */ /* 0x002fc800078ec0ff */
[----:B------:R-:W-:-:S13]  /*28400*/  ISETP.NE.AND P0, PT, R8, RZ, PT ;  /* 0x000000ff0800720c */ /* 0x000fda0003f05270 */
        /* <DEDUP_REMOVED lines=8> */
.L_x_2593:
        /* <DEDUP_REMOVED lines=32> */
.L_x_2784:
        /* <DEDUP_REMOVED lines=8> */
.L_x_2595:
        /* <DEDUP_REMOVED lines=29> */
.L_x_2591:
[----:B------:R-:W-:Y:S05]  /*288e0*/  BSYNC B1 ;  /* 0x0000000000017941 */ /* 0x000fea0003800000 */
.L_x_2590:
        /* <DEDUP_REMOVED lines=13> */
.L_x_2579:
[----:B------:R-:W-:Y:S05]  /*289c0*/  BSYNC B0 ;  /* 0x0000000000007941 */ /* 0x000fea0003800000 */
.L_x_2578:
        /* <DEDUP_REMOVED lines=10> */
[----:B0-----:R-:W0:Y:S01]  /*28a70*/  S2R R7, SR_LANEID ;  /* 0x0000000000077919 */ /* 0x001e220000000000 */
[----:B------:R-:W-:Y:S01]  /*28a80*/  VOTEU.ANY UR4, UPT, PT ;  /* 0x0000000000047886 */ /* 0x000fe200038e0100 */
[----:B------:R-:W1:Y:S01]  /*28a90*/  LDC.64 R2, c[0x0][0xc38] ;  /* 0x00030e00ff027b82 */ /* 0x000e620000000a00 */
[----:B------:R-:W0:Y:S08]  /*28aa0*/  FLO.U32 R0, UR4 ;  /* 0x0000000400007d00 */ /* 0x000e3000080e0000 */
        /* <DEDUP_REMOVED lines=9> */
.L_x_2598:
[----:B------:R-:W1:Y:S01]  /*28b40*/  S2R R3, SR_CgaCtaId ;  /* 0x0000000000037919 */ /* 0x000e620000008800 */
[----:B------:R-:W-:-:S04]  /*28b50*/  MOV R0, 0x400 ;  /* 0x0000040000007802 */ /* 0x000fc80000000f00 */
[----:B-1----:R-:W-:-:S05]  /*28b60*/  LEA R2, R3, R0, 0x18 ;  /* 0x0000000003027211 */ /* 0x002fca00078ec0ff */
[----:B------:R1:W-:Y:S01]  /*28b70*/  STL [R1+0x14], R2 ;  /* 0x0000140201007387 */ /* 0x0003e20000100800 */
[----:B------:R-:W-:-:S05]  /*28b80*/  VIADD R0, R2, 0x24400 ;  /* 0x0002440002007836 */ /* 0x000fca0000000000 */
[----:B------:R-:W-:-:S13]  /*28b90*/  LOP3.LUT P0, RZ, R0, 0x3ff, RZ, 0xc0, !PT ;  /* 0x000003ff00ff7812 */ /* 0x000fda000780c0ff */
[----:B-1----:R-:W-:Y:S05]  /*28ba0*/  @!P0 BRA `(.L_x_2600) ;  /* 0x0000000000408947 */ /* 0x002fea0003800000 */
[----:B------:R-:W-:Y:S01]  /*28bb0*/  MOV R2, 0x0 ;  /* 0x0000000000027802 */ /* 0x000fe20000000f00 */
[----:B------:R-:W-:Y:S01]  /*28bc0*/  ULDC.64 UR6, c[0x4][0xa8] ;  /* 0x01002a0000067ab9 */ /* 0x000fe20000000a00 */
[----:B------:R-:W-:Y:S01]  /*28bd0*/  ULDC.64 UR8, c[0x4][0xb0] ;  /* 0x01002c0000087ab9 */ /* 0x000fe20000000a00 */
[----:B------:R-:W-:Y:S01]  /*28be0*/  ULDC.64 UR4, c[0x4][0x8] ;  /* 0x0100020000047ab9 */ /* 0x000fe20000000a00 */
[----:B------:R-:W-:Y:S01]  /*28bf0*/  MOV R4, UR6 ;  /* 0x0000000600047c02 */ /* 0x000fe20008000f00 */
[----:B------:R-:W-:Y:S01]  /*28c00*/  IMAD.U32 R5, RZ, RZ, UR7 ;  /* 0x00000007ff057e24 */ /* 0x000fe2000f8e00ff */
[----:B------:R-:W1:Y:S01]  /*28c10*/  LDC.64 R2, c[0x4][R2] ;  /* 0x0100000002027b82 */ /* 0x000e620000000a00 */
[----:B------:R-:W-:Y:S01]  /*28c20*/  IMAD.U32 R6, RZ, RZ, UR8 ;  /* 0x00000008ff067e24 */ /* 0x000fe2000f8e00ff */
[----:B0-----:R-:W-:Y:S01]  /*28c30*/  MOV R7, UR9 ;  /* 0x0000000900077c02 */ /* 0x001fe20008000f00 */
[----:B------:R-:W-:Y:S01]  /*28c40*/  IMAD.U32 R10, RZ, RZ, UR4 ;  /* 0x00000004ff0a7e24 */ /* 0x000fe2000f8e00ff */
[----:B------:R-:W-:Y:S01]  /*28c50*/  MOV R8, 0x70 ;  /* 0x0000007000087802 */ /* 0x000fe20000000f00 */
[----:B------:R-:W-:-:S02]  /*28c60*/  IMAD.U32 R11, RZ, RZ, UR5 ;  /* 0x00000005ff0b7e24 */ /* 0x000fc4000f8e00ff */
[----:B------:R-:W-:Y:S02]  /*28c70*/  IMAD.MOV.U32 R12, RZ, RZ, 0x1 ;  /* 0x00000001ff0c7424 */ /* 0x000fe400078e00ff */
[----:B------:R-:W-:-:S07]  /*28c80*/  IMAD.MOV.U32 R13, RZ, RZ, RZ ;  /* 0x000000ffff0d7224 */ /* 0x000fce00078e00ff */
[----:B------:R-:W-:-:S07]  /*28c90*/  LEPC R20, `(.L_x_2600) ;  /* 0x000000001014794e */ /* 0x000fce0000000000 */
[----:B-1----:R-:W-:Y:S05]  /*28ca0*/  CALL.ABS.NOINC R2 ;  /* 0x0000000002007343 */ /* 0x002fea0003c00000 */
.L_x_2600:
        /* <DEDUP_REMOVED lines=13> */
[----:B0-----:R-:W-:Y:S01]  /*28d80*/  IMAD.U32 R7, RZ, RZ, UR9 ;  /* 0x00000009ff077e24 */ /* 0x001fe2000f8e00ff */
[----:B------:R-:W-:Y:S01]  /*28d90*/  MOV R13, RZ ;  /* 0x000000ff000d7202 */ /* 0x000fe20000000f00 */
[----:B------:R-:W-:-:S02]  /*28da0*/  IMAD.U32 R10, RZ, RZ, UR4 ;  /* 0x00000004ff0a7e24 */ /* 0x000fc4000f8e00ff */
[----:B------:R-:W-:Y:S02]  /*28db0*/  IMAD.MOV.U32 R8, RZ, RZ, 0x70 ;  /* 0x00000070ff087424 */ /* 0x000fe400078e00ff */
[----:B-1----:R-:W-:-:S07]  /*28dc0*/  IMAD.MOV.U32 R12, RZ, RZ, 0x1 ;  /* 0x00000001ff0c7424 */ /* 0x002fce00078e00ff */
[----:B------:R-:W-:-:S07]  /*28dd0*/  LEPC R20, `(.L_x_2602) ;  /* 0x000000001014794e */ /* 0x000fce0000000000 */
[----:B--2---:R-:W-:Y:S05]  /*28de0*/  CALL.ABS.NOINC R2 ;  /* 0x0000000002007343 */ /* 0x004fea0003c00000 */
.L_x_2602:
        /* <DEDUP_REMOVED lines=15> */
[----:B0-----:R-:W-:Y:S05]  /*28ee0*/  CALL.ABS.NOINC R2 ;  /* 0x0000000002007343 */ /* 0x001fea0003c00000 */
.L_x_2601:
[----:B------:R-:W2:Y:S01]  /*28ef0*/  LDL.LU R2, [R1+0x24] ;  /* 0x0000240001027983 */ /* 0x000ea20000300800 */
[----:B------:R-:W-:-:S03]  /*28f00*/  ULDC.64 UR4, c[0x0][0x9f8] ;  /* 0x00027e0000047ab9 */ /* 0x000fc60000000a00 */
[----:B------:R-:W3:Y:S04]  /*28f10*/  LDL.LU R0, [R1+0x28] ;  /* 0x0000280001007983 */ /* 0x000ee80000300800 */
[----:B------:R-:W4:Y:S04]  /*28f20*/  LDL.LU R4, [R1+0x30] ;  /* 0x0000300001047983 */ /* 0x000f280000300800 */
[----:B------:R-:W4:Y:S01]  /*28f30*/  LDL.LU R6, [R1+0x1c] ;  /* 0x00001c0001067983 */ /* 0x000f220000300800 */
[----:B------:R-:W-:-:S04]  /*28f40*/  ISETP.NE.U32.AND P0, PT, RZ, UR4, PT ;  /* 0x00000004ff007c0c */ /* 0x000fc8000bf05070 */
[----:B------:R-:W-:Y:S01]  /*28f50*/  ISETP.NE.AND.EX P0, PT, RZ, UR5, PT, P0 ;  /* 0x00000005ff007c0c */ /* 0x000fe2000bf05300 */
[----:B0-----:R-:W0:Y:S02]  /*28f60*/  S2R R8, SR_TID.X ;  /* 0x0000000000087919 */ /* 0x001e240000002100 */
        /* <DEDUP_REMOVED lines=9> */
[----:B----4-:R-:W-:-:S06]  /*29000*/  IMAD.MOV.U32 R0, RZ, RZ, R6 ;  /* 0x000000ffff007224 */ /* 0x010fcc00078e0006 */
[----:B------:R0:W5:Y:S01]  /*29010*/  @P0 LDG.E R0, desc[UR60][R2.64] ;  /* 0x0000003c02000981 */ /* 0x000162000c1e1900 */
[----:B------:R-:W-:Y:S01]  /*29020*/  PLOP3.LUT P1, PT, P6, PT, PT, 0x8, 0x0 ;  /* 0x000000000000781c */ /* 0x000fe2000372e170 */
[----:B0-----:R-:W-:Y:S02]  /*29030*/  IMAD R2, R17, 0x80, R4 ;  /* 0x0000008011027824 */ /* 0x001fe400078e0204 */
[----:B------:R-:W0:Y:S02]  /*29040*/  LDC R4, c[0x0][0x428] ;  /* 0x00010a00ff047b82 */ /* 0x000e240000000800 */
[----:B0-----:R-:W-:-:S13]  /*29050*/  ISETP.NE.AND P0, PT, R4, 0x1, PT ;  /* 0x000000010400780c */ /* 0x001fda0003f05270 */
[----:B------:R-:W0:Y:S08]  /*29060*/  @P0 LDC R5, c[0x0][0x42c] ;  /* 0x00010b00ff050b82 */ /* 0x000e300000000800 */
[----:B------:R-:W1:Y:S01]  /*29070*/  @P0 LDC R4, c[0x0][0x430] ;  /* 0x00010c00ff040b82 */ /* 0x000e620000000800 */
[----:B0-----:R-:W-:Y:S01]  /*29080*/  @P0 IMAD.HI.U32 R7, R18, R5, RZ ;  /* 0x0000000512070227 */ /* 0x001fe200078e00ff */
[----:B------:R-:W-:-:S04]  /*29090*/  MOV R5, R18 ;  /* 0x0000001200057202 */ /* 0x000fc80000000f00 */
[----:B-1----:R-:W-:Y:S02]  /*290a0*/  @P0 SHF.R.U32.HI R5, RZ, R4, R7 ;  /* 0x00000004ff050219 */ /* 0x002fe40000011607 */
[----:B------:R-:W-:-:S04]  /*290b0*/  ISETP.NE.U32.AND P0, PT, RZ, UR4, PT ;  /* 0x00000004ff007c0c */ /* 0x000fc8000bf05070 */
[----:B------:R-:W-:-:S04]  /*290c0*/  ISETP.NE.AND.EX P0, PT, RZ, UR5, PT, P0 ;  /* 0x00000005ff007c0c */ /* 0x000fc8000bf05300 */
[----:B------:R-:W-:-:S09]  /*290d0*/  SEL R3, R6, RZ, !P0 ;  /* 0x000000ff06037207 */ /* 0x000fd20004000000 */
.L_x_2603:
        /* <DEDUP_REMOVED lines=16> */
.L_x_2604:
        /* <DEDUP_REMOVED lines=15> */
.L_x_2605:
        /* <DEDUP_REMOVED lines=15> */
.L_x_2606:
        /* <DEDUP_REMOVED lines=9> */
[----:B------:R-:W2:Y:S01]  /*29450*/  LDL R4, [R1+0x20] ;  /* 0x0000200001047983 */ /* 0x000ea20000100800 */
[----:B------:R-:W0:Y:S01]  /*29460*/  LDC.64 R8, c[0x0][0x3f8] ;  /* 0x0000fe00ff087b82 */ /* 0x000e220000000a00 */
[----:B------:R-:W-:Y:S02]  /*29470*/  ULDC.64 UR4, c[0x0][0xa08] ;  /* 0x0002820000047ab9 */ /* 0x000fe40000000a00 */
[----:B0-----:R-:W-:Y:S01]  /*29480*/  LOP3.LUT P0, RZ, R8, UR4, RZ, 0xfc, !PT ;  /* 0x0000000408ff7c12 */ /* 0x001fe2000f80fcff */
[----:B------:R-:W-:-:S03]  /*29490*/  UMOV UR4, 0xffffffff ;  /* 0xffffffff00047882 */ /* 0x000fc60000000000 */
[----:B------:R-:W-:-:S04]  /*294a0*/  LOP3.LUT P0, RZ, R9, UR5, RZ, 0xfc, P0 ;  /* 0x0000000509ff7c12 */ /* 0x000fc8000800fcff */
[----:B-----5:R-:W-:Y:S01]  /*294b0*/  SEL R6, R0, RZ, !P0 ;  /* 0x000000ff00067207 */ /* 0x020fe20004000000 */
[----:B--2---:R-:W-:Y:S01]  /*294c0*/  VIADD R4, R4, 0xffffffff ;  /* 0xffffffff04047836 */ /* 0x004fe20000000000 */
[----:B------:R-:W-:Y:S07]  /*294d0*/  BRA.DIV UR4, `(.L_x_2607) ;  /* 0x0000005604247947 */ /* 0x000fee000b800000 */
.L_x_2787:
[----:B------:R-:W-:Y:S01]  /*294e0*/  UMOV UR4, 0xffffffff ;  /* 0xffffffff00047882 */ /* 0x000fe20000000000 */
[----:B------:R-:W-:Y:S02]  /*294f0*/  SHF.R.S32.HI R17, RZ, 0x1f, R0 ;  /* 0x0000001fff117819 */ /* 0x000fe40000011400 */
[----:B------:R-:W-:Y:S05]  /*29500*/  BRA.DIV UR4, `(.L_x_2608) ;  /* 0x00000056044c7947 */ /* 0x000fea000b800000 */
[----:B------:R-:W-:-:S13]  /*29510*/  ELECT P6, URZ, PT ;  /* 0x00000000003f782f */ /* 0x000fda00038c0000 */
.L_x_2790:
[----:B------:R-:W-:Y:S05]  /*29520*/  @!P6 BRA `(.L_x_2609) ;  /* 0x000000040034e947 */ /* 0x000fea0003800000 */
[----:B------:R-:W-:-:S04]  /*29530*/  ISETP.NE.U32.AND P0, PT, R8, RZ, PT ;  /* 0x000000ff0800720c */ /* 0x000fc80003f05070 */
        /* <DEDUP_REMOVED lines=19> */
.L_x_2610:
        /* <DEDUP_REMOVED lines=9> */
.L_x_2791:
        /* <DEDUP_REMOVED lines=11> */
.L_x_2612:
        /* <DEDUP_REMOVED lines=37> */
.L_x_2609:
        /* <DEDUP_REMOVED lines=55> */
.L_x_2792:
[----:B------:R-:W-:Y:S05]  /*29d70*/  BSYNC B0 ;  /* 0x0000000000007941 */ /* 0x000fea0003800000 */
.L_x_2613:
        /* <DEDUP_REMOVED lines=20> */
[----:B------:R-:W-:Y:S02]  /*29ec0*/  IMAD.MOV.U32 R2, RZ, RZ, R6 ;  /* 0x000000ffff027224 */ /* 0x000fe400078e0006 */
[----:B------:R-:W-:Y:S01]  /*29ed0*/  IMAD.MOV.U32 R3, RZ, RZ, R10 ;  /* 0x000000ffff037224 */ /* 0x000fe200078e000a */
[----:B------:R-:W-:-:S13]  /*29ee0*/  ISETP.NE.AND.EX P0, PT, R9, RZ, PT, P0 ;  /* 0x000000ff0900720c */ /* 0x000fda0003f05300 */
[----:B------:R-:W-:Y:S05]  /*29ef0*/  @!P0 BRA `(.L_x_2621) ;  /* 0x0000000000448947 */ /* 0x000fea0003800000 */
[----:B------:R-:W0:Y:S01]  /*29f00*/  LDC R15, c[0x0][0x41c] ;  /* 0x00010700ff0f7b82 */ /* 0x000e220000000800 */
[----:B------:R-:W-:Y:S01]  /*29f10*/  ULDC.64 UR4, c[0x0][0x408] ;  /* 0x0001020000047ab9 */ /* 0x000fe20000000a00 */
[----:B0-----:R-:W-:-:S13]  /*29f20*/  ISETP.NE.AND P0, PT, R15, 0x1, PT ;  /* 0x000000010f00780c */ /* 0x001fda0003f05270 */
[----:B------:R-:W0:Y:S02]  /*29f30*/  @P0 LDC.64 R2, c[0x0][0x420] ;  /* 0x00010800ff020b82 */ /* 0x000e240000000a00 */
[----:B0-----:R-:W-:Y:S01]  /*29f40*/  @P0 IMAD.HI.U32 R7, R10, R2, RZ ;  /* 0x000000020a070227 */ /* 0x001fe200078e00ff */
[----:B------:R-:W-:-:S04]  /*29f50*/  MOV R2, R10 ;  /* 0x0000000a00027202 */ /* 0x000fc80000000f00 */
[----:B------:R-:W-:Y:S01]  /*29f60*/  @P0 SHF.R.U32.HI R2, RZ, R3, R7 ;  /* 0x00000003ff020219 */ /* 0x000fe20000011607 */
[----:B------:R-:W-:-:S03]  /*29f70*/  IMAD R7, R17, UR4, RZ ;  /* 0x0000000411077c24 */ /* 0x000fc6000f8e02ff */
[--C-:B------:R-:W-:Y:S01]  /*29f80*/  SHF.R.S32.HI R3, RZ, 0x1f, R2.reuse ;  /* 0x0000001fff037819 */ /* 0x100fe20000011402 */
        /* <DEDUP_REMOVED lines=8> */
.L_x_2621:
[----:B0-----:R-:W0:Y:S01]  /*2a010*/  S2R R8, SR_CgaCtaId ;  /* 0x0000000000087919 */ /* 0x001e220000008800 */
[----:B------:R-:W-:-:S04]  /*2a020*/  MOV R7, 0x400 ;  /* 0x0000040000077802 */ /* 0x000fc80000000f00 */
[----:B0-----:R-:W-:Y:S02]  /*2a030*/  LEA R7, R8, R7, 0x18 ;  /* 0x0000000708077211 */ /* 0x001fe400078ec0ff */
[----:B------:R-:W-:Y:S02]  /*2a040*/  SHF.L.U32 R8, R14, 0x1f, RZ ;  /* 0x0000001f0e087819 */ /* 0x000fe400000006ff */
[----:B------:R-:W-:-:S04]  /*2a050*/  LEA R7, R11, R7, 0x3 ;  /* 0x000000070b077211 */ /* 0x000fc800078e18ff */
[----:B------:R-:W0:Y:S02]  /*2a060*/  SYNCS.PHASECHK.TRANS64.TRYWAIT P0, [R7+URZ+0x38840], R8 ;  /* 0x03884008070075a7 */ /* 0x000e24000800017f */
[----:B0-----:R-:W-:Y:S05]  /*2a070*/  @!P0 BRA `(.L_x_2622) ;  /* 0x0000004800c48947 */ /* 0x001fea0003800000 */
.L_x_2793:
        /* <DEDUP_REMOVED lines=11> */
.L_x_2623:
        /* <DEDUP_REMOVED lines=42> */
.L_x_2794:
        /* <DEDUP_REMOVED lines=13> */
.L_x_2625:
[----:B01----:R-:W2:Y:S01]  /*2a4a0*/  LDL.LU R7, [R1] ;  /* 0x0000000001077983 */ /* 0x003ea20000300800 */
[----:B------:R-:W-:Y:S01]  /*2a4b0*/  MOV R9, 0x400 ;  /* 0x0000040000097802 */ /* 0x000fe20000000f00 */
[----:B------:R-:W0:Y:S01]  /*2a4c0*/  S2R R12, SR_CgaCtaId ;  /* 0x00000000000c7919 */ /* 0x000e220000008800 */
[----:B------:R-:W-:Y:S01]  /*2a4d0*/  R2UR UR11, R4 ;  /* 0x00000000040b72ca */ /* 0x000fe200000e0000 */
[----:B------:R-:W-:Y:S01]  /*2a4e0*/  UIADD3 UR4, UP0, UR36, 0x470, URZ ;  /* 0x0000047024047890 */ /* 0x000fe2000ff1e03f */
[----:B------:R-:W-:Y:S02]  /*2a4f0*/  R2UR UR13, R6 ;  /* 0x00000000060d72ca */ /* 0x000fe400000e0000 */
[----:B------:R-:W-:Y:S02]  /*2a500*/  R2UR UR12, R5 ;  /* 0x00000000050c72ca */ /* 0x000fe400000e0000 */
[----:B0-----:R-:W-:Y:S02]  /*2a510*/  LEA R9, R12, R9, 0x18 ;  /* 0x000000090c097211 */ /* 0x001fe400078ec0ff */
[----:B--2---:R-:W-:-:S02]  /*2a520*/  MOV R8, R7 ;  /* 0x0000000700087202 */ /* 0x004fc40000000f00 */
[----:B------:R-:W2:Y:S01]  /*2a530*/  LDL R7, [R1+0x4] ;  /* 0x0000040001077983 */ /* 0x000ea20000100800 */
[----:B------:R-:W-:Y:S01]  /*2a540*/  UMOV UR10, URZ ;  /* 0x0000003f000a7c82 */ /* 0x000fe20008000000 */
[----:B------:R-:W-:Y:S01]  /*2a550*/  UMOV UR6, 0x0 ;  /* 0x0000000000067882 */ /* 0x000fe20000000000 */
[--C-:B------:R-:W-:Y:S01]  /*2a560*/  IMAD R4, R8, 0x8, R9.reuse ;  /* 0x0000000808047824 */ /* 0x100fe200078e0209 */
[----:B------:R-:W-:Y:S01]  /*2a570*/  UMOV UR7, 0x14f00000 ;  /* 0x14f0000000077882 */ /* 0x000fe20000000000 */
[----:B------:R-:W-:Y:S01]  /*2a580*/  UMOV UR17, 0x40 ;  /* 0x0000004000117882 */ /* 0x000fe20000000000 */
[----:B------:R-:W-:Y:S02]  /*2a590*/  IMAD.MOV.U32 R6, RZ, RZ, R2 ;  /* 0x000000ffff067224 */ /* 0x000fe400078e0002 */
[----:B------:R-:W-:Y:S01]  /*2a5a0*/  R2UR UR9, R4 ;  /* 0x00000000040972ca */ /* 0x000fe200000e0000 */
[----:B------:R-:W-:-:S05]  /*2a5b0*/  IMAD R4, R8, 0xa000, R9 ;  /* 0x0000a00008047824 */ /* 0x000fca00078e0209 */
[----:B------:R-:W-:Y:S02]  /*2a5c0*/  R2UR UR16, R4 ;  /* 0x00000000041072ca */ /* 0x000fe400000e0000 */
[----:B------:R-:W-:-:S05]  /*2a5d0*/  MOV R4, R3 ;  /* 0x0000000300047202 */ /* 0x000fca0000000f00 */
[----:B------:R-:W-:-:S06]  /*2a5e0*/  UIADD3 UR9, UR9, 0x38850, URZ ;  /* 0x0003885009097890 */ /* 0x000fcc000fffe03f */
[----:B------:R-:W-:Y:S02]  /*2a5f0*/  UIADD3 UR8, UR16, 0x400, URZ ;  /* 0x0000040010087890 */ /* 0x000fe4000fffe03f */
[----:B------:R-:W-:Y:S02]  /*2a600*/  UIADD3 UR14, UR16, 0x2c00, URZ ;  /* 0x00002c00100e7890 */ /* 0x000fe4000fffe03f */
[----:B------:R-:W-:Y:S02]  /*2a610*/  UIADD3 UR15, UR16, 0x5400, URZ ;  /* 0x00005400100f7890 */ /* 0x000fe4000fffe03f */
[----:B------:R-:W-:Y:S01]  /*2a620*/  UIADD3 UR16, UR16, 0x7c00, URZ ;  /* 0x00007c0010107890 */ /* 0x000fe2000fffe03f */
        /* <DEDUP_REMOVED lines=16> */
.L_x_2620:
[----:B------:R-:W-:Y:S05]  /*2a730*/  BSYNC B2 ;  /* 0x0000000000027941 */ /* 0x000fea0003800000 */
.L_x_2619:
[----:B------:R-:W2:Y:S04]  /*2a740*/  LDL.LU R2, [R1+0x20] ;  /* 0x0000200001027983 */ /* 0x000ea80000300800 */
[----:B------:R0:W-:Y:S04]  /*2a750*/  STL [R1], R11 ;  /* 0x0000000b01007387 */ /* 0x0001e80000100800 */
[----:B------:R0:W-:Y:S02]  /*2a760*/  STL [R1+0x8], R14 ;  /* 0x0000080e01007387 */ /* 0x0001e40000100800 */
[----:B0-2---:R-:W-:-:S07]  /*2a770*/  VIADD R7, R2, 0xfffffffd ;  /* 0xfffffffd02077836 */ /* 0x005fce0000000000 */
.L_x_2618:
[----:B------:R-:W-:Y:S05]  /*2a780*/  BSYNC B1 ;  /* 0x0000000000017941 */ /* 0x000fea0003800000 */
.L_x_2617:
[----:B------:R-:W-:-:S13]  /*2a790*/  ISETP.NE.AND P0, PT, R10, RZ, PT ;  /* 0x000000ff0a00720c */ /* 0x000fda0003f05270 */
[----:B------:R-:W-:Y:S05]  /*2a7a0*/  @!P0 BRA `(.L_x_2616) ;  /* 0x0000001000688947 */ /* 0x000fea0003800000 */
[----:B------:R-:W-:-:S07]  /*2a7b0*/  IMAD.MOV.U32 R11, RZ, RZ, R6 ;  /* 0x000000ffff0b7224 */ /* 0x000fce00078e0006 */
.L_x_2640:
        /* <DEDUP_REMOVED lines=29> */
[----:B------:R-:W-:-:S04]  /*2a990*/  LEA R10, P0, R2, UR4, 0x2 ;  /* 0x00000004020a7c11 */ /* 0x000fc8000f8010ff */
[----:B------:R-:W-:-:S06]  /*2a9a0*/  LEA.HI.X R11, R2, UR5, R3, 0x2, P0 ;  /* 0x00000005020b7c11 */ /* 0x000fcc00080f1403 */
[----:B------:R0:W5:Y:S03]  /*2a9b0*/  LDG.E R11, desc[UR60][R10.64] ;  /* 0x0000003c0a0b7981 */ /* 0x000166000c1e1900 */
.L_x_2628:
[----:B------:R-:W1:Y:S01]  /*2a9c0*/  S2R R3, SR_CgaCtaId ;  /* 0x0000000000037919 */ /* 0x000e620000008800 */
[----:B------:R-:W-:-:S04]  /*2a9d0*/  MOV R2, 0x400 ;  /* 0x0000040000027802 */ /* 0x000fc80000000f00 */
[----:B-1----:R-:W-:Y:S02]  /*2a9e0*/  LEA R2, R3, R2, 0x18 ;  /* 0x0000000203027211 */ /* 0x002fe400078ec0ff */
[----:B------:R-:W-:-:S03]  /*2a9f0*/  SHF.L.U32 R3, R9, 0x1f, RZ ;  /* 0x0000001f09037819 */ /* 0x000fc600000006ff */
[----:B------:R-:W-:-:S04]  /*2aa00*/  IMAD R2, R8, 0x8, R2 ;  /* 0x0000000808027824 */ /* 0x000fc800078e0202 */
[----:B------:R-:W1:Y:S02]  /*2aa10*/  SYNCS.PHASECHK.TRANS64.TRYWAIT P0, [R2+URZ+0x38840], R3 ;  /* 0x03884003020075a7 */ /* 0x000e64000800017f */
[----:B-1----:R-:W-:Y:S05]  /*2aa20*/  @!P0 BRA `(.L_x_2629) ;  /* 0x0000004000808947 */ /* 0x002fea0003800000 */
.L_x_2795:
[----:B0-----:R-:W0:Y:S02]  /*2aa30*/  S2R R10, SR_TID.X ;  /* 0x00000000000a7919 */ /* 0x001e240000002100 */
[----:B0-----:R-:W-:-:S04]  /*2aa40*/  LOP3.LUT R10, R10, 0x7f, RZ, 0xc0, !PT ;  /* 0x0000007f0a0a7812 */ /* 0x001fc800078ec0ff */
[----:B------:R-:W-:-:S13]  /*2aa50*/  ISETP.NE.AND P0, PT, R10, RZ, PT ;  /* 0x000000ff0a00720c */ /* 0x000fda0003f05270 */
[----:B------:R-:W-:Y:S05]  /*2aa60*/  @P0 BRA `(.L_x_2630) ;  /* 0x00000000001c0947 */ /* 0x000fea0003800000 */
[----:B------:R-:W0:Y:S01]  /*2aa70*/  S2R R10, SR_TID.X ;  /* 0x00000000000a7919 */ /* 0x000e220000002100 */
[----:B-1----:R-:W-:-:S04]  /*2aa80*/  MOV R3, 0xa000 ;  /* 0x0000a00000037802 */ /* 0x002fc80000000f00 */
[----:B------:R2:W-:Y:S01]  /*2aa90*/  SYNCS.ARRIVE.TRANS64 RZ, [R2+URZ+0x38830], R3 ;  /* 0x0388300302ff79a7 */ /* 0x0005e2000800003f */
[----:B0-----:R-:W-:-:S04]  /*2aaa0*/  LOP3.LUT R10, R10, 0x1f, RZ, 0xc0, !PT ;  /* 0x0000001f0a0a7812 */ /* 0x001fc800078ec0ff */
[----:B------:R-:W-:-:S13]  /*2aab0*/  ISETP.NE.AND P1, PT, R10, RZ, PT ;  /* 0x000000ff0a00720c */ /* 0x000fda0003f25270 */
[----:B--2---:R-:W-:Y:S05]  /*2aac0*/  @!P1 BRA `(.L_x_2630) ;  /* 0x0000000000049947 */ /* 0x004fea0003800000 */
[----:B------:R-:W-:Y:S01]  /*2aad0*/  BPT.TRAP 0x1 ;  /* 0x000000040000795c */ /* 0x000fe20000300000 */
.L_x_2630:
        /* <DEDUP_REMOVED lines=42> */
.L_x_2796:
        /* <DEDUP_REMOVED lines=8> */
.L_x_2632:
        /* <DEDUP_REMOVED lines=39> */
.L_x_2627:
[----:B------:R-:W-:Y:S05]  /*2b070*/  BSYNC B1 ;  /* 0x0000000000017941 */ /* 0x000fea0003800000 */
.L_x_2626:
        /* <DEDUP_REMOVED lines=29> */
[----:B------:R-:W-:-:S05]  /*2b250*/  LEA.HI.X R13, R2, UR5, R11, 0x2, P0 ;  /* 0x00000005020d7c11 */ /* 0x000fca00080f140b */
[----:B------:R1:W5:Y:S04]  /*2b260*/  LDG.E R11, desc[UR60][R12.64] ;  /* 0x0000003c0c0b7981 */ /* 0x000368000c1e1900 */
.L_x_2635:
[----:B------:R-:W2:Y:S01]  /*2b270*/  S2R R3, SR_CgaCtaId ;  /* 0x0000000000037919 */ /* 0x000ea20000008800 */
[----:B------:R-:W-:-:S04]  /*2b280*/  MOV R2, 0x400 ;  /* 0x0000040000027802 */ /* 0x000fc80000000f00 */
[----:B--2---:R-:W-:Y:S02]  /*2b290*/  LEA R2, R3, R2, 0x18 ;  /* 0x0000000203027211 */ /* 0x004fe400078ec0ff */
[----:B------:R-:W-:-:S03]  /*2b2a0*/  SHF.L.U32 R3, R14, 0x1f, RZ ;  /* 0x0000001f0e037819 */ /* 0x000fc600000006ff */
[----:B------:R-:W-:-:S04]  /*2b2b0*/  IMAD R2, R15, 0x8, R2 ;  /* 0x000000080f027824 */ /* 0x000fc800078e0202 */
[----:B------:R-:W2:Y:S02]  /*2b2c0*/  SYNCS.PHASECHK.TRANS64.TRYWAIT P0, [R2+URZ+0x38840], R3 ;  /* 0x03884003020075a7 */ /* 0x000ea4000800017f */
[----:B--2---:R-:W-:Y:S05]  /*2b2d0*/  @!P0 BRA `(.L_x_2636) ;  /* 0x00000038007c8947 */ /* 0x004fea0003800000 */
.L_x_2797:
        /* <DEDUP_REMOVED lines=11> */
.L_x_2637:
[----:B------:R-:W3:Y:S01]  /*2b390*/  LDL R13, [R1] ;  /* 0x00000000010d7983 */ /* 0x000ee20000100800 */
[----:B0-----:R-:W-:-:S03]  /*2b3a0*/  MOV R14, 0x400 ;  /* 0x00000400000e7802 */ /* 0x001fc60000000f00 */
        /* <DEDUP_REMOVED lines=28> */
[----:B------:R-:W-:Y:S01]  /*2b570*/  LEA R2, R8, R2, 0x3 ;  /* 0x0000000208027211 */ /* 0x000fe200078e18ff */
        /* <DEDUP_REMOVED lines=11> */
.L_x_2798:
        /* <DEDUP_REMOVED lines=8> */
.L_x_2639:
        /* <DEDUP_REMOVED lines=20> */
[----:B------:R-:W-:Y:S01]  /*2b7f0*/  IMAD.MOV.U32 R4, RZ, RZ, R10 ;  /* 0x000000ffff047224 */ /* 0x000fe200078e000a */
[----:B------:R-:W-:Y:S02]  /*2b800*/  MOV R6, R11 ;  /* 0x0000000b00067202 */ /* 0x000fe40000000f00 */
        /* <DEDUP_REMOVED lines=16> */
.L_x_2634:
[----:B------:R-:W-:Y:S05]  /*2b910*/  BSYNC B1 ;  /* 0x0000000000017941 */ /* 0x000fea0003800000 */
.L_x_2633:
[C---:B------:R-:W-:Y:S01]  /*2b920*/  ISETP.GT.AND P0, PT, R7.reuse, 0x1, PT ;  /* 0x000000010700780c */ /* 0x040fe20003f04270 */
[----:B------:R-:W-:-:S12]  /*2b930*/  VIADD R7, R7, 0xfffffffe ;  /* 0xfffffffe07077836 */ /* 0x000fd80000000000 */
[----:B------:R-:W-:Y:S05]  /*2b940*/  @P0 BRA `(.L_x_2640) ;  /* 0xffffffec009c0947 */ /* 0x000fea000383ffff */
.L_x_2616:
[----:B------:R-:W-:Y:S05]  /*2b950*/  BSYNC B0 ;  /* 0x0000000000007941 */ /* 0x000fea0003800000 */
.L_x_2615:
        /* <DEDUP_REMOVED lines=8> */
[----:B------:R-:W1:Y:S02]  /*2b9e0*/  FLO.U32 R0, UR4 ;  /* 0x0000000400007d00 */ /* 0x000e6400080e0000 */
        /* <DEDUP_REMOVED lines=8> */
.L_x_2642:
[----:B------:R-:W-:Y:S05]  /*2ba70*/  BSYNC B0 ;  /* 0x0000000000007941 */ /* 0x000fea0003800000 */
.L_x_2641:
        /* <DEDUP_REMOVED lines=11> */
.L_x_2799:
        /* <DEDUP_REMOVED lines=11> */
.L_x_2646:
        /* <DEDUP_REMOVED lines=37> */
.L_x_2644:
[----:B------:R-:W-:Y:S05]  /*2be30*/  BSYNC B0 ;  /* 0x0000000000007941 */ /* 0x000fea0003800000 */
.L_x_2643:
        /* <DEDUP_REMOVED lines=9> */
.L_x_2599:
[----:B------:R-:W-:Y:S05]  /*2bed0*/  BSYNC B6 ;  /* 0x0000000000067941 */ /* 0x000fea0003800000 */
.L_x_2597:
[----:B------:R-:W-:-:S03]  /*2bee0*/  UMOV UR4, 0xffffffff ;  /* 0xffffffff00047882 */ /* 0x000fc60000000000 */
[----:B------:R-:W-:Y:S05]  /*2bef0*/  BRA.DIV UR4, `(.L_x_2647) ;  /* 0x0000002e04b07947 */ /* 0x000fea000b800000 */
[----:B------:R2:W3:Y:S04]  /*2bf00*/  SHFL.IDX PT, R4, R16, RZ, 0x1f ;  /* 0x00001fff10047589 */ /* 0x0004e800000e0000 */
[----:B------:R-:W4:Y:S02]  /*2bf10*/  SHFL.IDX PT, R16, R16, 0x1, 0x1f ;  /* 0x00201f0010107f89 */ /* 0x000f2400000e0000 */
.L_x_2803:
[----:B-1----:R-:W0:Y:S01]  /*2bf20*/  S2R R0, SR_TID.X ;  /* 0x0000000000007919 */ /* 0x002e220000002100 */
[----:B------:R-:W-:Y:S01]  /*2bf30*/  ULDC UR4, c[0x0][0xc14] ;  /* 0x0003050000047ab9 */ /* 0x000fe20000000800 */
[----:B------:R-:W-:Y:S01]  /*2bf40*/  BSSY B0, `(.L_x_2648) ;  /* 0x000000b000007945 */ /* 0x000fe20003800000 */
[----:B------:R-:W-:Y:S01]  /*2bf50*/  IMAD.MOV.U32 R3, RZ, RZ, RZ ;  /* 0x000000ffff037224 */ /* 0x000fe200078e00ff */
[----:B0-----:R-:W-:Y:S02]  /*2bf60*/  LOP3.LUT R8, R0, 0x1f, RZ, 0xc0, !PT ;  /* 0x0000001f00087812 */ /* 0x001fe400078ec0ff */
[----:B------:R-:W-:Y:S02]  /*2bf70*/  MOV R0, UR4 ;  /* 0x0000000400007c02 */ /* 0x000fe40008000f00 */
[C---:B------:R-:W-:Y:S01]  /*2bf80*/  ISETP.NE.AND P0, PT, R8.reuse, 0x1f, PT ;  /* 0x0000001f0800780c */ /* 0x040fe20003f05270 */
[----:B------:R-:W-:-:S05]  /*2bf90*/  IMAD.IADD R5, R8, 0x1, R19 ;  /* 0x0000000108057824 */ /* 0x000fca00078e0213 */
[----:B------:R-:W-:-:S13]  /*2bfa0*/  ISETP.GE.OR P0, PT, R5, R0, !P0 ;  /* 0x000000000500720c */ /* 0x000fda0004706670 */
[----:B------:R-:W-:Y:S05]  /*2bfb0*/  @P0 BRA `(.L_x_2649) ;  /* 0x00000000000c0947 */ /* 0x000fea0003800000 */
[----:B------:R-:W0:Y:S02]  /*2bfc0*/  LDC.64 R2, c[0x0][0xc58] ;  /* 0x00031600ff027b82 */ /* 0x000e240000000a00 */
[----:B0-----:R-:W-:-:S06]  /*2bfd0*/  IMAD.WIDE R2, R5, 0x4, R2 ;  /* 0x0000000405027825 */ /* 0x001fcc00078e0202 */
[----:B------:R0:W5:Y:S02]  /*2bfe0*/  LDG.E R3, desc[UR60][R2.64] ;  /* 0x0000003c02037981 */ /* 0x000164000c1e1900 */
.L_x_2649:
[----:B------:R-:W-:Y:S05]  /*2bff0*/  BSYNC B0 ;  /* 0x0000000000007941 */ /* 0x000fea0003800000 */
.L_x_2648:
        /* <DEDUP_REMOVED lines=23> */
.L_x_2811:
[----:B------:R-:W-:Y:S02]  /*2c170*/  ULDC UR4, c[0x0][0xc10] ;  /* 0x0003040000047ab9 */ /* 0x000fe40000000800 */
[----:B------:R-:W-:-:S04]  /*2c180*/  IMAD.U32 R5, RZ, RZ, UR4 ;  /* 0x00000004ff057e24 */ /* 0x000fc8000f8e00ff */
[----:B-1----:R-:W-:-:S04]  /*2c190*/  IMAD R7, R14, R5, RZ ;  /* 0x000000050e077224 */ /* 0x002fc800078e02ff */
[----:B--2-4-:R-:W-:-:S05]  /*2c1a0*/  IMAD.IADD R16, R16, 0x1, R7 ;  /* 0x0000000110107824 */ /* 0x014fca00078e0207 */
[----:B---3--:R-:W-:-:S13]  /*2c1b0*/  ISETP.GT.AND P0, PT, R16, R4, PT ;  /* 0x000000041000720c */ /* 0x008fda0003f04270 */
[----:B------:R-:W-:Y:S05]  /*2c1c0*/  @P0 BRA `(.L_x_2651) ;  /* 0x0000000000b40947 */ /* 0x000fea0003800000 */
[----:B------:R-:W1:Y:S02]  /*2c1d0*/  LDC R0, c[0x0][0xc14] ;  /* 0x00030500ff007b82 */ /* 0x000e640000000800 */
.L_x_2656:
[----:B------:R-:W-:-:S04]  /*2c1e0*/  IADD3 R19, R19, 0x1f, RZ ;  /* 0x0000001f13137810 */ /* 0x000fc80007ffe0ff */
        /* <DEDUP_REMOVED lines=11> */
[----:B0-----:R-:W-:-:S06]  /*2c2a0*/  IMAD.WIDE R2, R5, 0x4, R2 ;  /* 0x0000000405027825 */ /* 0x001fcc00078e0202 */
[----:B------:R0:W5:Y:S02]  /*2c2b0*/  LDG.E R3, desc[UR60][R2.64] ;  /* 0x0000003c02037981 */ /* 0x000164000c1e1900 */
.L_x_2654:
[----:B------:R-:W-:Y:S05]  /*2c2c0*/  BSYNC B0 ;  /* 0x0000000000007941 */ /* 0x000fea0003800000 */
.L_x_2653:
        /* <DEDUP_REMOVED lines=23> */
.L_x_2819:
[----:B------:R-:W-:Y:S02]  /*2c440*/  ULDC UR4, c[0x0][0xc10] ;  /* 0x0003040000047ab9 */ /* 0x000fe40000000800 */
[----:B------:R-:W-:-:S04]  /*2c450*/  IMAD.U32 R5, RZ, RZ, UR4 ;  /* 0x00000004ff057e24 */ /* 0x000fc8000f8e00ff */
[----:B-1----:R-:W-:-:S05]  /*2c460*/  IMAD R7, R14, R5, RZ ;  /* 0x000000050e077224 */ /* 0x002fca00078e02ff */
[----:B------:R-:W-:-:S04]  /*2c470*/  IADD3 R16, R7, R16, RZ ;  /* 0x0000001007107210 */ /* 0x000fc80007ffe0ff */
[----:B------:R-:W-:-:S13]  /*2c480*/  ISETP.GT.AND P0, PT, R16, R4, PT ;  /* 0x000000041000720c */ /* 0x000fda0003f04270 */
[----:B------:R-:W-:Y:S05]  /*2c490*/  @!P0 BRA `(.L_x_2656) ;  /* 0xfffffffc00508947 */ /* 0x000fea000383ffff */
.L_x_2651:
        /* <DEDUP_REMOVED lines=8> */
.L_x_2823:
[----:B------:R-:W-:Y:S01]  /*2c520*/  ISETP.NE.AND P0, PT, R6, RZ, PT ;  /* 0x000000ff0600720c */ /* 0x000fe20003f05270 */
[----:B------:R-:W-:-:S12]  /*2c530*/  IMAD.MOV.U32 R8, RZ, RZ, RZ ;  /* 0x000000ffff087224 */ /* 0x000fd800078e00ff */
[----:B------:R-:W-:Y:S05]  /*2c540*/  @!P0 BRA `(.L_x_2658) ;  /* 0x0000000000108947 */ /* 0x000fea0003800000 */
[----:B------:R-:W-:Y:S01]  /*2c550*/  UMOV UR4, 0xffffffff ;  /* 0xffffffff00047882 */ /* 0x000fe20000000000 */
[----:B------:R-:W-:Y:S02]  /*2c560*/  IADD3 R12, R7, -0x1, RZ ;  /* 0xffffffff070c7810 */ /* 0x000fe40007ffe0ff */
[----:B------:R-:W-:Y:S05]  /*2c570*/  BRA.DIV UR4, `(.L_x_2659) ;  /* 0x0000003204447947 */ /* 0x000fea000b800000 */
[----:B------:R3:W4:Y:S02]  /*2c580*/  SHFL.IDX PT, R8, R2, R12, 0x1f ;  /* 0x00001f0c02087589 */ /* 0x00072400000e0000 */
.L_x_2658:
[----:B01-3--:R-:W0:Y:S01]  /*2c590*/  LDC.64 R2, c[0x0][0xc68] ;  /* 0x00031a00ff027b82 */ /* 0x00be220000000a00 */
[----:B------:R-:W-:-:S04]  /*2c5a0*/  IMAD.IADD R19, R7, 0x1, R19 ;  /* 0x0000000107137824 */ /* 0x000fc800078e0213 */
[----:B0-----:R-:W-:-:S05]  /*2c5b0*/  IMAD.WIDE R2, R19, 0x4, R2 ;  /* 0x0000000413027825 */ /* 0x001fca00078e0202 */
[----:B------:R-:W2:Y:S01]  /*2c5c0*/  LDG.E R9, desc[UR60][R2.64] ;  /* 0x0000003c02097981 */ /* 0x000ea2000c1e1900 */
[----:B----4-:R-:W-:-:S04]  /*2c5d0*/  IMAD R16, R8, R5, R16 ;  /* 0x0000000508107224 */ /* 0x010fc800078e0210 */
[----:B------:R-:W-:Y:S02]  /*2c5e0*/  IMAD.IADD R11, R4, 0x1, -R16 ;  /* 0x00000001040b7824 */ /* 0x000fe400078e0a10 */
[----:B--2---:R-:W-:-:S05]  /*2c5f0*/  IMAD R6, R17, R9, RZ ;  /* 0x0000000911067224 */ /* 0x004fca00078e02ff */
[----:B------:R-:W-:-:S04]  /*2c600*/  IABS R7, R6 ;  /* 0x0000000600077213 */ /* 0x000fc80000000000 */
[----:B------:R-:W0:Y:S08]  /*2c610*/  I2F.RP R12, R7 ;  /* 0x00000007000c7306 */ /* 0x000e300000209400 */
[----:B0-----:R-:W0:Y:S02]  /*2c620*/  MUFU.RCP R12, R12 ;  /* 0x0000000c000c7308 */ /* 0x001e240000001000 */
[----:B0-----:R-:W-:-:S06]  /*2c630*/  VIADD R13, R12, 0xffffffe ;  /* 0x0ffffffe0c0d7836 */ /* 0x001fcc0000000000 */
[----:B------:R-:W0:Y:S02]  /*2c640*/  F2I.FTZ.U32.TRUNC.NTZ R3, R13 ;  /* 0x0000000d00037305 */ /* 0x000e24000021f000 */
[----:B0-----:R-:W-:-:S05]  /*2c650*/  IADD3 R2, RZ, -R3, RZ ;  /* 0x80000003ff027210 */ /* 0x001fca0007ffe0ff */
[----:B------:R-:W-:Y:S02]  /*2c660*/  IMAD R10, R2, R7, RZ ;  /* 0x00000007020a7224 */ /* 0x000fe400078e02ff */
[----:B------:R-:W-:-:S04]  /*2c670*/  IMAD.MOV.U32 R2, RZ, RZ, RZ ;  /* 0x000000ffff027224 */ /* 0x000fc800078e00ff */
[----:B------:R-:W-:Y:S01]  /*2c680*/  IMAD.HI.U32 R10, R3, R10, R2 ;  /* 0x0000000a030a7227 */ /* 0x000fe200078e0002 */
[----:B------:R-:W-:Y:S02]  /*2c690*/  IABS R3, R11 ;  /* 0x0000000b00037213 */ /* 0x000fe40000000000 */
[----:B------:R-:W-:-:S03]  /*2c6a0*/  IABS R2, R6 ;  /* 0x0000000600027213 */ /* 0x000fc60000000000 */
[----:B------:R-:W-:Y:S01]  /*2c6b0*/  IMAD.HI.U32 R10, R10, R3, RZ ;  /* 0x000000030a0a7227 */ /* 0x000fe200078e00ff */
[----:B------:R-:W-:-:S05]  /*2c6c0*/  IADD3 R2, RZ, -R2, RZ ;  /* 0x80000002ff027210 */ /* 0x000fca0007ffe0ff */
[----:B------:R-:W-:Y:S01]  /*2c6d0*/  IMAD R2, R10, R2, R3 ;  /* 0x000000020a027224 */ /* 0x000fe200078e0203 */
[----:B------:R-:W-:-:S04]  /*2c6e0*/  LOP3.LUT R3, R11, R6, RZ, 0x3c, !PT ;  /* 0x000000060b037212 */ /* 0x000fc800078e3cff */
[----:B------:R-:W-:-:S13]  /*2c6f0*/  ISETP.GT.U32.AND P0, PT, R7, R2, PT ;  /* 0x000000020700720c */ /* 0x000fda0003f04070 */
[----:B------:R-:W-:Y:S02]  /*2c700*/  @!P0 IMAD.IADD R2, R2, 0x1, -R7 ;  /* 0x0000000102028824 */ /* 0x000fe400078e0a07 */
[----:B------:R-:W-:-:S03]  /*2c710*/  @!P0 VIADD R10, R10, 0x1 ;  /* 0x000000010a0a8836 */ /* 0x000fc60000000000 */
[----:B------:R-:W-:-:S13]  /*2c720*/  ISETP.GE.U32.AND P0, PT, R2, R7, PT ;  /* 0x000000070200720c */ /* 0x000fda0003f06070 */
[----:B------:R-:W-:Y:S02]  /*2c730*/  @P0 IADD3 R10, R10, 0x1, RZ ;  /* 0x000000010a0a0810 */ /* 0x000fe40007ffe0ff */
[----:B------:R-:W-:-:S03]  /*2c740*/  ISETP.GE.AND P0, PT, R3, RZ, PT ;  /* 0x000000ff0300720c */ /* 0x000fc60003f06270 */
[----:B------:R-:W-:-:S10]  /*2c750*/  IMAD.MOV.U32 R2, RZ, RZ, R10 ;  /* 0x000000ffff027224 */ /* 0x000fd400078e000a */
[----:B------:R-:W-:Y:S01]  /*2c760*/  @!P0 IMAD.MOV R2, RZ, RZ, -R2 ;  /* 0x000000ffff028224 */ /* 0x000fe200078e0a02 */
[----:B------:R-:W-:-:S13]  /*2c770*/  ISETP.NE.AND P0, PT, R6, RZ, PT ;  /* 0x000000ff0600720c */ /* 0x000fda0003f05270 */
[----:B------:R-:W-:-:S05]  /*2c780*/  @!P0 LOP3.LUT R2, RZ, R6, RZ, 0x33, !PT ;  /* 0x00000006ff028212 */ /* 0x000fca00078e33ff */
[----:B------:R-:W-:Y:S02]  /*2c790*/  IMAD R4, R9, R2, RZ ;  /* 0x0000000209047224 */ /* 0x000fe400078e02ff */
[----:B------:R-:W-:-:S03]  /*2c7a0*/  IMAD.MOV R2, RZ, RZ, -R2 ;  /* 0x000000ffff027224 */ /* 0x000fc600078e0a02 */
[----:B------:R-:W-:Y:S01]  /*2c7b0*/  IADD3 R8, -R4, RZ, RZ ;  /* 0x000000ff04087210 */ /* 0x000fe20007ffe1ff */
[----:B------:R-:W-:-:S03]  /*2c7c0*/  IMAD R6, R6, R2, R11 ;  /* 0x0000000206067224 */ /* 0x000fc600078e020b */
[----:B------:R-:W-:-:S04]  /*2c7d0*/  VIADDMNMX R9, R8, R5, R9, PT ;  /* 0x0000000508097246 */ /* 0x000fc80003800109 */
[----:B------:R-:W-:-:S04]  /*2c7e0*/  IABS R5, R9 ;  /* 0x0000000900057213 */ /* 0x000fc80000000000 */
[----:B------:R-:W0:Y:S08]  /*2c7f0*/  I2F.RP R7, R5 ;  /* 0x0000000500077306 */ /* 0x000e300000209400 */
[----:B0-----:R-:W0:Y:S02]  /*2c800*/  MUFU.RCP R7, R7 ;  /* 0x0000000700077308 */ /* 0x001e240000001000 */
[----:B0-----:R-:W-:Y:S01]  /*2c810*/  VIADD R8, R7, 0xffffffe ;  /* 0x0ffffffe07087836 */ /* 0x001fe20000000000 */
[----:B------:R-:W-:-:S05]  /*2c820*/  IABS R7, R9 ;  /* 0x0000000900077213 */ /* 0x000fca0000000000 */
[----:B------:R0:W1:Y:S02]  /*2c830*/  F2I.FTZ.U32.TRUNC.NTZ R3, R8 ;  /* 0x0000000800037305 */ /* 0x000064000021f000 */
[----:B0-----:R-:W-:Y:S01]  /*2c840*/  IMAD.MOV R8, RZ, RZ, -R7 ;  /* 0x000000ffff087224 */ /* 0x001fe200078e0a07 */
[----:B-1----:R-:W-:-:S05]  /*2c850*/  IADD3 R2, RZ, -R3, RZ ;  /* 0x80000003ff027210 */ /* 0x002fca0007ffe0ff */
[----:B------:R-:W-:Y:S02]  /*2c860*/  IMAD R11, R2, R5, RZ ;  /* 0x00000005020b7224 */ /* 0x000fe400078e02ff */
[----:B------:R-:W-:-:S04]  /*2c870*/  IMAD.MOV.U32 R2, RZ, RZ, RZ ;  /* 0x000000ffff027224 */ /* 0x000fc800078e00ff */
[----:B------:R-:W-:Y:S01]  /*2c880*/  IMAD.HI.U32 R2, R3, R11, R2 ;  /* 0x0000000b03027227 */ /* 0x000fe200078e0002 */
[----:B------:R-:W-:-:S05]  /*2c890*/  IABS R3, R6 ;  /* 0x0000000600037213 */ /* 0x000fca0000000000 */
[----:B------:R-:W-:-:S04]  /*2c8a0*/  IMAD.HI.U32 R2, R2, R3, RZ ;  /* 0x0000000302027227 */ /* 0x000fc800078e00ff */
[----:B------:R-:W-:Y:S01]  /*2c8b0*/  IMAD R8, R2, R8, R3 ;  /* 0x0000000802087224 */ /* 0x000fe200078e0203 */
[----:B------:R-:W-:-:S04]  /*2c8c0*/  LOP3.LUT R3, R6, R9, RZ, 0x3c, !PT ;  /* 0x0000000906037212 */ /* 0x000fc800078e3cff */
[----:B------:R-:W-:-:S13]  /*2c8d0*/  ISETP.GT.U32.AND P0, PT, R5, R8, PT ;  /* 0x000000080500720c */ /* 0x000fda0003f04070 */
[----:B------:R-:W-:Y:S01]  /*2c8e0*/  @!P0 IADD3 R8, R8, -R5, RZ ;  /* 0x8000000508088210 */ /* 0x000fe20007ffe0ff */
[----:B------:R-:W-:-:S03]  /*2c8f0*/  @!P0 VIADD R2, R2, 0x1 ;  /* 0x0000000102028836 */ /* 0x000fc60000000000 */
[----:B------:R-:W-:-:S13]  /*2c900*/  ISETP.GE.U32.AND P0, PT, R8, R5, PT ;  /* 0x000000050800720c */ /* 0x000fda0003f06070 */
[----:B------:R-:W-:Y:S01]  /*2c910*/  @P0 VIADD R2, R2, 0x1 ;  /* 0x0000000102020836 */ /* 0x000fe20000000000 */
[----:B------:R-:W-:Y:S01]  /*2c920*/  ISETP.GE.AND P0, PT, R3, RZ, PT ;  /* 0x000000ff0300720c */ /* 0x000fe20003f06270 */
[----:B------:R-:W-:-:S12]  /*2c930*/  IMAD.IADD R3, R6, 0x1, R4 ;  /* 0x0000000106037824 */ /* 0x000fd800078e0204 */
[----:B------:R-:W-:Y:S02]  /*2c940*/  @!P0 IADD3 R2, -R2, RZ, RZ ;  /* 0x000000ff02028210 */ /* 0x000fe40007ffe1ff */
[----:B------:R-:W-:-:S13]  /*2c950*/  ISETP.NE.AND P0, PT, R9, RZ, PT ;  /* 0x000000ff0900720c */ /* 0x000fda0003f05270 */
[----:B------:R-:W-:Y:S01]  /*2c960*/  @!P0 LOP3.LUT R2, RZ, R9, RZ, 0x33, !PT ;  /* 0x00000009ff028212 */ /* 0x000fe200078e33ff */
[----:B------:R-:W-:-:S04]  /*2c970*/  IMAD.MOV R9, RZ, RZ, -R9 ;  /* 0x000000ffff097224 */ /* 0x000fc800078e0a09 */
[----:B------:R-:W-:Y:S01]  /*2c980*/  IMAD R18, R2, R9, R3 ;  /* 0x0000000902127224 */ /* 0x000fe200078e0203 */
[----:B------:R-:W-:-:S04]  /*2c990*/  LOP3.LUT R2, RZ, R2, RZ, 0x33, !PT ;  /* 0x00000002ff027212 */ /* 0x000fc800078e33ff */
[----:B------:R-:W-:Y:S01]  /*2c9a0*/  IADD3 R17, R17, R2, RZ ;  /* 0x0000000211117210 */ /* 0x000fe20007ffe0ff */
[----:B------:R-:W-:Y:S06]  /*2c9b0*/  BRA `(.L_x_2660) ;  /* 0x00000000001c7947 */ /* 0x000fec0003800000 */
.L_x_2652:
[----:B------:R-:W-:Y:S01]  /*2c9c0*/  UMOV UR4, URZ ;  /* 0x0000003f00047c82 */ /* 0x000fe20008000000 */
[----:B------:R-:W-:Y:S01]  /*2c9d0*/  UMOV UR5, URZ ;  /* 0x0000003f00057c82 */ /* 0x000fe20008000000 */
[----:B------:R-:W-:Y:S01]  /*2c9e0*/  ULDC UR6, c[0x0][0xc14] ;  /* 0x0003050000067ab9 */ /* 0x000fe20000000800 */
[----:B------:R-:W-:Y:S01]  /*2c9f0*/  IMAD.MOV.U32 R16, RZ, RZ, R4 ;  /* 0x000000ffff107224 */ /* 0x000fe200078e0004 */
[----:B------:R-:W-:Y:S01]  /*2ca00*/  MOV R18, UR5 ;  /* 0x0000000500127c02 */ /* 0x000fe20008000f00 */
[----:B------:R-:W-:Y:S02]  /*2ca10*/  IMAD.U32 R17, RZ, RZ, UR4 ;  /* 0x00000004ff117e24 */ /* 0x000fe4000f8e00ff */
[----:B------:R-:W-:-:S07]  /*2ca20*/  IMAD.U32 R19, RZ, RZ, UR6 ;  /* 0x00000006ff137e24 */ /* 0x000fce000f8e00ff */
.L_x_2660:
        /* <DEDUP_REMOVED lines=12> */
.L_x_2574:
[----:B-1----:R-:W3:Y:S01]  /*2caf0*/  LDL.LU R0, [R1+0x2c] ;  /* 0x00002c0001007983 */ /* 0x002ee20000300800 */
[----:B------:R-:W-:Y:S01]  /*2cb00*/  BSSY B0, `(.L_x_2662) ;  /* 0x000000b000007945 */ /* 0x000fe20003800000 */
[----:B------:R-:W1:Y:S01]  /*2cb10*/  S2R R5, SR_CgaCtaId ;  /* 0x0000000000057919 */ /* 0x000e620000008800 */
[----:B---3--:R-:W-:-:S05]  /*2cb20*/  VIADD R0, R0, 0x1 ;  /* 0x0000000100007836 */ /* 0x008fca0000000000 */
[----:B--2---:R-:W-:-:S04]  /*2cb30*/  LEA.HI R2, R0, R0, RZ, 0x1 ;  /* 0x0000000000027211 */ /* 0x004fc800078f08ff */
[----:B------:R-:W-:-:S04]  /*2cb40*/  LOP3.LUT R3, R2, 0xfffffffe, RZ, 0xc0, !PT ;  /* 0xfffffffe02037812 */ /* 0x000fc800078ec0ff */
[----:B------:R-:W-:Y:S02]  /*2cb50*/  IADD3 R3, R0, -R3, RZ ;  /* 0x8000000300037210 */ /* 0x000fe40007ffe0ff */
[----:B------:R-:W-:Y:S02]  /*2cb60*/  MOV R0, 0x400 ;  /* 0x0000040000007802 */ /* 0x000fe40000000f00 */
[----:B------:R-:W-:Y:S02]  /*2cb70*/  SHF.L.U32 R3, R3, 0x1f, RZ ;  /* 0x0000001f03037819 */ /* 0x000fe400000006ff */
[----:B-1----:R-:W-:-:S04]  /*2cb80*/  LEA R0, R5, R0, 0x18 ;  /* 0x0000000005007211 */ /* 0x002fc800078ec0ff */
[----:B------:R-:W1:Y:S02]  /*2cb90*/  SYNCS.PHASECHK.TRANS64.TRYWAIT P0, [R0+URZ+0x38820], R3 ;  /* 0x03882003000075a7 */ /* 0x000e64000800017f */
[----:B-1----:R-:W-:Y:S05]  /*2cba0*/  @!P0 BRA `(.L_x_2663) ;  /* 0x0000002800e08947 */ /* 0x002fea0003800000 */
.L_x_2826:
[----:B------:R-:W-:Y:S05]  /*2cbb0*/  BSYNC B0 ;  /* 0x0000000000007941 */ /* 0x000fea0003800000 */
.L_x_2662:
[----:B------:R-:W-:-:S03]  /*2cbc0*/  UMOV UR4, 0xffffffff ;  /* 0xffffffff00047882 */ /* 0x000fc60000000000 */
[----:B------:R-:W-:Y:S05]  /*2cbd0*/  BRA.DIV UR4, `(.L_x_2664) ;  /* 0x0000002a04e87947 */ /* 0x000fea000b800000 */
[----:B------:R-:W2:Y:S02]  /*2cbe0*/  S2R R2, SR_TID.X ;  /* 0x0000000000027919 */ /* 0x000ea40000002100 */
[----:B--2---:R-:W-:-:S04]  /*2cbf0*/  SHF.R.U32.HI R2, RZ, 0x5, R2 ;  /* 0x00000005ff027819 */ /* 0x004fc80000011602 */
[----:B------:R-:W-:-:S05]  /*2cc00*/  LOP3.LUT R2, R2, 0x3, RZ, 0xc0, !PT ;  /* 0x0000000302027812 */ /* 0x000fca00078ec0ff */
[----:B------:R2:W3:Y:S02]  /*2cc10*/  SHFL.IDX PT, R14, R2, RZ, 0x1f ;  /* 0x00001fff020e7589 */ /* 0x0004e400000e0000 */
.L_x_2829:
[----:B---3--:R-:W-:-:S13]  /*2cc20*/  ISETP.NE.AND P0, PT, R14, RZ, PT ;  /* 0x000000ff0e00720c */ /* 0x008fda0003f05270 */
[----:B------:R-:W-:Y:S05]  /*2cc30*/  @P0 BRA `(.L_x_2286) ;  /* 0x00000000009c0947 */ /* 0x000fea0003800000 */
[----:B------:R-:W-:-:S03]  /*2cc40*/  UMOV UR4, 0xffffffff ;  /* 0xffffffff00047882 */ /* 0x000fc60000000000 */
[----:B------:R-:W-:Y:S05]  /*2cc50*/  BRA.DIV UR4, `(.L_x_2665) ;  /* 0x0000002a04fc7947 */ /* 0x000fea000b800000 */
[----:B------:R-:W-:-:S13]  /*2cc60*/  ELECT P6, URZ, PT ;  /* 0x00000000003f782f */ /* 0x000fda00038c0000 */
.L_x_2832:
        /* <DEDUP_REMOVED lines=8> */
.L_x_2666:
        /* <DEDUP_REMOVED lines=14> */
.L_x_2833:
[----:B------:R-:W2:Y:S02]  /*2cdd0*/  SYNCS.PHASECHK.TRANS64.TRYWAIT P0, [R7+URZ], R2 ;  /* 0x00000002070075a7 */ /* 0x000ea4000800017f */
[----:B--2---:R-:W-:Y:S05]  /*2cde0*/  @!P0 BRA `(.L_x_2668) ;  /* 0x0000002800cc8947 */ /* 0x004fea0003800000 */
.L_x_2834:
[----:B------:R-:W-:Y:S05]  /*2cdf0*/  @!P2 BRA `(.L_x_2669) ;  /* 0x000000000004a947 */ /* 0x000fea0003800000 */
[----:B------:R-:W-:Y:S01]  /*2ce00*/  BPT.TRAP 0x1 ;  /* 0x000000040000795c */ /* 0x000fe20000300000 */
.L_x_2669:
[----:B------:R-:W3:Y:S01]  /*2ce10*/  LDL.LU R4, [R1] ;  /* 0x0000000001047983 */ /* 0x000ee20000300800 */
[----:B------:R-:W-:-:S05]  /*2ce20*/  IADD3 R0, R0, 0x38860, RZ ;  /* 0x0003886000007810 */ /* 0x000fca0007ffe0ff */
[----:B---3--:R-:W-:-:S04]  /*2ce30*/  IMAD R4, R4, 0x8, R0 ;  /* 0x0000000804047824 */ /* 0x008fc800078e0200 */
[----:B------:R-:W3:Y:S02]  /*2ce40*/  SYNCS.PHASECHK.TRANS64.TRYWAIT P0, [R4+URZ], R5 ;  /* 0x00000005040075a7 */ /* 0x000ee4000800017f */
[----:B---3--:R-:W-:Y:S05]  /*2ce50*/  @!P0 BRA `(.L_x_2670) ;  /* 0x0000002800c48947 */ /* 0x008fea0003800000 */
.L_x_2835:
[----:B------:R-:W-:-:S07]  /*2ce60*/  IMAD R3, R3, 0x8, R0 ;  /* 0x0000000803037824 */ /* 0x000fce00078e0200 */
.L_x_2671:
[----:B----4-:R4:W0:Y:S02]  /*2ce70*/  SYNCS.PHASECHK.TRANS64.TRYWAIT P0, [R3+URZ], R2 ;  /* 0x00000002030075a7 */ /* 0x010824000800017f */
[----:B0-----:R-:W-:Y:S05]  /*2ce80*/  @!P0 NANOSLEEP.SYNCS 0x989680 ;  /* 0x009896800000895d */ /* 0x001fea0003900000 */
[----:B------:R-:W0:Y:S02]  /*2ce90*/  @!P0 SYNCS.PHASECHK.TRANS64 P0, [R3+URZ], R2 ;  /* 0x00000002030085a7 */ /* 0x000e24000800007f */
[----:B0-----:R-:W-:Y:S05]  /*2cea0*/  @!P0 BRA `(.L_x_2671) ;  /* 0xfffffffc00f08947 */ /* 0x001fea000383ffff */
.L_x_2286:
[----:B------:R-:W-:Y:S05]  /*2ceb0*/  BSYNC B7 ;  /* 0x0000000000077941 */ /* 0x000fea0003800000 */
.L_x_2283:
[----:B------:R-:W-:Y:S05]  /*2cec0*/  EXIT ;  /* 0x000000000000794d */ /* 0x000fea0003800000 */
.L_x_2306:
[----:B0-----:R0:W1:Y:S02]  /*2ced0*/  SYNCS.PHASECHK.TRANS64.TRYWAIT P6, [R0+URZ+0x38890], R115 ;  /* 0x03889073000075a7 */ /* 0x00106400080c017f */
[----:B-1----:R-:W-:Y:S05]  /*2cee0*/  @!P6 NANOSLEEP.SYNCS 0x989680 ;  /* 0x009896800000e95d */ /* 0x002fea0003900000 */
[----:B------:R-:W1:Y:S02]  /*2cef0*/  @!P6 SYNCS.PHASECHK.TRANS64 P6, [R0+URZ+0x38890], R115 ;  /* 0x038890730000e5a7 */ /* 0x000e6400080c007f */
[----:B-1----:R-:W-:Y:S05]  /*2cf00*/  @!P6 BRA `(.L_x_2306) ;  /* 0xfffffffc00f0e947 */ /* 0x002fea000383ffff */
[----:B------:R-:W-:Y:S05]  /*2cf10*/  BRA `(.L_x_2672) ;  /* 0xfffffd6400c87947 */ /* 0x000fea000383ffff */
.L_x_2362:
[----:B-1----:R1:W3:Y:S02]  /*2cf20*/  SYNCS.PHASECHK.TRANS64.TRYWAIT P6, [R0+URZ+0x38890], R115 ;  /* 0x03889073000075a7 */ /* 0x0022e400080c017f */
[----:B---3--:R-:W-:Y:S05]  /*2cf30*/  @!P6 NANOSLEEP.SYNCS 0x989680 ;  /* 0x009896800000e95d */ /* 0x008fea0003900000 */
[----:B------:R-:W3:Y:S02]  /*2cf40*/  @!P6 SYNCS.PHASECHK.TRANS64 P6, [R0+URZ+0x38890], R115 ;  /* 0x038890730000e5a7 */ /* 0x000ee400080c007f */
[----:B---3--:R-:W-:Y:S05]  /*2cf50*/  @!P6 BRA `(.L_x_2362) ;  /* 0xfffffffc00f0e947 */ /* 0x008fea000383ffff */
[----:B------:R-:W-:Y:S05]  /*2cf60*/  BRA `(.L_x_2673) ;  /* 0xfffffd98007c7947 */ /* 0x000fea000383ffff */
.L_x_2387:
[----:B0-----:R0:W1:Y:S02]  /*2cf70*/  SYNCS.PHASECHK.TRANS64.TRYWAIT P3, [R0+URZ+0x38890], R115 ;  /* 0x03889073000075a7 */ /* 0x001064000806017f */
[----:B-1----:R-:W-:Y:S05]  /*2cf80*/  @!P3 NANOSLEEP.SYNCS 0x989680 ;  /* 0x009896800000b95d */ /* 0x002fea0003900000 */
[----:B------:R-:W1:Y:S02]  /*2cf90*/  @!P3 SYNCS.PHASECHK.TRANS64 P3, [R0+URZ+0x38890], R115 ;  /* 0x038890730000b5a7 */ /* 0x000e64000806007f */
[----:B-1----:R-:W-:Y:S05]  /*2cfa0*/  @!P3 BRA `(.L_x_2387) ;  /* 0xfffffffc00f0b947 */ /* 0x002fea000383ffff */
[----:B------:R-:W-:Y:S05]  /*2cfb0*/  BRA `(.L_x_2674) ;  /* 0xfffffdc800787947 */ /* 0x000fea000383ffff */
.L_x_2395:
[----:B-1----:R1:W2:Y:S02]  /*2cfc0*/  SYNCS.PHASECHK.TRANS64.TRYWAIT P2, [R0+URZ+0x388b0], R115 ;  /* 0x0388b073000075a7 */ /* 0x0022a4000804017f */
[----:B--2---:R-:W-:Y:S05]  /*2cfd0*/  @!P2 NANOSLEEP.SYNCS 0x989680 ;  /* 0x009896800000a95d */ /* 0x004fea0003900000 */
[----:B------:R-:W2:Y:S02]  /*2cfe0*/  @!P2 SYNCS.PHASECHK.TRANS64 P2, [R0+URZ+0x388b0], R115 ;  /* 0x0388b0730000a5a7 */ /* 0x000ea4000804007f */
[----:B--2---:R-:W-:Y:S05]  /*2cff0*/  @!P2 BRA `(.L_x_2395) ;  /* 0xfffffffc00f0a947 */ /* 0x004fea000383ffff */
[----:B------:R-:W-:Y:S05]  /*2d000*/  BRA `(.L_x_2675) ;  /* 0xfffffdcc00a47947 */ /* 0x000fea000383ffff */
.L_x_2423:
        /* <DEDUP_REMOVED lines=8> */
.L_x_2677:
[----:B------:R-:W-:Y:S05]  /*2d090*/  BSYNC B1 ;  /* 0x0000000000017941 */ /* 0x000fea0003800000 */
.L_x_2676:
[----:B------:R-:W-:Y:S05]  /*2d0a0*/  BRA `(.L_x_2678) ;  /* 0xfffffdf400307947 */ /* 0x000fea000383ffff */
.L_x_2424:
        /* <DEDUP_REMOVED lines=8> */
.L_x_2680:
[----:B------:R-:W-:Y:S05]  /*2d130*/  BSYNC B1 ;  /* 0x0000000000017941 */ /* 0x000fea0003800000 */
.L_x_2679:
[----:B------:R-:W-:Y:S05]  /*2d140*/  BRA `(.L_x_2681) ;  /* 0xfffffdf400107947 */ /* 0x000fea000383ffff */
.L_x_2425:
        /* <DEDUP_REMOVED lines=8> */
.L_x_2683:
[----:B------:R-:W-:Y:S05]  /*2d1d0*/  BSYNC B1 ;  /* 0x0000000000017941 */ /* 0x000fea0003800000 */
.L_x_2682:
[----:B------:R-:W-:Y:S05]  /*2d1e0*/  BRA `(.L_x_2684) ;  /* 0xfffffdf000f07947 */ /* 0x000fea000383ffff */
.L_x_2426:
        /* <DEDUP_REMOVED lines=8> */
.L_x_2686:
[----:B------:R-:W-:Y:S05]  /*2d270*/  BSYNC B1 ;  /* 0x0000000000017941 */ /* 0x000fea0003800000 */
.L_x_2685:
[----:B------:R-:W-:Y:S05]  /*2d280*/  BRA `(.L_x_2687) ;  /* 0xfffffdf000d07947 */ /* 0x000fea000383ffff */
.L_x_2427:
        /* <DEDUP_REMOVED lines=8> */
.L_x_2689:
[----:B------:R-:W-:Y:S05]  /*2d310*/  BSYNC B1 ;  /* 0x0000000000017941 */ /* 0x000fea0003800000 */
.L_x_2688:
[----:B------:R-:W-:Y:S05]  /*2d320*/  BRA `(.L_x_2690) ;  /* 0xfffffdf000b07947 */ /* 0x000fea000383ffff */
.L_x_2428:
        /* <DEDUP_REMOVED lines=8> */
.L_x_2692:
[----:B------:R-:W-:Y:S05]  /*2d3b0*/  BSYNC B1 ;  /* 0x0000000000017941 */ /* 0x000fea0003800000 */
.L_x_2691:
[----:B------:R-:W-:Y:S05]  /*2d3c0*/  BRA `(.L_x_2693) ;  /* 0xfffffdf000907947 */ /* 0x000fea000383ffff */
.L_x_2429:
        /* <DEDUP_REMOVED lines=8> */
.L_x_2695:
[----:B------:R-:W-:Y:S05]  /*2d450*/  BSYNC B1 ;  /* 0x0000000000017941 */ /* 0x000fea0003800000 */
.L_x_2694:
[----:B------:R-:W-:Y:S05]  /*2d460*/  BRA `(.L_x_2696) ;  /* 0xfffffdf000707947 */ /* 0x000fea000383ffff */
.L_x_2430:
        /* <DEDUP_REMOVED lines=8> */
.L_x_2698:
[----:B------:R-:W-:Y:S05]  /*2d4f0*/  BSYNC B1 ;  /* 0x0000000000017941 */ /* 0x000fea0003800000 */
.L_x_2697:
[----:B------:R-:W-:Y:S05]  /*2d500*/  BRA `(.L_x_2699) ;  /* 0xfffffdf000507947 */ /* 0x000fea000383ffff */
.L_x_2431:
        /* <DEDUP_REMOVED lines=8> */
.L_x_2701:
[----:B------:R-:W-:Y:S05]  /*2d590*/  BSYNC B1 ;  /* 0x0000000000017941 */ /* 0x000fea0003800000 */
.L_x_2700:
[----:B------:R-:W-:Y:S05]  /*2d5a0*/  BRA `(.L_x_2702) ;  /* 0xfffffdf000307947 */ /* 0x000fea000383ffff */
.L_x_2432:
        /* <DEDUP_REMOVED lines=8> */
.L_x_2704:
[----:B------:R-:W-:Y:S05]  /*2d630*/  BSYNC B1 ;  /* 0x0000000000017941 */ /* 0x000fea0003800000 */
.L_x_2703:
[----:B------:R-:W-:Y:S05]  /*2d640*/  BRA `(.L_x_2705) ;  /* 0xfffffdf000107947 */ /* 0x000fea000383ffff */
.L_x_2433:
        /* <DEDUP_REMOVED lines=8> */
.L_x_2707:
[----:B------:R-:W-:Y:S05]  /*2d6d0*/  BSYNC B1 ;  /* 0x0000000000017941 */ /* 0x000fea0003800000 */
.L_x_2706:
[----:B------:R-:W-:Y:S05]  /*2d6e0*/  BRA `(.L_x_2708) ;  /* 0xfffffdec00f07947 */ /* 0x000fea000383ffff */
.L_x_2434:
        /* <DEDUP_REMOVED lines=8> */
.L_x_2710:
[----:B------:R-:W-:Y:S05]  /*2d770*/  BSYNC B1 ;  /* 0x0000000000017941 */ /* 0x000fea0003800000 */
.L_x_2709:
[----:B------:R-:W-:Y:S05]  /*2d780*/  BRA `(.L_x_2711) ;  /* 0xfffffdec00d07947 */ /* 0x000fea000383ffff */
.L_x_2435:
        /* <DEDUP_REMOVED lines=8> */
.L_x_2713:
[----:B------:R-:W-:Y:S05]  /*2d810*/  BSYNC B1 ;  /* 0x0000000000017941 */ /* 0x000fea0003800000 */
.L_x_2712:
[----:B------:R-:W-:Y:S05]  /*2d820*/  BRA `(.L_x_2714) ;  /* 0xfffffdec00b07947 */ /* 0x000fea000383ffff */
.L_x_2436:
        /* <DEDUP_REMOVED lines=8> */
.L_x_2716:
[----:B------:R-:W-:Y:S05]  /*2d8b0*/  BSYNC B1 ;  /* 0x0000000000017941 */ /* 0x000fea0003800000 */
.L_x_2715:
[----:B------:R-:W-:Y:S05]  /*2d8c0*/  BRA `(.L_x_2717) ;  /* 0xfffffdec00947947 */ /* 0x000fea000383ffff */
.L_x_2437:
        /* <DEDUP_REMOVED lines=8> */
.L_x_2719:
[----:B------:R-:W-:Y:S05]  /*2d950*/  BSYNC B1 ;  /* 0x0000000000017941 */ /* 0x000fea0003800000 */
.L_x_2718:
[----:B------:R-:W-:Y:S05]  /*2d960*/  BRA `(.L_x_2720) ;  /* 0xfffffdec00787947 */ /* 0x000fea000383ffff */
.L_x_2438:
        /* <DEDUP_REMOVED lines=8> */
.L_x_2722:
[----:B------:R-:W-:Y:S05]  /*2d9f0*/  BSYNC B1 ;  /* 0x0000000000017941 */ /* 0x000fea0003800000 */
.L_x_2721:
[----:B------:R-:W-:Y:S05]  /*2da00*/  BRA `(.L_x_2723) ;  /* 0xfffffdec005c7947 */ /* 0x000fea000383ffff */
.L_x_2440:
[----:B0-----:R0:W1:Y:S02]  /*2da10*/  SYNCS.PHASECHK.TRANS64.TRYWAIT P4, [R16+URZ+0x38800], R3 ;  /* 0x03880003100075a7 */ /* 0x001064000808017f */
[----:B-1----:R-:W-:Y:S05]  /*2da20*/  @!P4 NANOSLEEP.SYNCS 0x989680 ;  /* 0x009896800000c95d */ /* 0x002fea0003900000 */
[----:B------:R-:W1:Y:S02]  /*2da30*/  @!P4 SYNCS.PHASECHK.TRANS64 P4, [R16+URZ+0x38800], R3 ;  /* 0x038800031000c5a7 */ /* 0x000e64000808007f */
[----:B-1----:R-:W-:Y:S05]  /*2da40*/  @!P4 BRA `(.L_x_2440) ;  /* 0xfffffffc00f0c947 */ /* 0x002fea000383ffff */
[----:B------:R-:W-:Y:S05]  /*2da50*/  BRA `(.L_x_2724) ;  /* 0xfffffdec00bc7947 */ /* 0x000fea000383ffff */
.L_x_2480:
        /* <DEDUP_REMOVED lines=8> */
.L_x_2726:
[----:B------:R-:W-:Y:S05]  /*2dae0*/  BSYNC B1 ;  /* 0x0000000000017941 */ /* 0x000fea0003800000 */
.L_x_2725:
[----:B------:R-:W-:Y:S05]  /*2daf0*/  BRA `(.L_x_2727) ;  /* 0xfffffe2c00587947 */ /* 0x000fea000383ffff */
.L_x_2481:
        /* <DEDUP_REMOVED lines=8> */
.L_x_2729:
[----:B------:R-:W-:Y:S05]  /*2db80*/  BSYNC B1 ;  /* 0x0000000000017941 */ /* 0x000fea0003800000 */
.L_x_2728:
[----:B------:R-:W-:Y:S05]  /*2db90*/  BRA `(.L_x_2730) ;  /* 0xfffffe2c00387947 */ /* 0x000fea000383ffff */
.L_x_2482:
        /* <DEDUP_REMOVED lines=8> */
.L_x_2732:
[----:B------:R-:W-:Y:S05]  /*2dc20*/  BSYNC B1 ;  /* 0x0000000000017941 */ /* 0x000fea0003800000 */
.L_x_2731:
[----:B------:R-:W-:Y:S05]  /*2dc30*/  BRA `(.L_x_2733) ;  /* 0xfffffe2c00187947 */ /* 0x000fea000383ffff */
.L_x_2483:
        /* <DEDUP_REMOVED lines=8> */
.L_x_2735:
[----:B------:R-:W-:Y:S05]  /*2dcc0*/  BSYNC B1 ;  /* 0x0000000000017941 */ /* 0x000fea0003800000 */
.L_x_2734:
[----:B------:R-:W-:Y:S05]  /*2dcd0*/  BRA `(.L_x_2736) ;  /* 0xfffffe2800f87947 */ /* 0x000fea000383ffff */
.L_x_2484:
        /* <DEDUP_REMOVED lines=8> */
.L_x_2738:
[----:B------:R-:W-:Y:S05]  /*2dd60*/  BSYNC B1 ;  /* 0x0000000000017941 */ /* 0x000fea0003800000 */
.L_x_2737:
[----:B------:R-:W-:Y:S05]  /*2dd70*/  BRA `(.L_x_2739) ;  /* 0xfffffe2800d87947 */ /* 0x000fea000383ffff */
.L_x_2485:
        /* <DEDUP_REMOVED lines=8> */
.L_x_2741:
[----:B------:R-:W-:Y:S05]  /*2de00*/  BSYNC B1 ;  /* 0x0000000000017941 */ /* 0x000fea0003800000 */
.L_x_2740:
[----:B------:R-:W-:Y:S05]  /*2de10*/  BRA `(.L_x_2742) ;  /* 0xfffffe2800b87947 */ /* 0x000fea000383ffff */
.L_x_2486:
        /* <DEDUP_REMOVED lines=8> */
.L_x_2744:
[----:B------:R-:W-:Y:S05]  /*2dea0*/  BSYNC B1 ;  /* 0x0000000000017941 */ /* 0x000fea0003800000 */
.L_x_2743:
[----:B------:R-:W-:Y:S05]  /*2deb0*/  BRA `(.L_x_2745) ;  /* 0xfffffe2800987947 */ /* 0x000fea000383ffff */
.L_x_2487:
        /* <DEDUP_REMOVED lines=8> */
.L_x_2747:
[----:B------:R-:W-:Y:S05]  /*2df40*/  BSYNC B1 ;  /* 0x0000000000017941 */ /* 0x000fea0003800000 */
.L_x_2746:
[----:B------:R-:W-:Y:S05]  /*2df50*/  BRA `(.L_x_2748) ;  /* 0xfffffe2800787947 */ /* 0x000fea000383ffff */
.L_x_2488:
        /* <DEDUP_REMOVED lines=8> */
.L_x_2750:
[----:B------:R-:W-:Y:S05]  /*2dfe0*/  BSYNC B1 ;  /* 0x0000000000017941 */ /* 0x000fea0003800000 */
.L_x_2749:
[----:B------:R-:W-:Y:S05]  /*2dff0*/  BRA `(.L_x_2751) ;  /* 0xfffffe2800587947 */ /* 0x000fea000383ffff */
.L_x_2489:
        /* <DEDUP_REMOVED lines=8> */
.L_x_2753:
[----:B------:R-:W-:Y:S05]  /*2e080*/  BSYNC B1 ;  /* 0x0000000000017941 */ /* 0x000fea0003800000 */
.L_x_2752:
[----:B------:R-:W-:Y:S05]  /*2e090*/  BRA `(.L_x_2754) ;  /* 0xfffffe2800387947 */ /* 0x000fea000383ffff */
.L_x_2490:
        /* <DEDUP_REMOVED lines=8> */
.L_x_2756:
[----:B------:R-:W-:Y:S05]  /*2e120*/  BSYNC B1 ;  /* 0x0000000000017941 */ /* 0x000fea0003800000 */
.L_x_2755:
[----:B------:R-:W-:Y:S05]  /*2e130*/  BRA `(.L_x_2757) ;  /* 0xfffffe2800187947 */ /* 0x000fea000383ffff */
.L_x_2491:
        /* <DEDUP_REMOVED lines=8> */
.L_x_2759:
[----:B------:R-:W-:Y:S05]  /*2e1c0*/  BSYNC B1 ;  /* 0x0000000000017941 */ /* 0x000fea0003800000 */
.L_x_2758:
[----:B------:R-:W-:Y:S05]  /*2e1d0*/  BRA `(.L_x_2760) ;  /* 0xfffffe2400f87947 */ /* 0x000fea000383ffff */
.L_x_2492:
        /* <DEDUP_REMOVED lines=8> */
.L_x_2762:
[----:B------:R-:W-:Y:S05]  /*2e260*/  BSYNC B1 ;  /* 0x0000000000017941 */ /* 0x000fea0003800000 */
.L_x_2761:
[----:B------:R-:W-:Y:S05]  /*2e270*/  BRA `(.L_x_2763) ;  /* 0xfffffe2400d87947 */ /* 0x000fea000383ffff */
.L_x_2493:
        /* <DEDUP_REMOVED lines=8> */
.L_x_2765:
[----:B------:R-:W-:Y:S05]  /*2e300*/  BSYNC B1 ;  /* 0x0000000000017941 */ /* 0x000fea0003800000 */
.L_x_2764:
[----:B------:R-:W-:Y:S05]  /*2e310*/  BRA `(.L_x_2766) ;  /* 0xfffffe2400bc7947 */ /* 0x000fea000383ffff */
.L_x_2494:
        /* <DEDUP_REMOVED lines=8> */
.L_x_2768:
[----:B------:R-:W-:Y:S05]  /*2e3a0*/  BSYNC B1 ;  /* 0x0000000000017941 */ /* 0x000fea0003800000 */
.L_x_2767:
[----:B------:R-:W-:Y:S05]  /*2e3b0*/  BRA `(.L_x_2769) ;  /* 0xfffffe2400a07947 */ /* 0x000fea000383ffff */
.L_x_2495:
        /* <DEDUP_REMOVED lines=8> */
.L_x_2771:
[----:B------:R-:W-:Y:S05]  /*2e440*/  BSYNC B1 ;  /* 0x0000000000017941 */ /* 0x000fea0003800000 */
.L_x_2770:
[----:B------:R-:W-:Y:S05]  /*2e450*/  BRA `(.L_x_2772) ;  /* 0xfffffe2400887947 */ /* 0x000fea000383ffff */
.L_x_2497:
[----:B0-----:R0:W1:Y:S02]  /*2e460*/  SYNCS.PHASECHK.TRANS64.TRYWAIT P4, [R16+URZ+0x38800], R9 ;  /* 0x03880009100075a7 */ /* 0x001064000808017f */
[----:B-1----:R-:W-:Y:S05]  /*2e470*/  @!P4 NANOSLEEP.SYNCS 0x989680 ;  /* 0x009896800000c95d */ /* 0x002fea0003900000 */
[----:B------:R-:W1:Y:S02]  /*2e480*/  @!P4 SYNCS.PHASECHK.TRANS64 P4, [R16+URZ+0x38800], R9 ;  /* 0x038800091000c5a7 */ /* 0x000e64000808007f */
[----:B-1----:R-:W-:Y:S05]  /*2e490*/  @!P4 BRA `(.L_x_2497) ;  /* 0xfffffffc00f0c947 */ /* 0x002fea000383ffff */
[----:B------:R-:W-:Y:S05]  /*2e4a0*/  BRA `(.L_x_2773) ;  /* 0xfffffe2400ec7947 */ /* 0x000fea000383ffff */
.L_x_2515:
[----:B-1----:R1:W2:Y:S02]  /*2e4b0*/  SYNCS.PHASECHK.TRANS64.TRYWAIT P2, [R0+URZ+0x38830], R3 ;  /* 0x03883003000075a7 */ /* 0x0022a4000804017f */
[----:B--2---:R-:W-:Y:S05]  /*2e4c0*/  @!P2 NANOSLEEP.SYNCS 0x989680 ;  /* 0x009896800000a95d */ /* 0x004fea0003900000 */
[----:B------:R-:W2:Y:S02]  /*2e4d0*/  @!P2 SYNCS.PHASECHK.TRANS64 P2, [R0+URZ+0x38830], R3 ;  /* 0x038830030000a5a7 */ /* 0x000ea4000804007f */
[----:B--2---:R-:W-:Y:S05]  /*2e4e0*/  @!P2 BRA `(.L_x_2515) ;  /* 0xfffffffc00f0a947 */ /* 0x004fea000383ffff */
[----:B------:R-:W-:Y:S05]  /*2e4f0*/  BRA `(.L_x_2514) ;  /* 0xfffffe5c006c7947 */ /* 0x000fea000383ffff */
.L_x_2522:
[----:B-1----:R1:W2:Y:S02]  /*2e500*/  SYNCS.PHASECHK.TRANS64.TRYWAIT P2, [R11+URZ+0x38830], R4 ;  /* 0x038830040b0075a7 */ /* 0x0022a4000804017f */
[----:B--2---:R-:W-:Y:S05]  /*2e510*/  @!P2 NANOSLEEP.SYNCS 0x989680 ;  /* 0x009896800000a95d */ /* 0x004fea0003900000 */
[----:B------:R-:W2:Y:S02]  /*2e520*/  @!P2 SYNCS.PHASECHK.TRANS64 P2, [R11+URZ+0x38830], R4 ;  /* 0x038830040b00a5a7 */ /* 0x000ea4000804007f */
[----:B--2---:R-:W-:Y:S05]  /*2e530*/  @!P2 BRA `(.L_x_2522) ;  /* 0xfffffffc00f0a947 */ /* 0x004fea000383ffff */
[----:B------:R-:W-:Y:S05]  /*2e540*/  BRA `(.L_x_2521) ;  /* 0xfffffeac00687947 */ /* 0x000fea000383ffff */
.L_x_2527:
[----:B-1----:R1:W2:Y:S02]  /*2e550*/  SYNCS.PHASECHK.TRANS64.TRYWAIT P2, [R9+URZ+0x38850], R0 ;  /* 0x03885000090075a7 */ /* 0x0022a4000804017f */
[----:B--2---:R-:W-:Y:S05]  /*2e560*/  @!P2 NANOSLEEP.SYNCS 0x989680 ;  /* 0x009896800000a95d */ /* 0x004fea0003900000 */
[----:B------:R-:W2:Y:S02]  /*2e570*/  @!P2 SYNCS.PHASECHK.TRANS64 P2, [R9+URZ+0x38850], R0 ;  /* 0x038850000900a5a7 */ /* 0x000ea4000804007f */
[----:B--2---:R-:W-:Y:S05]  /*2e580*/  @!P2 BRA `(.L_x_2527) ;  /* 0xfffffffc00f0a947 */ /* 0x004fea000383ffff */
[----:B------:R-:W-:Y:S05]  /*2e590*/  BRA `(.L_x_2526) ;  /* 0xfffffee400247947 */ /* 0x000fea000383ffff */
.L_x_2535:
[----:B-1----:R1:W2:Y:S02]  /*2e5a0*/  SYNCS.PHASECHK.TRANS64.TRYWAIT P2, [R4+URZ+0x38830], R5 ;  /* 0x03883005040075a7 */ /* 0x0022a4000804017f */
[----:B--2---:R-:W-:Y:S05]  /*2e5b0*/  @!P2 NANOSLEEP.SYNCS 0x989680 ;  /* 0x009896800000a95d */ /* 0x004fea0003900000 */
[----:B------:R-:W2:Y:S02]  /*2e5c0*/  @!P2 SYNCS.PHASECHK.TRANS64 P2, [R4+URZ+0x38830], R5 ;  /* 0x038830050400a5a7 */ /* 0x000ea4000804007f */
[----:B--2---:R-:W-:Y:S05]  /*2e5d0*/  @!P2 BRA `(.L_x_2535) ;  /* 0xfffffffc00f0a947 */ /* 0x004fea000383ffff */
[----:B------:R-:W-:Y:S05]  /*2e5e0*/  BRA `(.L_x_2534) ;  /* 0xfffffef800ec7947 */ /* 0x000fea000383ffff */
.L_x_2540:
[----:B-1----:R1:W2:Y:S02]  /*2e5f0*/  SYNCS.PHASECHK.TRANS64.TRYWAIT P2, [R9+URZ+0x38850], R0 ;  /* 0x03885000090075a7 */ /* 0x0022a4000804017f */
[----:B--2---:R-:W-:Y:S05]  /*2e600*/  @!P2 NANOSLEEP.SYNCS 0x989680 ;  /* 0x009896800000a95d */ /* 0x004fea0003900000 */
[----:B------:R-:W2:Y:S02]  /*2e610*/  @!P2 SYNCS.PHASECHK.TRANS64 P2, [R9+URZ+0x38850], R0 ;  /* 0x038850000900a5a7 */ /* 0x000ea4000804007f */
[----:B--2---:R-:W-:Y:S05]  /*2e620*/  @!P2 BRA `(.L_x_2540) ;  /* 0xfffffffc00f0a947 */ /* 0x004fea000383ffff */
[----:B------:R-:W-:Y:S05]  /*2e630*/  BRA `(.L_x_2539) ;  /* 0xffffff3000a87947 */ /* 0x000fea000383ffff */
.L_x_2546:
[----:B-1----:R1:W2:Y:S02]  /*2e640*/  SYNCS.PHASECHK.TRANS64.TRYWAIT P0, [R0+URZ+0x38850], R7 ;  /* 0x03885007000075a7 */ /* 0x0022a4000800017f */
[----:B--2---:R-:W-:Y:S05]  /*2e650*/  @!P0 NANOSLEEP.SYNCS 0x989680 ;  /* 0x009896800000895d */ /* 0x004fea0003900000 */
[----:B------:R-:W2:Y:S02]  /*2e660*/  @!P0 SYNCS.PHASECHK.TRANS64 P0, [R0+URZ+0x38850], R7 ;  /* 0x03885007000085a7 */ /* 0x000ea4000800007f */
[----:B--2---:R-:W-:Y:S05]  /*2e670*/  @!P0 BRA `(.L_x_2546) ;  /* 0xfffffffc00f08947 */ /* 0x004fea000383ffff */
[----:B------:R-:W-:Y:S05]  /*2e680*/  BRA `(.L_x_2545) ;  /* 0xffffff4800cc7947 */ /* 0x000fea000383ffff */
.L_x_2580:
[----:B------:R-:W0:Y:S01]  /*2e690*/  S2R R6, SR_TID.X ;  /* 0x0000000000067919 */ /* 0x000e220000002100 */
[----:B------:R-:W-:Y:S01]  /*2e6a0*/  BSSY B1, `(.L_x_2774) ;  /* 0x000000a000017945 */ /* 0x000fe20003800000 */
[----:B------:R-:W-:Y:S01]  /*2e6b0*/  MOV R12, RZ ;  /* 0x000000ff000c7202 */ /* 0x000fe20000000f00 */
[----:B------:R-:W-:Y:S02]  /*2e6c0*/  IMAD.MOV.U32 R11, RZ, RZ, 0x1f ;  /* 0x0000001fff0b7424 */ /* 0x000fe400078e00ff */
[----:B------:R-:W-:Y:S01]  /*2e6d0*/  IMAD.MOV.U32 R15, RZ, RZ, -0x1 ;  /* 0xffffffffff0f7424 */ /* 0x000fe200078e00ff */
[----:B0-----:R-:W-:-:S04]  /*2e6e0*/  SHF.R.U32.HI R6, RZ, 0x5, R6 ;  /* 0x00000005ff067819 */ /* 0x001fc80000011606 */
[----:B------:R-:W-:-:S05]  /*2e6f0*/  LOP3.LUT R6, R6, 0x3, RZ, 0xc0, !PT ;  /* 0x0000000306067812 */ /* 0x000fca00078ec0ff */
[----:B------:R-:W-:-:S07]  /*2e700*/  IMAD.MOV.U32 R13, RZ, RZ, R6 ;  /* 0x000000ffff0d7224 */ /* 0x000fce00078e0006 */
[----:B------:R-:W-:Y:S05]  /*2e710*/  WARPSYNC.COLLECTIVE R15, `(.L_x_2775) ;  /* 0x000000000f087348 */ /* 0x000fea0003c00000 */
[----:B------:R0:W1:Y:S02]  /*2e720*/  SHFL.IDX P6, R14, R13, R12, R11 ;  /* 0x0000000c0d0e7389 */ /* 0x00006400000c000b */
[----:B01----:R-:W-:Y:S01]  /*2e730*/  ENDCOLLECTIVE ;  /* 0x000000000000791b */ /* 0x003fe20003800000 */
.L_x_2775:
[----:B------:R-:W-:Y:S05]  /*2e740*/  BSYNC B1 ;  /* 0x0000000000017941 */ /* 0x000fea0003800000 */
.L_x_2774:
[----:B------:R-:W-:Y:S05]  /*2e750*/  BRA `(.L_x_2776) ;  /* 0xffffff9400107947 */ /* 0x000fea000383ffff */
.L_x_2581:
[----:B------:R-:W-:Y:S01]  /*2e760*/  BSSY B1, `(.L_x_2777) ;  /* 0x0000006000017945 */ /* 0x000fe20003800000 */
[----:B------:R-:W-:-:S07]  /*2e770*/  MOV R15, 0xffffffff ;  /* 0xffffffff000f7802 */ /* 0x000fce0000000f00 */
[----:B------:R-:W-:Y:S05]  /*2e780*/  WARPSYNC.COLLECTIVE R15, `(.L_x_2778) ;  /* 0x000000000f0c7348 */ /* 0x000fea0003c00000 */
[----:B------:R-:W-:Y:S02]  /*2e790*/  ELECT P6, UR62, PT ;  /* 0x00000000003e782f */ /* 0x000fe400038c0000 */
[----:B------:R-:W-:Y:S01]  /*2e7a0*/  MOV R14, UR62 ;  /* 0x0000003e000e7c02 */ /* 0x000fe20008000f00 */
[----:B------:R-:W-:Y:S10]  /*2e7b0*/  ENDCOLLECTIVE ;  /* 0x000000000000791b */ /* 0x000ff40003800000 */
.L_x_2778:
[----:B------:R-:W-:Y:S05]  /*2e7c0*/  BSYNC B1 ;  /* 0x0000000000017941 */ /* 0x000fea0003800000 */
.L_x_2777:
[----:B------:R-:W-:Y:S05]  /*2e7d0*/  BRA `(.L_x_2779) ;  /* 0xffffff9000fc7947 */ /* 0x000fea000383ffff */
.L_x_2583:
[----:B0-----:R0:W1:Y:S02]  /*2e7e0*/  SYNCS.PHASECHK.TRANS64.TRYWAIT P0, [R9+URZ+0x38820], R5 ;  /* 0x03882005090075a7 */ /* 0x001064000800017f */
[----:B-1----:R-:W-:Y:S05]  /*2e7f0*/  @!P0 NANOSLEEP.SYNCS 0x989680 ;  /* 0x009896800000895d */ /* 0x002fea0003900000 */
[----:B------:R-:W1:Y:S02]  /*2e800*/  @!P0 SYNCS.PHASECHK.TRANS64 P0, [R9+URZ+0x38820], R5 ;  /* 0x03882005090085a7 */ /* 0x000e64000800007f */
[----:B-1----:R-:W-:Y:S05]  /*2e810*/  @!P0 BRA `(.L_x_2583) ;  /* 0xfffffffc00f08947 */ /* 0x002fea000383ffff */
[----:B------:R-:W-:Y:S05]  /*2e820*/  BRA `(.L_x_2780) ;  /* 0xffffff9400187947 */ /* 0x000fea000383ffff */
.L_x_2586:
[----:B0-----:R0:W1:Y:S02]  /*2e830*/  SYNCS.PHASECHK.TRANS64.TRYWAIT P0, [R5+URZ+0x388a0], R8 ;  /* 0x0388a008050075a7 */ /* 0x001064000800017f */
[----:B-1----:R-:W-:Y:S05]  /*2e840*/  @!P0 NANOSLEEP.SYNCS 0x989680 ;  /* 0x009896800000895d */ /* 0x002fea0003900000 */
[----:B------:R-:W1:Y:S02]  /*2e850*/  @!P0 SYNCS.PHASECHK.TRANS64 P0, [R5+URZ+0x388a0], R8 ;  /* 0x0388a008050085a7 */ /* 0x000e64000800007f */
[----:B-1----:R-:W-:Y:S05]  /*2e860*/  @!P0 BRA `(.L_x_2586) ;  /* 0xfffffffc00f08947 */ /* 0x002fea000383ffff */
[----:B------:R-:W-:Y:S05]  /*2e870*/  BRA `(.L_x_2781) ;  /* 0xffffff9400287947 */ /* 0x000fea000383ffff */
.L_x_2588:
[----:B-1----:R1:W2:Y:S02]  /*2e880*/  SYNCS.PHASECHK.TRANS64.TRYWAIT P0, [R5+URZ+0x388c0], R8 ;  /* 0x0388c008050075a7 */ /* 0x0022a4000800017f */
[----:B--2---:R-:W-:Y:S05]  /*2e890*/  @!P0 NANOSLEEP.SYNCS 0x989680 ;  /* 0x009896800000895d */ /* 0x004fea0003900000 */
[----:B------:R-:W2:Y:S02]  /*2e8a0*/  @!P0 SYNCS.PHASECHK.TRANS64 P0, [R5+URZ+0x388c0], R8 ;  /* 0x0388c008050085a7 */ /* 0x000ea4000800007f */
[----:B--2---:R-:W-:Y:S05]  /*2e8b0*/  @!P0 BRA `(.L_x_2588) ;  /* 0xfffffffc00f08947 */ /* 0x004fea000383ffff */
[----:B------:R-:W-:Y:S05]  /*2e8c0*/  BRA `(.L_x_2782) ;  /* 0xffffff9400c87947 */ /* 0x000fea000383ffff */
.L_x_2592:
[----:B0-----:R0:W1:Y:S02]  /*2e8d0*/  SYNCS.PHASECHK.TRANS64.TRYWAIT P0, [R6+URZ+0x388a0], R7 ;  /* 0x0388a007060075a7 */ /* 0x001064000800017f */
[----:B-1----:R-:W-:Y:S05]  /*2e8e0*/  @!P0 NANOSLEEP.SYNCS 0x989680 ;  /* 0x009896800000895d */ /* 0x002fea0003900000 */
[----:B------:R-:W1:Y:S02]  /*2e8f0*/  @!P0 SYNCS.PHASECHK.TRANS64 P0, [R6+URZ+0x388a0], R7 ;  /* 0x0388a007060085a7 */ /* 0x000e64000800007f */
[----:B-1----:R-:W-:Y:S05]  /*2e900*/  @!P0 BRA `(.L_x_2592) ;  /* 0xfffffffc00f08947 */ /* 0x002fea000383ffff */
[----:B------:R-:W-:Y:S05]  /*2e910*/  BRA `(.L_x_2783) ;  /* 0xffffff9800b07947 */ /* 0x000fea000383ffff */
.L_x_2594:
[----:B-1----:R1:W2:Y:S02]  /*2e920*/  SYNCS.PHASECHK.TRANS64.TRYWAIT P1, [R6+URZ+0x388c0], R7 ;  /* 0x0388c007060075a7 */ /* 0x0022a4000802017f */
[----:B--2---:R-:W-:Y:S05]  /*2e930*/  @!P1 NANOSLEEP.SYNCS 0x989680 ;  /* 0x009896800000995d */ /* 0x004fea0003900000 */
[----:B------:R-:W2:Y:S02]  /*2e940*/  @!P1 SYNCS.PHASECHK.TRANS64 P1, [R6+URZ+0x388c0], R7 ;  /* 0x0388c007060095a7 */ /* 0x000ea4000802007f */
[----:B--2---:R-:W-:Y:S05]  /*2e950*/  @!P1 BRA `(.L_x_2594) ;  /* 0xfffffffc00f09947 */ /* 0x004fea000383ffff */
[----:B------:R-:W-:Y:S05]  /*2e960*/  BRA `(.L_x_2784) ;  /* 0xffffff9c00487947 */ /* 0x000fea000383ffff */
.L_x_2607:
        /* <DEDUP_REMOVED lines=11> */
.L_x_2786:
[----:B------:R-:W-:Y:S05]  /*2ea20*/  BSYNC B0 ;  /* 0x0000000000007941 */ /* 0x000fea0003800000 */
.L_x_2785:
[----:B------:R-:W-:Y:S05]  /*2ea30*/  BRA `(.L_x_2787) ;  /* 0xffffffa800a87947 */ /* 0x000fea000383ffff */
.L_x_2608:
[----:B------:R-:W-:Y:S01]  /*2ea40*/  BSSY B0, `(.L_x_2788) ;  /* 0x0000006000007945 */ /* 0x000fe20003800000 */
[----:B------:R-:W-:-:S07]  /*2ea50*/  IMAD.MOV.U32 R15, RZ, RZ, -0x1 ;  /* 0xffffffffff0f7424 */ /* 0x000fce00078e00ff */
[----:B------:R-:W-:Y:S05]  /*2ea60*/  WARPSYNC.COLLECTIVE R15, `(.L_x_2789) ;  /* 0x000000000f0c7348 */ /* 0x000fea0003c00000 */
[----:B------:R-:W-:Y:S02]  /*2ea70*/  ELECT P6, UR62, PT ;  /* 0x00000000003e782f */ /* 0x000fe400038c0000 */
[----:B------:R-:W-:Y:S01]  /*2ea80*/  MOV R14, UR62 ;  /* 0x0000003e000e7c02 */ /* 0x000fe20008000f00 */
[----:B------:R-:W-:Y:S10]  /*2ea90*/  ENDCOLLECTIVE ;  /* 0x000000000000791b */ /* 0x000ff40003800000 */
.L_x_2789:
[----:B------:R-:W-:Y:S05]  /*2eaa0*/  BSYNC B0 ;  /* 0x0000000000007941 */ /* 0x000fea0003800000 */
.L_x_2788:
[----:B------:R-:W-:Y:S05]  /*2eab0*/  BRA `(.L_x_2790) ;  /* 0xffffffa800987947 */ /* 0x000fea000383ffff */
.L_x_2611:
[----:B0-----:R0:W1:Y:S02]  /*2eac0*/  SYNCS.PHASECHK.TRANS64.TRYWAIT P0, [R7+URZ+0x38840], R10 ;  /* 0x0388400a070075a7 */ /* 0x001064000800017f */
[----:B-1----:R-:W-:Y:S05]  /*2ead0*/  @!P0 NANOSLEEP.SYNCS 0x989680 ;  /* 0x009896800000895d */ /* 0x002fea0003900000 */
[----:B------:R-:W1:Y:S02]  /*2eae0*/  @!P0 SYNCS.PHASECHK.TRANS64 P0, [R7+URZ+0x38840], R10 ;  /* 0x0388400a070085a7 */ /* 0x000e64000800007f */
[----:B-1----:R-:W-:Y:S05]  /*2eaf0*/  @!P0 BRA `(.L_x_2611) ;  /* 0xfffffffc00f08947 */ /* 0x002fea000383ffff */
[----:B------:R-:W-:Y:S05]  /*2eb00*/  BRA `(.L_x_2791) ;  /* 0xffffffa800fc7947 */ /* 0x000fea000383ffff */
.L_x_2614:
        /* <DEDUP_REMOVED lines=8> */
.L_x_2622:
[----:B0-----:R0:W1:Y:S02]  /*2eb90*/  SYNCS.PHASECHK.TRANS64.TRYWAIT P0, [R7+URZ+0x38840], R8 ;  /* 0x03884008070075a7 */ /* 0x001064000800017f */
[----:B-1----:R-:W-:Y:S05]  /*2eba0*/  @!P0 NANOSLEEP.SYNCS 0x989680 ;  /* 0x009896800000895d */ /* 0x002fea0003900000 */
[----:B------:R-:W1:Y:S02]  /*2ebb0*/  @!P0 SYNCS.PHASECHK.TRANS64 P0, [R7+URZ+0x38840], R8 ;  /* 0x03884008070085a7 */ /* 0x000e64000800007f */
[----:B-1----:R-:W-:Y:S05]  /*2ebc0*/  @!P0 BRA `(.L_x_2622) ;  /* 0xfffffffc00f08947 */ /* 0x002fea000383ffff */
[----:B------:R-:W-:Y:S05]  /*2ebd0*/  BRA `(.L_x_2793) ;  /* 0xffffffb400287947 */ /* 0x000fea000383ffff */
.L_x_2624:
[----:B0-----:R0:W1:Y:S02]  /*2ebe0*/  SYNCS.PHASECHK.TRANS64.TRYWAIT P0, [R8+URZ+0x60], R7 ;  /* 0x00006007080075a7 */ /* 0x001064000800017f */
[----:B-1----:R-:W-:Y:S05]  /*2ebf0*/  @!P0 NANOSLEEP.SYNCS 0x989680 ;  /* 0x009896800000895d */ /* 0x002fea0003900000 */
[----:B------:R-:W1:Y:S02]  /*2ec00*/  @!P0 SYNCS.PHASECHK.TRANS64 P0, [R8+URZ+0x60], R7 ;  /* 0x00006007080085a7 */ /* 0x000e64000800007f */
[----:B-1----:R-:W-:Y:S05]  /*2ec10*/  @!P0 BRA `(.L_x_2624) ;  /* 0xfffffffc00f08947 */ /* 0x002fea000383ffff */
[----:B------:R-:W-:Y:S05]  /*2ec20*/  BRA `(.L_x_2794) ;  /* 0xffffffb400e87947 */ /* 0x000fea000383ffff */
.L_x_2629:
[----:B-1----:R1:W2:Y:S02]  /*2ec30*/  SYNCS.PHASECHK.TRANS64.TRYWAIT P0, [R2+URZ+0x38840], R3 ;  /* 0x03884003020075a7 */ /* 0x0022a4000800017f */
[----:B--2---:R-:W-:Y:S05]  /*2ec40*/  @!P0 NANOSLEEP.SYNCS 0x989680 ;  /* 0x009896800000895d */ /* 0x004fea0003900000 */
[----:B------:R-:W2:Y:S02]  /*2ec50*/  @!P0 SYNCS.PHASECHK.TRANS64 P0, [R2+URZ+0x38840], R3 ;  /* 0x03884003020085a7 */ /* 0x000ea4000800007f */
[----:B--2---:R-:W-:Y:S05]  /*2ec60*/  @!P0 BRA `(.L_x_2629) ;  /* 0xfffffffc00f08947 */ /* 0x004fea000383ffff */
[----:B------:R-:W-:Y:S05]  /*2ec70*/  BRA `(.L_x_2795) ;  /* 0xffffffbc006c7947 */ /* 0x000fea000383ffff */
.L_x_2631:
[----:B0-----:R0:W1:Y:S02]  /*2ec80*/  SYNCS.PHASECHK.TRANS64.TRYWAIT P1, [R3+URZ+0x60], R2 ;  /* 0x00006002030075a7 */ /* 0x001064000802017f */
[----:B-1----:R-:W-:Y:S05]  /*2ec90*/  @!P1 NANOSLEEP.SYNCS 0x989680 ;  /* 0x009896800000995d */ /* 0x002fea0003900000 */
[----:B------:R-:W1:Y:S02]  /*2eca0*/  @!P1 SYNCS.PHASECHK.TRANS64 P1, [R3+URZ+0x60], R2 ;  /* 0x00006002030095a7 */ /* 0x000e64000802007f */
[----:B-1----:R-:W-:Y:S05]  /*2ecb0*/  @!P1 BRA `(.L_x_2631) ;  /* 0xfffffffc00f09947 */ /* 0x002fea000383ffff */
[----:B------:R-:W-:Y:S05]  /*2ecc0*/  BRA `(.L_x_2796) ;  /* 0xffffffc0002c7947 */ /* 0x000fea000383ffff */
.L_x_2636:
[----:B--2---:R2:W3:Y:S02]  /*2ecd0*/  SYNCS.PHASECHK.TRANS64.TRYWAIT P0, [R2+URZ+0x38840], R3 ;  /* 0x03884003020075a7 */ /* 0x0044e4000800017f */
[----:B---3--:R-:W-:Y:S05]  /*2ece0*/  @!P0 NANOSLEEP.SYNCS 0x989680 ;  /* 0x009896800000895d */ /* 0x008fea0003900000 */
[----:B------:R-:W3:Y:S02]  /*2ecf0*/  @!P0 SYNCS.PHASECHK.TRANS64 P0, [R2+URZ+0x38840], R3 ;  /* 0x03884003020085a7 */ /* 0x000ee4000800007f */
[----:B---3--:R-:W-:Y:S05]  /*2ed00*/  @!P0 BRA `(.L_x_2636) ;  /* 0xfffffffc00f08947 */ /* 0x008fea000383ffff */
[----:B------:R-:W-:Y:S05]  /*2ed10*/  BRA `(.L_x_2797) ;  /* 0xffffffc400707947 */ /* 0x000fea000383ffff */
.L_x_2638:
[----:B0-----:R0:W1:Y:S02]  /*2ed20*/  SYNCS.PHASECHK.TRANS64.TRYWAIT P1, [R2+URZ+0x60], R9 ;  /* 0x00006009020075a7 */ /* 0x001064000802017f */
[----:B-1----:R-:W-:Y:S05]  /*2ed30*/  @!P1 NANOSLEEP.SYNCS 0x989680 ;  /* 0x009896800000995d */ /* 0x002fea0003900000 */
[----:B------:R-:W1:Y:S02]  /*2ed40*/  @!P1 SYNCS.PHASECHK.TRANS64 P1, [R2+URZ+0x60], R9 ;  /* 0x00006009020095a7 */ /* 0x000e64000802007f */
[----:B-1----:R-:W-:Y:S05]  /*2ed50*/  @!P1 BRA `(.L_x_2638) ;  /* 0xfffffffc00f09947 */ /* 0x002fea000383ffff */
[----:B------:R-:W-:Y:S05]  /*2ed60*/  BRA `(.L_x_2798) ;  /* 0xffffffc800307947 */ /* 0x000fea000383ffff */
.L_x_2645:
[----:B-1----:R1:W2:Y:S02]  /*2ed70*/  SYNCS.PHASECHK.TRANS64.TRYWAIT P0, [R3+URZ+0x38860], R0 ;  /* 0x03886000030075a7 */ /* 0x0022a4000800017f */
[----:B--2---:R-:W-:Y:S05]  /*2ed80*/  @!P0 NANOSLEEP.SYNCS 0x989680 ;  /* 0x009896800000895d */ /* 0x004fea0003900000 */
[----:B------:R-:W2:Y:S02]  /*2ed90*/  @!P0 SYNCS.PHASECHK.TRANS64 P0, [R3+URZ+0x38860], R0 ;  /* 0x03886000030085a7 */ /* 0x000ea4000800007f */
[----:B--2---:R-:W-:Y:S05]  /*2eda0*/  @!P0 BRA `(.L_x_2645) ;  /* 0xfffffffc00f08947 */ /* 0x004fea000383ffff */
[----:B------:R-:W-:Y:S05]  /*2edb0*/  BRA `(.L_x_2799) ;  /* 0xffffffcc005c7947 */ /* 0x000fea000383ffff */
.L_x_2647:
[----:B------:R-:W-:Y:S01]  /*2edc0*/  BSSY B0, `(.L_x_2800) ;  /* 0x0000008000007945 */ /* 0x000fe20003800000 */
[----:B------:R-:W-:Y:S01]  /*2edd0*/  MOV R13, R16 ;  /* 0x00000010000d7202 */ /* 0x000fe20000000f00 */
[----:B------:R-:W-:Y:S01]  /*2ede0*/  IMAD.MOV.U32 R12, RZ, RZ, RZ ;  /* 0x000000ffff0c7224 */ /* 0x000fe200078e00ff */
[----:B0-----:R-:W-:Y:S01]  /*2edf0*/  MOV R15, 0xffffffff ;  /* 0xffffffff000f7802 */ /* 0x001fe20000000f00 */
[----:B------:R-:W-:-:S07]  /*2ee00*/  IMAD.MOV.U32 R11, RZ, RZ, 0x1f ;  /* 0x0000001fff0b7424 */ /* 0x000fce00078e00ff */
[----:B-1----:R-:W-:Y:S05]  /*2ee10*/  WARPSYNC.COLLECTIVE R15, `(.L_x_2801) ;  /* 0x000000000f087348 */ /* 0x002fea0003c00000 */
[----:B------:R0:W2:Y:S02]  /*2ee20*/  SHFL.IDX P6, R14, R13, R12, R11 ;  /* 0x0000000c0d0e7389 */ /* 0x0000a400000c000b */
[----:B012---:R-:W-:Y:S01]  /*2ee30*/  ENDCOLLECTIVE ;  /* 0x000000000000791b */ /* 0x007fe20003800000 */
.L_x_2801:
[----:B------:R-:W-:Y:S05]  /*2ee40*/  BSYNC B0 ;  /* 0x0000000000007941 */ /* 0x000fea0003800000 */
.L_x_2800:
        /* <DEDUP_REMOVED lines=8> */
.L_x_2802:
[----:B------:R-:W-:Y:S01]  /*2eed0*/  MOV R16, R14 ;  /* 0x0000000e00107202 */ /* 0x000fe20000000f00 */
[----:B------:R-:W-:Y:S06]  /*2eee0*/  BRA `(.L_x_2803) ;  /* 0xffffffd0000c7947 */ /* 0x000fec000383ffff */
.L_x_2650:
[----:B------:R-:W-:Y:S01]  /*2eef0*/  BSSY B0, `(.L_x_2804) ;  /* 0x0000008000007945 */ /* 0x000fe20003800000 */
[----:B-----5:R-:W-:Y:S01]  /*2ef00*/  IMAD.MOV.U32 R13, RZ, RZ, R3 ;  /* 0x000000ffff0d7224 */ /* 0x020fe200078e0003 */
[----:B------:R-:W-:Y:S01]  /*2ef10*/  MOV R11, RZ ;  /* 0x000000ff000b7202 */ /* 0x000fe20000000f00 */
[----:B------:R-:W-:Y:S02]  /*2ef20*/  IMAD.MOV.U32 R12, RZ, RZ, 0x1 ;  /* 0x00000001ff0c7424 */ /* 0x000fe400078e00ff */
[----:B------:R-:W-:-:S07]  /*2ef30*/  IMAD.MOV.U32 R15, RZ, RZ, -0x1 ;  /* 0xffffffffff0f7424 */ /* 0x000fce00078e00ff */
[----:B0-234-:R-:W-:Y:S05]  /*2ef40*/  WARPSYNC.COLLECTIVE R15, `(.L_x_2805) ;  /* 0x000000000f087348 */ /* 0x01dfea0003c00000 */
[----:B------:R1:W0:Y:S02]  /*2ef50*/  SHFL.UP P6, R14, R13, R12, R11 ;  /* 0x0400000c0d0e7389 */ /* 0x00022400000c000b */
[----:B01234-:R-:W-:Y:S01]  /*2ef60*/  ENDCOLLECTIVE ;  /* 0x000000000000791b */ /* 0x01ffe20003800000 */
.L_x_2805:
[----:B------:R-:W-:Y:S05]  /*2ef70*/  BSYNC B0 ;  /* 0x0000000000007941 */ /* 0x000fea0003800000 */
.L_x_2804:
        /* <DEDUP_REMOVED lines=10> */
.L_x_2806:
        /* <DEDUP_REMOVED lines=8> */
.L_x_2807:
        /* <DEDUP_REMOVED lines=8> */
.L_x_2808:
        /* <DEDUP_REMOVED lines=8> */
.L_x_2809:
        /* <DEDUP_REMOVED lines=8> */
.L_x_2810:
[----:B------:R-:W-:Y:S05]  /*2f220*/  BRA `(.L_x_2811) ;  /* 0xffffffcc00d07947 */ /* 0x000fea000383ffff */
.L_x_2655:
        /* <DEDUP_REMOVED lines=8> */
.L_x_2813:
[----:B------:R-:W-:Y:S05]  /*2f2b0*/  BSYNC B0 ;  /* 0x0000000000007941 */ /* 0x000fea0003800000 */
.L_x_2812:
        /* <DEDUP_REMOVED lines=10> */
.L_x_2814:
        /* <DEDUP_REMOVED lines=8> */
.L_x_2815:
        /* <DEDUP_REMOVED lines=8> */
.L_x_2816:
        /* <DEDUP_REMOVED lines=8> */
.L_x_2817:
        /* <DEDUP_REMOVED lines=8> */
.L_x_2818:
[----:B------:R-:W-:Y:S05]  /*2f560*/  BRA `(.L_x_2819) ;  /* 0xffffffcc00b47947 */ /* 0x000fea000383ffff */
.L_x_2657:
[----:B------:R-:W-:Y:S01]  /*2f570*/  BSSY B0, `(.L_x_2820) ;  /* 0x0000006000007945 */ /* 0x000fe20003800000 */
[----:B------:R-:W-:Y:S01]  /*2f580*/  PLOP3.LUT P6, PT, P6, PT, PT, 0x8, 0x0 ;  /* 0x000000000000781c */ /* 0x000fe200037ce170 */
[----:B------:R-:W-:-:S12]  /*2f590*/  IMAD.MOV.U32 R15, RZ, RZ, -0x1 ;  /* 0xffffffffff0f7424 */ /* 0x000fd800078e00ff */
[----:B0-----:R-:W-:Y:S05]  /*2f5a0*/  WARPSYNC.COLLECTIVE R15, `(.L_x_2821) ;  /* 0x000000000f087348 */ /* 0x001fea0003c00000 */
[----:B------:R-:W-:Y:S01]  /*2f5b0*/  VOTE.ANY R14, PT, P6 ;  /* 0x00000000000e7806 */ /* 0x000fe200030e0100 */
[----:B0-----:R-:W-:Y:S06]  /*2f5c0*/  ENDCOLLECTIVE ;  /* 0x000000000000791b */ /* 0x001fec0003800000 */
.L_x_2821:
[----:B------:R-:W-:Y:S05]  /*2f5d0*/  BSYNC B0 ;  /* 0x0000000000007941 */ /* 0x000fea0003800000 */
.L_x_2820:
        /* <DEDUP_REMOVED lines=9> */
.L_x_2822:
[----:B------:R-:W-:Y:S01]  /*2f670*/  IMAD.MOV.U32 R17, RZ, RZ, R14 ;  /* 0x000000ffff117224 */ /* 0x000fe200078e000e */
[----:B------:R-:W-:Y:S06]  /*2f680*/  BRA `(.L_x_2823) ;  /* 0xffffffcc00a47947 */ /* 0x000fec000383ffff */
.L_x_2659:
[----:B------:R-:W-:Y:S01]  /*2f690*/  BSSY B0, `(.L_x_2824) ;  /* 0x0000007000007945 */ /* 0x000fe20003800000 */
[----:B------:R-:W-:Y:S01]  /*2f6a0*/  IMAD.MOV.U32 R13, RZ, RZ, R2 ;  /* 0x000000ffff0d7224 */ /* 0x000fe200078e0002 */
[----:B------:R-:W-:Y:S01]  /*2f6b0*/  MOV R11, 0x1f ;  /* 0x0000001f000b7802 */ /* 0x000fe20000000f00 */
[----:B------:R-:W-:-:S07]  /*2f6c0*/  IMAD.MOV.U32 R15, RZ, RZ, -0x1 ;  /* 0xffffffffff0f7424 */ /* 0x000fce00078e00ff */
[----:B012---:R-:W-:Y:S05]  /*2f6d0*/  WARPSYNC.COLLECTIVE R15, `(.L_x_2825) ;  /* 0x000000000f087348 */ /* 0x007fea0003c00000 */
[----:B------:R3:W4:Y:S02]  /*2f6e0*/  SHFL.IDX P6, R14, R13, R12, R11 ;  /* 0x0000000c0d0e7389 */ /* 0x00072400000c000b */
[----:B01234-:R-:W-:Y:S01]  /*2f6f0*/  ENDCOLLECTIVE ;  /* 0x000000000000791b */ /* 0x01ffe20003800000 */
.L_x_2825:
[----:B------:R-:W-:Y:S05]  /*2f700*/  BSYNC B0 ;  /* 0x0000000000007941 */ /* 0x000fea0003800000 */
.L_x_2824:
[----:B------:R-:W-:Y:S01]  /*2f710*/  IMAD.MOV.U32 R8, RZ, RZ, R14 ;  /* 0x000000ffff087224 */ /* 0x000fe200078e000e */
[----:B------:R-:W-:Y:S06]  /*2f720*/  BRA `(.L_x_2658) ;  /* 0xffffffcc00987947 */ /* 0x000fec000383ffff */
.L_x_2663:
[----:B-1----:R1:W2:Y:S02]  /*2f730*/  SYNCS.PHASECHK.TRANS64.TRYWAIT P0, [R0+URZ+0x38820], R3 ;  /* 0x03882003000075a7 */ /* 0x0022a4000800017f */
[----:B--2---:R-:W-:Y:S05]  /*2f740*/  @!P0 NANOSLEEP.SYNCS 0x989680 ;  /* 0x009896800000895d */ /* 0x004fea0003900000 */
[----:B------:R-:W2:Y:S02]  /*2f750*/  @!P0 SYNCS.PHASECHK.TRANS64 P0, [R0+URZ+0x38820], R3 ;  /* 0x03882003000085a7 */ /* 0x000ea4000800007f */
[----:B--2---:R-:W-:Y:S05]  /*2f760*/  @!P0 BRA `(.L_x_2663) ;  /* 0xfffffffc00f08947 */ /* 0x004fea000383ffff */
[----:B------:R-:W-:Y:S05]  /*2f770*/  BRA `(.L_x_2826) ;  /* 0xffffffd4000c7947 */ /* 0x000fea000383ffff */
.L_x_2664:
        /* <DEDUP_REMOVED lines=11> */
.L_x_2828:
[----:B------:R-:W-:Y:S05]  /*2f830*/  BSYNC B0 ;  /* 0x0000000000007941 */ /* 0x000fea0003800000 */
.L_x_2827:
[----:B------:R-:W-:Y:S05]  /*2f840*/  BRA `(.L_x_2829) ;  /* 0xffffffd000f47947 */ /* 0x000fea000383ffff */
.L_x_2665:
[----:B------:R-:W-:Y:S01]  /*2f850*/  BSSY B0, `(.L_x_2830) ;  /* 0x0000006000007945 */ /* 0x000fe20003800000 */
[----:B------:R-:W-:-:S07]  /*2f860*/  IMAD.MOV.U32 R15, RZ, RZ, -0x1 ;  /* 0xffffffffff0f7424 */ /* 0x000fce00078e00ff */
[----:B012---:R-:W-:Y:S05]  /*2f870*/  WARPSYNC.COLLECTIVE R15, `(.L_x_2831) ;  /* 0x000000000f0c7348 */ /* 0x007fea0003c00000 */
[----:B------:R-:W-:Y:S02]  /*2f880*/  ELECT P6, UR62, PT ;  /* 0x00000000003e782f */ /* 0x000fe400038c0000 */
[----:B------:R-:W-:Y:S01]  /*2f890*/  MOV R14, UR62 ;  /* 0x0000003e000e7c02 */ /* 0x000fe20008000f00 */
[----:B012---:R-:W-:Y:S10]  /*2f8a0*/  ENDCOLLECTIVE ;  /* 0x000000000000791b */ /* 0x007ff40003800000 */
.L_x_2831:
[----:B------:R-:W-:Y:S05]  /*2f8b0*/  BSYNC B0 ;  /* 0x0000000000007941 */ /* 0x000fea0003800000 */
.L_x_2830:
[----:B------:R-:W-:Y:S05]  /*2f8c0*/  BRA `(.L_x_2832) ;  /* 0xffffffd000e87947 */ /* 0x000fea000383ffff */
.L_x_2667:
[----:B-1----:R1:W2:Y:S02]  /*2f8d0*/  SYNCS.PHASECHK.TRANS64.TRYWAIT P0, [R6+URZ], R5 ;  /* 0x00000005060075a7 */ /* 0x0022a4000800017f */
[----:B--2---:R-:W-:Y:S05]  /*2f8e0*/  @!P0 NANOSLEEP.SYNCS 0x989680 ;  /* 0x009896800000895d */ /* 0x004fea0003900000 */
[----:B------:R-:W2:Y:S02]  /*2f8f0*/  @!P0 SYNCS.PHASECHK.TRANS64 P0, [R6+URZ], R5 ;  /* 0x00000005060085a7 */ /* 0x000ea4000800007f */
[----:B--2---:R-:W-:Y:S05]  /*2f900*/  @!P0 BRA `(.L_x_2667) ;  /* 0xfffffffc00f08947 */ /* 0x004fea000383ffff */
[----:B------:R-:W-:Y:S05]  /*2f910*/  BRA `(.L_x_2833) ;  /* 0xffffffd4002c7947 */ /* 0x000fea000383ffff */
.L_x_2668:
[----:B--2---:R2:W3:Y:S02]  /*2f920*/  SYNCS.PHASECHK.TRANS64.TRYWAIT P0, [R7+URZ], R2 ;  /* 0x00000002070075a7 */ /* 0x0044e4000800017f */
[----:B---3--:R-:W-:Y:S05]  /*2f930*/  @!P0 NANOSLEEP.SYNCS 0x989680 ;  /* 0x009896800000895d */ /* 0x008fea0003900000 */
[----:B------:R-:W3:Y:S02]  /*2f940*/  @!P0 SYNCS.PHASECHK.TRANS64 P0, [R7+URZ], R2 ;  /* 0x00000002070085a7 */ /* 0x000ee4000800007f */
[----:B---3--:R-:W-:Y:S05]  /*2f950*/  @!P0 BRA `(.L_x_2668) ;  /* 0xfffffffc00f08947 */ /* 0x008fea000383ffff */
[----:B------:R-:W-:Y:S05]  /*2f960*/  BRA `(.L_x_2834) ;  /* 0xffffffd400207947 */ /* 0x000fea000383ffff */
.L_x_2670:
[----:B---3--:R3:W4:Y:S02]  /*2f970*/  SYNCS.PHASECHK.TRANS64.TRYWAIT P0, [R4+URZ], R5 ;  /* 0x00000005040075a7 */ /* 0x008724000800017f */
[----:B----4-:R-:W-:Y:S05]  /*2f980*/  @!P0 NANOSLEEP.SYNCS 0x989680 ;  /* 0x009896800000895d */ /* 0x010fea0003900000 */
[----:B------:R-:W4:Y:S02]  /*2f990*/  @!P0 SYNCS.PHASECHK.TRANS64 P0, [R4+URZ], R5 ;  /* 0x00000005040085a7 */ /* 0x000f24000800007f */
[----:B----4-:R-:W-:Y:S05]  /*2f9a0*/  @!P0 BRA `(.L_x_2670) ;  /* 0xfffffffc00f08947 */ /* 0x010fea000383ffff */
[----:B------:R-:W-:Y:S05]  /*2f9b0*/  BRA `(.L_x_2835) ;  /* 0xffffffd400287947 */ /* 0x000fea000383ffff */
.L_x_2836:
        /* <DEDUP_REMOVED lines=12> */
.L_x_2846:


//--------------------- .nv.global.init           --------------------------
	.section	.nv.global.init,"aw",@progbits
.nv.global.init:
	.type		$str$23,@object
	.size		$str$23,($str$24 - $str$23)
$str$23:
        /*0000*/ 	.byte	0x28, 0x61, 0x64, 0x64, 0x72, 0x65, 0x73, 0x73, 0x20, 0x26, 0x20, 0x6d, 0x61, 0x73, 0x6b, 0x29
        /*0010*/ 	.byte	0x20, 0x3d, 0x3d, 0x20, 0x30, 0x00
	.type		$str$24,@object
	.size		$str$24,(__unnamed_9 - $str$24)
$str$24:
        /*0016*/ 	.byte	0x2f, 0x74, 0x6d, 0x70, 0x2f, 0x6f, 0x73, 0x73, 0x5f, 0x6b, 0x65, 0x72, 0x6e, 0x65, 0x6c, 0x73
        /*0026*/ 	.byte	0x5f, 0x73, 0x72, 0x63, 0x2f, 0x66, 0x6c, 0x61, 0x73, 0x68, 0x5f, 0x61, 0x74, 0x74, 0x65, 0x6e
        /*0036*/ 	.byte	0x74, 0x69, 0x6f, 0x6e, 0x2f, 0x63, 0x73, 0x72, 0x63, 0x2f, 0x63, 0x75, 0x74, 0x6c, 0x61, 0x73
        /*0046*/ 	.byte	0x73, 0x2f, 0x69, 0x6e, 0x63, 0x6c, 0x75, 0x64, 0x65, 0x2f, 0x63, 0x75, 0x74, 0x65, 0x2f, 0x70
        /*0056*/ 	.byte	0x6f, 0x69, 0x6e, 0x74, 0x65, 0x72, 0x5f, 0x66, 0x6c, 0x61, 0x67, 0x67, 0x65, 0x64, 0x2e, 0x68
        /*0066*/ 	.byte	0x70, 0x70, 0x00
	.type		__unnamed_9,@object
	.size		__unnamed_9,(__unnamed_5 - __unnamed_9)
__unnamed_9:
        /* <DEDUP_REMOVED lines=23> */
        /*01d9*/ 	.byte	0x3a, 0x43, 0x3c, 0x30, 0x3e, 0x3e, 0x3e, 0x3e, 0x3e, 0x20, 0x26, 0x5d, 0x00
	.type		__unnamed_5,@object
	.size		__unnamed_5,(__unnamed_4 - __unnamed_5)
__unnamed_5:
        /* <DEDUP_REMOVED lines=24> */
	.type		__unnamed_4,@object
	.size		__unnamed_4,(__unnamed_7 - __unnamed_4)
__unnamed_4:
        /* <DEDUP_REMOVED lines=24> */
	.type		__unnamed_7,@object
	.size		__unnamed_7,(__unnamed_8 - __unnamed_7)
__unnamed_7:
        /* <DEDUP_REMOVED lines=28> */
        /*06a6*/ 	.byte	0x36, 0x33, 0x38, 0x34, 0x3e, 0x3e, 0x3e, 0x3e, 0x3e, 0x5d, 0x00
	.type		__unnamed_8,@object
	.size		__unnamed_8,(__unnamed_3 - __unnamed_8)
__unnamed_8:
        /* <DEDUP_REMOVED lines=29> */
	.type		__unnamed_3,@object
	.size		__unnamed_3,(__unnamed_2 - __unnamed_3)
__unnamed_3:
        /* <DEDUP_REMOVED lines=29> */
	.type		__unnamed_2,@object
	.size		__unnamed_2,(__unnamed_6 - __unnamed_2)
__unnamed_2:
        /* <DEDUP_REMOVED lines=29> */
	.type		__unnamed_6,@object
	.size		__unnamed_6,(__unnamed_1 - __unnamed_6)
__unnamed_6:
        /* <DEDUP_REMOVED lines=29> */
	.type		__unnamed_1,@object
	.size		__unnamed_1,(.L_0 - __unnamed_1)
__unnamed_1:
        /* <DEDUP_REMOVED lines=28> */
        /*0fa1*/ 	.byte	0x32, 0x30, 0x34, 0x38, 0x30, 0x3e, 0x3e, 0x3e, 0x3e, 0x3e, 0x20, 0x26, 0x5d, 0x00
.L_0:


//--------------------- .nv.shared._ZN7cutlass13device_kernelIN5flash11enable_sm90INS1_16FlashAttnFwdSm90INS1_25CollectiveMainloopFwdSm90ILi2EN4cute5tupleIJNS5_1CILi1EEES8_S8_EEENS6_IJNS7_ILi128EEENS7_ILi80EEENS7_ILi256EEEEEELi256ENS_6half_tEfNS_4arch4Sm90ELb0ELb0ELb0ELb0ELb0ELb0ELb0ELb1ELb1ELb0ELb0ELb0EEENS1_21CollectiveEpilogueFwdINS6_IJSA_SC_SB_EEES9_SE_SG_Li256ELb0ELb0ELb0ELb0EEENS1_29StaticPersistentTileSchedulerILb0EEEEEEEEEvNT_6ParamsE --------------------------
	.section	.nv.shared._ZN7cutlass13device_kernelIN5flash11enable_sm90INS1_16FlashAttnFwdSm90INS1_25CollectiveMainloopFwdSm90ILi2EN4cute5tupleIJNS5_1CILi1EEES8_S8_EEENS6_IJNS7_ILi128EEENS7_ILi80EEENS7_ILi256EEEEEELi256ENS_6half_tEfNS_4arch4Sm90ELb0ELb0ELb0ELb0ELb0ELb0ELb0ELb1ELb1ELb0ELb0ELb0EEENS1_21CollectiveEpilogueFwdINS6_IJSA_SC_SB_EEES9_SE_SG_Li256ELb0ELb0ELb0ELb0EEENS1_29StaticPersistentTileSchedulerILb0EEEEEEEEEvNT_6ParamsE,"aw",@nobits
	.sectionflags	@""
	.align	16
	.zero		1024


//--------------------- .nv.shared.reserved.0     --------------------------
	.section	.nv.shared.reserved.0,"aw",@nobits
	.weak		__nv_reservedSMEM_offset_0_alias
	.size		__nv_reservedSMEM_offset_0_alias, 0, 0
	.other		__nv_reservedSMEM_offset_0_alias,@"STO_CUDA_RESERVED_SHARED STV_DEFAULT"
__nv_reservedSMEM_offset_0_alias:
	.zero		0


//--------------------- .nv.global                --------------------------
	.section	.nv.global,"aw",@nobits
.nv.global:
	.type		_ZN66_INTERNAL_4283bf05_30_flash_fwd_hdim256_fp16_sm90_cu_0106449f_32704cute1_E,@object
	.size		_ZN66_INTERNAL_4283bf05_30_flash_fwd_hdim256_fp16_sm90_cu_0106449f_32704cute1_E,(_ZN66_INTERNAL_4283bf05_30_flash_fwd_hdim256_fp16_sm90_cu_0106449f_32704cuda3std3__45__cpo6cbeginE - _ZN66_INTERNAL_4283bf05_30_flash_fwd_hdim256_fp16_sm90_cu_0106449f_32704cute1_E)
_ZN66_INTERNAL_4283bf05_30_flash_fwd_hdim256_fp16_sm90_cu_0106449f_32704cute1_E:
	.zero		1
	.type		_ZN66_INTERNAL_4283bf05_30_flash_fwd_hdim256_fp16_sm90_cu_0106449f_32704cuda3std3__45__cpo6cbeginE,@object
	.size		_ZN66_INTERNAL_4283bf05_30_flash_fwd_hdim256_fp16_sm90_cu_0106449f_32704cuda3std3__45__cpo6cbeginE,(_ZN66_INTERNAL_4283bf05_30_flash_fwd_hdim256_fp16_sm90_cu_0106449f_32704cuda3std3__48in_placeE - _ZN66_INTERNAL_4283bf05_30_flash_fwd_hdim256_fp16_sm90_cu_0106449f_32704cuda3std3__45__cpo6cbeginE)
_ZN66_INTERNAL_4283bf05_30_flash_fwd_hdim256_fp16_sm90_cu_0106449f_32704cuda3std3__45__cpo6cbeginE:
	.zero		1
	.type		_ZN66_INTERNAL_4283bf05_30_flash_fwd_hdim256_fp16_sm90_cu_0106449f_32704cuda3std3__48in_placeE,@object
	.size		_ZN66_INTERNAL_4283bf05_30_flash_fwd_hdim256_fp16_sm90_cu_0106449f_32704cuda3std3__48in_placeE,(_ZN66_INTERNAL_4283bf05_30_flash_fwd_hdim256_fp16_sm90_cu_0106449f_32704cuda3std6ranges3__45__cpo9iter_moveE - _ZN66_INTERNAL_4283bf05_30_flash_fwd_hdim256_fp16_sm90_cu_0106449f_32704cuda3std3__48in_placeE)
_ZN66_INTERNAL_4283bf05_30_flash_fwd_hdim256_fp16_sm90_cu_0106449f_32704cuda3std3__48in_placeE:
	.zero		1
	.type		_ZN66_INTERNAL_4283bf05_30_flash_fwd_hdim256_fp16_sm90_cu_0106449f_32704cuda3std6ranges3__45__cpo9iter_moveE,@object
	.size		_ZN66_INTERNAL_4283bf05_30_flash_fwd_hdim256_fp16_sm90_cu_0106449f_32704cuda3std6ranges3__45__cpo9iter_moveE,(_ZN66_INTERNAL_4283bf05_30_flash_fwd_hdim256_fp16_sm90_cu_0106449f_32704cuda3std3__45__cpo5beginE - _ZN66_INTERNAL_4283bf05_30_flash_fwd_hdim256_fp16_sm90_cu_0106449f_32704cuda3std6ranges3__45__cpo9iter_moveE)
_ZN66_INTERNAL_4283bf05_30_flash_fwd_hdim256_fp16_sm90_cu_0106449f_32704cuda3std6ranges3__45__cpo9iter_moveE:
	.zero		1
	.type		_ZN66_INTERNAL_4283bf05_30_flash_fwd_hdim256_fp16_sm90_cu_0106449f_32704cuda3std3__45__cpo5beginE,@object
	.size		_ZN66_INTERNAL_4283bf05_30_flash_fwd_hdim256_fp16_sm90_cu_0106449f_32704cuda3std3__45__cpo5beginE,(_ZN66_INTERNAL_4283bf05_30_flash_fwd_hdim256_fp16_sm90_cu_0106449f_32704cuda3std3__468_GLOBAL__N__4283bf05_30_flash_fwd_hdim256_fp16_sm90_cu_0106449f_32706ignoreE - _ZN66_INTERNAL_4283bf05_30_flash_fwd_hdim256_fp16_sm90_cu_0106449f_32704cuda3std3__45__cpo5beginE)
_ZN66_INTERNAL_4283bf05_30_flash_fwd_hdim256_fp16_sm90_cu_0106449f_32704cuda3std3__45__cpo5beginE:
	.zero		1
	.type		_ZN66_INTERNAL_4283bf05_30_flash_fwd_hdim256_fp16_sm90_cu_0106449f_32704cuda3std3__468_GLOBAL__N__4283bf05_30_flash_fwd_hdim256_fp16_sm90_cu_0106449f_32706ignoreE,@object
	.size		_ZN66_INTERNAL_4283bf05_30_flash_fwd_hdim256_fp16_sm90_cu_0106449f_32704cuda3std3__468_GLOBAL__N__4283bf05_30_flash_fwd_hdim256_fp16_sm90_cu_0106449f_32706ignoreE,(_ZN66_INTERNAL_4283bf05_30_flash_fwd_hdim256_fp16_sm90_cu_0106449f_32704cute7productE - _ZN66_INTERNAL_4283bf05_30_flash_fwd_hdim256_fp16_sm90_cu_0106449f_32704cuda3std3__468_GLOBAL__N__4283bf05_30_flash_fwd_hdim256_fp16_sm90_cu_0106449f_32706ignoreE)
_ZN66_INTERNAL_4283bf05_30_flash_fwd_hdim256_fp16_sm90_cu_0106449f_32704cuda3std3__468_GLOBAL__N__4283bf05_30_flash_fwd_hdim256_fp16_sm90_cu_0106449f_32706ignoreE:
	.zero		1
	.type		_ZN66_INTERNAL_4283bf05_30_flash_fwd_hdim256_fp16_sm90_cu_0106449f_32704cute7productE,@object
	.size		_ZN66_INTERNAL_4283bf05_30_flash_fwd_hdim256_fp16_sm90_cu_0106449f_32704cute7productE,(_ZN66_INTERNAL_4283bf05_30_flash_fwd_hdim256_fp16_sm90_cu_0106449f_32704cuda3std3__45__cpo3endE - _ZN66_INTERNAL_4283bf05_30_flash_fwd_hdim256_fp16_sm90_cu_0106449f_32704cute7productE)
_ZN66_INTERNAL_4283bf05_30_flash_fwd_hdim256_fp16_sm90_cu_0106449f_32704cute7productE:
	.zero		1
	.type		_ZN66_INTERNAL_4283bf05_30_flash_fwd_hdim256_fp16_sm90_cu_0106449f_32704cuda3std3__45__cpo3endE,@object
	.size		_ZN66_INTERNAL_4283bf05_30_flash_fwd_hdim256_fp16_sm90_cu_0106449f_32704cuda3std3__45__cpo3endE,(_ZN66_INTERNAL_4283bf05_30_flash_fwd_hdim256_fp16_sm90_cu_0106449f_32704cuda3std3__419piecewise_constructE - _ZN66_INTERNAL_4283bf05_30_flash_fwd_hdim256_fp16_sm90_cu_0106449f_32704cuda3std3__45__cpo3endE)
_ZN66_INTERNAL_4283bf05_30_flash_fwd_hdim256_fp16_sm90_cu_0106449f_32704cuda3std3__45__cpo3endE:
	.zero		1
	.type		_ZN66_INTERNAL_4283bf05_30_flash_fwd_hdim256_fp16_sm90_cu_0106449f_32704cuda3std3__419piecewise_constructE,@object
	.size		_ZN66_INTERNAL_4283bf05_30_flash_fwd_hdim256_fp16_sm90_cu_0106449f_32704cuda3std3__419piecewise_constructE,(_ZN66_INTERNAL_4283bf05_30_flash_fwd_hdim256_fp16_sm90_cu_0106449f_32704cuda3std3__45__cpo4cendE - _ZN66_INTERNAL_4283bf05_30_flash_fwd_hdim256_fp16_sm90_cu_0106449f_32704cuda3std3__419piecewise_constructE)
_ZN66_INTERNAL_4283bf05_30_flash_fwd_hdim256_fp16_sm90_cu_0106449f_32704cuda3std3__419piecewise_constructE:
	.zero		1
	.type		_ZN66_INTERNAL_4283bf05_30_flash_fwd_hdim256_fp16_sm90_cu_0106449f_32704cuda3std3__45__cpo4cendE,@object
	.size		_ZN66_INTERNAL_4283bf05_30_flash_fwd_hdim256_fp16_sm90_cu_0106449f_32704cuda3std3__45__cpo4cendE,(_ZN66_INTERNAL_4283bf05_30_flash_fwd_hdim256_fp16_sm90_cu_0106449f_32704cuda3std6ranges3__45__cpo4swapE - _ZN66_INTERNAL_4283bf05_30_flash_fwd_hdim256_fp16_sm90_cu_0106449f_32704cuda3std3__45__cpo4cendE)
_ZN66_INTERNAL_4283bf05_30_flash_fwd_hdim256_fp16_sm90_cu_0106449f_32704cuda3std3__45__cpo4cendE:
	.zero		1
	.type		_ZN66_INTERNAL_4283bf05_30_flash_fwd_hdim256_fp16_sm90_cu_0106449f_32704cuda3std6ranges3__45__cpo4swapE,@object
	.size		_ZN66_INTERNAL_4283bf05_30_flash_fwd_hdim256_fp16_sm90_cu_0106449f_32704cuda3std6ranges3__45__cpo4swapE,(.L_16 - _ZN66_INTERNAL_4283bf05_30_flash_fwd_hdim256_fp16_sm90_cu_0106449f_32704cuda3std6ranges3__45__cpo4swapE)
_ZN66_INTERNAL_4283bf05_30_flash_fwd_hdim256_fp16_sm90_cu_0106449f_32704cuda3std6ranges3__45__cpo4swapE:
	.zero		1
.L_16:


//--------------------- .nv.shared._ZN7cutlass13device_kernelIN5flash11enable_sm90INS1_16FlashAttnFwdSm90INS1_25CollectiveMainloopFwdSm90ILi2EN4cute5tupleIJNS5_1CILi2EEENS7_ILi1EEES9_EEENS6_IJNS7_ILi128EEENS7_ILi80EEENS7_ILi256EEEEEELi256ENS_6half_tEfNS_4arch4Sm90ELb0ELb0ELb0ELb0ELb0ELb0ELb0ELb1ELb1ELb0ELb0ELb0EEENS1_21CollectiveEpilogueFwdINS6_IJSB_SD_SC_EEESA_SF_SH_Li256ELb0ELb0ELb0ELb0EEENS1_29StaticPersistentTileSchedulerILb0EEEEEEEEEvNT_6ParamsE --------------------------
	.section	.nv.shared._ZN7cutlass13device_kernelIN5flash11enable_sm90INS1_16FlashAttnFwdSm90INS1_25CollectiveMainloopFwdSm90ILi2EN4cute5tupleIJNS5_1CILi2EEENS7_ILi1EEES9_EEENS6_IJNS7_ILi128EEENS7_ILi80EEENS7_ILi256EEEEEELi256ENS_6half_tEfNS_4arch4Sm90ELb0ELb0ELb0ELb0ELb0ELb0ELb0ELb1ELb1ELb0ELb0ELb0EEENS1_21CollectiveEpilogueFwdINS6_IJSB_SD_SC_EEESA_SF_SH_Li256ELb0ELb0ELb0ELb0EEENS1_29StaticPersistentTileSchedulerILb0EEEEEEEEEvNT_6ParamsE,"aw",@nobits
	.sectionflags	@""
	.align	16
	.zero		1024


//--------------------- .nv.shared._ZN7cutlass13device_kernelIN5flash11enable_sm90INS1_16FlashAttnFwdSm90INS1_25CollectiveMainloopFwdSm90ILi2EN4cute5tupleIJNS5_1CILi1EEES8_S8_EEENS6_IJNS7_ILi128EEENS7_ILi80EEENS7_ILi256EEEEEELi256ENS_6half_tEfNS_4arch4Sm90ELb0ELb0ELb0ELb1ELb0ELb0ELb0ELb1ELb1ELb0ELb0ELb0EEENS1_21CollectiveEpilogueFwdINS6_IJSA_SC_SB_EEES9_SE_SG_Li256ELb1ELb0ELb0ELb0EEENS1_36VarlenDynamicPersistentTileSchedulerILi128ELi80ELi256ELi32ELb0ELb0ELb1ELb0ELb1ELb1EEEEEEEEEvNT_6ParamsE --------------------------
	.section	.nv.shared._ZN7cutlass13device_kernelIN5flash11enable_sm90INS1_16FlashAttnFwdSm90INS1_25CollectiveMainloopFwdSm90ILi2EN4cute5tupleIJNS5_1CILi1EEES8_S8_EEENS6_IJNS7_ILi128EEENS7_ILi80EEENS7_ILi256EEEEEELi256ENS_6half_tEfNS_4arch4Sm90ELb0ELb0ELb0ELb1ELb0ELb0ELb0ELb1ELb1ELb0ELb0ELb0EEENS1_21CollectiveEpilogueFwdINS6_IJSA_SC_SB_EEES9_SE_SG_Li256ELb1ELb0ELb0ELb0EEENS1_36VarlenDynamicPersistentTileSchedulerILi128ELi80ELi256ELi32ELb0ELb0ELb1ELb0ELb1ELb1EEEEEEEEEvNT_6ParamsE,"aw",@nobits
	.sectionflags	@""
	.align	16
	.zero		1024


//--------------------- .nv.shared._ZN7cutlass13device_kernelIN5flash11enable_sm90INS1_16FlashAttnFwdSm90INS1_25CollectiveMainloopFwdSm90ILi2EN4cute5tupleIJNS5_1CILi1EEES8_S8_EEENS6_IJNS7_ILi128EEENS7_ILi80EEENS7_ILi256EEEEEELi256ENS_6half_tEfNS_4arch4Sm90ELb0ELb0ELb0ELb1ELb0ELb1ELb0ELb1ELb1ELb0ELb0ELb0EEENS1_21CollectiveEpilogueFwdINS6_IJSA_SC_SB_EEES9_SE_SG_Li256ELb1ELb0ELb0ELb0EEENS1_36VarlenDynamicPersistentTileSchedulerILi128ELi80ELi256ELi32ELb0ELb0ELb1ELb0ELb1ELb1EEEEEEEEEvNT_6ParamsE --------------------------
	.section	.nv.shared._ZN7cutlass13device_kernelIN5flash11enable_sm90INS1_16FlashAttnFwdSm90INS1_25CollectiveMainloopFwdSm90ILi2EN4cute5tupleIJNS5_1CILi1EEES8_S8_EEENS6_IJNS7_ILi128EEENS7_ILi80EEENS7_ILi256EEEEEELi256ENS_6half_tEfNS_4arch4Sm90ELb0ELb0ELb0ELb1ELb0ELb1ELb0ELb1ELb1ELb0ELb0ELb0EEENS1_21CollectiveEpilogueFwdINS6_IJSA_SC_SB_EEES9_SE_SG_Li256ELb1ELb0ELb0ELb0EEENS1_36VarlenDynamicPersistentTileSchedulerILi128ELi80ELi256ELi32ELb0ELb0ELb1ELb0ELb1ELb1EEEEEEEEEvNT_6ParamsE,"aw",@nobits
	.sectionflags	@""
	.align	16
	.zero		1024


//--------------------- .nv.shared._ZN7cutlass13device_kernelIN5flash11enable_sm90INS1_16FlashAttnFwdSm90INS1_25CollectiveMainloopFwdSm90ILi2EN4cute5tupleIJNS5_1CILi1EEES8_S8_EEENS6_IJNS7_ILi128EEENS7_ILi64EEENS7_ILi256EEEEEELi256ENS_6half_tEfNS_4arch4Sm90ELb0ELb1ELb0ELb0ELb0ELb0ELb0ELb1ELb1ELb0ELb0ELb0EEENS1_21CollectiveEpilogueFwdINS6_IJSA_SC_SB_EEES9_SE_SG_Li256ELb0ELb0ELb0ELb0EEENS1_30DynamicPersistentTileSchedulerILi256ELi32ELb0ELb0ELb1EEEEEEEEEvNT_6ParamsE --------------------------
	.section	.nv.shared._ZN7cutlass13device_kernelIN5flash11enable_sm90INS1_16FlashAttnFwdSm90INS1_25CollectiveMainloopFwdSm90ILi2EN4cute5tupleIJNS5_1CILi1EEES8_S8_EEENS6_IJNS7_ILi128EEENS7_ILi64EEENS7_ILi256EEEEEELi256ENS_6half_tEfNS_4arch4Sm90ELb0ELb1ELb0ELb0ELb0ELb0ELb0ELb1ELb1ELb0ELb0ELb0EEENS1_21CollectiveEpilogueFwdINS6_IJSA_SC_SB_EEES9_SE_SG_Li256ELb0ELb0ELb0ELb0EEENS1_30DynamicPersistentTileSchedulerILi256ELi32ELb0ELb0ELb1EEEEEEEEEvNT_6ParamsE,"aw",@nobits
	.sectionflags	@""
	.align	16
	.zero		1024


//--------------------- .nv.shared._ZN7cutlass13device_kernelIN5flash11enable_sm90INS1_16FlashAttnFwdSm90INS1_25CollectiveMainloopFwdSm90ILi2EN4cute5tupleIJNS5_1CILi1EEES8_S8_EEENS6_IJNS7_ILi128EEENS7_ILi64EEENS7_ILi256EEEEEELi256ENS_6half_tEfNS_4arch4Sm90ELb0ELb1ELb0ELb1ELb0ELb0ELb0ELb1ELb1ELb0ELb0ELb0EEENS1_21CollectiveEpilogueFwdINS6_IJSA_SC_SB_EEES9_SE_SG_Li256ELb1ELb0ELb0ELb0EEENS1_36VarlenDynamicPersistentTileSchedulerILi128ELi64ELi256ELi32ELb0ELb0ELb1ELb1ELb0ELb1EEEEEEEEEvNT_6ParamsE --------------------------
	.section	.nv.shared._ZN7cutlass13device_kernelIN5flash11enable_sm90INS1_16FlashAttnFwdSm90INS1_25CollectiveMainloopFwdSm90ILi2EN4cute5tupleIJNS5_1CILi1EEES8_S8_EEENS6_IJNS7_ILi128EEENS7_ILi64EEENS7_ILi256EEEEEELi256ENS_6half_tEfNS_4arch4Sm90ELb0ELb1ELb0ELb1ELb0ELb0ELb0ELb1ELb1ELb0ELb0ELb0EEENS1_21CollectiveEpilogueFwdINS6_IJSA_SC_SB_EEES9_SE_SG_Li256ELb1ELb0ELb0ELb0EEENS1_36VarlenDynamicPersistentTileSchedulerILi128ELi64ELi256ELi32ELb0ELb0ELb1ELb1ELb0ELb1EEEEEEEEEvNT_6ParamsE,"aw",@nobits
	.sectionflags	@""
	.align	16
	.zero		1024


//--------------------- .nv.shared._ZN7cutlass13device_kernelIN5flash11enable_sm90INS1_16FlashAttnFwdSm90INS1_25CollectiveMainloopFwdSm90ILi2EN4cute5tupleIJNS5_1CILi1EEES8_S8_EEENS6_IJNS7_ILi128EEENS7_ILi64EEENS7_ILi256EEEEEELi256ENS_6half_tEfNS_4arch4Sm90ELb0ELb1ELb0ELb1ELb0ELb1ELb0ELb1ELb1ELb0ELb0ELb0EEENS1_21CollectiveEpilogueFwdINS6_IJSA_SC_SB_EEES9_SE_SG_Li256ELb1ELb0ELb0ELb0EEENS1_36VarlenDynamicPersistentTileSchedulerILi128ELi64ELi256ELi32ELb0ELb0ELb1ELb1ELb0ELb1EEEEEEEEEvNT_6ParamsE --------------------------
	.section	.nv.shared._ZN7cutlass13device_kernelIN5flash11enable_sm90INS1_16FlashAttnFwdSm90INS1_25CollectiveMainloopFwdSm90ILi2EN4cute5tupleIJNS5_1CILi1EEES8_S8_EEENS6_IJNS7_ILi128EEENS7_ILi64EEENS7_ILi256EEEEEELi256ENS_6half_tEfNS_4arch4Sm90ELb0ELb1ELb0ELb1ELb0ELb1ELb0ELb1ELb1ELb0ELb0ELb0EEENS1_21CollectiveEpilogueFwdINS6_IJSA_SC_SB_EEES9_SE_SG_Li256ELb1ELb0ELb0ELb0EEENS1_36VarlenDynamicPersistentTileSchedulerILi128ELi64ELi256ELi32ELb0ELb0ELb1ELb1ELb0ELb1EEEEEEEEEvNT_6ParamsE,"aw",@nobits
	.sectionflags	@""
	.align	16
	.zero		1024


//--------------------- .nv.shared._ZN7cutlass13device_kernelIN5flash11enable_sm90INS1_16FlashAttnFwdSm90INS1_25CollectiveMainloopFwdSm90ILi2EN4cute5tupleIJNS5_1CILi1EEES8_S8_EEENS6_IJNS7_ILi128EEENS7_ILi80EEENS7_ILi256EEEEEELi256ENS_6half_tEfNS_4arch4Sm90ELb1ELb0ELb0ELb0ELb0ELb0ELb0ELb1ELb1ELb0ELb0ELb0EEENS1_21CollectiveEpilogueFwdINS6_IJSA_SC_SB_EEES9_SE_SG_Li256ELb0ELb0ELb0ELb0EEENS1_30DynamicPersistentTileSchedulerILi256ELi32ELb0ELb0ELb1EEEEEEEEEvNT_6ParamsE --------------------------
	.section	.nv.shared._ZN7cutlass13device_kernelIN5flash11enable_sm90INS1_16FlashAttnFwdSm90INS1_25CollectiveMainloopFwdSm90ILi2EN4cute5tupleIJNS5_1CILi1EEES8_S8_EEENS6_IJNS7_ILi128EEENS7_ILi80EEENS7_ILi256EEEEEELi256ENS_6half_tEfNS_4arch4Sm90ELb1ELb0ELb0ELb0ELb0ELb0ELb0ELb1ELb1ELb0ELb0ELb0EEENS1_21CollectiveEpilogueFwdINS6_IJSA_SC_SB_EEES9_SE_SG_Li256ELb0ELb0ELb0ELb0EEENS1_30DynamicPersistentTileSchedulerILi256ELi32ELb0ELb0ELb1EEEEEEEEEvNT_6ParamsE,"aw",@nobits
	.sectionflags	@""
	.align	16
	.zero		1024


//--------------------- .nv.shared._ZN7cutlass13device_kernelIN5flash11enable_sm90INS1_16FlashAttnFwdSm90INS1_25CollectiveMainloopFwdSm90ILi2EN4cute5tupleIJNS5_1CILi1EEES8_S8_EEENS6_IJNS7_ILi128EEENS7_ILi80EEENS7_ILi256EEEEEELi256ENS_6half_tEfNS_4arch4Sm90ELb1ELb0ELb0ELb1ELb0ELb0ELb0ELb1ELb1ELb0ELb0ELb0EEENS1_21CollectiveEpilogueFwdINS6_IJSA_SC_SB_EEES9_SE_SG_Li256ELb1ELb0ELb0ELb0EEENS1_36VarlenDynamicPersistentTileSchedulerILi128ELi80ELi256ELi32ELb0ELb0ELb1ELb1ELb1ELb1EEEEEEEEEvNT_6ParamsE --------------------------
	.section	.nv.shared._ZN7cutlass13device_kernelIN5flash11enable_sm90INS1_16FlashAttnFwdSm90INS1_25CollectiveMainloopFwdSm90ILi2EN4cute5tupleIJNS5_1CILi1EEES8_S8_EEENS6_IJNS7_ILi128EEENS7_ILi80EEENS7_ILi256EEEEEELi256ENS_6half_tEfNS_4arch4Sm90ELb1ELb0ELb0ELb1ELb0ELb0ELb0ELb1ELb1ELb0ELb0ELb0EEENS1_21CollectiveEpilogueFwdINS6_IJSA_SC_SB_EEES9_SE_SG_Li256ELb1ELb0ELb0ELb0EEENS1_36VarlenDynamicPersistentTileSchedulerILi128ELi80ELi256ELi32ELb0ELb0ELb1ELb1ELb1ELb1EEEEEEEEEvNT_6ParamsE,"aw",@nobits
	.sectionflags	@""
	.align	16
	.zero		1024


//--------------------- .nv.shared._ZN7cutlass13device_kernelIN5flash11enable_sm90INS1_16FlashAttnFwdSm90INS1_25CollectiveMainloopFwdSm90ILi2EN4cute5tupleIJNS5_1CILi1EEES8_S8_EEENS6_IJNS7_ILi128EEENS7_ILi80EEENS7_ILi256EEEEEELi256ENS_6half_tEfNS_4arch4Sm90ELb1ELb0ELb0ELb1ELb0ELb1ELb0ELb1ELb1ELb0ELb0ELb0EEENS1_21CollectiveEpilogueFwdINS6_IJSA_SC_SB_EEES9_SE_SG_Li256ELb1ELb0ELb0ELb0EEENS1_36VarlenDynamicPersistentTileSchedulerILi128ELi80ELi256ELi32ELb0ELb0ELb1ELb1ELb1ELb1EEEEEEEEEvNT_6ParamsE --------------------------
	.section	.nv.shared._ZN7cutlass13device_kernelIN5flash11enable_sm90INS1_16FlashAttnFwdSm90INS1_25CollectiveMainloopFwdSm90ILi2EN4cute5tupleIJNS5_1CILi1EEES8_S8_EEENS6_IJNS7_ILi128EEENS7_ILi80EEENS7_ILi256EEEEEELi256ENS_6half_tEfNS_4arch4Sm90ELb1ELb0ELb0ELb1ELb0ELb1ELb0ELb1ELb1ELb0ELb0ELb0EEENS1_21CollectiveEpilogueFwdINS6_IJSA_SC_SB_EEES9_SE_SG_Li256ELb1ELb0ELb0ELb0EEENS1_36VarlenDynamicPersistentTileSchedulerILi128ELi80ELi256ELi32ELb0ELb0ELb1ELb1ELb1ELb1EEEEEEEEEvNT_6ParamsE,"aw",@nobits
	.sectionflags	@""
	.align	16
	.zero		1024


//--------------------- .nv.constant0._ZN7cutlass13device_kernelIN5flash11enable_sm90INS1_16FlashAttnFwdSm90INS1_25CollectiveMainloopFwdSm90ILi2EN4cute5tupleIJNS5_1CILi1EEES8_S8_EEENS6_IJNS7_ILi128EEENS7_ILi80EEENS7_ILi256EEEEEELi256ENS_6half_tEfNS_4arch4Sm90ELb0ELb0ELb0ELb0ELb0ELb0ELb0ELb1ELb1ELb0ELb0ELb0EEENS1_21CollectiveEpilogueFwdINS6_IJSA_SC_SB_EEES9_SE_SG_Li256ELb0ELb0ELb0ELb0EEENS1_29StaticPersistentTileSchedulerILb0EEEEEEEEEvNT_6ParamsE --------------------------
	.section	.nv.constant0._ZN7cutlass13device_kernelIN5flash11enable_sm90INS1_16FlashAttnFwdSm90INS1_25CollectiveMainloopFwdSm90ILi2EN4cute5tupleIJNS5_1CILi1EEES8_S8_EEENS6_IJNS7_ILi128EEENS7_ILi80EEENS7_ILi256EEEEEELi256ENS_6half_tEfNS_4arch4Sm90ELb0ELb0ELb0ELb0ELb0ELb0ELb0ELb1ELb1ELb0ELb0ELb0EEENS1_21CollectiveEpilogueFwdINS6_IJSA_SC_SB_EEES9_SE_SG_Li256ELb0ELb0ELb0ELb0EEENS1_29StaticPersistentTileSchedulerILb0EEEEEEEEEvNT_6ParamsE,"a",@progbits
	.sectionflags	@""
	.align	4
.nv.constant0._ZN7cutlass13device_kernelIN5flash11enable_sm90INS1_16FlashAttnFwdSm90INS1_25CollectiveMainloopFwdSm90ILi2EN4cute5tupleIJNS5_1CILi1EEES8_S8_EEENS6_IJNS7_ILi128EEENS7_ILi80EEENS7_ILi256EEEEEELi256ENS_6half_tEfNS_4arch4Sm90ELb0ELb0ELb0ELb0ELb0ELb0ELb0ELb1ELb1ELb0ELb0ELb0EEENS1_21CollectiveEpilogueFwdINS6_IJSA_SC_SB_EEES9_SE_SG_Li256ELb0ELb0ELb0ELb0EEENS1_29StaticPersistentTileSchedulerILb0EEEEEEEEEvNT_6ParamsE:
	.zero		3584


//--------------------- .nv.constant0._ZN7cutlass13device_kernelIN5flash11enable_sm90INS1_16FlashAttnFwdSm90INS1_25CollectiveMainloopFwdSm90ILi2EN4cute5tupleIJNS5_1CILi2EEENS7_ILi1EEES9_EEENS6_IJNS7_ILi128EEENS7_ILi80EEENS7_ILi256EEEEEELi256ENS_6half_tEfNS_4arch4Sm90ELb0ELb0ELb0ELb0ELb0ELb0ELb0ELb1ELb1ELb0ELb0ELb0EEENS1_21CollectiveEpilogueFwdINS6_IJSB_SD_SC_EEESA_SF_SH_Li256ELb0ELb0ELb0ELb0EEENS1_29StaticPersistentTileSchedulerILb0EEEEEEEEEvNT_6ParamsE --------------------------
	.section	.nv.constant0._ZN7cutlass13device_kernelIN5flash11enable_sm90INS1_16FlashAttnFwdSm90INS1_25CollectiveMainloopFwdSm90ILi2EN4cute5tupleIJNS5_1CILi2EEENS7_ILi1EEES9_EEENS6_IJNS7_ILi128EEENS7_ILi80EEENS7_ILi256EEEEEELi256ENS_6half_tEfNS_4arch4Sm90ELb0ELb0ELb0ELb0ELb0ELb0ELb0ELb1ELb1ELb0ELb0ELb0EEENS1_21CollectiveEpilogueFwdINS6_IJSB_SD_SC_EEESA_SF_SH_Li256ELb0ELb0ELb0ELb0EEENS1_29StaticPersistentTileSchedulerILb0EEEEEEEEEvNT_6ParamsE,"a",@progbits
	.sectionflags	@""
	.align	4
.nv.constant0._ZN7cutlass13device_kernelIN5flash11enable_sm90INS1_16FlashAttnFwdSm90INS1_25CollectiveMainloopFwdSm90ILi2EN4cute5tupleIJNS5_1CILi2EEENS7_ILi1EEES9_EEENS6_IJNS7_ILi128EEENS7_ILi80EEENS7_ILi256EEEEEELi256ENS_6half_tEfNS_4arch4Sm90ELb0ELb0ELb0ELb0ELb0ELb0ELb0ELb1ELb1ELb0ELb0ELb0EEENS1_21CollectiveEpilogueFwdINS6_IJSB_SD_SC_EEESA_SF_SH_Li256ELb0ELb0ELb0ELb0EEENS1_29StaticPersistentTileSchedulerILb0EEEEEEEEEvNT_6ParamsE:
	.zero		3584


//--------------------- .nv.constant0._ZN7cutlass13device_kernelIN5flash11enable_sm90INS1_16FlashAttnFwdSm90INS1_25CollectiveMainloopFwdSm90ILi2EN4cute5tupleIJNS5_1CILi1EEES8_S8_EEENS6_IJNS7_ILi128EEENS7_ILi80EEENS7_ILi256EEEEEELi256ENS_6half_tEfNS_4arch4Sm90ELb0ELb0ELb0ELb1ELb0ELb0ELb0ELb1ELb1ELb0ELb0ELb0EEENS1_21CollectiveEpilogueFwdINS6_IJSA_SC_SB_EEES9_SE_SG_Li256ELb1ELb0ELb0ELb0EEENS1_36VarlenDynamicPersistentTileSchedulerILi128ELi80ELi256ELi32ELb0ELb0ELb1ELb0ELb1ELb1EEEEEEEEEvNT_6ParamsE --------------------------
	.section	.nv.constant0._ZN7cutlass13device_kernelIN5flash11enable_sm90INS1_16FlashAttnFwdSm90INS1_25CollectiveMainloopFwdSm90ILi2EN4cute5tupleIJNS5_1CILi1EEES8_S8_EEENS6_IJNS7_ILi128EEENS7_ILi80EEENS7_ILi256EEEEEELi256ENS_6half_tEfNS_4arch4Sm90ELb0ELb0ELb0ELb1ELb0ELb0ELb0ELb1ELb1ELb0ELb0ELb0EEENS1_21CollectiveEpilogueFwdINS6_IJSA_SC_SB_EEES9_SE_SG_Li256ELb1ELb0ELb0ELb0EEENS1_36VarlenDynamicPersistentTileSchedulerILi128ELi80ELi256ELi32ELb0ELb0ELb1ELb0ELb1ELb1EEEEEEEEEvNT_6ParamsE,"a",@progbits
	.sectionflags	@""
	.align	4
.nv.constant0._ZN7cutlass13device_kernelIN5flash11enable_sm90INS1_16FlashAttnFwdSm90INS1_25CollectiveMainloopFwdSm90ILi2EN4cute5tupleIJNS5_1CILi1EEES8_S8_EEENS6_IJNS7_ILi128EEENS7_ILi80EEENS7_ILi256EEEEEELi256ENS_6half_tEfNS_4arch4Sm90ELb0ELb0ELb0ELb1ELb0ELb0ELb0ELb1ELb1ELb0ELb0ELb0EEENS1_21CollectiveEpilogueFwdINS6_IJSA_SC_SB_EEES9_SE_SG_Li256ELb1ELb0ELb0ELb0EEENS1_36VarlenDynamicPersistentTileSchedulerILi128ELi80ELi256ELi32ELb0ELb0ELb1ELb0ELb1ELb1EEEEEEEEEvNT_6ParamsE:
	.zero		3200


//--------------------- .nv.constant0._ZN7cutlass13device_kernelIN5flash11enable_sm90INS1_16FlashAttnFwdSm90INS1_25CollectiveMainloopFwdSm90ILi2EN4cute5tupleIJNS5_1CILi1EEES8_S8_EEENS6_IJNS7_ILi128EEENS7_ILi80EEENS7_ILi256EEEEEELi256ENS_6half_tEfNS_4arch4Sm90ELb0ELb0ELb0ELb1ELb0ELb1ELb0ELb1ELb1ELb0ELb0ELb0EEENS1_21CollectiveEpilogueFwdINS6_IJSA_SC_SB_EEES9_SE_SG_Li256ELb1ELb0ELb0ELb0EEENS1_36VarlenDynamicPersistentTileSchedulerILi128ELi80ELi256ELi32ELb0ELb0ELb1ELb0ELb1ELb1EEEEEEEEEvNT_6ParamsE --------------------------
	.section	.nv.constant0._ZN7cutlass13device_kernelIN5flash11enable_sm90INS1_16FlashAttnFwdSm90INS1_25CollectiveMainloopFwdSm90ILi2EN4cute5tupleIJNS5_1CILi1EEES8_S8_EEENS6_IJNS7_ILi128EEENS7_ILi80EEENS7_ILi256EEEEEELi256ENS_6half_tEfNS_4arch4Sm90ELb0ELb0ELb0ELb1ELb0ELb1ELb0ELb1ELb1ELb0ELb0ELb0EEENS1_21CollectiveEpilogueFwdINS6_IJSA_SC_SB_EEES9_SE_SG_Li256ELb1ELb0ELb0ELb0EEENS1_36VarlenDynamicPersistentTileSchedulerILi128ELi80ELi256ELi32ELb0ELb0ELb1ELb0ELb1ELb1EEEEEEEEEvNT_6ParamsE,"a",@progbits
	.sectionflags	@""
	.align	4
.nv.constant0._ZN7cutlass13device_kernelIN5flash11enable_sm90INS1_16FlashAttnFwdSm90INS1_25CollectiveMainloopFwdSm90ILi2EN4cute5tupleIJNS5_1CILi1EEES8_S8_EEENS6_IJNS7_ILi128EEENS7_ILi80EEENS7_ILi256EEEEEELi256ENS_6half_tEfNS_4arch4Sm90ELb0ELb0ELb0ELb1ELb0ELb1ELb0ELb1ELb1ELb0ELb0ELb0EEENS1_21CollectiveEpilogueFwdINS6_IJSA_SC_SB_EEES9_SE_SG_Li256ELb1ELb0ELb0ELb0EEENS1_36VarlenDynamicPersistentTileSchedulerILi128ELi80ELi256ELi32ELb0ELb0ELb1ELb0ELb1ELb1EEEEEEEEEvNT_6ParamsE:
	.zero		3200


//--------------------- .nv.constant0._ZN7cutlass13device_kernelIN5flash11enable_sm90INS1_16FlashAttnFwdSm90INS1_25CollectiveMainloopFwdSm90ILi2EN4cute5tupleIJNS5_1CILi1EEES8_S8_EEENS6_IJNS7_ILi128EEENS7_ILi64EEENS7_ILi256EEEEEELi256ENS_6half_tEfNS_4arch4Sm90ELb0ELb1ELb0ELb0ELb0ELb0ELb0ELb1ELb1ELb0ELb0ELb0EEENS1_21CollectiveEpilogueFwdINS6_IJSA_SC_SB_EEES9_SE_SG_Li256ELb0ELb0ELb0ELb0EEENS1_30DynamicPersistentTileSchedulerILi256ELi32ELb0ELb0ELb1EEEEEEEEEvNT_6ParamsE --------------------------
	.section	.nv.constant0._ZN7cutlass13device_kernelIN5flash11enable_sm90INS1_16FlashAttnFwdSm90INS1_25CollectiveMainloopFwdSm90ILi2EN4cute5tupleIJNS5_1CILi1EEES8_S8_EEENS6_IJNS7_ILi128EEENS7_ILi64EEENS7_ILi256EEEEEELi256ENS_6half_tEfNS_4arch4Sm90ELb0ELb1ELb0ELb0ELb0ELb0ELb0ELb1ELb1ELb0ELb0ELb0EEENS1_21CollectiveEpilogueFwdINS6_IJSA_SC_SB_EEES9_SE_SG_Li256ELb0ELb0ELb0ELb0EEENS1_30DynamicPersistentTileSchedulerILi256ELi32ELb0ELb0ELb1EEEEEEEEEvNT_6ParamsE,"a",@progbits
	.sectionflags	@""
	.align	4
.nv.constant0._ZN7cutlass13device_kernelIN5flash11enable_sm90INS1_16FlashAttnFwdSm90INS1_25CollectiveMainloopFwdSm90ILi2EN4cute5tupleIJNS5_1CILi1EEES8_S8_EEENS6_IJNS7_ILi128EEENS7_ILi64EEENS7_ILi256EEEEEELi256ENS_6half_tEfNS_4arch4Sm90ELb0ELb1ELb0ELb0ELb0ELb0ELb0ELb1ELb1ELb0ELb0ELb0EEENS1_21CollectiveEpilogueFwdINS6_IJSA_SC_SB_EEES9_SE_SG_Li256ELb0ELb0ELb0ELb0EEENS1_30DynamicPersistentTileSchedulerILi256ELi32ELb0ELb0ELb1EEEEEEEEEvNT_6ParamsE:
	.zero		3584


//--------------------- .nv.constant0._ZN7cutlass13device_kernelIN5flash11enable_sm90INS1_16FlashAttnFwdSm90INS1_25CollectiveMainloopFwdSm90ILi2EN4cute5tupleIJNS5_1CILi1EEES8_S8_EEENS6_IJNS7_ILi128EEENS7_ILi64EEENS7_ILi256EEEEEELi256ENS_6half_tEfNS_4arch4Sm90ELb0ELb1ELb0ELb1ELb0ELb0ELb0ELb1ELb1ELb0ELb0ELb0EEENS1_21CollectiveEpilogueFwdINS6_IJSA_SC_SB_EEES9_SE_SG_Li256ELb1ELb0ELb0ELb0EEENS1_36VarlenDynamicPersistentTileSchedulerILi128ELi64ELi256ELi32ELb0ELb0ELb1ELb1ELb0ELb1EEEEEEEEEvNT_6ParamsE --------------------------
	.section	.nv.constant0._ZN7cutlass13device_kernelIN5flash11enable_sm90INS1_16FlashAttnFwdSm90INS1_25CollectiveMainloopFwdSm90ILi2EN4cute5tupleIJNS5_1CILi1EEES8_S8_EEENS6_IJNS7_ILi128EEENS7_ILi64EEENS7_ILi256EEEEEELi256ENS_6half_tEfNS_4arch4Sm90ELb0ELb1ELb0ELb1ELb0ELb0ELb0ELb1ELb1ELb0ELb0ELb0EEENS1_21CollectiveEpilogueFwdINS6_IJSA_SC_SB_EEES9_SE_SG_Li256ELb1ELb0ELb0ELb0EEENS1_36VarlenDynamicPersistentTileSchedulerILi128ELi64ELi256ELi32ELb0ELb0ELb1ELb1ELb0ELb1EEEEEEEEEvNT_6ParamsE,"a",@progbits
	.sectionflags	@""
	.align	4
.nv.constant0._ZN7cutlass13device_kernelIN5flash11enable_sm90INS1_16FlashAttnFwdSm90INS1_25CollectiveMainloopFwdSm90ILi2EN4cute5tupleIJNS5_1CILi1EEES8_S8_EEENS6_IJNS7_ILi128EEENS7_ILi64EEENS7_ILi256EEEEEELi256ENS_6half_tEfNS_4arch4Sm90ELb0ELb1ELb0ELb1ELb0ELb0ELb0ELb1ELb1ELb0ELb0ELb0EEENS1_21CollectiveEpilogueFwdINS6_IJSA_SC_SB_EEES9_SE_SG_Li256ELb1ELb0ELb0ELb0EEENS1_36VarlenDynamicPersistentTileSchedulerILi128ELi64ELi256ELi32ELb0ELb0ELb1ELb1ELb0ELb1EEEEEEEEEvNT_6ParamsE:
	.zero		3200


//--------------------- .nv.constant0._ZN7cutlass13device_kernelIN5flash11enable_sm90INS1_16FlashAttnFwdSm90INS1_25CollectiveMainloopFwdSm90ILi2EN4cute5tupleIJNS5_1CILi1EEES8_S8_EEENS6_IJNS7_ILi128EEENS7_ILi64EEENS7_ILi256EEEEEELi256ENS_6half_tEfNS_4arch4Sm90ELb0ELb1ELb0ELb1ELb0ELb1ELb0ELb1ELb1ELb0ELb0ELb0EEENS1_21CollectiveEpilogueFwdINS6_IJSA_SC_SB_EEES9_SE_SG_Li256ELb1ELb0ELb0ELb0EEENS1_36VarlenDynamicPersistentTileSchedulerILi128ELi64ELi256ELi32ELb0ELb0ELb1ELb1ELb0ELb1EEEEEEEEEvNT_6ParamsE --------------------------
	.section	.nv.constant0._ZN7cutlass13device_kernelIN5flash11enable_sm90INS1_16FlashAttnFwdSm90INS1_25CollectiveMainloopFwdSm90ILi2EN4cute5tupleIJNS5_1CILi1EEES8_S8_EEENS6_IJNS7_ILi128EEENS7_ILi64EEENS7_ILi256EEEEEELi256ENS_6half_tEfNS_4arch4Sm90ELb0ELb1ELb0ELb1ELb0ELb1ELb0ELb1ELb1ELb0ELb0ELb0EEENS1_21CollectiveEpilogueFwdINS6_IJSA_SC_SB_EEES9_SE_SG_Li256ELb1ELb0ELb0ELb0EEENS1_36VarlenDynamicPersistentTileSchedulerILi128ELi64ELi256ELi32ELb0ELb0ELb1ELb1ELb0ELb1EEEEEEEEEvNT_6ParamsE,"a",@progbits
	.sectionflags	@""
	.align	4
.nv.constant0._ZN7cutlass13device_kernelIN5flash11enable_sm90INS1_16FlashAttnFwdSm90INS1_25CollectiveMainloopFwdSm90ILi2EN4cute5tupleIJNS5_1CILi1EEES8_S8_EEENS6_IJNS7_ILi128EEENS7_ILi64EEENS7_ILi256EEEEEELi256ENS_6half_tEfNS_4arch4Sm90ELb0ELb1ELb0ELb1ELb0ELb1ELb0ELb1ELb1ELb0ELb0ELb0EEENS1_21CollectiveEpilogueFwdINS6_IJSA_SC_SB_EEES9_SE_SG_Li256ELb1ELb0ELb0ELb0EEENS1_36VarlenDynamicPersistentTileSchedulerILi128ELi64ELi256ELi32ELb0ELb0ELb1ELb1ELb0ELb1EEEEEEEEEvNT_6ParamsE:
	.zero		3200


//--------------------- .nv.constant0._ZN7cutlass13device_kernelIN5flash11enable_sm90INS1_16FlashAttnFwdSm90INS1_25CollectiveMainloopFwdSm90ILi2EN4cute5tupleIJNS5_1CILi1EEES8_S8_EEENS6_IJNS7_ILi128EEENS7_ILi80EEENS7_ILi256EEEEEELi256ENS_6half_tEfNS_4arch4Sm90ELb1ELb0ELb0ELb0ELb0ELb0ELb0ELb1ELb1ELb0ELb0ELb0EEENS1_21CollectiveEpilogueFwdINS6_IJSA_SC_SB_EEES9_SE_SG_Li256ELb0ELb0ELb0ELb0EEENS1_30DynamicPersistentTileSchedulerILi256ELi32ELb0ELb0ELb1EEEEEEEEEvNT_6ParamsE --------------------------
	.section	.nv.constant0._ZN7cutlass13device_kernelIN5flash11enable_sm90INS1_16FlashAttnFwdSm90INS1_25CollectiveMainloopFwdSm90ILi2EN4cute5tupleIJNS5_1CILi1EEES8_S8_EEENS6_IJNS7_ILi128EEENS7_ILi80EEENS7_ILi256EEEEEELi256ENS_6half_tEfNS_4arch4Sm90ELb1ELb0ELb0ELb0ELb0ELb0ELb0ELb1ELb1ELb0ELb0ELb0EEENS1_21CollectiveEpilogueFwdINS6_IJSA_SC_SB_EEES9_SE_SG_Li256ELb0ELb0ELb0ELb0EEENS1_30DynamicPersistentTileSchedulerILi256ELi32ELb0ELb0ELb1EEEEEEEEEvNT_6ParamsE,"a",@progbits
	.sectionflags	@""
	.align	4
.nv.constant0._ZN7cutlass13device_kernelIN5flash11enable_sm90INS1_16FlashAttnFwdSm90INS1_25CollectiveMainloopFwdSm90ILi2EN4cute5tupleIJNS5_1CILi1EEES8_S8_EEENS6_IJNS7_ILi128EEENS7_ILi80EEENS7_ILi256EEEEEELi256ENS_6half_tEfNS_4arch4Sm90ELb1ELb0ELb0ELb0ELb0ELb0ELb0ELb1ELb1ELb0ELb0ELb0EEENS1_21CollectiveEpilogueFwdINS6_IJSA_SC_SB_EEES9_SE_SG_Li256ELb0ELb0ELb0ELb0EEENS1_30DynamicPersistentTileSchedulerILi256ELi32ELb0ELb0ELb1EEEEEEEEEvNT_6ParamsE:
	.zero		3584


//--------------------- .nv.constant0._ZN7cutlass13device_kernelIN5flash11enable_sm90INS1_16FlashAttnFwdSm90INS1_25CollectiveMainloopFwdSm90ILi2EN4cute5tupleIJNS5_1CILi1EEES8_S8_EEENS6_IJNS7_ILi128EEENS7_ILi80EEENS7_ILi256EEEEEELi256ENS_6half_tEfNS_4arch4Sm90ELb1ELb0ELb0ELb1ELb0ELb0ELb0ELb1ELb1ELb0ELb0ELb0EEENS1_21CollectiveEpilogueFwdINS6_IJSA_SC_SB_EEES9_SE_SG_Li256ELb1ELb0ELb0ELb0EEENS1_36VarlenDynamicPersistentTileSchedulerILi128ELi80ELi256ELi32ELb0ELb0ELb1ELb1ELb1ELb1EEEEEEEEEvNT_6ParamsE --------------------------
	.section	.nv.constant0._ZN7cutlass13device_kernelIN5flash11enable_sm90INS1_16FlashAttnFwdSm90INS1_25CollectiveMainloopFwdSm90ILi2EN4cute5tupleIJNS5_1CILi1EEES8_S8_EEENS6_IJNS7_ILi128EEENS7_ILi80EEENS7_ILi256EEEEEELi256ENS_6half_tEfNS_4arch4Sm90ELb1ELb0ELb0ELb1ELb0ELb0ELb0ELb1ELb1ELb0ELb0ELb0EEENS1_21CollectiveEpilogueFwdINS6_IJSA_SC_SB_EEES9_SE_SG_Li256ELb1ELb0ELb0ELb0EEENS1_36VarlenDynamicPersistentTileSchedulerILi128ELi80ELi256ELi32ELb0ELb0ELb1ELb1ELb1ELb1EEEEEEEEEvNT_6ParamsE,"a",@progbits
	.sectionflags	@""
	.align	4
.nv.constant0._ZN7cutlass13device_kernelIN5flash11enable_sm90INS1_16FlashAttnFwdSm90INS1_25CollectiveMainloopFwdSm90ILi2EN4cute5tupleIJNS5_1CILi1EEES8_S8_EEENS6_IJNS7_ILi128EEENS7_ILi80EEENS7_ILi256EEEEEELi256ENS_6half_tEfNS_4arch4Sm90ELb1ELb0ELb0ELb1ELb0ELb0ELb0ELb1ELb1ELb0ELb0ELb0EEENS1_21CollectiveEpilogueFwdINS6_IJSA_SC_SB_EEES9_SE_SG_Li256ELb1ELb0ELb0ELb0EEENS1_36VarlenDynamicPersistentTileSchedulerILi128ELi80ELi256ELi32ELb0ELb0ELb1ELb1ELb1ELb1EEEEEEEEEvNT_6ParamsE:
	.zero		3200


//--------------------- .nv.constant0._ZN7cutlass13device_kernelIN5flash11enable_sm90INS1_16FlashAttnFwdSm90INS1_25CollectiveMainloopFwdSm90ILi2EN4cute5tupleIJNS5_1CILi1EEES8_S8_EEENS6_IJNS7_ILi128EEENS7_ILi80EEENS7_ILi256EEEEEELi256ENS_6half_tEfNS_4arch4Sm90ELb1ELb0ELb0ELb1ELb0ELb1ELb0ELb1ELb1ELb0ELb0ELb0EEENS1_21CollectiveEpilogueFwdINS6_IJSA_SC_SB_EEES9_SE_SG_Li256ELb1ELb0ELb0ELb0EEENS1_36VarlenDynamicPersistentTileSchedulerILi128ELi80ELi256ELi32ELb0ELb0ELb1ELb1ELb1ELb1EEEEEEEEEvNT_6ParamsE --------------------------
	.section	.nv.constant0._ZN7cutlass13device_kernelIN5flash11enable_sm90INS1_16FlashAttnFwdSm90INS1_25CollectiveMainloopFwdSm90ILi2EN4cute5tupleIJNS5_1CILi1EEES8_S8_EEENS6_IJNS7_ILi128EEENS7_ILi80EEENS7_ILi256EEEEEELi256ENS_6half_tEfNS_4arch4Sm90ELb1ELb0ELb0ELb1ELb0ELb1ELb0ELb1ELb1ELb0ELb0ELb0EEENS1_21CollectiveEpilogueFwdINS6_IJSA_SC_SB_EEES9_SE_SG_Li256ELb1ELb0ELb0ELb0EEENS1_36VarlenDynamicPersistentTileSchedulerILi128ELi80ELi256ELi32ELb0ELb0ELb1ELb1ELb1ELb1EEEEEEEEEvNT_6ParamsE,"a",@progbits
	.sectionflags	@""
	.align	4
.nv.constant0._ZN7cutlass13device_kernelIN5flash11enable_sm90INS1_16FlashAttnFwdSm90INS1_25CollectiveMainloopFwdSm90ILi2EN4cute5tupleIJNS5_1CILi1EEES8_S8_EEENS6_IJNS7_ILi128EEENS7_ILi80EEENS7_ILi256EEEEEELi256ENS_6half_tEfNS_4arch4Sm90ELb1ELb0ELb0ELb1ELb0ELb1ELb0ELb1ELb1ELb0ELb0ELb0EEENS1_21CollectiveEpilogueFwdINS6_IJSA_SC_SB_EEES9_SE_SG_Li256ELb1ELb0ELb0ELb0EEENS1_36VarlenDynamicPersistentTileSchedulerILi128ELi80ELi256ELi32ELb0ELb0ELb1ELb1ELb1ELb1EEEEEEEEEvNT_6ParamsE:
	.zero		3200


//--------------------- SYMBOLS --------------------------

	.type		.nv.reservedSmem.offset0,@object
	.size		.nv.reservedSmem.offset0,0x4
	.type		__assertfail,@function
